	.target	sm_90

	.elftype	@"ET_EXEC"


//--------------------- .note.nv.tkinfo           --------------------------
	.section	.note.nv.tkinfo,"",@"SHT_NOTE"
	.sectionflags	@"SHF_NOTE_NV_TKINFO"
	.tkinfo
        /*0018*/ 	.word	0x00000002
        /*0030*/ 	.string	""
        /*0030*/ 	.string	"ptxas"
        /*0030*/ 	.string	"Cuda compilation tools, release 13.0, V13.0.88"
        /*0030*/ 	.string	"Build cuda_13.0.r13.0/compiler.36424714_0"
        /*0030*/ 	.string	"-arch sm_90 -m 64 "



//--------------------- .note.nv.cuinfo           --------------------------
	.section	.note.nv.cuinfo,"",@"SHT_NOTE"
	.sectionflags	@"SHF_NOTE_NV_CUINFO"
        /*0018*/ 	.short	0x0002
        /*001a*/ 	.short	0x005a
        /*001c*/ 	.short	0x0082
	.zero		2


//--------------------- .nv.info                  --------------------------
	.section	.nv.info,"",@"SHT_CUDA_INFO"
	.align	4


	//----- nvinfo : EIATTR_REGCOUNT
	.align		4
        /*0000*/ 	.byte	0x04, 0x2f
        /*0002*/ 	.short	(.L_41 - .L_40)
	.align		4
.L_40:
        /*0004*/ 	.word	index@(_Z35group_norm_nhwc_fwd_one_pass_kernelI11Fp32IOFp16WLi512ELi98ELi392EEv26Group_norm_nhwc_fwd_params)
        /*0008*/ 	.word	0x00000048


	//----- nvinfo : EIATTR_FRAME_SIZE
	.align		4
.L_41:
        /*000c*/ 	.byte	0x04, 0x11
        /*000e*/ 	.short	(.L_43 - .L_42)
	.align		4
.L_42:
        /*0010*/ 	.word	index@(_Z35group_norm_nhwc_fwd_one_pass_kernelI11Fp32IOFp16WLi512ELi98ELi392EEv26Group_norm_nhwc_fwd_params)
        /*0014*/ 	.word	0x00000570


	//----- nvinfo : EIATTR_REGCOUNT
	.align		4
.L_43:
        /*0018*/ 	.byte	0x04, 0x2f
        /*001a*/ 	.short	(.L_45 - .L_44)
	.align		4
.L_44:
        /*001c*/ 	.word	index@(_Z35group_norm_nhwc_fwd_one_pass_kernelI11Fp32IOFp16WLi256ELi98ELi392EEv26Group_norm_nhwc_fwd_params)
        /*0020*/ 	.word	0x00000080


	//----- nvinfo : EIATTR_FRAME_SIZE
	.align		4
.L_45:
        /*0024*/ 	.byte	0x04, 0x11
        /*0026*/ 	.short	(.L_47 - .L_46)
	.align		4
.L_46:
        /*0028*/ 	.word	index@(_Z35group_norm_nhwc_fwd_one_pass_kernelI11Fp32IOFp16WLi256ELi98ELi392EEv26Group_norm_nhwc_fwd_params)
        /*002c*/ 	.word	0x00000000


	//----- nvinfo : EIATTR_REGCOUNT
	.align		4
.L_47:
        /*0030*/ 	.byte	0x04, 0x2f
        /*0032*/ 	.short	(.L_49 - .L_48)
	.align		4
.L_48:
        /*0034*/ 	.word	index@(_Z35group_norm_nhwc_fwd_one_pass_kernelI11Fp32IOFp16WLi128ELi98ELi392EEv26Group_norm_nhwc_fwd_params)
        /*0038*/ 	.word	0x00000064


	//----- nvinfo : EIATTR_FRAME_SIZE
	.align		4
.L_49:
        /*003c*/ 	.byte	0x04, 0x11
        /*003e*/ 	.short	(.L_51 - .L_50)
	.align		4
.L_50:
        /*0040*/ 	.word	index@(_Z35group_norm_nhwc_fwd_one_pass_kernelI11Fp32IOFp16WLi128ELi98ELi392EEv26Group_norm_nhwc_fwd_params)
        /*0044*/ 	.word	0x00000000


	//----- nvinfo : EIATTR_REGCOUNT
	.align		4
.L_51:
        /*0048*/ 	.byte	0x04, 0x2f
        /*004a*/ 	.short	(.L_53 - .L_52)
	.align		4
.L_52:
        /*004c*/ 	.word	index@(_Z35group_norm_nhwc_fwd_one_pass_kernelI11Fp32IOFp16WLi64ELi98ELi392EEv26Group_norm_nhwc_fwd_params)
        /*0050*/ 	.word	0x00000030


	//----- nvinfo : EIATTR_FRAME_SIZE
	.align		4
.L_53:
        /*0054*/ 	.byte	0x04, 0x11
        /*0056*/ 	.short	(.L_55 - .L_54)
	.align		4
.L_54:
        /*0058*/ 	.word	index@(_Z35group_norm_nhwc_fwd_one_pass_kernelI11Fp32IOFp16WLi64ELi98ELi392EEv26Group_norm_nhwc_fwd_params)
        /*005c*/ 	.word	0x00000000


	//----- nvinfo : EIATTR_REGCOUNT
	.align		4
.L_55:
        /*0060*/ 	.byte	0x04, 0x2f
        /*0062*/ 	.short	(.L_57 - .L_56)
	.align		4
.L_56:
        /*0064*/ 	.word	index@(_Z35group_norm_nhwc_fwd_one_pass_kernelI11Fp32IOBf16WLi512ELi98ELi392EEv26Group_norm_nhwc_fwd_params)
        /*0068*/ 	.word	0x00000048


	//----- nvinfo : EIATTR_FRAME_SIZE
	.align		4
.L_57:
        /*006c*/ 	.byte	0x04, 0x11
        /*006e*/ 	.short	(.L_59 - .L_58)
	.align		4
.L_58:
        /*0070*/ 	.word	index@(_Z35group_norm_nhwc_fwd_one_pass_kernelI11Fp32IOBf16WLi512ELi98ELi392EEv26Group_norm_nhwc_fwd_params)
        /*0074*/ 	.word	0x00000570


	//----- nvinfo : EIATTR_REGCOUNT
	.align		4
.L_59:
        /*0078*/ 	.byte	0x04, 0x2f
        /*007a*/ 	.short	(.L_61 - .L_60)
	.align		4
.L_60:
        /*007c*/ 	.word	index@(_Z35group_norm_nhwc_fwd_one_pass_kernelI11Fp32IOBf16WLi256ELi98ELi392EEv26Group_norm_nhwc_fwd_params)
        /*0080*/ 	.word	0x00000080


	//----- nvinfo : EIATTR_FRAME_SIZE
	.align		4
.L_61:
        /*0084*/ 	.byte	0x04, 0x11
        /*0086*/ 	.short	(.L_63 - .L_62)
	.align		4
.L_62:
        /*0088*/ 	.word	index@(_Z35group_norm_nhwc_fwd_one_pass_kernelI11Fp32IOBf16WLi256ELi98ELi392EEv26Group_norm_nhwc_fwd_params)
        /*008c*/ 	.word	0x00000000


	//----- nvinfo : EIATTR_REGCOUNT
	.align		4
.L_63:
        /*0090*/ 	.byte	0x04, 0x2f
        /*0092*/ 	.short	(.L_65 - .L_64)
	.align		4
.L_64:
        /*0094*/ 	.word	index@(_Z35group_norm_nhwc_fwd_one_pass_kernelI11Fp32IOBf16WLi128ELi98ELi392EEv26Group_norm_nhwc_fwd_params)
        /*0098*/ 	.word	0x00000064


	//----- nvinfo : EIATTR_FRAME_SIZE
	.align		4
.L_65:
        /*009c*/ 	.byte	0x04, 0x11
        /*009e*/ 	.short	(.L_67 - .L_66)
	.align		4
.L_66:
        /*00a0*/ 	.word	index@(_Z35group_norm_nhwc_fwd_one_pass_kernelI11Fp32IOBf16WLi128ELi98ELi392EEv26Group_norm_nhwc_fwd_params)
        /*00a4*/ 	.word	0x00000000


	//----- nvinfo : EIATTR_REGCOUNT
	.align		4
.L_67:
        /*00a8*/ 	.byte	0x04, 0x2f
        /*00aa*/ 	.short	(.L_69 - .L_68)
	.align		4
.L_68:
        /*00ac*/ 	.word	index@(_Z35group_norm_nhwc_fwd_one_pass_kernelI11Fp32IOBf16WLi64ELi98ELi392EEv26Group_norm_nhwc_fwd_params)
        /*00b0*/ 	.word	0x00000030


	//----- nvinfo : EIATTR_FRAME_SIZE
	.align		4
.L_69:
        /*00b4*/ 	.byte	0x04, 0x11
        /*00b6*/ 	.short	(.L_71 - .L_70)
	.align		4
.L_70:
        /*00b8*/ 	.word	index@(_Z35group_norm_nhwc_fwd_one_pass_kernelI11Fp32IOBf16WLi64ELi98ELi392EEv26Group_norm_nhwc_fwd_params)
        /*00bc*/ 	.word	0x00000000


	//----- nvinfo : EIATTR_REGCOUNT
	.align		4
.L_71:
        /*00c0*/ 	.byte	0x04, 0x2f
        /*00c2*/ 	.short	(.L_73 - .L_72)
	.align		4
.L_72:
        /*00c4*/ 	.word	index@(_Z35group_norm_nhwc_fwd_one_pass_kernelI11Fp32IOFp32WLi512ELi98ELi392EEv26Group_norm_nhwc_fwd_params)
        /*00c8*/ 	.word	0x00000048


	//----- nvinfo : EIATTR_FRAME_SIZE
	.align		4
.L_73:
        /*00cc*/ 	.byte	0x04, 0x11
        /*00ce*/ 	.short	(.L_75 - .L_74)
	.align		4
.L_74:
        /*00d0*/ 	.word	index@(_Z35group_norm_nhwc_fwd_one_pass_kernelI11Fp32IOFp32WLi512ELi98ELi392EEv26Group_norm_nhwc_fwd_params)
        /*00d4*/ 	.word	0x00000570


	//----- nvinfo : EIATTR_REGCOUNT
	.align		4
.L_75:
        /*00d8*/ 	.byte	0x04, 0x2f
        /*00da*/ 	.short	(.L_77 - .L_76)
	.align		4
.L_76:
        /*00dc*/ 	.word	index@(_Z35group_norm_nhwc_fwd_one_pass_kernelI11Fp32IOFp32WLi256ELi98ELi392EEv26Group_norm_nhwc_fwd_params)
        /*00e0*/ 	.word	0x00000080


	//----- nvinfo : EIATTR_FRAME_SIZE
	.align		4
.L_77:
        /*00e4*/ 	.byte	0x04, 0x11
        /*00e6*/ 	.short	(.L_79 - .L_78)
	.align		4
.L_78:
        /*00e8*/ 	.word	index@(_Z35group_norm_nhwc_fwd_one_pass_kernelI11Fp32IOFp32WLi256ELi98ELi392EEv26Group_norm_nhwc_fwd_params)
        /*00ec*/ 	.word	0x00000000


	//----- nvinfo : EIATTR_REGCOUNT
	.align		4
.L_79:
        /*00f0*/ 	.byte	0x04, 0x2f
        /*00f2*/ 	.short	(.L_81 - .L_80)
	.align		4
.L_80:
        /*00f4*/ 	.word	index@(_Z35group_norm_nhwc_fwd_one_pass_kernelI11Fp32IOFp32WLi128ELi98ELi392EEv26Group_norm_nhwc_fwd_params)
        /*00f8*/ 	.word	0x00000064


	//----- nvinfo : EIATTR_FRAME_SIZE
	.align		4
.L_81:
        /*00fc*/ 	.byte	0x04, 0x11
        /*00fe*/ 	.short	(.L_83 - .L_82)
	.align		4
.L_82:
        /*0100*/ 	.word	index@(_Z35group_norm_nhwc_fwd_one_pass_kernelI11Fp32IOFp32WLi128ELi98ELi392EEv26Group_norm_nhwc_fwd_params)
        /*0104*/ 	.word	0x00000000


	//----- nvinfo : EIATTR_REGCOUNT
	.align		4
.L_83:
        /*0108*/ 	.byte	0x04, 0x2f
        /*010a*/ 	.short	(.L_85 - .L_84)
	.align		4
.L_84:
        /*010c*/ 	.word	index@(_Z35group_norm_nhwc_fwd_one_pass_kernelI11Fp32IOFp32WLi64ELi98ELi392EEv26Group_norm_nhwc_fwd_params)
        /*0110*/ 	.word	0x00000030


	//----- nvinfo : EIATTR_FRAME_SIZE
	.align		4
.L_85:
        /*0114*/ 	.byte	0x04, 0x11
        /*0116*/ 	.short	(.L_87 - .L_86)
	.align		4
.L_86:
        /*0118*/ 	.word	index@(_Z35group_norm_nhwc_fwd_one_pass_kernelI11Fp32IOFp32WLi64ELi98ELi392EEv26Group_norm_nhwc_fwd_params)
        /*011c*/ 	.word	0x00000000


	//----- nvinfo : EIATTR_REGCOUNT
	.align		4
.L_87:
        /*0120*/ 	.byte	0x04, 0x2f
        /*0122*/ 	.short	(.L_89 - .L_88)
	.align		4
.L_88:
        /*0124*/ 	.word	index@(_Z35group_norm_nhwc_fwd_one_pass_kernelI11Fp16IOFp16WLi512ELi98ELi392EEv26Group_norm_nhwc_fwd_params)
        /*0128*/ 	.word	0x00000080


	//----- nvinfo : EIATTR_FRAME_SIZE
	.align		4
.L_89:
        /*012c*/ 	.byte	0x04, 0x11
        /*012e*/ 	.short	(.L_91 - .L_90)
	.align		4
.L_90:
        /*0130*/ 	.word	index@(_Z35group_norm_nhwc_fwd_one_pass_kernelI11Fp16IOFp16WLi512ELi98ELi392EEv26Group_norm_nhwc_fwd_params)
        /*0134*/ 	.word	0x00000140


	//----- nvinfo : EIATTR_REGCOUNT
	.align		4
.L_91:
        /*0138*/ 	.byte	0x04, 0x2f
        /*013a*/ 	.short	(.L_93 - .L_92)
	.align		4
.L_92:
        /*013c*/ 	.word	index@(_Z35group_norm_nhwc_fwd_one_pass_kernelI11Fp16IOFp16WLi256ELi98ELi392EEv26Group_norm_nhwc_fwd_params)
        /*0140*/ 	.word	0x00000072


	//----- nvinfo : EIATTR_FRAME_SIZE
	.align		4
.L_93:
        /*0144*/ 	.byte	0x04, 0x11
        /*0146*/ 	.short	(.L_95 - .L_94)
	.align		4
.L_94:
        /*0148*/ 	.word	index@(_Z35group_norm_nhwc_fwd_one_pass_kernelI11Fp16IOFp16WLi256ELi98ELi392EEv26Group_norm_nhwc_fwd_params)
        /*014c*/ 	.word	0x00000000


	//----- nvinfo : EIATTR_REGCOUNT
	.align		4
.L_95:
        /*0150*/ 	.byte	0x04, 0x2f
        /*0152*/ 	.short	(.L_97 - .L_96)
	.align		4
.L_96:
        /*0154*/ 	.word	index@(_Z35group_norm_nhwc_fwd_one_pass_kernelI11Fp16IOFp16WLi128ELi98ELi392EEv26Group_norm_nhwc_fwd_params)
        /*0158*/ 	.word	0x00000048


	//----- nvinfo : EIATTR_FRAME_SIZE
	.align		4
.L_97:
        /*015c*/ 	.byte	0x04, 0x11
        /*015e*/ 	.short	(.L_99 - .L_98)
	.align		4
.L_98:
        /*0160*/ 	.word	index@(_Z35group_norm_nhwc_fwd_one_pass_kernelI11Fp16IOFp16WLi128ELi98ELi392EEv26Group_norm_nhwc_fwd_params)
        /*0164*/ 	.word	0x00000000


	//----- nvinfo : EIATTR_REGCOUNT
	.align		4
.L_99:
        /*0168*/ 	.byte	0x04, 0x2f
        /*016a*/ 	.short	(.L_101 - .L_100)
	.align		4
.L_100:
        /*016c*/ 	.word	index@(_Z35group_norm_nhwc_fwd_one_pass_kernelI11Fp16IOFp16WLi64ELi98ELi392EEv26Group_norm_nhwc_fwd_params)
        /*0170*/ 	.word	0x0000002a


	//----- nvinfo : EIATTR_FRAME_SIZE
	.align		4
.L_101:
        /*0174*/ 	.byte	0x04, 0x11
        /*0176*/ 	.short	(.L_103 - .L_102)
	.align		4
.L_102:
        /*0178*/ 	.word	index@(_Z35group_norm_nhwc_fwd_one_pass_kernelI11Fp16IOFp16WLi64ELi98ELi392EEv26Group_norm_nhwc_fwd_params)
        /*017c*/ 	.word	0x00000000


	//----- nvinfo : EIATTR_REGCOUNT
	.align		4
.L_103:
        /*0180*/ 	.byte	0x04, 0x2f
        /*0182*/ 	.short	(.L_105 - .L_104)
	.align		4
.L_104:
        /*0184*/ 	.word	index@(_Z35group_norm_nhwc_fwd_one_pass_kernelI11Fp16IOBf16WLi512ELi98ELi392EEv26Group_norm_nhwc_fwd_params)
        /*0188*/ 	.word	0x00000080


	//----- nvinfo : EIATTR_FRAME_SIZE
	.align		4
.L_105:
        /*018c*/ 	.byte	0x04, 0x11
        /*018e*/ 	.short	(.L_107 - .L_106)
	.align		4
.L_106:
        /*0190*/ 	.word	index@(_Z35group_norm_nhwc_fwd_one_pass_kernelI11Fp16IOBf16WLi512ELi98ELi392EEv26Group_norm_nhwc_fwd_params)
        /*0194*/ 	.word	0x00000140


	//----- nvinfo : EIATTR_REGCOUNT
	.align		4
.L_107:
        /*0198*/ 	.byte	0x04, 0x2f
        /*019a*/ 	.short	(.L_109 - .L_108)
	.align		4
.L_108:
        /*019c*/ 	.word	index@(_Z35group_norm_nhwc_fwd_one_pass_kernelI11Fp16IOBf16WLi256ELi98ELi392EEv26Group_norm_nhwc_fwd_params)
        /*01a0*/ 	.word	0x00000072


	//----- nvinfo : EIATTR_FRAME_SIZE
	.align		4
.L_109:
        /*01a4*/ 	.byte	0x04, 0x11
        /*01a6*/ 	.short	(.L_111 - .L_110)
	.align		4
.L_110:
        /*01a8*/ 	.word	index@(_Z35group_norm_nhwc_fwd_one_pass_kernelI11Fp16IOBf16WLi256ELi98ELi392EEv26Group_norm_nhwc_fwd_params)
        /*01ac*/ 	.word	0x00000000


	//----- nvinfo : EIATTR_REGCOUNT
	.align		4
.L_111:
        /*01b0*/ 	.byte	0x04, 0x2f
        /*01b2*/ 	.short	(.L_113 - .L_112)
	.align		4
.L_112:
        /*01b4*/ 	.word	index@(_Z35group_norm_nhwc_fwd_one_pass_kernelI11Fp16IOBf16WLi128ELi98ELi392EEv26Group_norm_nhwc_fwd_params)
        /*01b8*/ 	.word	0x00000048


	//----- nvinfo : EIATTR_FRAME_SIZE
	.align		4
.L_113:
        /*01bc*/ 	.byte	0x04, 0x11
        /*01be*/ 	.short	(.L_115 - .L_114)
	.align		4
.L_114:
        /*01c0*/ 	.word	index@(_Z35group_norm_nhwc_fwd_one_pass_kernelI11Fp16IOBf16WLi128ELi98ELi392EEv26Group_norm_nhwc_fwd_params)
        /*01c4*/ 	.word	0x00000000


	//----- nvinfo : EIATTR_REGCOUNT
	.align		4
.L_115:
        /*01c8*/ 	.byte	0x04, 0x2f
        /*01ca*/ 	.short	(.L_117 - .L_116)
	.align		4
.L_116:
        /*01cc*/ 	.word	index@(_Z35group_norm_nhwc_fwd_one_pass_kernelI11Fp16IOBf16WLi64ELi98ELi392EEv26Group_norm_nhwc_fwd_params)
        /*01d0*/ 	.word	0x0000002a


	//----- nvinfo : EIATTR_FRAME_SIZE
	.align		4
.L_117:
        /*01d4*/ 	.byte	0x04, 0x11
        /*01d6*/ 	.short	(.L_119 - .L_118)
	.align		4
.L_118:
        /*01d8*/ 	.word	index@(_Z35group_norm_nhwc_fwd_one_pass_kernelI11Fp16IOBf16WLi64ELi98ELi392EEv26Group_norm_nhwc_fwd_params)
        /*01dc*/ 	.word	0x00000000


	//----- nvinfo : EIATTR_REGCOUNT
	.align		4
.L_119:
        /*01e0*/ 	.byte	0x04, 0x2f
        /*01e2*/ 	.short	(.L_121 - .L_120)
	.align		4
.L_120:
        /*01e4*/ 	.word	index@(_Z35group_norm_nhwc_fwd_one_pass_kernelI11Fp16IOFp32WLi512ELi98ELi392EEv26Group_norm_nhwc_fwd_params)
        /*01e8*/ 	.word	0x00000080


	//----- nvinfo : EIATTR_FRAME_SIZE
	.align		4
.L_121:
        /*01ec*/ 	.byte	0x04, 0x11
        /*01ee*/ 	.short	(.L_123 - .L_122)
	.align		4
.L_122:
        /*01f0*/ 	.word	index@(_Z35group_norm_nhwc_fwd_one_pass_kernelI11Fp16IOFp32WLi512ELi98ELi392EEv26Group_norm_nhwc_fwd_params)
        /*01f4*/ 	.word	0x00000140


	//----- nvinfo : EIATTR_REGCOUNT
	.align		4
.L_123:
        /*01f8*/ 	.byte	0x04, 0x2f
        /*01fa*/ 	.short	(.L_125 - .L_124)
	.align		4
.L_124:
        /*01fc*/ 	.word	index@(_Z35group_norm_nhwc_fwd_one_pass_kernelI11Fp16IOFp32WLi256ELi98ELi392EEv26Group_norm_nhwc_fwd_params)
        /*0200*/ 	.word	0x0000007e


	//----- nvinfo : EIATTR_FRAME_SIZE
	.align		4
.L_125:
        /*0204*/ 	.byte	0x04, 0x11
        /*0206*/ 	.short	(.L_127 - .L_126)
	.align		4
.L_126:
        /*0208*/ 	.word	index@(_Z35group_norm_nhwc_fwd_one_pass_kernelI11Fp16IOFp32WLi256ELi98ELi392EEv26Group_norm_nhwc_fwd_params)
        /*020c*/ 	.word	0x00000000


	//----- nvinfo : EIATTR_REGCOUNT
	.align		4
.L_127:
        /*0210*/ 	.byte	0x04, 0x2f
        /*0212*/ 	.short	(.L_129 - .L_128)
	.align		4
.L_128:
        /*0214*/ 	.word	index@(_Z35group_norm_nhwc_fwd_one_pass_kernelI11Fp16IOFp32WLi128ELi98ELi392EEv26Group_norm_nhwc_fwd_params)
        /*0218*/ 	.word	0x00000048


	//----- nvinfo : EIATTR_FRAME_SIZE
	.align		4
.L_129:
        /*021c*/ 	.byte	0x04, 0x11
        /*021e*/ 	.short	(.L_131 - .L_130)
	.align		4
.L_130:
        /*0220*/ 	.word	index@(_Z35group_norm_nhwc_fwd_one_pass_kernelI11Fp16IOFp32WLi128ELi98ELi392EEv26Group_norm_nhwc_fwd_params)
        /*0224*/ 	.word	0x00000000


	//----- nvinfo : EIATTR_REGCOUNT
	.align		4
.L_131:
        /*0228*/ 	.byte	0x04, 0x2f
        /*022a*/ 	.short	(.L_133 - .L_132)
	.align		4
.L_132:
        /*022c*/ 	.word	index@(_Z35group_norm_nhwc_fwd_one_pass_kernelI11Fp16IOFp32WLi64ELi98ELi392EEv26Group_norm_nhwc_fwd_params)
        /*0230*/ 	.word	0x0000002a


	//----- nvinfo : EIATTR_FRAME_SIZE
	.align		4
.L_133:
        /*0234*/ 	.byte	0x04, 0x11
        /*0236*/ 	.short	(.L_135 - .L_134)
	.align		4
.L_134:
        /*0238*/ 	.word	index@(_Z35group_norm_nhwc_fwd_one_pass_kernelI11Fp16IOFp32WLi64ELi98ELi392EEv26Group_norm_nhwc_fwd_params)
        /*023c*/ 	.word	0x00000000


	//----- nvinfo : EIATTR_REGCOUNT
	.align		4
.L_135:
        /*0240*/ 	.byte	0x04, 0x2f
        /*0242*/ 	.short	(.L_137 - .L_136)
	.align		4
.L_136:
        /*0244*/ 	.word	index@(_Z35group_norm_nhwc_fwd_one_pass_kernelI11Bf16IOFp16WLi512ELi98ELi392EEv26Group_norm_nhwc_fwd_params)
        /*0248*/ 	.word	0x00000048


	//----- nvinfo : EIATTR_FRAME_SIZE
	.align		4
.L_137:
        /*024c*/ 	.byte	0x04, 0x11
        /*024e*/ 	.short	(.L_139 - .L_138)
	.align		4
.L_138:
        /*0250*/ 	.word	index@(_Z35group_norm_nhwc_fwd_one_pass_kernelI11Bf16IOFp16WLi512ELi98ELi392EEv26Group_norm_nhwc_fwd_params)
        /*0254*/ 	.word	0x000003a0


	//----- nvinfo : EIATTR_REGCOUNT
	.align		4
.L_139:
        /*0258*/ 	.byte	0x04, 0x2f
        /*025a*/ 	.short	(.L_141 - .L_140)
	.align		4
.L_140:
        /*025c*/ 	.word	index@(_Z35group_norm_nhwc_fwd_one_pass_kernelI11Bf16IOFp16WLi256ELi98ELi392EEv26Group_norm_nhwc_fwd_params)
        /*0260*/ 	.word	0x00000080


	//----- nvinfo : EIATTR_FRAME_SIZE
	.align		4
.L_141:
        /*0264*/ 	.byte	0x04, 0x11
        /*0266*/ 	.short	(.L_143 - .L_142)
	.align		4
.L_142:
        /*0268*/ 	.word	index@(_Z35group_norm_nhwc_fwd_one_pass_kernelI11Bf16IOFp16WLi256ELi98ELi392EEv26Group_norm_nhwc_fwd_params)
        /*026c*/ 	.word	0x00000000


	//----- nvinfo : EIATTR_REGCOUNT
	.align		4
.L_143:
        /*0270*/ 	.byte	0x04, 0x2f
        /*0272*/ 	.short	(.L_145 - .L_144)
	.align		4
.L_144:
        /*0274*/ 	.word	index@(_Z35group_norm_nhwc_fwd_one_pass_kernelI11Bf16IOFp16WLi128ELi98ELi392EEv26Group_norm_nhwc_fwd_params)
        /*0278*/ 	.word	0x0000005e


	//----- nvinfo : EIATTR_FRAME_SIZE
	.align		4
.L_145:
        /*027c*/ 	.byte	0x04, 0x11
        /*027e*/ 	.short	(.L_147 - .L_146)
	.align		4
.L_146:
        /*0280*/ 	.word	index@(_Z35group_norm_nhwc_fwd_one_pass_kernelI11Bf16IOFp16WLi128ELi98ELi392EEv26Group_norm_nhwc_fwd_params)
        /*0284*/ 	.word	0x00000000


	//----- nvinfo : EIATTR_REGCOUNT
	.align		4
.L_147:
        /*0288*/ 	.byte	0x04, 0x2f
        /*028a*/ 	.short	(.L_149 - .L_148)
	.align		4
.L_148:
        /*028c*/ 	.word	index@(_Z35group_norm_nhwc_fwd_one_pass_kernelI11Bf16IOFp16WLi64ELi98ELi392EEv26Group_norm_nhwc_fwd_params)
        /*0290*/ 	.word	0x00000039


	//----- nvinfo : EIATTR_FRAME_SIZE
	.align		4
.L_149:
        /*0294*/ 	.byte	0x04, 0x11
        /*0296*/ 	.short	(.L_151 - .L_150)
	.align		4
.L_150:
        /*0298*/ 	.word	index@(_Z35group_norm_nhwc_fwd_one_pass_kernelI11Bf16IOFp16WLi64ELi98ELi392EEv26Group_norm_nhwc_fwd_params)
        /*029c*/ 	.word	0x00000000


	//----- nvinfo : EIATTR_REGCOUNT
	.align		4
.L_151:
        /*02a0*/ 	.byte	0x04, 0x2f
        /*02a2*/ 	.short	(.L_153 - .L_152)
	.align		4
.L_152:
        /*02a4*/ 	.word	index@(_Z35group_norm_nhwc_fwd_one_pass_kernelI11Bf16IOBf16WLi512ELi98ELi392EEv26Group_norm_nhwc_fwd_params)
        /*02a8*/ 	.word	0x00000048


	//----- nvinfo : EIATTR_FRAME_SIZE
	.align		4
.L_153:
        /*02ac*/ 	.byte	0x04, 0x11
        /*02ae*/ 	.short	(.L_155 - .L_154)
	.align		4
.L_154:
        /*02b0*/ 	.word	index@(_Z35group_norm_nhwc_fwd_one_pass_kernelI11Bf16IOBf16WLi512ELi98ELi392EEv26Group_norm_nhwc_fwd_params)
        /*02b4*/ 	.word	0x000003a0


	//----- nvinfo : EIATTR_REGCOUNT
	.align		4
.L_155:
        /*02b8*/ 	.byte	0x04, 0x2f
        /*02ba*/ 	.short	(.L_157 - .L_156)
	.align		4
.L_156:
        /*02bc*/ 	.word	index@(_Z35group_norm_nhwc_fwd_one_pass_kernelI11Bf16IOBf16WLi256ELi98ELi392EEv26Group_norm_nhwc_fwd_params)
        /*02c0*/ 	.word	0x00000080


	//----- nvinfo : EIATTR_FRAME_SIZE
	.align		4
.L_157:
        /*02c4*/ 	.byte	0x04, 0x11
        /*02c6*/ 	.short	(.L_159 - .L_158)
	.align		4
.L_158:
        /*02c8*/ 	.word	index@(_Z35group_norm_nhwc_fwd_one_pass_kernelI11Bf16IOBf16WLi256ELi98ELi392EEv26Group_norm_nhwc_fwd_params)
        /*02cc*/ 	.word	0x00000000


	//----- nvinfo : EIATTR_REGCOUNT
	.align		4
.L_159:
        /*02d0*/ 	.byte	0x04, 0x2f
        /*02d2*/ 	.short	(.L_161 - .L_160)
	.align		4
.L_160:
        /*02d4*/ 	.word	index@(_Z35group_norm_nhwc_fwd_one_pass_kernelI11Bf16IOBf16WLi128ELi98ELi392EEv26Group_norm_nhwc_fwd_params)
        /*02d8*/ 	.word	0x0000005e


	//----- nvinfo : EIATTR_FRAME_SIZE
	.align		4
.L_161:
        /*02dc*/ 	.byte	0x04, 0x11
        /*02de*/ 	.short	(.L_163 - .L_162)
	.align		4
.L_162:
        /*02e0*/ 	.word	index@(_Z35group_norm_nhwc_fwd_one_pass_kernelI11Bf16IOBf16WLi128ELi98ELi392EEv26Group_norm_nhwc_fwd_params)
        /*02e4*/ 	.word	0x00000000


	//----- nvinfo : EIATTR_REGCOUNT
	.align		4
.L_163:
        /*02e8*/ 	.byte	0x04, 0x2f
        /*02ea*/ 	.short	(.L_165 - .L_164)
	.align		4
.L_164:
        /*02ec*/ 	.word	index@(_Z35group_norm_nhwc_fwd_one_pass_kernelI11Bf16IOBf16WLi64ELi98ELi392EEv26Group_norm_nhwc_fwd_params)
        /*02f0*/ 	.word	0x00000039


	//----- nvinfo : EIATTR_FRAME_SIZE
	.align		4
.L_165:
        /*02f4*/ 	.byte	0x04, 0x11
        /*02f6*/ 	.short	(.L_167 - .L_166)
	.align		4
.L_166:
        /*02f8*/ 	.word	index@(_Z35group_norm_nhwc_fwd_one_pass_kernelI11Bf16IOBf16WLi64ELi98ELi392EEv26Group_norm_nhwc_fwd_params)
        /*02fc*/ 	.word	0x00000000


	//----- nvinfo : EIATTR_REGCOUNT
	.align		4
.L_167:
        /*0300*/ 	.byte	0x04, 0x2f
        /*0302*/ 	.short	(.L_169 - .L_168)
	.align		4
.L_168:
        /*0304*/ 	.word	index@(_Z35group_norm_nhwc_fwd_one_pass_kernelI11Bf16IOFp32WLi512ELi98ELi392EEv26Group_norm_nhwc_fwd_params)
        /*0308*/ 	.word	0x00000048


	//----- nvinfo : EIATTR_FRAME_SIZE
	.align		4
.L_169:
        /*030c*/ 	.byte	0x04, 0x11
        /*030e*/ 	.short	(.L_171 - .L_170)
	.align		4
.L_170:
        /*0310*/ 	.word	index@(_Z35group_norm_nhwc_fwd_one_pass_kernelI11Bf16IOFp32WLi512ELi98ELi392EEv26Group_norm_nhwc_fwd_params)
        /*0314*/ 	.word	0x000003a0


	//----- nvinfo : EIATTR_REGCOUNT
	.align		4
.L_171:
        /*0318*/ 	.byte	0x04, 0x2f
        /*031a*/ 	.short	(.L_173 - .L_172)
	.align		4
.L_172:
        /*031c*/ 	.word	index@(_Z35group_norm_nhwc_fwd_one_pass_kernelI11Bf16IOFp32WLi256ELi98ELi392EEv26Group_norm_nhwc_fwd_params)
        /*0320*/ 	.word	0x00000080


	//----- nvinfo : EIATTR_FRAME_SIZE
	.align		4
.L_173:
        /*0324*/ 	.byte	0x04, 0x11
        /*0326*/ 	.short	(.L_175 - .L_174)
	.align		4
.L_174:
        /*0328*/ 	.word	index@(_Z35group_norm_nhwc_fwd_one_pass_kernelI11Bf16IOFp32WLi256ELi98ELi392EEv26Group_norm_nhwc_fwd_params)
        /*032c*/ 	.word	0x00000000


	//----- nvinfo : EIATTR_REGCOUNT
	.align		4
.L_175:
        /*0330*/ 	.byte	0x04, 0x2f
        /*0332*/ 	.short	(.L_177 - .L_176)
	.align		4
.L_176:
        /*0334*/ 	.word	index@(_Z35group_norm_nhwc_fwd_one_pass_kernelI11Bf16IOFp32WLi128ELi98ELi392EEv26Group_norm_nhwc_fwd_params)
        /*0338*/ 	.word	0x00000060


	//----- nvinfo : EIATTR_FRAME_SIZE
	.align		4
.L_177:
        /*033c*/ 	.byte	0x04, 0x11
        /*033e*/ 	.short	(.L_179 - .L_178)
	.align		4
.L_178:
        /*0340*/ 	.word	index@(_Z35group_norm_nhwc_fwd_one_pass_kernelI11Bf16IOFp32WLi128ELi98ELi392EEv26Group_norm_nhwc_fwd_params)
        /*0344*/ 	.word	0x00000000


	//----- nvinfo : EIATTR_REGCOUNT
	.align		4
.L_179:
        /*0348*/ 	.byte	0x04, 0x2f
        /*034a*/ 	.short	(.L_181 - .L_180)
	.align		4
.L_180:
        /*034c*/ 	.word	index@(_Z35group_norm_nhwc_fwd_one_pass_kernelI11Bf16IOFp32WLi64ELi98ELi392EEv26Group_norm_nhwc_fwd_params)
        /*0350*/ 	.word	0x0000003a


	//----- nvinfo : EIATTR_FRAME_SIZE
	.align		4
.L_181:
        /*0354*/ 	.byte	0x04, 0x11
        /*0356*/ 	.short	(.L_183 - .L_182)
	.align		4
.L_182:
        /*0358*/ 	.word	index@(_Z35group_norm_nhwc_fwd_one_pass_kernelI11Bf16IOFp32WLi64ELi98ELi392EEv26Group_norm_nhwc_fwd_params)
        /*035c*/ 	.word	0x00000000


	//----- nvinfo : EIATTR_REGCOUNT
	.align		4
.L_183:
        /*0360*/ 	.byte	0x04, 0x2f
        /*0362*/ 	.short	(.L_185 - .L_184)
	.align		4
.L_184:
        /*0364*/ 	.word	index@(_Z35group_norm_nhwc_bwd_one_pass_kernelI11Fp32IOFp16WLi512ELi98ELi392EEv26Group_norm_nhwc_bwd_params)
        /*0368*/ 	.word	0x00000048


	//----- nvinfo : EIATTR_FRAME_SIZE
	.align		4
.L_185:
        /*036c*/ 	.byte	0x04, 0x11
        /*036e*/ 	.short	(.L_187 - .L_186)
	.align		4
.L_186:
        /*0370*/ 	.word	index@(_Z35group_norm_nhwc_bwd_one_pass_kernelI11Fp32IOFp16WLi512ELi98ELi392EEv26Group_norm_nhwc_bwd_params)
        /*0374*/ 	.word	0x000008d0


	//----- nvinfo : EIATTR_REGCOUNT
	.align		4
.L_187:
        /*0378*/ 	.byte	0x04, 0x2f
        /*037a*/ 	.short	(.L_189 - .L_188)
	.align		4
.L_188:
        /*037c*/ 	.word	index@(_Z35group_norm_nhwc_bwd_one_pass_kernelI11Fp32IOFp16WLi256ELi98ELi392EEv26Group_norm_nhwc_bwd_params)
        /*0380*/ 	.word	0x00000080


	//----- nvinfo : EIATTR_FRAME_SIZE
	.align		4
.L_189:
        /*0384*/ 	.byte	0x04, 0x11
        /*0386*/ 	.short	(.L_191 - .L_190)
	.align		4
.L_190:
        /*0388*/ 	.word	index@(_Z35group_norm_nhwc_bwd_one_pass_kernelI11Fp32IOFp16WLi256ELi98ELi392EEv26Group_norm_nhwc_bwd_params)
        /*038c*/ 	.word	0x000000e0


	//----- nvinfo : EIATTR_REGCOUNT
	.align		4
.L_191:
        /*0390*/ 	.byte	0x04, 0x2f
        /*0392*/ 	.short	(.L_193 - .L_192)
	.align		4
.L_192:
        /*0394*/ 	.word	index@(_Z35group_norm_nhwc_bwd_one_pass_kernelI11Fp32IOFp16WLi128ELi98ELi392EEv26Group_norm_nhwc_bwd_params)
        /*0398*/ 	.word	0x00000080


	//----- nvinfo : EIATTR_FRAME_SIZE
	.align		4
.L_193:
        /*039c*/ 	.byte	0x04, 0x11
        /*039e*/ 	.short	(.L_195 - .L_194)
	.align		4
.L_194:
        /*03a0*/ 	.word	index@(_Z35group_norm_nhwc_bwd_one_pass_kernelI11Fp32IOFp16WLi128ELi98ELi392EEv26Group_norm_nhwc_bwd_params)
        /*03a4*/ 	.word	0x00000000


	//----- nvinfo : EIATTR_REGCOUNT
	.align		4
.L_195:
        /*03a8*/ 	.byte	0x04, 0x2f
        /*03aa*/ 	.short	(.L_197 - .L_196)
	.align		4
.L_196:
        /*03ac*/ 	.word	index@(_Z35group_norm_nhwc_bwd_one_pass_kernelI11Fp32IOFp16WLi64ELi98ELi392EEv26Group_norm_nhwc_bwd_params)
        /*03b0*/ 	.word	0x00000048


	//----- nvinfo : EIATTR_FRAME_SIZE
	.align		4
.L_197:
        /*03b4*/ 	.byte	0x04, 0x11
        /*03b6*/ 	.short	(.L_199 - .L_198)
	.align		4
.L_198:
        /*03b8*/ 	.word	index@(_Z35group_norm_nhwc_bwd_one_pass_kernelI11Fp32IOFp16WLi64ELi98ELi392EEv26Group_norm_nhwc_bwd_params)
        /*03bc*/ 	.word	0x00000000


	//----- nvinfo : EIATTR_REGCOUNT
	.align		4
.L_199:
        /*03c0*/ 	.byte	0x04, 0x2f
        /*03c2*/ 	.short	(.L_201 - .L_200)
	.align		4
.L_200:
        /*03c4*/ 	.word	index@(_Z35group_norm_nhwc_bwd_one_pass_kernelI11Fp32IOBf16WLi512ELi98ELi392EEv26Group_norm_nhwc_bwd_params)
        /*03c8*/ 	.word	0x00000048


	//----- nvinfo : EIATTR_FRAME_SIZE
	.align		4
.L_201:
        /*03cc*/ 	.byte	0x04, 0x11
        /*03ce*/ 	.short	(.L_203 - .L_202)
	.align		4
.L_202:
        /*03d0*/ 	.word	index@(_Z35group_norm_nhwc_bwd_one_pass_kernelI11Fp32IOBf16WLi512ELi98ELi392EEv26Group_norm_nhwc_bwd_params)
        /*03d4*/ 	.word	0x000008d0


	//----- nvinfo : EIATTR_REGCOUNT
	.align		4
.L_203:
        /*03d8*/ 	.byte	0x04, 0x2f
        /*03da*/ 	.short	(.L_205 - .L_204)
	.align		4
.L_204:
        /*03dc*/ 	.word	index@(_Z35group_norm_nhwc_bwd_one_pass_kernelI11Fp32IOBf16WLi256ELi98ELi392EEv26Group_norm_nhwc_bwd_params)
        /*03e0*/ 	.word	0x00000080


	//----- nvinfo : EIATTR_FRAME_SIZE
	.align		4
.L_205:
        /*03e4*/ 	.byte	0x04, 0x11
        /*03e6*/ 	.short	(.L_207 - .L_206)
	.align		4
.L_206:
        /*03e8*/ 	.word	index@(_Z35group_norm_nhwc_bwd_one_pass_kernelI11Fp32IOBf16WLi256ELi98ELi392EEv26Group_norm_nhwc_bwd_params)
        /*03ec*/ 	.word	0x000000e0


	//----- nvinfo : EIATTR_REGCOUNT
	.align		4
.L_207:
        /*03f0*/ 	.byte	0x04, 0x2f
        /*03f2*/ 	.short	(.L_209 - .L_208)
	.align		4
.L_208:
        /*03f4*/ 	.word	index@(_Z35group_norm_nhwc_bwd_one_pass_kernelI11Fp32IOBf16WLi128ELi98ELi392EEv26Group_norm_nhwc_bwd_params)
        /*03f8*/ 	.word	0x00000080


	//----- nvinfo : EIATTR_FRAME_SIZE
	.align		4
.L_209:
        /*03fc*/ 	.byte	0x04, 0x11
        /*03fe*/ 	.short	(.L_211 - .L_210)
	.align		4
.L_210:
        /*0400*/ 	.word	index@(_Z35group_norm_nhwc_bwd_one_pass_kernelI11Fp32IOBf16WLi128ELi98ELi392EEv26Group_norm_nhwc_bwd_params)
        /*0404*/ 	.word	0x00000000


	//----- nvinfo : EIATTR_REGCOUNT
	.align		4
.L_211:
        /*0408*/ 	.byte	0x04, 0x2f
        /*040a*/ 	.short	(.L_213 - .L_212)
	.align		4
.L_212:
        /*040c*/ 	.word	index@(_Z35group_norm_nhwc_bwd_one_pass_kernelI11Fp32IOBf16WLi64ELi98ELi392EEv26Group_norm_nhwc_bwd_params)
        /*0410*/ 	.word	0x00000048


	//----- nvinfo : EIATTR_FRAME_SIZE
	.align		4
.L_213:
        /*0414*/ 	.byte	0x04, 0x11
        /*0416*/ 	.short	(.L_215 - .L_214)
	.align		4
.L_214:
        /*0418*/ 	.word	index@(_Z35group_norm_nhwc_bwd_one_pass_kernelI11Fp32IOBf16WLi64ELi98ELi392EEv26Group_norm_nhwc_bwd_params)
        /*041c*/ 	.word	0x00000000


	//----- nvinfo : EIATTR_REGCOUNT
	.align		4
.L_215:
        /*0420*/ 	.byte	0x04, 0x2f
        /*0422*/ 	.short	(.L_217 - .L_216)
	.align		4
.L_216:
        /*0424*/ 	.word	index@(_Z35group_norm_nhwc_bwd_one_pass_kernelI11Fp32IOFp32WLi512ELi98ELi392EEv26Group_norm_nhwc_bwd_params)
        /*0428*/ 	.word	0x00000048


	//----- nvinfo : EIATTR_FRAME_SIZE
	.align		4
.L_217:
        /*042c*/ 	.byte	0x04, 0x11
        /*042e*/ 	.short	(.L_219 - .L_218)
	.align		4
.L_218:
        /*0430*/ 	.word	index@(_Z35group_norm_nhwc_bwd_one_pass_kernelI11Fp32IOFp32WLi512ELi98ELi392EEv26Group_norm_nhwc_bwd_params)
        /*0434*/ 	.word	0x000008d0


	//----- nvinfo : EIATTR_REGCOUNT
	.align		4
.L_219:
        /*0438*/ 	.byte	0x04, 0x2f
        /*043a*/ 	.short	(.L_221 - .L_220)
	.align		4
.L_220:
        /*043c*/ 	.word	index@(_Z35group_norm_nhwc_bwd_one_pass_kernelI11Fp32IOFp32WLi256ELi98ELi392EEv26Group_norm_nhwc_bwd_params)
        /*0440*/ 	.word	0x00000080


	//----- nvinfo : EIATTR_FRAME_SIZE
	.align		4
.L_221:
        /*0444*/ 	.byte	0x04, 0x11
        /*0446*/ 	.short	(.L_223 - .L_222)
	.align		4
.L_222:
        /*0448*/ 	.word	index@(_Z35group_norm_nhwc_bwd_one_pass_kernelI11Fp32IOFp32WLi256ELi98ELi392EEv26Group_norm_nhwc_bwd_params)
        /*044c*/ 	.word	0x000000e0


	//----- nvinfo : EIATTR_REGCOUNT
	.align		4
.L_223:
        /*0450*/ 	.byte	0x04, 0x2f
        /*0452*/ 	.short	(.L_225 - .L_224)
	.align		4
.L_224:
        /*0454*/ 	.word	index@(_Z35group_norm_nhwc_bwd_one_pass_kernelI11Fp32IOFp32WLi128ELi98ELi392EEv26Group_norm_nhwc_bwd_params)
        /*0458*/ 	.word	0x00000080


	//----- nvinfo : EIATTR_FRAME_SIZE
	.align		4
.L_225:
        /*045c*/ 	.byte	0x04, 0x11
        /*045e*/ 	.short	(.L_227 - .L_226)
	.align		4
.L_226:
        /*0460*/ 	.word	index@(_Z35group_norm_nhwc_bwd_one_pass_kernelI11Fp32IOFp32WLi128ELi98ELi392EEv26Group_norm_nhwc_bwd_params)
        /*0464*/ 	.word	0x00000000


	//----- nvinfo : EIATTR_REGCOUNT
	.align		4
.L_227:
        /*0468*/ 	.byte	0x04, 0x2f
        /*046a*/ 	.short	(.L_229 - .L_228)
	.align		4
.L_228:
        /*046c*/ 	.word	index@(_Z35group_norm_nhwc_bwd_one_pass_kernelI11Fp32IOFp32WLi64ELi98ELi392EEv26Group_norm_nhwc_bwd_params)
        /*0470*/ 	.word	0x00000048


	//----- nvinfo : EIATTR_FRAME_SIZE
	.align		4
.L_229:
        /*0474*/ 	.byte	0x04, 0x11
        /*0476*/ 	.short	(.L_231 - .L_230)
	.align		4
.L_230:
        /*0478*/ 	.word	index@(_Z35group_norm_nhwc_bwd_one_pass_kernelI11Fp32IOFp32WLi64ELi98ELi392EEv26Group_norm_nhwc_bwd_params)
        /*047c*/ 	.word	0x00000000


	//----- nvinfo : EIATTR_REGCOUNT
	.align		4
.L_231:
        /*0480*/ 	.byte	0x04, 0x2f
        /*0482*/ 	.short	(.L_233 - .L_232)
	.align		4
.L_232:
        /*0484*/ 	.word	index@(_Z35group_norm_nhwc_bwd_one_pass_kernelI11Fp16IOFp16WLi512ELi98ELi392EEv26Group_norm_nhwc_bwd_params)
        /*0488*/ 	.word	0x00000080


	//----- nvinfo : EIATTR_FRAME_SIZE
	.align		4
.L_233:
        /*048c*/ 	.byte	0x04, 0x11
        /*048e*/ 	.short	(.L_235 - .L_234)
	.align		4
.L_234:
        /*0490*/ 	.word	index@(_Z35group_norm_nhwc_bwd_one_pass_kernelI11Fp16IOFp16WLi512ELi98ELi392EEv26Group_norm_nhwc_bwd_params)
        /*0494*/ 	.word	0x00000410


	//----- nvinfo : EIATTR_REGCOUNT
	.align		4
.L_235:
        /*0498*/ 	.byte	0x04, 0x2f
        /*049a*/ 	.short	(.L_237 - .L_236)
	.align		4
.L_236:
        /*049c*/ 	.word	index@(_Z35group_norm_nhwc_bwd_one_pass_kernelI11Fp16IOFp16WLi256ELi98ELi392EEv26Group_norm_nhwc_bwd_params)
        /*04a0*/ 	.word	0x00000080


	//----- nvinfo : EIATTR_FRAME_SIZE
	.align		4
.L_237:
        /*04a4*/ 	.byte	0x04, 0x11
        /*04a6*/ 	.short	(.L_239 - .L_238)
	.align		4
.L_238:
        /*04a8*/ 	.word	index@(_Z35group_norm_nhwc_bwd_one_pass_kernelI11Fp16IOFp16WLi256ELi98ELi392EEv26Group_norm_nhwc_bwd_params)
        /*04ac*/ 	.word	0x00000000


	//----- nvinfo : EIATTR_REGCOUNT
	.align		4
.L_239:
        /*04b0*/ 	.byte	0x04, 0x2f
        /*04b2*/ 	.short	(.L_241 - .L_240)
	.align		4
.L_240:
        /*04b4*/ 	.word	index@(_Z35group_norm_nhwc_bwd_one_pass_kernelI11Fp16IOFp16WLi128ELi98ELi392EEv26Group_norm_nhwc_bwd_params)
        /*04b8*/ 	.word	0x00000080


	//----- nvinfo : EIATTR_FRAME_SIZE
	.align		4
.L_241:
        /*04bc*/ 	.byte	0x04, 0x11
        /*04be*/ 	.short	(.L_243 - .L_242)
	.align		4
.L_242:
        /*04c0*/ 	.word	index@(_Z35group_norm_nhwc_bwd_one_pass_kernelI11Fp16IOFp16WLi128ELi98ELi392EEv26Group_norm_nhwc_bwd_params)
        /*04c4*/ 	.word	0x00000000


	//----- nvinfo : EIATTR_REGCOUNT
	.align		4
.L_243:
        /*04c8*/ 	.byte	0x04, 0x2f
        /*04ca*/ 	.short	(.L_245 - .L_244)
	.align		4
.L_244:
        /*04cc*/ 	.word	index@(_Z35group_norm_nhwc_bwd_one_pass_kernelI11Fp16IOFp16WLi64ELi98ELi392EEv26Group_norm_nhwc_bwd_params)
        /*04d0*/ 	.word	0x00000046


	//----- nvinfo : EIATTR_FRAME_SIZE
	.align		4
.L_245:
        /*04d4*/ 	.byte	0x04, 0x11
        /*04d6*/ 	.short	(.L_247 - .L_246)
	.align		4
.L_246:
        /*04d8*/ 	.word	index@(_Z35group_norm_nhwc_bwd_one_pass_kernelI11Fp16IOFp16WLi64ELi98ELi392EEv26Group_norm_nhwc_bwd_params)
        /*04dc*/ 	.word	0x00000000


	//----- nvinfo : EIATTR_REGCOUNT
	.align		4
.L_247:
        /*04e0*/ 	.byte	0x04, 0x2f
        /*04e2*/ 	.short	(.L_249 - .L_248)
	.align		4
.L_248:
        /*04e4*/ 	.word	index@(_Z35group_norm_nhwc_bwd_one_pass_kernelI11Fp16IOBf16WLi512ELi98ELi392EEv26Group_norm_nhwc_bwd_params)
        /*04e8*/ 	.word	0x00000080


	//----- nvinfo : EIATTR_FRAME_SIZE
	.align		4
.L_249:
        /*04ec*/ 	.byte	0x04, 0x11
        /*04ee*/ 	.short	(.L_251 - .L_250)
	.align		4
.L_250:
        /*04f0*/ 	.word	index@(_Z35group_norm_nhwc_bwd_one_pass_kernelI11Fp16IOBf16WLi512ELi98ELi392EEv26Group_norm_nhwc_bwd_params)
        /*04f4*/ 	.word	0x00000410


	//----- nvinfo : EIATTR_REGCOUNT
	.align		4
.L_251:
        /*04f8*/ 	.byte	0x04, 0x2f
        /*04fa*/ 	.short	(.L_253 - .L_252)
	.align		4
.L_252:
        /*04fc*/ 	.word	index@(_Z35group_norm_nhwc_bwd_one_pass_kernelI11Fp16IOBf16WLi256ELi98ELi392EEv26Group_norm_nhwc_bwd_params)
        /*0500*/ 	.word	0x00000080


	//----- nvinfo : EIATTR_FRAME_SIZE
	.align		4
.L_253:
        /*0504*/ 	.byte	0x04, 0x11
        /*0506*/ 	.short	(.L_255 - .L_254)
	.align		4
.L_254:
        /*0508*/ 	.word	index@(_Z35group_norm_nhwc_bwd_one_pass_kernelI11Fp16IOBf16WLi256ELi98ELi392EEv26Group_norm_nhwc_bwd_params)
        /*050c*/ 	.word	0x00000000


	//----- nvinfo : EIATTR_REGCOUNT
	.align		4
.L_255:
        /*0510*/ 	.byte	0x04, 0x2f
        /*0512*/ 	.short	(.L_257 - .L_256)
	.align		4
.L_256:
        /*0514*/ 	.word	index@(_Z35group_norm_nhwc_bwd_one_pass_kernelI11Fp16IOBf16WLi128ELi98ELi392EEv26Group_norm_nhwc_bwd_params)
        /*0518*/ 	.word	0x00000080


	//----- nvinfo : EIATTR_FRAME_SIZE
	.align		4
.L_257:
        /*051c*/ 	.byte	0x04, 0x11
        /*051e*/ 	.short	(.L_259 - .L_258)
	.align		4
.L_258:
        /*0520*/ 	.word	index@(_Z35group_norm_nhwc_bwd_one_pass_kernelI11Fp16IOBf16WLi128ELi98ELi392EEv26Group_norm_nhwc_bwd_params)
        /*0524*/ 	.word	0x00000000


	//----- nvinfo : EIATTR_REGCOUNT
	.align		4
.L_259:
        /*0528*/ 	.byte	0x04, 0x2f
        /*052a*/ 	.short	(.L_261 - .L_260)
	.align		4
.L_260:
        /*052c*/ 	.word	index@(_Z35group_norm_nhwc_bwd_one_pass_kernelI11Fp16IOBf16WLi64ELi98ELi392EEv26Group_norm_nhwc_bwd_params)
        /*0530*/ 	.word	0x00000046


	//----- nvinfo : EIATTR_FRAME_SIZE
	.align		4
.L_261:
        /*0534*/ 	.byte	0x04, 0x11
        /*0536*/ 	.short	(.L_263 - .L_262)
	.align		4
.L_262:
        /*0538*/ 	.word	index@(_Z35group_norm_nhwc_bwd_one_pass_kernelI11Fp16IOBf16WLi64ELi98ELi392EEv26Group_norm_nhwc_bwd_params)
        /*053c*/ 	.word	0x00000000


	//----- nvinfo : EIATTR_REGCOUNT
	.align		4
.L_263:
        /*0540*/ 	.byte	0x04, 0x2f
        /*0542*/ 	.short	(.L_265 - .L_264)
	.align		4
.L_264:
        /*0544*/ 	.word	index@(_Z35group_norm_nhwc_bwd_one_pass_kernelI11Fp16IOFp32WLi512ELi98ELi392EEv26Group_norm_nhwc_bwd_params)
        /*0548*/ 	.word	0x00000080


	//----- nvinfo : EIATTR_FRAME_SIZE
	.align		4
.L_265:
        /*054c*/ 	.byte	0x04, 0x11
        /*054e*/ 	.short	(.L_267 - .L_266)
	.align		4
.L_266:
        /*0550*/ 	.word	index@(_Z35group_norm_nhwc_bwd_one_pass_kernelI11Fp16IOFp32WLi512ELi98ELi392EEv26Group_norm_nhwc_bwd_params)
        /*0554*/ 	.word	0x00000420


	//----- nvinfo : EIATTR_REGCOUNT
	.align		4
.L_267:
        /*0558*/ 	.byte	0x04, 0x2f
        /*055a*/ 	.short	(.L_269 - .L_268)
	.align		4
.L_268:
        /*055c*/ 	.word	index@(_Z35group_norm_nhwc_bwd_one_pass_kernelI11Fp16IOFp32WLi256ELi98ELi392EEv26Group_norm_nhwc_bwd_params)
        /*0560*/ 	.word	0x00000080


	//----- nvinfo : EIATTR_FRAME_SIZE
	.align		4
.L_269:
        /*0564*/ 	.byte	0x04, 0x11
        /*0566*/ 	.short	(.L_271 - .L_270)
	.align		4
.L_270:
        /*0568*/ 	.word	index@(_Z35group_norm_nhwc_bwd_one_pass_kernelI11Fp16IOFp32WLi256ELi98ELi392EEv26Group_norm_nhwc_bwd_params)
        /*056c*/ 	.word	0x00000000


	//----- nvinfo : EIATTR_REGCOUNT
	.align		4
.L_271:
        /*0570*/ 	.byte	0x04, 0x2f
        /*0572*/ 	.short	(.L_273 - .L_272)
	.align		4
.L_272:
        /*0574*/ 	.word	index@(_Z35group_norm_nhwc_bwd_one_pass_kernelI11Fp16IOFp32WLi128ELi98ELi392EEv26Group_norm_nhwc_bwd_params)
        /*0578*/ 	.word	0x00000080


	//----- nvinfo : EIATTR_FRAME_SIZE
	.align		4
.L_273:
        /*057c*/ 	.byte	0x04, 0x11
        /*057e*/ 	.short	(.L_275 - .L_274)
	.align		4
.L_274:
        /*0580*/ 	.word	index@(_Z35group_norm_nhwc_bwd_one_pass_kernelI11Fp16IOFp32WLi128ELi98ELi392EEv26Group_norm_nhwc_bwd_params)
        /*0584*/ 	.word	0x00000000


	//----- nvinfo : EIATTR_REGCOUNT
	.align		4
.L_275:
        /*0588*/ 	.byte	0x04, 0x2f
        /*058a*/ 	.short	(.L_277 - .L_276)
	.align		4
.L_276:
        /*058c*/ 	.word	index@(_Z35group_norm_nhwc_bwd_one_pass_kernelI11Fp16IOFp32WLi64ELi98ELi392EEv26Group_norm_nhwc_bwd_params)
        /*0590*/ 	.word	0x00000045


	//----- nvinfo : EIATTR_FRAME_SIZE
	.align		4
.L_277:
        /*0594*/ 	.byte	0x04, 0x11
        /*0596*/ 	.short	(.L_279 - .L_278)
	.align		4
.L_278:
        /*0598*/ 	.word	index@(_Z35group_norm_nhwc_bwd_one_pass_kernelI11Fp16IOFp32WLi64ELi98ELi392EEv26Group_norm_nhwc_bwd_params)
        /*059c*/ 	.word	0x00000000


	//----- nvinfo : EIATTR_REGCOUNT
	.align		4
.L_279:
        /*05a0*/ 	.byte	0x04, 0x2f
        /*05a2*/ 	.short	(.L_281 - .L_280)
	.align		4
.L_280:
        /*05a4*/ 	.word	index@(_Z35group_norm_nhwc_bwd_one_pass_kernelI11Bf16IOFp16WLi512ELi98ELi392EEv26Group_norm_nhwc_bwd_params)
        /*05a8*/ 	.word	0x00000048


	//----- nvinfo : EIATTR_FRAME_SIZE
	.align		4
.L_281:
        /*05ac*/ 	.byte	0x04, 0x11
        /*05ae*/ 	.short	(.L_283 - .L_282)
	.align		4
.L_282:
        /*05b0*/ 	.word	index@(_Z35group_norm_nhwc_bwd_one_pass_kernelI11Bf16IOFp16WLi512ELi98ELi392EEv26Group_norm_nhwc_bwd_params)
        /*05b4*/ 	.word	0x000008d0


	//----- nvinfo : EIATTR_REGCOUNT
	.align		4
.L_283:
        /*05b8*/ 	.byte	0x04, 0x2f
        /*05ba*/ 	.short	(.L_285 - .L_284)
	.align		4
.L_284:
        /*05bc*/ 	.word	index@(_Z35group_norm_nhwc_bwd_one_pass_kernelI11Bf16IOFp16WLi256ELi98ELi392EEv26Group_norm_nhwc_bwd_params)
        /*05c0*/ 	.word	0x00000080


	//----- nvinfo : EIATTR_FRAME_SIZE
	.align		4
.L_285:
        /*05c4*/ 	.byte	0x04, 0x11
        /*05c6*/ 	.short	(.L_287 - .L_286)
	.align		4
.L_286:
        /*05c8*/ 	.word	index@(_Z35group_norm_nhwc_bwd_one_pass_kernelI11Bf16IOFp16WLi256ELi98ELi392EEv26Group_norm_nhwc_bwd_params)
        /*05cc*/ 	.word	0x000000a8


	//----- nvinfo : EIATTR_REGCOUNT
	.align		4
.L_287:
        /*05d0*/ 	.byte	0x04, 0x2f
        /*05d2*/ 	.short	(.L_289 - .L_288)
	.align		4
.L_288:
        /*05d4*/ 	.word	index@(_Z35group_norm_nhwc_bwd_one_pass_kernelI11Bf16IOFp16WLi128ELi98ELi392EEv26Group_norm_nhwc_bwd_params)
        /*05d8*/ 	.word	0x00000080


	//----- nvinfo : EIATTR_FRAME_SIZE
	.align		4
.L_289:
        /*05dc*/ 	.byte	0x04, 0x11
        /*05de*/ 	.short	(.L_291 - .L_290)
	.align		4
.L_290:
        /*05e0*/ 	.word	index@(_Z35group_norm_nhwc_bwd_one_pass_kernelI11Bf16IOFp16WLi128ELi98ELi392EEv26Group_norm_nhwc_bwd_params)
        /*05e4*/ 	.word	0x00000000


	//----- nvinfo : EIATTR_REGCOUNT
	.align		4
.L_291:
        /*05e8*/ 	.byte	0x04, 0x2f
        /*05ea*/ 	.short	(.L_293 - .L_292)
	.align		4
.L_292:
        /*05ec*/ 	.word	index@(_Z35group_norm_nhwc_bwd_one_pass_kernelI11Bf16IOFp16WLi64ELi98ELi392EEv26Group_norm_nhwc_bwd_params)
        /*05f0*/ 	.word	0x0000003e


	//----- nvinfo : EIATTR_FRAME_SIZE
	.align		4
.L_293:
        /*05f4*/ 	.byte	0x04, 0x11
        /*05f6*/ 	.short	(.L_295 - .L_294)
	.align		4
.L_294:
        /*05f8*/ 	.word	index@(_Z35group_norm_nhwc_bwd_one_pass_kernelI11Bf16IOFp16WLi64ELi98ELi392EEv26Group_norm_nhwc_bwd_params)
        /*05fc*/ 	.word	0x00000000


	//----- nvinfo : EIATTR_REGCOUNT
	.align		4
.L_295:
        /*0600*/ 	.byte	0x04, 0x2f
        /*0602*/ 	.short	(.L_297 - .L_296)
	.align		4
.L_296:
        /*0604*/ 	.word	index@(_Z35group_norm_nhwc_bwd_one_pass_kernelI11Bf16IOBf16WLi512ELi98ELi392EEv26Group_norm_nhwc_bwd_params)
        /*0608*/ 	.word	0x00000048


	//----- nvinfo : EIATTR_FRAME_SIZE
	.align		4
.L_297:
        /*060c*/ 	.byte	0x04, 0x11
        /*060e*/ 	.short	(.L_299 - .L_298)
	.align		4
.L_298:
        /*0610*/ 	.word	index@(_Z35group_norm_nhwc_bwd_one_pass_kernelI11Bf16IOBf16WLi512ELi98ELi392EEv26Group_norm_nhwc_bwd_params)
        /*0614*/ 	.word	0x000008d0


	//----- nvinfo : EIATTR_REGCOUNT
	.align		4
.L_299:
        /*0618*/ 	.byte	0x04, 0x2f
        /*061a*/ 	.short	(.L_301 - .L_300)
	.align		4
.L_300:
        /*061c*/ 	.word	index@(_Z35group_norm_nhwc_bwd_one_pass_kernelI11Bf16IOBf16WLi256ELi98ELi392EEv26Group_norm_nhwc_bwd_params)
        /*0620*/ 	.word	0x00000080


	//----- nvinfo : EIATTR_FRAME_SIZE
	.align		4
.L_301:
        /*0624*/ 	.byte	0x04, 0x11
        /*0626*/ 	.short	(.L_303 - .L_302)
	.align		4
.L_302:
        /*0628*/ 	.word	index@(_Z35group_norm_nhwc_bwd_one_pass_kernelI11Bf16IOBf16WLi256ELi98ELi392EEv26Group_norm_nhwc_bwd_params)
        /*062c*/ 	.word	0x000000a8


	//----- nvinfo : EIATTR_REGCOUNT
	.align		4
.L_303:
        /*0630*/ 	.byte	0x04, 0x2f
        /*0632*/ 	.short	(.L_305 - .L_304)
	.align		4
.L_304:
        /*0634*/ 	.word	index@(_Z35group_norm_nhwc_bwd_one_pass_kernelI11Bf16IOBf16WLi128ELi98ELi392EEv26Group_norm_nhwc_bwd_params)
        /*0638*/ 	.word	0x00000080


	//----- nvinfo : EIATTR_FRAME_SIZE
	.align		4
.L_305:
        /*063c*/ 	.byte	0x04, 0x11
        /*063e*/ 	.short	(.L_307 - .L_306)
	.align		4
.L_306:
        /*0640*/ 	.word	index@(_Z35group_norm_nhwc_bwd_one_pass_kernelI11Bf16IOBf16WLi128ELi98ELi392EEv26Group_norm_nhwc_bwd_params)
        /*0644*/ 	.word	0x00000000


	//----- nvinfo : EIATTR_REGCOUNT
	.align		4
.L_307:
        /*0648*/ 	.byte	0x04, 0x2f
        /*064a*/ 	.short	(.L_309 - .L_308)
	.align		4
.L_308:
        /*064c*/ 	.word	index@(_Z35group_norm_nhwc_bwd_one_pass_kernelI11Bf16IOBf16WLi64ELi98ELi392EEv26Group_norm_nhwc_bwd_params)
        /*0650*/ 	.word	0x0000003e


	//----- nvinfo : EIATTR_FRAME_SIZE
	.align		4
.L_309:
        /*0654*/ 	.byte	0x04, 0x11
        /*0656*/ 	.short	(.L_311 - .L_310)
	.align		4
.L_310:
        /*0658*/ 	.word	index@(_Z35group_norm_nhwc_bwd_one_pass_kernelI11Bf16IOBf16WLi64ELi98ELi392EEv26Group_norm_nhwc_bwd_params)
        /*065c*/ 	.word	0x00000000


	//----- nvinfo : EIATTR_REGCOUNT
	.align		4
.L_311:
        /*0660*/ 	.byte	0x04, 0x2f
        /*0662*/ 	.short	(.L_313 - .L_312)
	.align		4
.L_312:
        /*0664*/ 	.word	index@(_Z35group_norm_nhwc_bwd_one_pass_kernelI11Bf16IOFp32WLi512ELi98ELi392EEv26Group_norm_nhwc_bwd_params)
        /*0668*/ 	.word	0x00000048


	//----- nvinfo : EIATTR_FRAME_SIZE
	.align		4
.L_313:
        /*066c*/ 	.byte	0x04, 0x11
        /*066e*/ 	.short	(.L_315 - .L_314)
	.align		4
.L_314:
        /*0670*/ 	.word	index@(_Z35group_norm_nhwc_bwd_one_pass_kernelI11Bf16IOFp32WLi512ELi98ELi392EEv26Group_norm_nhwc_bwd_params)
        /*0674*/ 	.word	0x000008c0


	//----- nvinfo : EIATTR_REGCOUNT
	.align		4
.L_315:
        /*0678*/ 	.byte	0x04, 0x2f
        /*067a*/ 	.short	(.L_317 - .L_316)
	.align		4
.L_316:
        /*067c*/ 	.word	index@(_Z35group_norm_nhwc_bwd_one_pass_kernelI11Bf16IOFp32WLi256ELi98ELi392EEv26Group_norm_nhwc_bwd_params)
        /*0680*/ 	.word	0x00000080


	//----- nvinfo : EIATTR_FRAME_SIZE
	.align		4
.L_317:
        /*0684*/ 	.byte	0x04, 0x11
        /*0686*/ 	.short	(.L_319 - .L_318)
	.align		4
.L_318:
        /*0688*/ 	.word	index@(_Z35group_norm_nhwc_bwd_one_pass_kernelI11Bf16IOFp32WLi256ELi98ELi392EEv26Group_norm_nhwc_bwd_params)
        /*068c*/ 	.word	0x000000b0


	//----- nvinfo : EIATTR_REGCOUNT
	.align		4
.L_319:
        /*0690*/ 	.byte	0x04, 0x2f
        /*0692*/ 	.short	(.L_321 - .L_320)
	.align		4
.L_320:
        /*0694*/ 	.word	index@(_Z35group_norm_nhwc_bwd_one_pass_kernelI11Bf16IOFp32WLi128ELi98ELi392EEv26Group_norm_nhwc_bwd_params)
        /*0698*/ 	.word	0x00000080


	//----- nvinfo : EIATTR_FRAME_SIZE
	.align		4
.L_321:
        /*069c*/ 	.byte	0x04, 0x11
        /*069e*/ 	.short	(.L_323 - .L_322)
	.align		4
.L_322:
        /*06a0*/ 	.word	index@(_Z35group_norm_nhwc_bwd_one_pass_kernelI11Bf16IOFp32WLi128ELi98ELi392EEv26Group_norm_nhwc_bwd_params)
        /*06a4*/ 	.word	0x00000000


	//----- nvinfo : EIATTR_REGCOUNT
	.align		4
.L_323:
        /*06a8*/ 	.byte	0x04, 0x2f
        /*06aa*/ 	.short	(.L_325 - .L_324)
	.align		4
.L_324:
        /*06ac*/ 	.word	index@(_Z35group_norm_nhwc_bwd_one_pass_kernelI11Bf16IOFp32WLi64ELi98ELi392EEv26Group_norm_nhwc_bwd_params)
        /*06b0*/ 	.word	0x00000040


	//----- nvinfo : EIATTR_FRAME_SIZE
	.align		4
.L_325:
        /*06b4*/ 	.byte	0x04, 0x11
        /*06b6*/ 	.short	(.L_327 - .L_326)
	.align		4
.L_326:
        /*06b8*/ 	.word	index@(_Z35group_norm_nhwc_bwd_one_pass_kernelI11Bf16IOFp32WLi64ELi98ELi392EEv26Group_norm_nhwc_bwd_params)
        /*06bc*/ 	.word	0x00000000


	//----- nvinfo : EIATTR_REGCOUNT
	.align		4
.L_327:
        /*06c0*/ 	.byte	0x04, 0x2f
        /*06c2*/ 	.short	(.L_329 - .L_328)
	.align		4
.L_328:
        /*06c4*/ 	.word	index@(_ZN3cub17CUB_300001_SM_9006detail11EmptyKernelIvEEvv)
        /*06c8*/ 	.word	0x00000004


	//----- nvinfo : EIATTR_FRAME_SIZE
	.align		4
.L_329:
        /*06cc*/ 	.byte	0x04, 0x11
        /*06ce*/ 	.short	(.L_331 - .L_330)
	.align		4
.L_330:
        /*06d0*/ 	.word	index@(_ZN3cub17CUB_300001_SM_9006detail11EmptyKernelIvEEvv)
        /*06d4*/ 	.word	0x00000000


	//----- nvinfo : EIATTR_MIN_STACK_SIZE
	.align		4
.L_331:
        /*06d8*/ 	.byte	0x04, 0x12
        /*06da*/ 	.short	(.L_333 - .L_332)
	.align		4
.L_332:
        /*06dc*/ 	.word	index@(_ZN3cub17CUB_300001_SM_9006detail11EmptyKernelIvEEvv)
        /*06e0*/ 	.word	0x00000000


	//----- nvinfo : EIATTR_MIN_STACK_SIZE
	.align		4
.L_333:
        /*06e4*/ 	.byte	0x04, 0x12
        /*06e6*/ 	.short	(.L_335 - .L_334)
	.align		4
.L_334:
        /*06e8*/ 	.word	index@(_Z35group_norm_nhwc_bwd_one_pass_kernelI11Bf16IOFp32WLi64ELi98ELi392EEv26Group_norm_nhwc_bwd_params)
        /*06ec*/ 	.word	0x00000000


	//----- nvinfo : EIATTR_MIN_STACK_SIZE
	.align		4
.L_335:
        /*06f0*/ 	.byte	0x04, 0x12
        /*06f2*/ 	.short	(.L_337 - .L_336)
	.align		4
.L_336:
        /*06f4*/ 	.word	index@(_Z35group_norm_nhwc_bwd_one_pass_kernelI11Bf16IOFp32WLi128ELi98ELi392EEv26Group_norm_nhwc_bwd_params)
        /*06f8*/ 	.word	0x00000000


	//----- nvinfo : EIATTR_MIN_STACK_SIZE
	.align		4
.L_337:
        /*06fc*/ 	.byte	0x04, 0x12
        /*06fe*/ 	.short	(.L_339 - .L_338)
	.align		4
.L_338:
        /*0700*/ 	.word	index@(_Z35group_norm_nhwc_bwd_one_pass_kernelI11Bf16IOFp32WLi256ELi98ELi392EEv26Group_norm_nhwc_bwd_params)
        /*0704*/ 	.word	0x000000b0


	//----- nvinfo : EIATTR_MIN_STACK_SIZE
	.align		4
.L_339:
        /*0708*/ 	.byte	0x04, 0x12
        /*070a*/ 	.short	(.L_341 - .L_340)
	.align		4
.L_340:
        /*070c*/ 	.word	index@(_Z35group_norm_nhwc_bwd_one_pass_kernelI11Bf16IOFp32WLi512ELi98ELi392EEv26Group_norm_nhwc_bwd_params)
        /*0710*/ 	.word	0x000008c0


	//----- nvinfo : EIATTR_MIN_STACK_SIZE
	.align		4
.L_341:
        /*0714*/ 	.byte	0x04, 0x12
        /*0716*/ 	.short	(.L_343 - .L_342)
	.align		4
.L_342:
        /*0718*/ 	.word	index@(_Z35group_norm_nhwc_bwd_one_pass_kernelI11Bf16IOBf16WLi64ELi98ELi392EEv26Group_norm_nhwc_bwd_params)
        /*071c*/ 	.word	0x00000000


	//----- nvinfo : EIATTR_MIN_STACK_SIZE
	.align		4
.L_343:
        /*0720*/ 	.byte	0x04, 0x12
        /*0722*/ 	.short	(.L_345 - .L_344)
	.align		4
.L_344:
        /*0724*/ 	.word	index@(_Z35group_norm_nhwc_bwd_one_pass_kernelI11Bf16IOBf16WLi128ELi98ELi392EEv26Group_norm_nhwc_bwd_params)
        /*0728*/ 	.word	0x00000000


	//----- nvinfo : EIATTR_MIN_STACK_SIZE
	.align		4
.L_345:
        /*072c*/ 	.byte	0x04, 0x12
        /*072e*/ 	.short	(.L_347 - .L_346)
	.align		4
.L_346:
        /*0730*/ 	.word	index@(_Z35group_norm_nhwc_bwd_one_pass_kernelI11Bf16IOBf16WLi256ELi98ELi392EEv26Group_norm_nhwc_bwd_params)
        /*0734*/ 	.word	0x000000a8


	//----- nvinfo : EIATTR_MIN_STACK_SIZE
	.align		4
.L_347:
        /*0738*/ 	.byte	0x04, 0x12
        /*073a*/ 	.short	(.L_349 - .L_348)
	.align		4
.L_348:
        /*073c*/ 	.word	index@(_Z35group_norm_nhwc_bwd_one_pass_kernelI11Bf16IOBf16WLi512ELi98ELi392EEv26Group_norm_nhwc_bwd_params)
        /*0740*/ 	.word	0x000008d0


	//----- nvinfo : EIATTR_MIN_STACK_SIZE
	.align		4
.L_349:
        /*0744*/ 	.byte	0x04, 0x12
        /*0746*/ 	.short	(.L_351 - .L_350)
	.align		4
.L_350:
        /*0748*/ 	.word	index@(_Z35group_norm_nhwc_bwd_one_pass_kernelI11Bf16IOFp16WLi64ELi98ELi392EEv26Group_norm_nhwc_bwd_params)
        /*074c*/ 	.word	0x00000000


	//----- nvinfo : EIATTR_MIN_STACK_SIZE
	.align		4
.L_351:
        /*0750*/ 	.byte	0x04, 0x12
        /*0752*/ 	.short	(.L_353 - .L_352)
	.align		4
.L_352:
        /*0754*/ 	.word	index@(_Z35group_norm_nhwc_bwd_one_pass_kernelI11Bf16IOFp16WLi128ELi98ELi392EEv26Group_norm_nhwc_bwd_params)
        /*0758*/ 	.word	0x00000000


	//----- nvinfo : EIATTR_MIN_STACK_SIZE
	.align		4
.L_353:
        /*075c*/ 	.byte	0x04, 0x12
        /*075e*/ 	.short	(.L_355 - .L_354)
	.align		4
.L_354:
        /*0760*/ 	.word	index@(_Z35group_norm_nhwc_bwd_one_pass_kernelI11Bf16IOFp16WLi256ELi98ELi392EEv26Group_norm_nhwc_bwd_params)
        /*0764*/ 	.word	0x000000a8


	//----- nvinfo : EIATTR_MIN_STACK_SIZE
	.align		4
.L_355:
        /*0768*/ 	.byte	0x04, 0x12
        /*076a*/ 	.short	(.L_357 - .L_356)
	.align		4
.L_356:
        /*076c*/ 	.word	index@(_Z35group_norm_nhwc_bwd_one_pass_kernelI11Bf16IOFp16WLi512ELi98ELi392EEv26Group_norm_nhwc_bwd_params)
        /*0770*/ 	.word	0x000008d0


	//----- nvinfo : EIATTR_MIN_STACK_SIZE
	.align		4
.L_357:
        /*0774*/ 	.byte	0x04, 0x12
        /*0776*/ 	.short	(.L_359 - .L_358)
	.align		4
.L_358:
        /*0778*/ 	.word	index@(_Z35group_norm_nhwc_bwd_one_pass_kernelI11Fp16IOFp32WLi64ELi98ELi392EEv26Group_norm_nhwc_bwd_params)
        /*077c*/ 	.word	0x00000000


	//----- nvinfo : EIATTR_MIN_STACK_SIZE
	.align		4
.L_359:
        /*0780*/ 	.byte	0x04, 0x12
        /*0782*/ 	.short	(.L_361 - .L_360)
	.align		4
.L_360:
        /*0784*/ 	.word	index@(_Z35group_norm_nhwc_bwd_one_pass_kernelI11Fp16IOFp32WLi128ELi98ELi392EEv26Group_norm_nhwc_bwd_params)
        /*0788*/ 	.word	0x00000000


	//----- nvinfo : EIATTR_MIN_STACK_SIZE
	.align		4
.L_361:
        /*078c*/ 	.byte	0x04, 0x12
        /*078e*/ 	.short	(.L_363 - .L_362)
	.align		4
.L_362:
        /*0790*/ 	.word	index@(_Z35group_norm_nhwc_bwd_one_pass_kernelI11Fp16IOFp32WLi256ELi98ELi392EEv26Group_norm_nhwc_bwd_params)
        /*0794*/ 	.word	0x00000000


	//----- nvinfo : EIATTR_MIN_STACK_SIZE
	.align		4
.L_363:
        /*0798*/ 	.byte	0x04, 0x12
        /*079a*/ 	.short	(.L_365 - .L_364)
	.align		4
.L_364:
        /*079c*/ 	.word	index@(_Z35group_norm_nhwc_bwd_one_pass_kernelI11Fp16IOFp32WLi512ELi98ELi392EEv26Group_norm_nhwc_bwd_params)
        /*07a0*/ 	.word	0x00000420


	//----- nvinfo : EIATTR_MIN_STACK_SIZE
	.align		4
.L_365:
        /*07a4*/ 	.byte	0x04, 0x12
        /*07a6*/ 	.short	(.L_367 - .L_366)
	.align		4
.L_366:
        /*07a8*/ 	.word	index@(_Z35group_norm_nhwc_bwd_one_pass_kernelI11Fp16IOBf16WLi64ELi98ELi392EEv26Group_norm_nhwc_bwd_params)
        /*07ac*/ 	.word	0x00000000


	//----- nvinfo : EIATTR_MIN_STACK_SIZE
	.align		4
.L_367:
        /*07b0*/ 	.byte	0x04, 0x12
        /*07b2*/ 	.short	(.L_369 - .L_368)
	.align		4
.L_368:
        /*07b4*/ 	.word	index@(_Z35group_norm_nhwc_bwd_one_pass_kernelI11Fp16IOBf16WLi128ELi98ELi392EEv26Group_norm_nhwc_bwd_params)
        /*07b8*/ 	.word	0x00000000


	//----- nvinfo : EIATTR_MIN_STACK_SIZE
	.align		4
.L_369:
        /*07bc*/ 	.byte	0x04, 0x12
        /*07be*/ 	.short	(.L_371 - .L_370)
	.align		4
.L_370:
        /*07c0*/ 	.word	index@(_Z35group_norm_nhwc_bwd_one_pass_kernelI11Fp16IOBf16WLi256ELi98ELi392EEv26Group_norm_nhwc_bwd_params)
        /*07c4*/ 	.word	0x00000000


	//----- nvinfo : EIATTR_MIN_STACK_SIZE
	.align		4
.L_371:
        /*07c8*/ 	.byte	0x04, 0x12
        /*07ca*/ 	.short	(.L_373 - .L_372)
	.align		4
.L_372:
        /*07cc*/ 	.word	index@(_Z35group_norm_nhwc_bwd_one_pass_kernelI11Fp16IOBf16WLi512ELi98ELi392EEv26Group_norm_nhwc_bwd_params)
        /*07d0*/ 	.word	0x00000410


	//----- nvinfo : EIATTR_MIN_STACK_SIZE
	.align		4
.L_373:
        /*07d4*/ 	.byte	0x04, 0x12
        /*07d6*/ 	.short	(.L_375 - .L_374)
	.align		4
.L_374:
        /*07d8*/ 	.word	index@(_Z35group_norm_nhwc_bwd_one_pass_kernelI11Fp16IOFp16WLi64ELi98ELi392EEv26Group_norm_nhwc_bwd_params)
        /*07dc*/ 	.word	0x00000000


	//----- nvinfo : EIATTR_MIN_STACK_SIZE
	.align		4
.L_375:
        /*07e0*/ 	.byte	0x04, 0x12
        /*07e2*/ 	.short	(.L_377 - .L_376)
	.align		4
.L_376:
        /*07e4*/ 	.word	index@(_Z35group_norm_nhwc_bwd_one_pass_kernelI11Fp16IOFp16WLi128ELi98ELi392EEv26Group_norm_nhwc_bwd_params)
        /*07e8*/ 	.word	0x00000000


	//----- nvinfo : EIATTR_MIN_STACK_SIZE
	.align		4
.L_377:
        /*07ec*/ 	.byte	0x04, 0x12
        /*07ee*/ 	.short	(.L_379 - .L_378)
	.align		4
.L_378:
        /*07f0*/ 	.word	index@(_Z35group_norm_nhwc_bwd_one_pass_kernelI11Fp16IOFp16WLi256ELi98ELi392EEv26Group_norm_nhwc_bwd_params)
        /*07f4*/ 	.word	0x00000000


	//----- nvinfo : EIATTR_MIN_STACK_SIZE
	.align		4
.L_379:
        /*07f8*/ 	.byte	0x04, 0x12
        /*07fa*/ 	.short	(.L_381 - .L_380)
	.align		4
.L_380:
        /*07fc*/ 	.word	index@(_Z35group_norm_nhwc_bwd_one_pass_kernelI11Fp16IOFp16WLi512ELi98ELi392EEv26Group_norm_nhwc_bwd_params)
        /*0800*/ 	.word	0x00000410


	//----- nvinfo : EIATTR_MIN_STACK_SIZE
	.align		4
.L_381:
        /*0804*/ 	.byte	0x04, 0x12
        /*0806*/ 	.short	(.L_383 - .L_382)
	.align		4
.L_382:
        /*0808*/ 	.word	index@(_Z35group_norm_nhwc_bwd_one_pass_kernelI11Fp32IOFp32WLi64ELi98ELi392EEv26Group_norm_nhwc_bwd_params)
        /*080c*/ 	.word	0x00000000


	//----- nvinfo : EIATTR_MIN_STACK_SIZE
	.align		4
.L_383:
        /*0810*/ 	.byte	0x04, 0x12
        /*0812*/ 	.short	(.L_385 - .L_384)
	.align		4
.L_384:
        /*0814*/ 	.word	index@(_Z35group_norm_nhwc_bwd_one_pass_kernelI11Fp32IOFp32WLi128ELi98ELi392EEv26Group_norm_nhwc_bwd_params)
        /*0818*/ 	.word	0x00000000


	//----- nvinfo : EIATTR_MIN_STACK_SIZE
	.align		4
.L_385:
        /*081c*/ 	.byte	0x04, 0x12
        /*081e*/ 	.short	(.L_387 - .L_386)
	.align		4
.L_386:
        /*0820*/ 	.word	index@(_Z35group_norm_nhwc_bwd_one_pass_kernelI11Fp32IOFp32WLi256ELi98ELi392EEv26Group_norm_nhwc_bwd_params)
        /*0824*/ 	.word	0x000000e0


	//----- nvinfo : EIATTR_MIN_STACK_SIZE
	.align		4
.L_387:
        /*0828*/ 	.byte	0x04, 0x12
        /*082a*/ 	.short	(.L_389 - .L_388)
	.align		4
.L_388:
        /*082c*/ 	.word	index@(_Z35group_norm_nhwc_bwd_one_pass_kernelI11Fp32IOFp32WLi512ELi98ELi392EEv26Group_norm_nhwc_bwd_params)
        /*0830*/ 	.word	0x000008d0


	//----- nvinfo : EIATTR_MIN_STACK_SIZE
	.align		4
.L_389:
        /*0834*/ 	.byte	0x04, 0x12
        /*0836*/ 	.short	(.L_391 - .L_390)
	.align		4
.L_390:
        /*0838*/ 	.word	index@(_Z35group_norm_nhwc_bwd_one_pass_kernelI11Fp32IOBf16WLi64ELi98ELi392EEv26Group_norm_nhwc_bwd_params)
        /*083c*/ 	.word	0x00000000


	//----- nvinfo : EIATTR_MIN_STACK_SIZE
	.align		4
.L_391:
        /*0840*/ 	.byte	0x04, 0x12
        /*0842*/ 	.short	(.L_393 - .L_392)
	.align		4
.L_392:
        /*0844*/ 	.word	index@(_Z35group_norm_nhwc_bwd_one_pass_kernelI11Fp32IOBf16WLi128ELi98ELi392EEv26Group_norm_nhwc_bwd_params)
        /*0848*/ 	.word	0x00000000


	//----- nvinfo : EIATTR_MIN_STACK_SIZE
	.align		4
.L_393:
        /*084c*/ 	.byte	0x04, 0x12
        /*084e*/ 	.short	(.L_395 - .L_394)
	.align		4
.L_394:
        /*0850*/ 	.word	index@(_Z35group_norm_nhwc_bwd_one_pass_kernelI11Fp32IOBf16WLi256ELi98ELi392EEv26Group_norm_nhwc_bwd_params)
        /*0854*/ 	.word	0x000000e0


	//----- nvinfo : EIATTR_MIN_STACK_SIZE
	.align		4
.L_395:
        /*0858*/ 	.byte	0x04, 0x12
        /*085a*/ 	.short	(.L_397 - .L_396)
	.align		4
.L_396:
        /*085c*/ 	.word	index@(_Z35group_norm_nhwc_bwd_one_pass_kernelI11Fp32IOBf16WLi512ELi98ELi392EEv26Group_norm_nhwc_bwd_params)
        /*0860*/ 	.word	0x000008d0


	//----- nvinfo : EIATTR_MIN_STACK_SIZE
	.align		4
.L_397:
        /*0864*/ 	.byte	0x04, 0x12
        /*0866*/ 	.short	(.L_399 - .L_398)
	.align		4
.L_398:
        /*0868*/ 	.word	index@(_Z35group_norm_nhwc_bwd_one_pass_kernelI11Fp32IOFp16WLi64ELi98ELi392EEv26Group_norm_nhwc_bwd_params)
        /*086c*/ 	.word	0x00000000


	//----- nvinfo : EIATTR_MIN_STACK_SIZE
	.align		4
.L_399:
        /*0870*/ 	.byte	0x04, 0x12
        /*0872*/ 	.short	(.L_401 - .L_400)
	.align		4
.L_400:
        /*0874*/ 	.word	index@(_Z35group_norm_nhwc_bwd_one_pass_kernelI11Fp32IOFp16WLi128ELi98ELi392EEv26Group_norm_nhwc_bwd_params)
        /*0878*/ 	.word	0x00000000


	//----- nvinfo : EIATTR_MIN_STACK_SIZE
	.align		4
.L_401:
        /*087c*/ 	.byte	0x04, 0x12
        /*087e*/ 	.short	(.L_403 - .L_402)
	.align		4
.L_402:
        /*0880*/ 	.word	index@(_Z35group_norm_nhwc_bwd_one_pass_kernelI11Fp32IOFp16WLi256ELi98ELi392EEv26Group_norm_nhwc_bwd_params)
        /*0884*/ 	.word	0x000000e0


	//----- nvinfo : EIATTR_MIN_STACK_SIZE
	.align		4
.L_403:
        /*0888*/ 	.byte	0x04, 0x12
        /*088a*/ 	.short	(.L_405 - .L_404)
	.align		4
.L_404:
        /*088c*/ 	.word	index@(_Z35group_norm_nhwc_bwd_one_pass_kernelI11Fp32IOFp16WLi512ELi98ELi392EEv26Group_norm_nhwc_bwd_params)
        /*0890*/ 	.word	0x000008d0


	//----- nvinfo : EIATTR_MIN_STACK_SIZE
	.align		4
.L_405:
        /*0894*/ 	.byte	0x04, 0x12
        /*0896*/ 	.short	(.L_407 - .L_406)
	.align		4
.L_406:
        /*0898*/ 	.word	index@(_Z35group_norm_nhwc_fwd_one_pass_kernelI11Bf16IOFp32WLi64ELi98ELi392EEv26Group_norm_nhwc_fwd_params)
        /*089c*/ 	.word	0x00000000


	//----- nvinfo : EIATTR_MIN_STACK_SIZE
	.align		4
.L_407:
        /*08a0*/ 	.byte	0x04, 0x12
        /*08a2*/ 	.short	(.L_409 - .L_408)
	.align		4
.L_408:
        /*08a4*/ 	.word	index@(_Z35group_norm_nhwc_fwd_one_pass_kernelI11Bf16IOFp32WLi128ELi98ELi392EEv26Group_norm_nhwc_fwd_params)
        /*08a8*/ 	.word	0x00000000


	//----- nvinfo : EIATTR_MIN_STACK_SIZE
	.align		4
.L_409:
        /*08ac*/ 	.byte	0x04, 0x12
        /*08ae*/ 	.short	(.L_411 - .L_410)
	.align		4
.L_410:
        /*08b0*/ 	.word	index@(_Z35group_norm_nhwc_fwd_one_pass_kernelI11Bf16IOFp32WLi256ELi98ELi392EEv26Group_norm_nhwc_fwd_params)
        /*08b4*/ 	.word	0x00000000


	//----- nvinfo : EIATTR_MIN_STACK_SIZE
	.align		4
.L_411:
        /*08b8*/ 	.byte	0x04, 0x12
        /*08ba*/ 	.short	(.L_413 - .L_412)
	.align		4
.L_412:
        /*08bc*/ 	.word	index@(_Z35group_norm_nhwc_fwd_one_pass_kernelI11Bf16IOFp32WLi512ELi98ELi392EEv26Group_norm_nhwc_fwd_params)
        /*08c0*/ 	.word	0x000003a0


	//----- nvinfo : EIATTR_MIN_STACK_SIZE
	.align		4
.L_413:
        /*08c4*/ 	.byte	0x04, 0x12
        /*08c6*/ 	.short	(.L_415 - .L_414)
	.align		4
.L_414:
        /*08c8*/ 	.word	index@(_Z35group_norm_nhwc_fwd_one_pass_kernelI11Bf16IOBf16WLi64ELi98ELi392EEv26Group_norm_nhwc_fwd_params)
        /*08cc*/ 	.word	0x00000000


	//----- nvinfo : EIATTR_MIN_STACK_SIZE
	.align		4
.L_415:
        /*08d0*/ 	.byte	0x04, 0x12
        /*08d2*/ 	.short	(.L_417 - .L_416)
	.align		4
.L_416:
        /*08d4*/ 	.word	index@(_Z35group_norm_nhwc_fwd_one_pass_kernelI11Bf16IOBf16WLi128ELi98ELi392EEv26Group_norm_nhwc_fwd_params)
        /*08d8*/ 	.word	0x00000000


	//----- nvinfo : EIATTR_MIN_STACK_SIZE
	.align		4
.L_417:
        /*08dc*/ 	.byte	0x04, 0x12
        /*08de*/ 	.short	(.L_419 - .L_418)
	.align		4
.L_418:
        /*08e0*/ 	.word	index@(_Z35group_norm_nhwc_fwd_one_pass_kernelI11Bf16IOBf16WLi256ELi98ELi392EEv26Group_norm_nhwc_fwd_params)
        /*08e4*/ 	.word	0x00000000


	//----- nvinfo : EIATTR_MIN_STACK_SIZE
	.align		4
.L_419:
        /*08e8*/ 	.byte	0x04, 0x12
        /*08ea*/ 	.short	(.L_421 - .L_420)
	.align		4
.L_420:
        /*08ec*/ 	.word	index@(_Z35group_norm_nhwc_fwd_one_pass_kernelI11Bf16IOBf16WLi512ELi98ELi392EEv26Group_norm_nhwc_fwd_params)
        /*08f0*/ 	.word	0x000003a0


	//----- nvinfo : EIATTR_MIN_STACK_SIZE
	.align		4
.L_421:
        /*08f4*/ 	.byte	0x04, 0x12
        /*08f6*/ 	.short	(.L_423 - .L_422)
	.align		4
.L_422:
        /*08f8*/ 	.word	index@(_Z35group_norm_nhwc_fwd_one_pass_kernelI11Bf16IOFp16WLi64ELi98ELi392EEv26Group_norm_nhwc_fwd_params)
        /*08fc*/ 	.word	0x00000000


	//----- nvinfo : EIATTR_MIN_STACK_SIZE
	.align		4
.L_423:
        /*0900*/ 	.byte	0x04, 0x12
        /*0902*/ 	.short	(.L_425 - .L_424)
	.align		4
.L_424:
        /*0904*/ 	.word	index@(_Z35group_norm_nhwc_fwd_one_pass_kernelI11Bf16IOFp16WLi128ELi98ELi392EEv26Group_norm_nhwc_fwd_params)
        /*0908*/ 	.word	0x00000000


	//----- nvinfo : EIATTR_MIN_STACK_SIZE
	.align		4
.L_425:
        /*090c*/ 	.byte	0x04, 0x12
        /*090e*/ 	.short	(.L_427 - .L_426)
	.align		4
.L_426:
        /*0910*/ 	.word	index@(_Z35group_norm_nhwc_fwd_one_pass_kernelI11Bf16IOFp16WLi256ELi98ELi392EEv26Group_norm_nhwc_fwd_params)
        /*0914*/ 	.word	0x00000000


	//----- nvinfo : EIATTR_MIN_STACK_SIZE
	.align		4
.L_427:
        /*0918*/ 	.byte	0x04, 0x12
        /*091a*/ 	.short	(.L_429 - .L_428)
	.align		4
.L_428:
        /*091c*/ 	.word	index@(_Z35group_norm_nhwc_fwd_one_pass_kernelI11Bf16IOFp16WLi512ELi98ELi392EEv26Group_norm_nhwc_fwd_params)
        /*0920*/ 	.word	0x000003a0


	//----- nvinfo : EIATTR_MIN_STACK_SIZE
	.align		4
.L_429:
        /*0924*/ 	.byte	0x04, 0x12
        /*0926*/ 	.short	(.L_431 - .L_430)
	.align		4
.L_430:
        /*0928*/ 	.word	index@(_Z35group_norm_nhwc_fwd_one_pass_kernelI11Fp16IOFp32WLi64ELi98ELi392EEv26Group_norm_nhwc_fwd_params)
        /*092c*/ 	.word	0x00000000


	//----- nvinfo : EIATTR_MIN_STACK_SIZE
	.align		4
.L_431:
        /*0930*/ 	.byte	0x04, 0x12
        /*0932*/ 	.short	(.L_433 - .L_432)
	.align		4
.L_432:
        /*0934*/ 	.word	index@(_Z35group_norm_nhwc_fwd_one_pass_kernelI11Fp16IOFp32WLi128ELi98ELi392EEv26Group_norm_nhwc_fwd_params)
        /*0938*/ 	.word	0x00000000


	//----- nvinfo : EIATTR_MIN_STACK_SIZE
	.align		4
.L_433:
        /*093c*/ 	.byte	0x04, 0x12
        /*093e*/ 	.short	(.L_435 - .L_434)
	.align		4
.L_434:
        /*0940*/ 	.word	index@(_Z35group_norm_nhwc_fwd_one_pass_kernelI11Fp16IOFp32WLi256ELi98ELi392EEv26Group_norm_nhwc_fwd_params)
        /*0944*/ 	.word	0x00000000


	//----- nvinfo : EIATTR_MIN_STACK_SIZE
	.align		4
.L_435:
        /*0948*/ 	.byte	0x04, 0x12
        /*094a*/ 	.short	(.L_437 - .L_436)
	.align		4
.L_436:
        /*094c*/ 	.word	index@(_Z35group_norm_nhwc_fwd_one_pass_kernelI11Fp16IOFp32WLi512ELi98ELi392EEv26Group_norm_nhwc_fwd_params)
        /*0950*/ 	.word	0x00000140


	//----- nvinfo : EIATTR_MIN_STACK_SIZE
	.align		4
.L_437:
        /*0954*/ 	.byte	0x04, 0x12
        /*0956*/ 	.short	(.L_439 - .L_438)
	.align		4
.L_438:
        /*0958*/ 	.word	index@(_Z35group_norm_nhwc_fwd_one_pass_kernelI11Fp16IOBf16WLi64ELi98ELi392EEv26Group_norm_nhwc_fwd_params)
        /*095c*/ 	.word	0x00000000


	//----- nvinfo : EIATTR_MIN_STACK_SIZE
	.align		4
.L_439:
        /*0960*/ 	.byte	0x04, 0x12
        /*0962*/ 	.short	(.L_441 - .L_440)
	.align		4
.L_440:
        /*0964*/ 	.word	index@(_Z35group_norm_nhwc_fwd_one_pass_kernelI11Fp16IOBf16WLi128ELi98ELi392EEv26Group_norm_nhwc_fwd_params)
        /*0968*/ 	.word	0x00000000


	//----- nvinfo : EIATTR_MIN_STACK_SIZE
	.align		4
.L_441:
        /*096c*/ 	.byte	0x04, 0x12
        /*096e*/ 	.short	(.L_443 - .L_442)
	.align		4
.L_442:
        /*0970*/ 	.word	index@(_Z35group_norm_nhwc_fwd_one_pass_kernelI11Fp16IOBf16WLi256ELi98ELi392EEv26Group_norm_nhwc_fwd_params)
        /*0974*/ 	.word	0x00000000


	//----- nvinfo : EIATTR_MIN_STACK_SIZE
	.align		4
.L_443:
        /*0978*/ 	.byte	0x04, 0x12
        /*097a*/ 	.short	(.L_445 - .L_444)
	.align		4
.L_444:
        /*097c*/ 	.word	index@(_Z35group_norm_nhwc_fwd_one_pass_kernelI11Fp16IOBf16WLi512ELi98ELi392EEv26Group_norm_nhwc_fwd_params)
        /*0980*/ 	.word	0x00000140


	//----- nvinfo : EIATTR_MIN_STACK_SIZE
	.align		4
.L_445:
        /*0984*/ 	.byte	0x04, 0x12
        /*0986*/ 	.short	(.L_447 - .L_446)
	.align		4
.L_446:
        /*0988*/ 	.word	index@(_Z35group_norm_nhwc_fwd_one_pass_kernelI11Fp16IOFp16WLi64ELi98ELi392EEv26Group_norm_nhwc_fwd_params)
        /*098c*/ 	.word	0x00000000


	//----- nvinfo : EIATTR_MIN_STACK_SIZE
	.align		4
.L_447:
        /*0990*/ 	.byte	0x04, 0x12
        /*0992*/ 	.short	(.L_449 - .L_448)
	.align		4
.L_448:
        /*0994*/ 	.word	index@(_Z35group_norm_nhwc_fwd_one_pass_kernelI11Fp16IOFp16WLi128ELi98ELi392EEv26Group_norm_nhwc_fwd_params)
        /*0998*/ 	.word	0x00000000


	//----- nvinfo : EIATTR_MIN_STACK_SIZE
	.align		4
.L_449:
        /*099c*/ 	.byte	0x04, 0x12
        /*099e*/ 	.short	(.L_451 - .L_450)
	.align		4
.L_450:
        /*09a0*/ 	.word	index@(_Z35group_norm_nhwc_fwd_one_pass_kernelI11Fp16IOFp16WLi256ELi98ELi392EEv26Group_norm_nhwc_fwd_params)
        /*09a4*/ 	.word	0x00000000


	//----- nvinfo : EIATTR_MIN_STACK_SIZE
	.align		4
.L_451:
        /*09a8*/ 	.byte	0x04, 0x12
        /*09aa*/ 	.short	(.L_453 - .L_452)
	.align		4
.L_452:
        /*09ac*/ 	.word	index@(_Z35group_norm_nhwc_fwd_one_pass_kernelI11Fp16IOFp16WLi512ELi98ELi392EEv26Group_norm_nhwc_fwd_params)
        /*09b0*/ 	.word	0x00000140


	//----- nvinfo : EIATTR_MIN_STACK_SIZE
	.align		4
.L_453:
        /*09b4*/ 	.byte	0x04, 0x12
        /*09b6*/ 	.short	(.L_455 - .L_454)
	.align		4
.L_454:
        /*09b8*/ 	.word	index@(_Z35group_norm_nhwc_fwd_one_pass_kernelI11Fp32IOFp32WLi64ELi98ELi392EEv26Group_norm_nhwc_fwd_params)
        /*09bc*/ 	.word	0x00000000


	//----- nvinfo : EIATTR_MIN_STACK_SIZE
	.align		4
.L_455:
        /*09c0*/ 	.byte	0x04, 0x12
        /*09c2*/ 	.short	(.L_457 - .L_456)
	.align		4
.L_456:
        /*09c4*/ 	.word	index@(_Z35group_norm_nhwc_fwd_one_pass_kernelI11Fp32IOFp32WLi128ELi98ELi392EEv26Group_norm_nhwc_fwd_params)
        /*09c8*/ 	.word	0x00000000


	//----- nvinfo : EIATTR_MIN_STACK_SIZE
	.align		4
.L_457:
        /*09cc*/ 	.byte	0x04, 0x12
        /*09ce*/ 	.short	(.L_459 - .L_458)
	.align		4
.L_458:
        /*09d0*/ 	.word	index@(_Z35group_norm_nhwc_fwd_one_pass_kernelI11Fp32IOFp32WLi256ELi98ELi392EEv26Group_norm_nhwc_fwd_params)
        /*09d4*/ 	.word	0x00000000


	//----- nvinfo : EIATTR_MIN_STACK_SIZE
	.align		4
.L_459:
        /*09d8*/ 	.byte	0x04, 0x12
        /*09da*/ 	.short	(.L_461 - .L_460)
	.align		4
.L_460:
        /*09dc*/ 	.word	index@(_Z35group_norm_nhwc_fwd_one_pass_kernelI11Fp32IOFp32WLi512ELi98ELi392EEv26Group_norm_nhwc_fwd_params)
        /*09e0*/ 	.word	0x00000570


	//----- nvinfo : EIATTR_MIN_STACK_SIZE
	.align		4
.L_461:
        /*09e4*/ 	.byte	0x04, 0x12
        /*09e6*/ 	.short	(.L_463 - .L_462)
	.align		4
.L_462:
        /*09e8*/ 	.word	index@(_Z35group_norm_nhwc_fwd_one_pass_kernelI11Fp32IOBf16WLi64ELi98ELi392EEv26Group_norm_nhwc_fwd_params)
        /*09ec*/ 	.word	0x00000000


	//----- nvinfo : EIATTR_MIN_STACK_SIZE
	.align		4
.L_463:
        /*09f0*/ 	.byte	0x04, 0x12
        /*09f2*/ 	.short	(.L_465 - .L_464)
	.align		4
.L_464:
        /*09f4*/ 	.word	index@(_Z35group_norm_nhwc_fwd_one_pass_kernelI11Fp32IOBf16WLi128ELi98ELi392EEv26Group_norm_nhwc_fwd_params)
        /*09f8*/ 	.word	0x00000000


	//----- nvinfo : EIATTR_MIN_STACK_SIZE
	.align		4
.L_465:
        /*09fc*/ 	.byte	0x04, 0x12
        /*09fe*/ 	.short	(.L_467 - .L_466)
	.align		4
.L_466:
        /*0a00*/ 	.word	index@(_Z35group_norm_nhwc_fwd_one_pass_kernelI11Fp32IOBf16WLi256ELi98ELi392EEv26Group_norm_nhwc_fwd_params)
        /*0a04*/ 	.word	0x00000000


	//----- nvinfo : EIATTR_MIN_STACK_SIZE
	.align		4
.L_467:
        /*0a08*/ 	.byte	0x04, 0x12
        /*0a0a*/ 	.short	(.L_469 - .L_468)
	.align		4
.L_468:
        /*0a0c*/ 	.word	index@(_Z35group_norm_nhwc_fwd_one_pass_kernelI11Fp32IOBf16WLi512ELi98ELi392EEv26Group_norm_nhwc_fwd_params)
        /*0a10*/ 	.word	0x00000570


	//----- nvinfo : EIATTR_MIN_STACK_SIZE
	.align		4
.L_469:
        /*0a14*/ 	.byte	0x04, 0x12
        /*0a16*/ 	.short	(.L_471 - .L_470)
	.align		4
.L_470:
        /*0a18*/ 	.word	index@(_Z35group_norm_nhwc_fwd_one_pass_kernelI11Fp32IOFp16WLi64ELi98ELi392EEv26Group_norm_nhwc_fwd_params)
        /*0a1c*/ 	.word	0x00000000


	//----- nvinfo : EIATTR_MIN_STACK_SIZE
	.align		4
.L_471:
        /*0a20*/ 	.byte	0x04, 0x12
        /*0a22*/ 	.short	(.L_473 - .L_472)
	.align		4
.L_472:
        /*0a24*/ 	.word	index@(_Z35group_norm_nhwc_fwd_one_pass_kernelI11Fp32IOFp16WLi128ELi98ELi392EEv26Group_norm_nhwc_fwd_params)
        /*0a28*/ 	.word	0x00000000


	//----- nvinfo : EIATTR_MIN_STACK_SIZE
	.align		4
.L_473:
        /*0a2c*/ 	.byte	0x04, 0x12
        /*0a2e*/ 	.short	(.L_475 - .L_474)
	.align		4
.L_474:
        /*0a30*/ 	.word	index@(_Z35group_norm_nhwc_fwd_one_pass_kernelI11Fp32IOFp16WLi256ELi98ELi392EEv26Group_norm_nhwc_fwd_params)
        /*0a34*/ 	.word	0x00000000


	//----- nvinfo : EIATTR_MIN_STACK_SIZE
	.align		4
.L_475:
        /*0a38*/ 	.byte	0x04, 0x12
        /*0a3a*/ 	.short	(.L_477 - .L_476)
	.align		4
.L_476:
        /*0a3c*/ 	.word	index@(_Z35group_norm_nhwc_fwd_one_pass_kernelI11Fp32IOFp16WLi512ELi98ELi392EEv26Group_norm_nhwc_fwd_params)
        /*0a40*/ 	.word	0x00000570
.L_477:


//--------------------- .nv.compat                --------------------------
	.section	.nv.compat,"",@"SHT_CUDA_COMPAT_INFO"
	.align	4
        /*0000*/ 	.byte	0x02, 0x09, 0x00, 0x00, 0x02, 0x02, 0x01, 0x00, 0x02, 0x05, 0x05, 0x00, 0x03, 0x07, 0x01, 0x01
        /*0010*/ 	.byte	0x02, 0x03, 0x00, 0x00, 0x02, 0x06, 0x01, 0x00, 0x04, 0x0b, 0x08, 0x00, 0x00, 0x00, 0x00, 0x00
        /*0020*/ 	.byte	0x00, 0x00, 0x00, 0x00


//--------------------- .nv.info._ZN3cub17CUB_300001_SM_9006detail11EmptyKernelIvEEvv --------------------------
	.section	.nv.info._ZN3cub17CUB_300001_SM_9006detail11EmptyKernelIvEEvv,"",@"SHT_CUDA_INFO"
	.sectionflags	@""
	.align	4


	//----- nvinfo : EIATTR_CUDA_API_VERSION
	.align		4
        /*0000*/ 	.byte	0x04, 0x37
        /*0002*/ 	.short	(.L_479 - .L_478)
.L_478:
        /*0004*/ 	.word	0x00000082


	//----- nvinfo : EIATTR_SPARSE_MMA_MASK
	.align		4
.L_479:
        /*0008*/ 	.byte	0x03, 0x50
        /*000a*/ 	.short	0x0000


	//----- nvinfo : EIATTR_MAXREG_COUNT
	.align		4
        /*000c*/ 	.byte	0x03, 0x1b
        /*000e*/ 	.short	0x00ff


	//----- nvinfo : EIATTR_MERCURY_ISA_VERSION
	.align		4
        /*0010*/ 	.byte	0x03, 0x5f
        /*0012*/ 	.short	0x0101


	//----- nvinfo : EIATTR_EXIT_INSTR_OFFSETS
	.align		4
        /*0014*/ 	.byte	0x04, 0x1c
        /*0016*/ 	.short	(.L_481 - .L_480)


	//   ....[0]....
.L_480:
        /*0018*/ 	.word	0x00000010


	//----- nvinfo : EIATTR_SW_WAR
	.align		4
.L_481:
        /*001c*/ 	.byte	0x04, 0x36
        /*001e*/ 	.short	(.L_483 - .L_482)
.L_482:
        /*0020*/ 	.word	0x00000008
.L_483:


//--------------------- .nv.info._Z35group_norm_nhwc_bwd_one_pass_kernelI11Bf16IOFp32WLi64ELi98ELi392EEv26Group_norm_nhwc_bwd_params --------------------------
	.section	.nv.info._Z35group_norm_nhwc_bwd_one_pass_kernelI11Bf16IOFp32WLi64ELi98ELi392EEv26Group_norm_nhwc_bwd_params,"",@"SHT_CUDA_INFO"
	.sectionflags	@""
	.align	4


	//----- nvinfo : EIATTR_CUDA_API_VERSION
	.align		4
        /*0000*/ 	.byte	0x04, 0x37
        /*0002*/ 	.short	(.L_485 - .L_484)
.L_484:
        /*0004*/ 	.word	0x00000082


	//----- nvinfo : EIATTR_KPARAM_INFO
	.align		4
.L_485:
        /*0008*/ 	.byte	0x04, 0x17
        /*000a*/ 	.short	(.L_487 - .L_486)
.L_486:
        /*000c*/ 	.word	0x00000000
        /*0010*/ 	.short	0x0000
        /*0012*/ 	.short	0x0000
        /*0014*/ 	.byte	0x00, 0xf0, 0xe1, 0x02


	//----- nvinfo : EIATTR_SPARSE_MMA_MASK
	.align		4
.L_487:
        /*0018*/ 	.byte	0x03, 0x50
        /*001a*/ 	.short	0x0000


	//----- nvinfo : EIATTR_MAXREG_COUNT
	.align		4
        /*001c*/ 	.byte	0x03, 0x1b
        /*001e*/ 	.short	0x0080


	//----- nvinfo : EIATTR_NUM_BARRIERS
	.align		4
        /*0020*/ 	.byte	0x02, 0x4c
        /*0022*/ 	.byte	0x01
	.zero		1


	//----- nvinfo : EIATTR_MERCURY_ISA_VERSION
	.align		4
        /*0024*/ 	.byte	0x03, 0x5f
        /*0026*/ 	.short	0x0101


	//----- nvinfo : EIATTR_INT_WARP_WIDE_INSTR_OFFSETS
	.align		4
        /*0028*/ 	.byte	0x04, 0x31
        /*002a*/ 	.short	(.L_489 - .L_488)


	//   ....[0]....
.L_488:
        /*002c*/ 	.word	0x00003180


	//   ....[1]....
        /*0030*/ 	.word	0x00005f90


	//----- nvinfo : EIATTR_COOP_GROUP_MASK_REGIDS
	.align		4
.L_489:
        /*0034*/ 	.byte	0x04, 0x29
        /*0036*/ 	.short	(.L_491 - .L_490)


	//   ....[0]....
.L_490:
        /*0038*/ 	.word	0xffffffff


	//   ....[1]....
        /*003c*/ 	.word	0xffffffff


	//   ....[2]....
        /*0040*/ 	.word	0xffffffff


	//   ....[3]....
        /*0044*/ 	.word	0xffffffff


	//   ....[4]....
        /*0048*/ 	.word	0xffffffff


	//   ....[5]....
        /*004c*/ 	.word	0xffffffff


	//   ....[6]....
        /*0050*/ 	.word	0xffffffff


	//   ....[7]....
        /*0054*/ 	.word	0xffffffff


	//   ....[8]....
        /*0058*/ 	.word	0xffffffff


	//   ....[9]....
        /*005c*/ 	.word	0xffffffff


	//----- nvinfo : EIATTR_COOP_GROUP_INSTR_OFFSETS
	.align		4
.L_491:
        /*0060*/ 	.byte	0x04, 0x28
        /*0062*/ 	.short	(.L_493 - .L_492)


	//   ....[0]....
.L_492:
        /*0064*/ 	.word	0x000027a0


	//   ....[1]....
        /*0068*/ 	.word	0x000027b0


	//   ....[2]....
        /*006c*/ 	.word	0x00002800


	//   ....[3]....
        /*0070*/ 	.word	0x00002830


	//   ....[4]....
        /*0074*/ 	.word	0x00002860


	//   ....[5]....
        /*0078*/ 	.word	0x00002890


	//   ....[6]....
        /*007c*/ 	.word	0x000028c0


	//   ....[7]....
        /*0080*/ 	.word	0x000028f0


	//   ....[8]....
        /*0084*/ 	.word	0x00002920


	//   ....[9]....
        /*0088*/ 	.word	0x00002960


	//----- nvinfo : EIATTR_EXIT_INSTR_OFFSETS
	.align		4
.L_493:
        /*008c*/ 	.byte	0x04, 0x1c
        /*008e*/ 	.short	(.L_495 - .L_494)


	//   ....[0]....
.L_494:
        /*0090*/ 	.word	0x00006020


	//   ....[1]....
        /*0094*/ 	.word	0x00006160


	//   ....[2]....
        /*0098*/ 	.word	0x000063a0


	//----- nvinfo : EIATTR_MAX_THREADS
	.align		4
.L_495:
        /*009c*/ 	.byte	0x04, 0x05
        /*009e*/ 	.short	(.L_497 - .L_496)
.L_496:
        /*00a0*/ 	.word	0x00000188
        /*00a4*/ 	.word	0x00000001
        /*00a8*/ 	.word	0x00000001


	//----- nvinfo : EIATTR_CRS_STACK_SIZE
	.align		4
.L_497:
        /*00ac*/ 	.byte	0x04, 0x1e
        /*00ae*/ 	.short	(.L_499 - .L_498)
.L_498:
        /*00b0*/ 	.word	0x00000000


	//----- nvinfo : EIATTR_CBANK_PARAM_SIZE
	.align		4
.L_499:
        /*00b4*/ 	.byte	0x03, 0x19
        /*00b6*/ 	.short	0x00b8


	//----- nvinfo : EIATTR_PARAM_CBANK
	.align		4
        /*00b8*/ 	.byte	0x04, 0x0a
        /*00ba*/ 	.short	(.L_501 - .L_500)
	.align		4
.L_500:
        /*00bc*/ 	.word	index@(.nv.constant0._Z35group_norm_nhwc_bwd_one_pass_kernelI11Bf16IOFp32WLi64ELi98ELi392EEv26Group_norm_nhwc_bwd_params)
        /*00c0*/ 	.short	0x0210
        /*00c2*/ 	.short	0x00b8


	//----- nvinfo : EIATTR_SW_WAR
	.align		4
.L_501:
        /*00c4*/ 	.byte	0x04, 0x36
        /*00c6*/ 	.short	(.L_503 - .L_502)
.L_502:
        /*00c8*/ 	.word	0x00000008
.L_503:


//--------------------- .nv.info._Z35group_norm_nhwc_bwd_one_pass_kernelI11Bf16IOFp32WLi128ELi98ELi392EEv26Group_norm_nhwc_bwd_params --------------------------
	.section	.nv.info._Z35group_norm_nhwc_bwd_one_pass_kernelI11Bf16IOFp32WLi128ELi98ELi392EEv26Group_norm_nhwc_bwd_params,"",@"SHT_CUDA_INFO"
	.sectionflags	@""
	.align	4


	//----- nvinfo : EIATTR_CUDA_API_VERSION
	.align		4
        /*0000*/ 	.byte	0x04, 0x37
        /*0002*/ 	.short	(.L_505 - .L_504)
.L_504:
        /*0004*/ 	.word	0x00000082


	//----- nvinfo : EIATTR_KPARAM_INFO
	.align		4
.L_505:
        /*0008*/ 	.byte	0x04, 0x17
        /*000a*/ 	.short	(.L_507 - .L_506)
.L_506:
        /*000c*/ 	.word	0x00000000
        /*0010*/ 	.short	0x0000
        /*0012*/ 	.short	0x0000
        /*0014*/ 	.byte	0x00, 0xf0, 0xe1, 0x02


	//----- nvinfo : EIATTR_SPARSE_MMA_MASK
	.align		4
.L_507:
        /*0018*/ 	.byte	0x03, 0x50
        /*001a*/ 	.short	0x0000


	//----- nvinfo : EIATTR_MAXREG_COUNT
	.align		4
        /*001c*/ 	.byte	0x03, 0x1b
        /*001e*/ 	.short	0x0080


	//----- nvinfo : EIATTR_NUM_BARRIERS
	.align		4
        /*0020*/ 	.byte	0x02, 0x4c
        /*0022*/ 	.byte	0x01
	.zero		1


	//----- nvinfo : EIATTR_MERCURY_ISA_VERSION
	.align		4
        /*0024*/ 	.byte	0x03, 0x5f
        /*0026*/ 	.short	0x0101


	//----- nvinfo : EIATTR_INT_WARP_WIDE_INSTR_OFFSETS
	.align		4
        /*0028*/ 	.byte	0x04, 0x31
        /*002a*/ 	.short	(.L_509 - .L_508)


	//   ....[0]....
.L_508:
        /*002c*/ 	.word	0x00005460


	//   ....[1]....
        /*0030*/ 	.word	0x00009bf0


	//----- nvinfo : EIATTR_COOP_GROUP_MASK_REGIDS
	.align		4
.L_509:
        /*0034*/ 	.byte	0x04, 0x29
        /*0036*/ 	.short	(.L_511 - .L_510)


	//   ....[0]....
.L_510:
        /*0038*/ 	.word	0xffffffff


	//   ....[1]....
        /*003c*/ 	.word	0xffffffff


	//   ....[2]....
        /*0040*/ 	.word	0xffffffff


	//   ....[3]....
        /*0044*/ 	.word	0xffffffff


	//   ....[4]....
        /*0048*/ 	.word	0xffffffff


	//   ....[5]....
        /*004c*/ 	.word	0xffffffff


	//   ....[6]....
        /*0050*/ 	.word	0xffffffff


	//   ....[7]....
        /*0054*/ 	.word	0xffffffff


	//   ....[8]....
        /*0058*/ 	.word	0xffffffff


	//   ....[9]....
        /*005c*/ 	.word	0xffffffff


	//----- nvinfo : EIATTR_COOP_GROUP_INSTR_OFFSETS
	.align		4
.L_511:
        /*0060*/ 	.byte	0x04, 0x28
        /*0062*/ 	.short	(.L_513 - .L_512)


	//   ....[0]....
.L_512:
        /*0064*/ 	.word	0x00004690


	//   ....[1]....
        /*0068*/ 	.word	0x000046d0


	//   ....[2]....
        /*006c*/ 	.word	0x00004860


	//   ....[3]....
        /*0070*/ 	.word	0x000048a0


	//   ....[4]....
        /*0074*/ 	.word	0x00004a30


	//   ....[5]....
        /*0078*/ 	.word	0x00004a70


	//   ....[6]....
        /*007c*/ 	.word	0x00004ad0


	//   ....[7]....
        /*0080*/ 	.word	0x00004b00


	//   ....[8]....
        /*0084*/ 	.word	0x00004b30


	//   ....[9]....
        /*0088*/ 	.word	0x00004b50


	//----- nvinfo : EIATTR_EXIT_INSTR_OFFSETS
	.align		4
.L_513:
        /*008c*/ 	.byte	0x04, 0x1c
        /*008e*/ 	.short	(.L_515 - .L_514)


	//   ....[0]....
.L_514:
        /*0090*/ 	.word	0x00009c80


	//   ....[1]....
        /*0094*/ 	.word	0x00009dc0


	//   ....[2]....
        /*0098*/ 	.word	0x0000a000


	//----- nvinfo : EIATTR_MAX_THREADS
	.align		4
.L_515:
        /*009c*/ 	.byte	0x04, 0x05
        /*009e*/ 	.short	(.L_517 - .L_516)
.L_516:
        /*00a0*/ 	.word	0x00000188
        /*00a4*/ 	.word	0x00000001
        /*00a8*/ 	.word	0x00000001


	//----- nvinfo : EIATTR_CRS_STACK_SIZE
	.align		4
.L_517:
        /*00ac*/ 	.byte	0x04, 0x1e
        /*00ae*/ 	.short	(.L_519 - .L_518)
.L_518:
        /*00b0*/ 	.word	0x00000000


	//----- nvinfo : EIATTR_CBANK_PARAM_SIZE
	.align		4
.L_519:
        /*00b4*/ 	.byte	0x03, 0x19
        /*00b6*/ 	.short	0x00b8


	//----- nvinfo : EIATTR_PARAM_CBANK
	.align		4
        /*00b8*/ 	.byte	0x04, 0x0a
        /*00ba*/ 	.short	(.L_521 - .L_520)
	.align		4
.L_520:
        /*00bc*/ 	.word	index@(.nv.constant0._Z35group_norm_nhwc_bwd_one_pass_kernelI11Bf16IOFp32WLi128ELi98ELi392EEv26Group_norm_nhwc_bwd_params)
        /*00c0*/ 	.short	0x0210
        /*00c2*/ 	.short	0x00b8


	//----- nvinfo : EIATTR_SW_WAR
	.align		4
.L_521:
        /*00c4*/ 	.byte	0x04, 0x36
        /*00c6*/ 	.short	(.L_523 - .L_522)
.L_522:
        /*00c8*/ 	.word	0x00000008
.L_523:


//--------------------- .nv.info._Z35group_norm_nhwc_bwd_one_pass_kernelI11Bf16IOFp32WLi256ELi98ELi392EEv26Group_norm_nhwc_bwd_params --------------------------
	.section	.nv.info._Z35group_norm_nhwc_bwd_one_pass_kernelI11Bf16IOFp32WLi256ELi98ELi392EEv26Group_norm_nhwc_bwd_params,"",@"SHT_CUDA_INFO"
	.sectionflags	@""
	.align	4


	//----- nvinfo : EIATTR_CUDA_API_VERSION
	.align		4
        /*0000*/ 	.byte	0x04, 0x37
        /*0002*/ 	.short	(.L_525 - .L_524)
.L_524:
        /*0004*/ 	.word	0x00000082


	//----- nvinfo : EIATTR_KPARAM_INFO
	.align		4
.L_525:
        /*0008*/ 	.byte	0x04, 0x17
        /*000a*/ 	.short	(.L_527 - .L_526)
.L_526:
        /*000c*/ 	.word	0x00000000
        /*0010*/ 	.short	0x0000
        /*0012*/ 	.short	0x0000
        /*0014*/ 	.byte	0x00, 0xf0, 0xe1, 0x02


	//----- nvinfo : EIATTR_SPARSE_MMA_MASK
	.align		4
.L_527:
        /*0018*/ 	.byte	0x03, 0x50
        /*001a*/ 	.short	0x0000


	//----- nvinfo : EIATTR_MAXREG_COUNT
	.align		4
        /*001c*/ 	.byte	0x03, 0x1b
        /*001e*/ 	.short	0x0080


	//----- nvinfo : EIATTR_NUM_BARRIERS
	.align		4
        /*0020*/ 	.byte	0x02, 0x4c
        /*0022*/ 	.byte	0x01
	.zero		1


	//----- nvinfo : EIATTR_ANNOTATIONS
	.align		4
        /*0024*/ 	.byte	0x04, 0x55
        /*0026*/ 	.short	(.L_529 - .L_528)


	//   ....[0]....
.L_528:
        /*0028*/ 	.word	0x00000001
        /*002c*/ 	.byte	0xe0, 0x0a, 0x00, 0x00, 0x01, 0x00, 0x00, 0x00, 0x00, 0x2f, 0x00, 0x00, 0x01, 0x00, 0x00, 0x00
        /* <DEDUP_REMOVED lines=66> */
        /*045c*/ 	.byte	0x90, 0x28, 0x01, 0x00


	//----- nvinfo : EIATTR_MERCURY_ISA_VERSION
	.align		4
.L_529:
        /*0460*/ 	.byte	0x03, 0x5f
        /*0462*/ 	.short	0x0101


	//----- nvinfo : EIATTR_INT_WARP_WIDE_INSTR_OFFSETS
	.align		4
        /*0464*/ 	.byte	0x04, 0x31
        /*0466*/ 	.short	(.L_531 - .L_530)


	//   ....[0]....
.L_530:
        /*0468*/ 	.word	0x0000a500


	//   ....[1]....
        /*046c*/ 	.word	0x0000a850


	//   ....[2]....
        /*0470*/ 	.word	0x0000a8f0


	//   ....[3]....
        /*0474*/ 	.word	0x0000a990


	//   ....[4]....
        /*0478*/ 	.word	0x0000aa30


	//   ....[5]....
        /*047c*/ 	.word	0x0000aad0


	//   ....[6]....
        /*0480*/ 	.word	0x0000ab70


	//   ....[7]....
        /*0484*/ 	.word	0x0000ac10


	//   ....[8]....
        /*0488*/ 	.word	0x0000acb0


	//   ....[9]....
        /*048c*/ 	.word	0x0000ad50


	//   ....[10]....
        /*0490*/ 	.word	0x0000adf0


	//   ....[11]....
        /*0494*/ 	.word	0x0000ae90


	//   ....[12]....
        /*0498*/ 	.word	0x0000af30


	//   ....[13]....
        /*049c*/ 	.word	0x0000afd0


	//   ....[14]....
        /*04a0*/ 	.word	0x0000b070


	//   ....[15]....
        /*04a4*/ 	.word	0x0000b110


	//   ....[16]....
        /*04a8*/ 	.word	0x0000b1b0


	//   ....[17]....
        /*04ac*/ 	.word	0x0000b2d0


	//   ....[18]....
        /*04b0*/ 	.word	0x0000b370


	//   ....[19]....
        /*04b4*/ 	.word	0x0000b410


	//   ....[20]....
        /*04b8*/ 	.word	0x0000b4b0


	//   ....[21]....
        /*04bc*/ 	.word	0x0000b550


	//   ....[22]....
        /*04c0*/ 	.word	0x0000b5f0


	//   ....[23]....
        /*04c4*/ 	.word	0x0000b690


	//   ....[24]....
        /*04c8*/ 	.word	0x0000b730


	//   ....[25]....
        /*04cc*/ 	.word	0x0000b860


	//   ....[26]....
        /*04d0*/ 	.word	0x0000b900


	//   ....[27]....
        /*04d4*/ 	.word	0x0000b9a0


	//   ....[28]....
        /*04d8*/ 	.word	0x0000ba40


	//   ....[29]....
        /*04dc*/ 	.word	0x0000bc50


	//   ....[30]....
        /*04e0*/ 	.word	0x0000bd10


	//   ....[31]....
        /*04e4*/ 	.word	0x00012d20


	//----- nvinfo : EIATTR_COOP_GROUP_MASK_REGIDS
	.align		4
.L_531:
        /*04e8*/ 	.byte	0x04, 0x29
        /*04ea*/ 	.short	(.L_533 - .L_532)


	//   ....[0]....
.L_532:
        /*04ec*/ 	.word	0xffffffff


	//   ....[1]....
        /*04f0*/ 	.word	0xffffffff


	//   ....[2]....
        /*04f4*/ 	.word	0xffffffff


	//   ....[3]....
        /*04f8*/ 	.word	0xffffffff


	//   ....[4]....
        /*04fc*/ 	.word	0xffffffff


	//   ....[5]....
        /*0500*/ 	.word	0xffffffff


	//   ....[6]....
        /*0504*/ 	.word	0xffffffff


	//   ....[7]....
        /*0508*/ 	.word	0xffffffff


	//   ....[8]....
        /*050c*/ 	.word	0xffffffff


	//   ....[9]....
        /*0510*/ 	.word	0xffffffff


	//----- nvinfo : EIATTR_COOP_GROUP_INSTR_OFFSETS
	.align		4
.L_533:
        /*0514*/ 	.byte	0x04, 0x28
        /*0516*/ 	.short	(.L_535 - .L_534)


	//   ....[0]....
.L_534:
        /*0518*/ 	.word	0x00008ea0


	//   ....[1]....
        /*051c*/ 	.word	0x00008ec0


	//   ....[2]....
        /*0520*/ 	.word	0x00008f00


	//   ....[3]....
        /*0524*/ 	.word	0x00008f20


	//   ....[4]....
        /*0528*/ 	.word	0x00008f50


	//   ....[5]....
        /*052c*/ 	.word	0x00008f70


	//   ....[6]....
        /*0530*/ 	.word	0x00008fd0


	//   ....[7]....
        /*0534*/ 	.word	0x00008ff0


	//   ....[8]....
        /*0538*/ 	.word	0x00009040


	//   ....[9]....
        /*053c*/ 	.word	0x00009050


	//----- nvinfo : EIATTR_EXIT_INSTR_OFFSETS
	.align		4
.L_535:
        /*0540*/ 	.byte	0x04, 0x1c
        /*0542*/ 	.short	(.L_537 - .L_536)


	//   ....[0]....
.L_536:
        /*0544*/ 	.word	0x00012e10


	//   ....[1]....
        /*0548*/ 	.word	0x00012f50


	//   ....[2]....
        /*054c*/ 	.word	0x00013190


	//----- nvinfo : EIATTR_MAX_THREADS
	.align		4
.L_537:
        /*0550*/ 	.byte	0x04, 0x05
        /*0552*/ 	.short	(.L_539 - .L_538)
.L_538:
        /*0554*/ 	.word	0x00000188
        /*0558*/ 	.word	0x00000001
        /*055c*/ 	.word	0x00000001


	//----- nvinfo : EIATTR_CRS_STACK_SIZE
	.align		4
.L_539:
        /*0560*/ 	.byte	0x04, 0x1e
        /*0562*/ 	.short	(.L_541 - .L_540)
.L_540:
        /*0564*/ 	.word	0x00000000


	//----- nvinfo : EIATTR_CBANK_PARAM_SIZE
	.align		4
.L_541:
        /*0568*/ 	.byte	0x03, 0x19
        /*056a*/ 	.short	0x00b8


	//----- nvinfo : EIATTR_PARAM_CBANK
	.align		4
        /*056c*/ 	.byte	0x04, 0x0a
        /*056e*/ 	.short	(.L_543 - .L_542)
	.align		4
.L_542:
        /*0570*/ 	.word	index@(.nv.constant0._Z35group_norm_nhwc_bwd_one_pass_kernelI11Bf16IOFp32WLi256ELi98ELi392EEv26Group_norm_nhwc_bwd_params)
        /*0574*/ 	.short	0x0210
        /*0576*/ 	.short	0x00b8


	//----- nvinfo : EIATTR_SW_WAR
	.align		4
.L_543:
        /*0578*/ 	.byte	0x04, 0x36
        /*057a*/ 	.short	(.L_545 - .L_544)
.L_544:
        /*057c*/ 	.word	0x00000008
.L_545:


//--------------------- .nv.info._Z35group_norm_nhwc_bwd_one_pass_kernelI11Bf16IOFp32WLi512ELi98ELi392EEv26Group_norm_nhwc_bwd_params --------------------------
	.section	.nv.info._Z35group_norm_nhwc_bwd_one_pass_kernelI11Bf16IOFp32WLi512ELi98ELi392EEv26Group_norm_nhwc_bwd_params,"",@"SHT_CUDA_INFO"
	.sectionflags	@""
	.align	4


	//----- nvinfo : EIATTR_CUDA_API_VERSION
	.align		4
        /*0000*/ 	.byte	0x04, 0x37
        /*0002*/ 	.short	(.L_547 - .L_546)
.L_546:
        /*0004*/ 	.word	0x00000082


	//----- nvinfo : EIATTR_KPARAM_INFO
	.align		4
.L_547:
        /*0008*/ 	.byte	0x04, 0x17
        /*000a*/ 	.short	(.L_549 - .L_548)
.L_548:
        /*000c*/ 	.word	0x00000000
        /*0010*/ 	.short	0x0000
        /*0012*/ 	.short	0x0000
        /*0014*/ 	.byte	0x00, 0xf0, 0xe1, 0x02


	//----- nvinfo : EIATTR_SPARSE_MMA_MASK
	.align		4
.L_549:
        /*0018*/ 	.byte	0x03, 0x50
        /*001a*/ 	.short	0x0000


	//----- nvinfo : EIATTR_MAXREG_COUNT
	.align		4
        /*001c*/ 	.byte	0x03, 0x1b
        /*001e*/ 	.short	0x0080


	//----- nvinfo : EIATTR_NUM_BARRIERS
	.align		4
        /*0020*/ 	.byte	0x02, 0x4c
        /*0022*/ 	.byte	0x01
	.zero		1


	//----- nvinfo : EIATTR_ANNOTATIONS
	.align		4
        /*0024*/ 	.byte	0x04, 0x55
        /*0026*/ 	.short	(.L_551 - .L_550)


	//   ....[0]....
.L_550:
        /* <DEDUP_REMOVED lines=612> */


	//----- nvinfo : EIATTR_MERCURY_ISA_VERSION
	.align		4
.L_551:
        /*2650*/ 	.byte	0x03, 0x5f
        /*2652*/ 	.short	0x0101


	//----- nvinfo : EIATTR_INT_WARP_WIDE_INSTR_OFFSETS
	.align		4
        /*2654*/ 	.byte	0x04, 0x31
        /*2656*/ 	.short	(.L_553 - .L_552)


	//   ....[0]....
.L_552:
        /*2658*/ 	.word	0x00018a10


	//   ....[1]....
        /*265c*/ 	.word	0x0001a550


	//----- nvinfo : EIATTR_COOP_GROUP_MASK_REGIDS
	.align		4
.L_553:
        /*2660*/ 	.byte	0x04, 0x29
        /*2662*/ 	.short	(.L_555 - .L_554)


	//   ....[0]....
.L_554:
        /*2664*/ 	.word	0xffffffff


	//   ....[1]....
        /*2668*/ 	.word	0xffffffff


	//   ....[2]....
        /*266c*/ 	.word	0xffffffff


	//   ....[3]....
        /*2670*/ 	.word	0xffffffff


	//   ....[4]....
        /*2674*/ 	.word	0xffffffff


	//   ....[5]....
        /*2678*/ 	.word	0xffffffff


	//   ....[6]....
        /*267c*/ 	.word	0xffffffff


	//   ....[7]....
        /*2680*/ 	.word	0xffffffff


	//   ....[8]....
        /*2684*/ 	.word	0xffffffff


	//   ....[9]....
        /*2688*/ 	.word	0xffffffff


	//----- nvinfo : EIATTR_COOP_GROUP_INSTR_OFFSETS
	.align		4
.L_555:
        /*268c*/ 	.byte	0x04, 0x28
        /*268e*/ 	.short	(.L_557 - .L_556)


	//   ....[0]....
.L_556:
        /*2690*/ 	.word	0x00017610


	//   ....[1]....
        /*2694*/ 	.word	0x00017630


	//   ....[2]....
        /*2698*/ 	.word	0x00017da0


	//   ....[3]....
        /*269c*/ 	.word	0x00017fc0


	//   ....[4]....
        /*26a0*/ 	.word	0x00017fe0


	//   ....[5]....
        /*26a4*/ 	.word	0x00018030


	//   ....[6]....
        /*26a8*/ 	.word	0x00018050


	//   ....[7]....
        /*26ac*/ 	.word	0x00018080


	//   ....[8]....
        /*26b0*/ 	.word	0x000180b0


	//   ....[9]....
        /*26b4*/ 	.word	0x00018100


	//----- nvinfo : EIATTR_EXIT_INSTR_OFFSETS
	.align		4
.L_557:
        /*26b8*/ 	.byte	0x04, 0x1c
        /*26ba*/ 	.short	(.L_559 - .L_558)


	//   ....[0]....
.L_558:
        /*26bc*/ 	.word	0x0001a5e0


	//   ....[1]....
        /*26c0*/ 	.word	0x0001a730


	//   ....[2]....
        /*26c4*/ 	.word	0x0001a9b0


	//----- nvinfo : EIATTR_MAX_THREADS
	.align		4
.L_559:
        /*26c8*/ 	.byte	0x04, 0x05
        /*26ca*/ 	.short	(.L_561 - .L_560)
.L_560:
        /*26cc*/ 	.word	0x00000188
        /*26d0*/ 	.word	0x00000001
        /*26d4*/ 	.word	0x00000001


	//----- nvinfo : EIATTR_CRS_STACK_SIZE
	.align		4
.L_561:
        /*26d8*/ 	.byte	0x04, 0x1e
        /*26da*/ 	.short	(.L_563 - .L_562)
.L_562:
        /*26dc*/ 	.word	0x00000000


	//----- nvinfo : EIATTR_CBANK_PARAM_SIZE
	.align		4
.L_563:
        /*26e0*/ 	.byte	0x03, 0x19
        /*26e2*/ 	.short	0x00b8


	//----- nvinfo : EIATTR_PARAM_CBANK
	.align		4
        /*26e4*/ 	.byte	0x04, 0x0a
        /*26e6*/ 	.short	(.L_565 - .L_564)
	.align		4
.L_564:
        /*26e8*/ 	.word	index@(.nv.constant0._Z35group_norm_nhwc_bwd_one_pass_kernelI11Bf16IOFp32WLi512ELi98ELi392EEv26Group_norm_nhwc_bwd_params)
        /*26ec*/ 	.short	0x0210
        /*26ee*/ 	.short	0x00b8


	//----- nvinfo : EIATTR_SW_WAR
	.align		4
.L_565:
        /*26f0*/ 	.byte	0x04, 0x36
        /*26f2*/ 	.short	(.L_567 - .L_566)
.L_566:
        /*26f4*/ 	.word	0x00000008
.L_567:


//--------------------- .nv.info._Z35group_norm_nhwc_bwd_one_pass_kernelI11Bf16IOBf16WLi64ELi98ELi392EEv26Group_norm_nhwc_bwd_params --------------------------
	.section	.nv.info._Z35group_norm_nhwc_bwd_one_pass_kernelI11Bf16IOBf16WLi64ELi98ELi392EEv26Group_norm_nhwc_bwd_params,"",@"SHT_CUDA_INFO"
	.sectionflags	@""
	.align	4


	//----- nvinfo : EIATTR_CUDA_API_VERSION
	.align		4
        /*0000*/ 	.byte	0x04, 0x37
        /*0002*/ 	.short	(.L_569 - .L_568)
.L_568:
        /*0004*/ 	.word	0x00000082


	//----- nvinfo : EIATTR_KPARAM_INFO
	.align		4
.L_569:
        /*0008*/ 	.byte	0x04, 0x17
        /*000a*/ 	.short	(.L_571 - .L_570)
.L_570:
        /*000c*/ 	.word	0x00000000
        /*0010*/ 	.short	0x0000
        /*0012*/ 	.short	0x0000
        /*0014*/ 	.byte	0x00, 0xf0, 0xe1, 0x02


	//----- nvinfo : EIATTR_SPARSE_MMA_MASK
	.align		4
.L_571:
        /*0018*/ 	.byte	0x03, 0x50
        /*001a*/ 	.short	0x0000


	//----- nvinfo : EIATTR_MAXREG_COUNT
	.align		4
        /*001c*/ 	.byte	0x03, 0x1b
        /*001e*/ 	.short	0x0080


	//----- nvinfo : EIATTR_NUM_BARRIERS
	.align		4
        /*0020*/ 	.byte	0x02, 0x4c
        /*0022*/ 	.byte	0x01
	.zero		1


	//----- nvinfo : EIATTR_MERCURY_ISA_VERSION
	.align		4
        /*0024*/ 	.byte	0x03, 0x5f
        /*0026*/ 	.short	0x0101


	//----- nvinfo : EIATTR_INT_WARP_WIDE_INSTR_OFFSETS
	.align		4
        /*0028*/ 	.byte	0x04, 0x31
        /*002a*/ 	.short	(.L_573 - .L_572)


	//   ....[0]....
.L_572:
        /*002c*/ 	.word	0x000031c0


	//   ....[1]....
        /*0030*/ 	.word	0x00005fd0


	//----- nvinfo : EIATTR_COOP_GROUP_MASK_REGIDS
	.align		4
.L_573:
        /*0034*/ 	.byte	0x04, 0x29
        /*0036*/ 	.short	(.L_575 - .L_574)


	//   ....[0]....
.L_574:
        /*0038*/ 	.word	0xffffffff


	//   ....[1]....
        /*003c*/ 	.word	0xffffffff


	//   ....[2]....
        /*0040*/ 	.word	0xffffffff


	//   ....[3]....
        /*0044*/ 	.word	0xffffffff


	//   ....[4]....
        /*0048*/ 	.word	0xffffffff


	//   ....[5]....
        /*004c*/ 	.word	0xffffffff


	//   ....[6]....
        /*0050*/ 	.word	0xffffffff


	//   ....[7]....
        /*0054*/ 	.word	0xffffffff


	//   ....[8]....
        /*0058*/ 	.word	0xffffffff


	//   ....[9]....
        /*005c*/ 	.word	0xffffffff


	//----- nvinfo : EIATTR_COOP_GROUP_INSTR_OFFSETS
	.align		4
.L_575:
        /*0060*/ 	.byte	0x04, 0x28
        /*0062*/ 	.short	(.L_577 - .L_576)


	//   ....[0]....
.L_576:
        /*0064*/ 	.word	0x00002800


	//   ....[1]....
        /*0068*/ 	.word	0x00002810


	//   ....[2]....
        /*006c*/ 	.word	0x00002860


	//   ....[3]....
        /*0070*/ 	.word	0x00002890


	//   ....[4]....
        /*0074*/ 	.word	0x000028c0


	//   ....[5]....
        /*0078*/ 	.word	0x000028f0


	//   ....[6]....
        /*007c*/ 	.word	0x00002920


	//   ....[7]....
        /*0080*/ 	.word	0x00002950


	//   ....[8]....
        /*0084*/ 	.word	0x00002980


	//   ....[9]....
        /*0088*/ 	.word	0x000029c0


	//----- nvinfo : EIATTR_EXIT_INSTR_OFFSETS
	.align		4
.L_577:
        /*008c*/ 	.byte	0x04, 0x1c
        /*008e*/ 	.short	(.L_579 - .L_578)


	//   ....[0]....
.L_578:
        /*0090*/ 	.word	0x00006060


	//   ....[1]....
        /*0094*/ 	.word	0x000061a0


	//   ....[2]....
        /*0098*/ 	.word	0x00006400


	//----- nvinfo : EIATTR_MAX_THREADS
	.align		4
.L_579:
        /*009c*/ 	.byte	0x04, 0x05
        /*009e*/ 	.short	(.L_581 - .L_580)
.L_580:
        /*00a0*/ 	.word	0x00000188
        /*00a4*/ 	.word	0x00000001
        /*00a8*/ 	.word	0x00000001


	//----- nvinfo : EIATTR_CRS_STACK_SIZE
	.align		4
.L_581:
        /*00ac*/ 	.byte	0x04, 0x1e
        /*00ae*/ 	.short	(.L_583 - .L_582)
.L_582:
        /*00b0*/ 	.word	0x00000000


	//----- nvinfo : EIATTR_CBANK_PARAM_SIZE
	.align		4
.L_583:
        /*00b4*/ 	.byte	0x03, 0x19
        /*00b6*/ 	.short	0x00b8


	//----- nvinfo : EIATTR_PARAM_CBANK
	.align		4
        /*00b8*/ 	.byte	0x04, 0x0a
        /*00ba*/ 	.short	(.L_585 - .L_584)
	.align		4
.L_584:
        /*00bc*/ 	.word	index@(.nv.constant0._Z35group_norm_nhwc_bwd_one_pass_kernelI11Bf16IOBf16WLi64ELi98ELi392EEv26Group_norm_nhwc_bwd_params)
        /*00c0*/ 	.short	0x0210
        /*00c2*/ 	.short	0x00b8


	//----- nvinfo : EIATTR_SW_WAR
	.align		4
.L_585:
        /*00c4*/ 	.byte	0x04, 0x36
        /*00c6*/ 	.short	(.L_587 - .L_586)
.L_586:
        /*00c8*/ 	.word	0x00000008
.L_587:


//--------------------- .nv.info._Z35group_norm_nhwc_bwd_one_pass_kernelI11Bf16IOBf16WLi128ELi98ELi392EEv26Group_norm_nhwc_bwd_params --------------------------
	.section	.nv.info._Z35group_norm_nhwc_bwd_one_pass_kernelI11Bf16IOBf16WLi128ELi98ELi392EEv26Group_norm_nhwc_bwd_params,"",@"SHT_CUDA_INFO"
	.sectionflags	@""
	.align	4


	//----- nvinfo : EIATTR_CUDA_API_VERSION
	.align		4
        /*0000*/ 	.byte	0x04, 0x37
        /*0002*/ 	.short	(.L_589 - .L_588)
.L_588:
        /*0004*/ 	.word	0x00000082


	//----- nvinfo : EIATTR_KPARAM_INFO
	.align		4
.L_589:
        /*0008*/ 	.byte	0x04, 0x17
        /*000a*/ 	.short	(.L_591 - .L_590)
.L_590:
        /*000c*/ 	.word	0x00000000
        /*0010*/ 	.short	0x0000
        /*0012*/ 	.short	0x0000
        /*0014*/ 	.byte	0x00, 0xf0, 0xe1, 0x02


	//----- nvinfo : EIATTR_SPARSE_MMA_MASK
	.align		4
.L_591:
        /*0018*/ 	.byte	0x03, 0x50
        /*001a*/ 	.short	0x0000


	//----- nvinfo : EIATTR_MAXREG_COUNT
	.align		4
        /*001c*/ 	.byte	0x03, 0x1b
        /*001e*/ 	.short	0x0080


	//----- nvinfo : EIATTR_NUM_BARRIERS
	.align		4
        /*0020*/ 	.byte	0x02, 0x4c
        /*0022*/ 	.byte	0x01
	.zero		1


	//----- nvinfo : EIATTR_MERCURY_ISA_VERSION
	.align		4
        /*0024*/ 	.byte	0x03, 0x5f
        /*0026*/ 	.short	0x0101


	//----- nvinfo : EIATTR_INT_WARP_WIDE_INSTR_OFFSETS
	.align		4
        /*0028*/ 	.byte	0x04, 0x31
        /*002a*/ 	.short	(.L_593 - .L_592)


	//   ....[0]....
.L_592:
        /*002c*/ 	.word	0x000054b0


	//   ....[1]....
        /*0030*/ 	.word	0x00009c40


	//----- nvinfo : EIATTR_COOP_GROUP_MASK_REGIDS
	.align		4
.L_593:
        /*0034*/ 	.byte	0x04, 0x29
        /*0036*/ 	.short	(.L_595 - .L_594)


	//   ....[0]....
.L_594:
        /*0038*/ 	.word	0xffffffff


	//   ....[1]....
        /*003c*/ 	.word	0xffffffff


	//   ....[2]....
        /*0040*/ 	.word	0xffffffff


	//   ....[3]....
        /*0044*/ 	.word	0xffffffff


	//   ....[4]....
        /*0048*/ 	.word	0xffffffff


	//   ....[5]....
        /*004c*/ 	.word	0xffffffff


	//   ....[6]....
        /*0050*/ 	.word	0xffffffff


	//   ....[7]....
        /*0054*/ 	.word	0xffffffff


	//   ....[8]....
        /*0058*/ 	.word	0xffffffff


	//   ....[9]....
        /*005c*/ 	.word	0xffffffff


	//----- nvinfo : EIATTR_COOP_GROUP_INSTR_OFFSETS
	.align		4
.L_595:
        /*0060*/ 	.byte	0x04, 0x28
        /*0062*/ 	.short	(.L_597 - .L_596)


	//   ....[0]....
.L_596:
        /*0064*/ 	.word	0x000046e0


	//   ....[1]....
        /*0068*/ 	.word	0x00004720


	//   ....[2]....
        /*006c*/ 	.word	0x000048c0


	//   ....[3]....
        /*0070*/ 	.word	0x00004910


	//   ....[4]....
        /*0074*/ 	.word	0x00004ab0


	//   ....[5]....
        /*0078*/ 	.word	0x00004ae0


	//   ....[6]....
        /*007c*/ 	.word	0x00004b00


	//   ....[7]....
        /*0080*/ 	.word	0x00004b40


	//   ....[8]....
        /*0084*/ 	.word	0x00004b60


	//   ....[9]....
        /*0088*/ 	.word	0x00004ba0


	//----- nvinfo : EIATTR_EXIT_INSTR_OFFSETS
	.align		4
.L_597:
        /*008c*/ 	.byte	0x04, 0x1c
        /*008e*/ 	.short	(.L_599 - .L_598)


	//   ....[0]....
.L_598:
        /*0090*/ 	.word	0x00009cd0


	//   ....[1]....
        /*0094*/ 	.word	0x00009e10


	//   ....[2]....
        /*0098*/ 	.word	0x0000a070


	//----- nvinfo : EIATTR_MAX_THREADS
	.align		4
.L_599:
        /*009c*/ 	.byte	0x04, 0x05
        /*009e*/ 	.short	(.L_601 - .L_600)
.L_600:
        /*00a0*/ 	.word	0x00000188
        /*00a4*/ 	.word	0x00000001
        /*00a8*/ 	.word	0x00000001


	//----- nvinfo : EIATTR_CRS_STACK_SIZE
	.align		4
.L_601:
        /*00ac*/ 	.byte	0x04, 0x1e
        /*00ae*/ 	.short	(.L_603 - .L_602)
.L_602:
        /*00b0*/ 	.word	0x00000000


	//----- nvinfo : EIATTR_CBANK_PARAM_SIZE
	.align		4
.L_603:
        /*00b4*/ 	.byte	0x03, 0x19
        /*00b6*/ 	.short	0x00b8


	//----- nvinfo : EIATTR_PARAM_CBANK
	.align		4
        /*00b8*/ 	.byte	0x04, 0x0a
        /*00ba*/ 	.short	(.L_605 - .L_604)
	.align		4
.L_604:
        /*00bc*/ 	.word	index@(.nv.constant0._Z35group_norm_nhwc_bwd_one_pass_kernelI11Bf16IOBf16WLi128ELi98ELi392EEv26Group_norm_nhwc_bwd_params)
        /*00c0*/ 	.short	0x0210
        /*00c2*/ 	.short	0x00b8


	//----- nvinfo : EIATTR_SW_WAR
	.align		4
.L_605:
        /*00c4*/ 	.byte	0x04, 0x36
        /*00c6*/ 	.short	(.L_607 - .L_606)
.L_606:
        /*00c8*/ 	.word	0x00000008
.L_607:


//--------------------- .nv.info._Z35group_norm_nhwc_bwd_one_pass_kernelI11Bf16IOBf16WLi256ELi98ELi392EEv26Group_norm_nhwc_bwd_params --------------------------
	.section	.nv.info._Z35group_norm_nhwc_bwd_one_pass_kernelI11Bf16IOBf16WLi256ELi98ELi392EEv26Group_norm_nhwc_bwd_params,"",@"SHT_CUDA_INFO"
	.sectionflags	@""
	.align	4


	//----- nvinfo : EIATTR_CUDA_API_VERSION
	.align		4
        /*0000*/ 	.byte	0x04, 0x37
        /*0002*/ 	.short	(.L_609 - .L_608)
.L_608:
        /*0004*/ 	.word	0x00000082


	//----- nvinfo : EIATTR_KPARAM_INFO
	.align		4
.L_609:
        /*0008*/ 	.byte	0x04, 0x17
        /*000a*/ 	.short	(.L_611 - .L_610)
.L_610:
        /*000c*/ 	.word	0x00000000
        /*0010*/ 	.short	0x0000
        /*0012*/ 	.short	0x0000
        /*0014*/ 	.byte	0x00, 0xf0, 0xe1, 0x02


	//----- nvinfo : EIATTR_SPARSE_MMA_MASK
	.align		4
.L_611:
        /*0018*/ 	.byte	0x03, 0x50
        /*001a*/ 	.short	0x0000


	//----- nvinfo : EIATTR_MAXREG_COUNT
	.align		4
        /*001c*/ 	.byte	0x03, 0x1b
        /*001e*/ 	.short	0x0080


	//----- nvinfo : EIATTR_NUM_BARRIERS
	.align		4
        /*0020*/ 	.byte	0x02, 0x4c
        /*0022*/ 	.byte	0x01
	.zero		1


	//----- nvinfo : EIATTR_ANNOTATIONS
	.align		4
        /*0024*/ 	.byte	0x04, 0x55
        /*0026*/ 	.short	(.L_613 - .L_612)


	//   ....[0]....
.L_612:
        /* <DEDUP_REMOVED lines=65> */
        /*042c*/ 	.byte	0xf0, 0x24, 0x01, 0x00, 0x01, 0x00, 0x00, 0x00, 0x90, 0x28, 0x01, 0x00


	//----- nvinfo : EIATTR_MERCURY_ISA_VERSION
	.align		4
.L_613:
        /*0438*/ 	.byte	0x03, 0x5f
        /*043a*/ 	.short	0x0101


	//----- nvinfo : EIATTR_INT_WARP_WIDE_INSTR_OFFSETS
	.align		4
        /*043c*/ 	.byte	0x04, 0x31
        /*043e*/ 	.short	(.L_615 - .L_614)


	//   ....[0]....
.L_614:
        /*0440*/ 	.word	0x0000a4f0


	//   ....[1]....
        /*0444*/ 	.word	0x0000a850


	//   ....[2]....
        /*0448*/ 	.word	0x0000a8f0


	//   ....[3]....
        /*044c*/ 	.word	0x0000a990


	//   ....[4]....
        /*0450*/ 	.word	0x0000aa30


	//   ....[5]....
        /*0454*/ 	.word	0x0000aad0


	//   ....[6]....
        /*0458*/ 	.word	0x0000ab70


	//   ....[7]....
        /*045c*/ 	.word	0x0000ac10


	//   ....[8]....
        /*0460*/ 	.word	0x0000acb0


	//   ....[9]....
        /*0464*/ 	.word	0x0000ad50


	//   ....[10]....
        /*0468*/ 	.word	0x0000adf0


	//   ....[11]....
        /*046c*/ 	.word	0x0000ae90


	//   ....[12]....
        /*0470*/ 	.word	0x0000af30


	//   ....[13]....
        /*0474*/ 	.word	0x0000afd0


	//   ....[14]....
        /*0478*/ 	.word	0x0000b070


	//   ....[15]....
        /*047c*/ 	.word	0x0000b110


	//   ....[16]....
        /*0480*/ 	.word	0x0000b1b0


	//   ....[17]....
        /*0484*/ 	.word	0x0000b2d0


	//   ....[18]....
        /*0488*/ 	.word	0x0000b370


	//   ....[19]....
        /*048c*/ 	.word	0x0000b410


	//   ....[20]....
        /*0490*/ 	.word	0x0000b4b0


	//   ....[21]....
        /*0494*/ 	.word	0x0000b550


	//   ....[22]....
        /*0498*/ 	.word	0x0000b5f0


	//   ....[23]....
        /*049c*/ 	.word	0x0000b690


	//   ....[24]....
        /*04a0*/ 	.word	0x0000b730


	//   ....[25]....
        /*04a4*/ 	.word	0x0000b860


	//   ....[26]....
        /*04a8*/ 	.word	0x0000b900


	//   ....[27]....
        /*04ac*/ 	.word	0x0000b9a0


	//   ....[28]....
        /*04b0*/ 	.word	0x0000ba40


	//   ....[29]....
        /*04b4*/ 	.word	0x0000bc50


	//   ....[30]....
        /*04b8*/ 	.word	0x0000bd10


	//   ....[31]....
        /*04bc*/ 	.word	0x00012d20


	//----- nvinfo : EIATTR_COOP_GROUP_MASK_REGIDS
	.align		4
.L_615:
        /*04c0*/ 	.byte	0x04, 0x29
        /*04c2*/ 	.short	(.L_617 - .L_616)


	//   ....[0]....
.L_616:
        /*04c4*/ 	.word	0xffffffff


	//   ....[1]....
        /*04c8*/ 	.word	0xffffffff


	//   ....[2]....
        /*04cc*/ 	.word	0xffffffff


	//   ....[3]....
        /*04d0*/ 	.word	0xffffffff


	//   ....[4]....
        /*04d4*/ 	.word	0xffffffff


	//   ....[5]....
        /*04d8*/ 	.word	0xffffffff


	//   ....[6]....
        /*04dc*/ 	.word	0xffffffff


	//   ....[7]....
        /*04e0*/ 	.word	0xffffffff


	//   ....[8]....
        /*04e4*/ 	.word	0xffffffff


	//   ....[9]....
        /*04e8*/ 	.word	0xffffffff


	//----- nvinfo : EIATTR_COOP_GROUP_INSTR_OFFSETS
	.align		4
.L_617:
        /*04ec*/ 	.byte	0x04, 0x28
        /*04ee*/ 	.short	(.L_619 - .L_618)


	//   ....[0]....
.L_618:
        /*04f0*/ 	.word	0x00008ec0


	//   ....[1]....
        /*04f4*/ 	.word	0x00008ed0


	//   ....[2]....
        /*04f8*/ 	.word	0x00008f50


	//   ....[3]....
        /*04fc*/ 	.word	0x00008f80


	//   ....[4]....
        /*0500*/ 	.word	0x00008fc0


	//   ....[5]....
        /*0504*/ 	.word	0x00008fe0


	//   ....[6]....
        /*0508*/ 	.word	0x00009020


	//   ....[7]....
        /*050c*/ 	.word	0x00009040


	//   ....[8]....
        /*0510*/ 	.word	0x00009090


	//   ....[9]....
        /*0514*/ 	.word	0x000090a0


	//----- nvinfo : EIATTR_EXIT_INSTR_OFFSETS
	.align		4
.L_619:
        /*0518*/ 	.byte	0x04, 0x1c
        /*051a*/ 	.short	(.L_621 - .L_620)


	//   ....[0]....
.L_620:
        /*051c*/ 	.word	0x00012e10


	//   ....[1]....
        /*0520*/ 	.word	0x00012f50


	//   ....[2]....
        /*0524*/ 	.word	0x000131b0


	//----- nvinfo : EIATTR_MAX_THREADS
	.align		4
.L_621:
        /*0528*/ 	.byte	0x04, 0x05
        /*052a*/ 	.short	(.L_623 - .L_622)
.L_622:
        /*052c*/ 	.word	0x00000188
        /*0530*/ 	.word	0x00000001
        /*0534*/ 	.word	0x00000001


	//----- nvinfo : EIATTR_CRS_STACK_SIZE
	.align		4
.L_623:
        /*0538*/ 	.byte	0x04, 0x1e
        /*053a*/ 	.short	(.L_625 - .L_624)
.L_624:
        /*053c*/ 	.word	0x00000000


	//----- nvinfo : EIATTR_CBANK_PARAM_SIZE
	.align		4
.L_625:
        /*0540*/ 	.byte	0x03, 0x19
        /*0542*/ 	.short	0x00b8


	//----- nvinfo : EIATTR_PARAM_CBANK
	.align		4
        /*0544*/ 	.byte	0x04, 0x0a
        /*0546*/ 	.short	(.L_627 - .L_626)
	.align		4
.L_626:
        /*0548*/ 	.word	index@(.nv.constant0._Z35group_norm_nhwc_bwd_one_pass_kernelI11Bf16IOBf16WLi256ELi98ELi392EEv26Group_norm_nhwc_bwd_params)
        /*054c*/ 	.short	0x0210
        /*054e*/ 	.short	0x00b8


	//----- nvinfo : EIATTR_SW_WAR
	.align		4
.L_627:
        /*0550*/ 	.byte	0x04, 0x36
        /*0552*/ 	.short	(.L_629 - .L_628)
.L_628:
        /*0554*/ 	.word	0x00000008
.L_629:


//--------------------- .nv.info._Z35group_norm_nhwc_bwd_one_pass_kernelI11Bf16IOBf16WLi512ELi98ELi392EEv26Group_norm_nhwc_bwd_params --------------------------
	.section	.nv.info._Z35group_norm_nhwc_bwd_one_pass_kernelI11Bf16IOBf16WLi512ELi98ELi392EEv26Group_norm_nhwc_bwd_params,"",@"SHT_CUDA_INFO"
	.sectionflags	@""
	.align	4


	//----- nvinfo : EIATTR_CUDA_API_VERSION
	.align		4
        /*0000*/ 	.byte	0x04, 0x37
        /*0002*/ 	.short	(.L_631 - .L_630)
.L_630:
        /*0004*/ 	.word	0x00000082


	//----- nvinfo : EIATTR_KPARAM_INFO
	.align		4
.L_631:
        /*0008*/ 	.byte	0x04, 0x17
        /*000a*/ 	.short	(.L_633 - .L_632)
.L_632:
        /*000c*/ 	.word	0x00000000
        /*0010*/ 	.short	0x0000
        /*0012*/ 	.short	0x0000
        /*0014*/ 	.byte	0x00, 0xf0, 0xe1, 0x02


	//----- nvinfo : EIATTR_SPARSE_MMA_MASK
	.align		4
.L_633:
        /*0018*/ 	.byte	0x03, 0x50
        /*001a*/ 	.short	0x0000


	//----- nvinfo : EIATTR_MAXREG_COUNT
	.align		4
        /*001c*/ 	.byte	0x03, 0x1b
        /*001e*/ 	.short	0x0080


	//----- nvinfo : EIATTR_NUM_BARRIERS
	.align		4
        /*0020*/ 	.byte	0x02, 0x4c
        /*0022*/ 	.byte	0x01
	.zero		1


	//----- nvinfo : EIATTR_ANNOTATIONS
	.align		4
        /*0024*/ 	.byte	0x04, 0x55
        /*0026*/ 	.short	(.L_635 - .L_634)


	//   ....[0]....
.L_634:
        /* <DEDUP_REMOVED lines=612> */


	//----- nvinfo : EIATTR_MERCURY_ISA_VERSION
	.align		4
.L_635:
        /*2650*/ 	.byte	0x03, 0x5f
        /*2652*/ 	.short	0x0101


	//----- nvinfo : EIATTR_INT_WARP_WIDE_INSTR_OFFSETS
	.align		4
        /*2654*/ 	.byte	0x04, 0x31
        /*2656*/ 	.short	(.L_637 - .L_636)


	//   ....[0]....
.L_636:
        /*2658*/ 	.word	0x00018ab0


	//   ....[1]....
        /*265c*/ 	.word	0x0001a5f0


	//----- nvinfo : EIATTR_COOP_GROUP_MASK_REGIDS
	.align		4
.L_637:
        /*2660*/ 	.byte	0x04, 0x29
        /*2662*/ 	.short	(.L_639 - .L_638)


	//   ....[0]....
.L_638:
        /*2664*/ 	.word	0xffffffff


	//   ....[1]....
        /*2668*/ 	.word	0xffffffff


	//   ....[2]....
        /*266c*/ 	.word	0xffffffff


	//   ....[3]....
        /*2670*/ 	.word	0xffffffff


	//   ....[4]....
        /*2674*/ 	.word	0xffffffff


	//   ....[5]....
        /*2678*/ 	.word	0xffffffff


	//   ....[6]....
        /*267c*/ 	.word	0xffffffff


	//   ....[7]....
        /*2680*/ 	.word	0xffffffff


	//   ....[8]....
        /*2684*/ 	.word	0xffffffff


	//   ....[9]....
        /*2688*/ 	.word	0xffffffff


	//----- nvinfo : EIATTR_COOP_GROUP_INSTR_OFFSETS
	.align		4
.L_639:
        /*268c*/ 	.byte	0x04, 0x28
        /*268e*/ 	.short	(.L_641 - .L_640)


	//   ....[0]....
.L_640:
        /*2690*/ 	.word	0x000176b0


	//   ....[1]....
        /*2694*/ 	.word	0x000176d0


	//   ....[2]....
        /*2698*/ 	.word	0x00017e40


	//   ....[3]....
        /*269c*/ 	.word	0x000180d0


	//   ....[4]....
        /*26a0*/ 	.word	0x000180f0


	//   ....[5]....
        /*26a4*/ 	.word	0x00018140


	//   ....[6]....
        /*26a8*/ 	.word	0x00018160


	//   ....[7]....
        /*26ac*/ 	.word	0x00018190


	//   ....[8]....
        /*26b0*/ 	.word	0x000181c0


	//   ....[9]....
        /*26b4*/ 	.word	0x000181e0


	//----- nvinfo : EIATTR_EXIT_INSTR_OFFSETS
	.align		4
.L_641:
        /*26b8*/ 	.byte	0x04, 0x1c
        /*26ba*/ 	.short	(.L_643 - .L_642)


	//   ....[0]....
.L_642:
        /*26bc*/ 	.word	0x0001a680


	//   ....[1]....
        /*26c0*/ 	.word	0x0001a7d0


	//   ....[2]....
        /*26c4*/ 	.word	0x0001aa70


	//----- nvinfo : EIATTR_MAX_THREADS
	.align		4
.L_643:
        /*26c8*/ 	.byte	0x04, 0x05
        /*26ca*/ 	.short	(.L_645 - .L_644)
.L_644:
        /*26cc*/ 	.word	0x00000188
        /*26d0*/ 	.word	0x00000001
        /*26d4*/ 	.word	0x00000001


	//----- nvinfo : EIATTR_CRS_STACK_SIZE
	.align		4
.L_645:
        /*26d8*/ 	.byte	0x04, 0x1e
        /*26da*/ 	.short	(.L_647 - .L_646)
.L_646:
        /*26dc*/ 	.word	0x00000000


	//----- nvinfo : EIATTR_CBANK_PARAM_SIZE
	.align		4
.L_647:
        /*26e0*/ 	.byte	0x03, 0x19
        /*26e2*/ 	.short	0x00b8


	//----- nvinfo : EIATTR_PARAM_CBANK
	.align		4
        /*26e4*/ 	.byte	0x04, 0x0a
        /*26e6*/ 	.short	(.L_649 - .L_648)
	.align		4
.L_648:
        /*26e8*/ 	.word	index@(.nv.constant0._Z35group_norm_nhwc_bwd_one_pass_kernelI11Bf16IOBf16WLi512ELi98ELi392EEv26Group_norm_nhwc_bwd_params)
        /*26ec*/ 	.short	0x0210
        /*26ee*/ 	.short	0x00b8


	//----- nvinfo : EIATTR_SW_WAR
	.align		4
.L_649:
        /*26f0*/ 	.byte	0x04, 0x36
        /*26f2*/ 	.short	(.L_651 - .L_650)
.L_650:
        /*26f4*/ 	.word	0x00000008
.L_651:


//--------------------- .nv.info._Z35group_norm_nhwc_bwd_one_pass_kernelI11Bf16IOFp16WLi64ELi98ELi392EEv26Group_norm_nhwc_bwd_params --------------------------
	.section	.nv.info._Z35group_norm_nhwc_bwd_one_pass_kernelI11Bf16IOFp16WLi64ELi98ELi392EEv26Group_norm_nhwc_bwd_params,"",@"SHT_CUDA_INFO"
	.sectionflags	@""
	.align	4


	//----- nvinfo : EIATTR_CUDA_API_VERSION
	.align		4
        /*0000*/ 	.byte	0x04, 0x37
        /*0002*/ 	.short	(.L_653 - .L_652)
.L_652:
        /*0004*/ 	.word	0x00000082


	//----- nvinfo : EIATTR_KPARAM_INFO
	.align		4
.L_653:
        /*0008*/ 	.byte	0x04, 0x17
        /*000a*/ 	.short	(.L_655 - .L_654)
.L_654:
        /*000c*/ 	.word	0x00000000
        /*0010*/ 	.short	0x0000
        /*0012*/ 	.short	0x0000
        /*0014*/ 	.byte	0x00, 0xf0, 0xe1, 0x02


	//----- nvinfo : EIATTR_SPARSE_MMA_MASK
	.align		4
.L_655:
        /*0018*/ 	.byte	0x03, 0x50
        /*001a*/ 	.short	0x0000


	//----- nvinfo : EIATTR_MAXREG_COUNT
	.align		4
        /*001c*/ 	.byte	0x03, 0x1b
        /*001e*/ 	.short	0x0080


	//----- nvinfo : EIATTR_NUM_BARRIERS
	.align		4
        /*0020*/ 	.byte	0x02, 0x4c
        /*0022*/ 	.byte	0x01
	.zero		1


	//----- nvinfo : EIATTR_MERCURY_ISA_VERSION
	.align		4
        /*0024*/ 	.byte	0x03, 0x5f
        /*0026*/ 	.short	0x0101


	//----- nvinfo : EIATTR_INT_WARP_WIDE_INSTR_OFFSETS
	.align		4
        /*0028*/ 	.byte	0x04, 0x31
        /*002a*/ 	.short	(.L_657 - .L_656)


	//   ....[0]....
.L_656:
        /*002c*/ 	.word	0x000031c0


	//   ....[1]....
        /*0030*/ 	.word	0x00005fd0


	//----- nvinfo : EIATTR_COOP_GROUP_MASK_REGIDS
	.align		4
.L_657:
        /*0034*/ 	.byte	0x04, 0x29
        /*0036*/ 	.short	(.L_659 - .L_658)


	//   ....[0]....
.L_658:
        /*0038*/ 	.word	0xffffffff


	//   ....[1]....
        /*003c*/ 	.word	0xffffffff


	//   ....[2]....
        /*0040*/ 	.word	0xffffffff


	//   ....[3]....
        /*0044*/ 	.word	0xffffffff


	//   ....[4]....
        /*0048*/ 	.word	0xffffffff


	//   ....[5]....
        /*004c*/ 	.word	0xffffffff


	//   ....[6]....
        /*0050*/ 	.word	0xffffffff


	//   ....[7]....
        /*0054*/ 	.word	0xffffffff


	//   ....[8]....
        /*0058*/ 	.word	0xffffffff


	//   ....[9]....
        /*005c*/ 	.word	0xffffffff


	//----- nvinfo : EIATTR_COOP_GROUP_INSTR_OFFSETS
	.align		4
.L_659:
        /*0060*/ 	.byte	0x04, 0x28
        /*0062*/ 	.short	(.L_661 - .L_660)


	//   ....[0]....
.L_660:
        /*0064*/ 	.word	0x00002800


	//   ....[1]....
        /*0068*/ 	.word	0x00002810


	//   ....[2]....
        /*006c*/ 	.word	0x00002860


	//   ....[3]....
        /*0070*/ 	.word	0x00002890


	//   ....[4]....
        /*0074*/ 	.word	0x000028c0


	//   ....[5]....
        /*0078*/ 	.word	0x000028f0


	//   ....[6]....
        /*007c*/ 	.word	0x00002920


	//   ....[7]....
        /*0080*/ 	.word	0x00002950


	//   ....[8]....
        /*0084*/ 	.word	0x00002980


	//   ....[9]....
        /*0088*/ 	.word	0x000029c0


	//----- nvinfo : EIATTR_EXIT_INSTR_OFFSETS
	.align		4
.L_661:
        /*008c*/ 	.byte	0x04, 0x1c
        /*008e*/ 	.short	(.L_663 - .L_662)


	//   ....[0]....
.L_662:
        /*0090*/ 	.word	0x00006060


	//   ....[1]....
        /*0094*/ 	.word	0x000061a0


	//   ....[2]....
        /*0098*/ 	.word	0x00006400


	//----- nvinfo : EIATTR_MAX_THREADS
	.align		4
.L_663:
        /*009c*/ 	.byte	0x04, 0x05
        /*009e*/ 	.short	(.L_665 - .L_664)
.L_664:
        /*00a0*/ 	.word	0x00000188
        /*00a4*/ 	.word	0x00000001
        /*00a8*/ 	.word	0x00000001


	//----- nvinfo : EIATTR_CRS_STACK_SIZE
	.align		4
.L_665:
        /*00ac*/ 	.byte	0x04, 0x1e
        /*00ae*/ 	.short	(.L_667 - .L_666)
.L_666:
        /*00b0*/ 	.word	0x00000000


	//----- nvinfo : EIATTR_CBANK_PARAM_SIZE
	.align		4
.L_667:
        /*00b4*/ 	.byte	0x03, 0x19
        /*00b6*/ 	.short	0x00b8


	//----- nvinfo : EIATTR_PARAM_CBANK
	.align		4
        /*00b8*/ 	.byte	0x04, 0x0a
        /*00ba*/ 	.short	(.L_669 - .L_668)
	.align		4
.L_668:
        /*00bc*/ 	.word	index@(.nv.constant0._Z35group_norm_nhwc_bwd_one_pass_kernelI11Bf16IOFp16WLi64ELi98ELi392EEv26Group_norm_nhwc_bwd_params)
        /*00c0*/ 	.short	0x0210
        /*00c2*/ 	.short	0x00b8


	//----- nvinfo : EIATTR_SW_WAR
	.align		4
.L_669:
        /*00c4*/ 	.byte	0x04, 0x36
        /*00c6*/ 	.short	(.L_671 - .L_670)
.L_670:
        /*00c8*/ 	.word	0x00000008
.L_671:


//--------------------- .nv.info._Z35group_norm_nhwc_bwd_one_pass_kernelI11Bf16IOFp16WLi128ELi98ELi392EEv26Group_norm_nhwc_bwd_params --------------------------
	.section	.nv.info._Z35group_norm_nhwc_bwd_one_pass_kernelI11Bf16IOFp16WLi128ELi98ELi392EEv26Group_norm_nhwc_bwd_params,"",@"SHT_CUDA_INFO"
	.sectionflags	@""
	.align	4


	//----- nvinfo : EIATTR_CUDA_API_VERSION
	.align		4
        /*0000*/ 	.byte	0x04, 0x37
        /*0002*/ 	.short	(.L_673 - .L_672)
.L_672:
        /*0004*/ 	.word	0x00000082


	//----- nvinfo : EIATTR_KPARAM_INFO
	.align		4
.L_673:
        /*0008*/ 	.byte	0x04, 0x17
        /*000a*/ 	.short	(.L_675 - .L_674)
.L_674:
        /*000c*/ 	.word	0x00000000
        /*0010*/ 	.short	0x0000
        /*0012*/ 	.short	0x0000
        /*0014*/ 	.byte	0x00, 0xf0, 0xe1, 0x02


	//----- nvinfo : EIATTR_SPARSE_MMA_MASK
	.align		4
.L_675:
        /*0018*/ 	.byte	0x03, 0x50
        /*001a*/ 	.short	0x0000


	//----- nvinfo : EIATTR_MAXREG_COUNT
	.align		4
        /*001c*/ 	.byte	0x03, 0x1b
        /*001e*/ 	.short	0x0080


	//----- nvinfo : EIATTR_NUM_BARRIERS
	.align		4
        /*0020*/ 	.byte	0x02, 0x4c
        /*0022*/ 	.byte	0x01
	.zero		1


	//----- nvinfo : EIATTR_MERCURY_ISA_VERSION
	.align		4
        /*0024*/ 	.byte	0x03, 0x5f
        /*0026*/ 	.short	0x0101


	//----- nvinfo : EIATTR_INT_WARP_WIDE_INSTR_OFFSETS
	.align		4
        /*0028*/ 	.byte	0x04, 0x31
        /*002a*/ 	.short	(.L_677 - .L_676)


	//   ....[0]....
.L_676:
        /*002c*/ 	.word	0x000054b0


	//   ....[1]....
        /*0030*/ 	.word	0x00009c40


	//----- nvinfo : EIATTR_COOP_GROUP_MASK_REGIDS
	.align		4
.L_677:
        /*0034*/ 	.byte	0x04, 0x29
        /*0036*/ 	.short	(.L_679 - .L_678)


	//   ....[0]....
.L_678:
        /*0038*/ 	.word	0xffffffff


	//   ....[1]....
        /*003c*/ 	.word	0xffffffff


	//   ....[2]....
        /*0040*/ 	.word	0xffffffff


	//   ....[3]....
        /*0044*/ 	.word	0xffffffff


	//   ....[4]....
        /*0048*/ 	.word	0xffffffff


	//   ....[5]....
        /*004c*/ 	.word	0xffffffff


	//   ....[6]....
        /*0050*/ 	.word	0xffffffff


	//   ....[7]....
        /*0054*/ 	.word	0xffffffff


	//   ....[8]....
        /*0058*/ 	.word	0xffffffff


	//   ....[9]....
        /*005c*/ 	.word	0xffffffff


	//----- nvinfo : EIATTR_COOP_GROUP_INSTR_OFFSETS
	.align		4
.L_679:
        /*0060*/ 	.byte	0x04, 0x28
        /*0062*/ 	.short	(.L_681 - .L_680)


	//   ....[0]....
.L_680:
        /*0064*/ 	.word	0x000046e0


	//   ....[1]....
        /*0068*/ 	.word	0x00004720


	//   ....[2]....
        /*006c*/ 	.word	0x000048c0


	//   ....[3]....
        /*0070*/ 	.word	0x00004910


	//   ....[4]....
        /*0074*/ 	.word	0x00004ab0


	//   ....[5]....
        /*0078*/ 	.word	0x00004ae0


	//   ....[6]....
        /*007c*/ 	.word	0x00004b00


	//   ....[7]....
        /*0080*/ 	.word	0x00004b40


	//   ....[8]....
        /*0084*/ 	.word	0x00004b60


	//   ....[9]....
        /*0088*/ 	.word	0x00004ba0


	//----- nvinfo : EIATTR_EXIT_INSTR_OFFSETS
	.align		4
.L_681:
        /*008c*/ 	.byte	0x04, 0x1c
        /*008e*/ 	.short	(.L_683 - .L_682)


	//   ....[0]....
.L_682:
        /*0090*/ 	.word	0x00009cd0


	//   ....[1]....
        /*0094*/ 	.word	0x00009e10


	//   ....[2]....
        /*0098*/ 	.word	0x0000a070


	//----- nvinfo : EIATTR_MAX_THREADS
	.align		4
.L_683:
        /*009c*/ 	.byte	0x04, 0x05
        /*009e*/ 	.short	(.L_685 - .L_684)
.L_684:
        /*00a0*/ 	.word	0x00000188
        /*00a4*/ 	.word	0x00000001
        /*00a8*/ 	.word	0x00000001


	//----- nvinfo : EIATTR_CRS_STACK_SIZE
	.align		4
.L_685:
        /*00ac*/ 	.byte	0x04, 0x1e
        /*00ae*/ 	.short	(.L_687 - .L_686)
.L_686:
        /*00b0*/ 	.word	0x00000000


	//----- nvinfo : EIATTR_CBANK_PARAM_SIZE
	.align		4
.L_687:
        /*00b4*/ 	.byte	0x03, 0x19
        /*00b6*/ 	.short	0x00b8


	//----- nvinfo : EIATTR_PARAM_CBANK
	.align		4
        /*00b8*/ 	.byte	0x04, 0x0a
        /*00ba*/ 	.short	(.L_689 - .L_688)
	.align		4
.L_688:
        /*00bc*/ 	.word	index@(.nv.constant0._Z35group_norm_nhwc_bwd_one_pass_kernelI11Bf16IOFp16WLi128ELi98ELi392EEv26Group_norm_nhwc_bwd_params)
        /*00c0*/ 	.short	0x0210
        /*00c2*/ 	.short	0x00b8


	//----- nvinfo : EIATTR_SW_WAR
	.align		4
.L_689:
        /*00c4*/ 	.byte	0x04, 0x36
        /*00c6*/ 	.short	(.L_691 - .L_690)
.L_690:
        /*00c8*/ 	.word	0x00000008
.L_691:


//--------------------- .nv.info._Z35group_norm_nhwc_bwd_one_pass_kernelI11Bf16IOFp16WLi256ELi98ELi392EEv26Group_norm_nhwc_bwd_params --------------------------
	.section	.nv.info._Z35group_norm_nhwc_bwd_one_pass_kernelI11Bf16IOFp16WLi256ELi98ELi392EEv26Group_norm_nhwc_bwd_params,"",@"SHT_CUDA_INFO"
	.sectionflags	@""
	.align	4


	//----- nvinfo : EIATTR_CUDA_API_VERSION
	.align		4
        /*0000*/ 	.byte	0x04, 0x37
        /*0002*/ 	.short	(.L_693 - .L_692)
.L_692:
        /*0004*/ 	.word	0x00000082


	//----- nvinfo : EIATTR_KPARAM_INFO
	.align		4
.L_693:
        /*0008*/ 	.byte	0x04, 0x17
        /*000a*/ 	.short	(.L_695 - .L_694)
.L_694:
        /*000c*/ 	.word	0x00000000
        /*0010*/ 	.short	0x0000
        /*0012*/ 	.short	0x0000
        /*0014*/ 	.byte	0x00, 0xf0, 0xe1, 0x02


	//----- nvinfo : EIATTR_SPARSE_MMA_MASK
	.align		4
.L_695:
        /*0018*/ 	.byte	0x03, 0x50
        /*001a*/ 	.short	0x0000


	//----- nvinfo : EIATTR_MAXREG_COUNT
	.align		4
        /*001c*/ 	.byte	0x03, 0x1b
        /*001e*/ 	.short	0x0080


	//----- nvinfo : EIATTR_NUM_BARRIERS
	.align		4
        /*0020*/ 	.byte	0x02, 0x4c
        /*0022*/ 	.byte	0x01
	.zero		1


	//----- nvinfo : EIATTR_ANNOTATIONS
	.align		4
        /*0024*/ 	.byte	0x04, 0x55
        /*0026*/ 	.short	(.L_697 - .L_696)


	//   ....[0]....
.L_696:
        /* <DEDUP_REMOVED lines=66> */


	//----- nvinfo : EIATTR_MERCURY_ISA_VERSION
	.align		4
.L_697:
        /*0438*/ 	.byte	0x03, 0x5f
        /*043a*/ 	.short	0x0101


	//----- nvinfo : EIATTR_INT_WARP_WIDE_INSTR_OFFSETS
	.align		4
        /*043c*/ 	.byte	0x04, 0x31
        /*043e*/ 	.short	(.L_699 - .L_698)


	//   ....[0]....
.L_698:
        /*0440*/ 	.word	0x0000a4f0


	//   ....[1]....
        /*0444*/ 	.word	0x0000a850


	//   ....[2]....
        /*0448*/ 	.word	0x0000a8f0


	//   ....[3]....
        /*044c*/ 	.word	0x0000a990


	//   ....[4]....
        /*0450*/ 	.word	0x0000aa30


	//   ....[5]....
        /*0454*/ 	.word	0x0000aad0


	//   ....[6]....
        /*0458*/ 	.word	0x0000ab70


	//   ....[7]....
        /*045c*/ 	.word	0x0000ac10


	//   ....[8]....
        /*0460*/ 	.word	0x0000acb0


	//   ....[9]....
        /*0464*/ 	.word	0x0000ad50


	//   ....[10]....
        /*0468*/ 	.word	0x0000adf0


	//   ....[11]....
        /*046c*/ 	.word	0x0000ae90


	//   ....[12]....
        /*0470*/ 	.word	0x0000af30


	//   ....[13]....
        /*0474*/ 	.word	0x0000afd0


	//   ....[14]....
        /*0478*/ 	.word	0x0000b070


	//   ....[15]....
        /*047c*/ 	.word	0x0000b110


	//   ....[16]....
        /*0480*/ 	.word	0x0000b1b0


	//   ....[17]....
        /*0484*/ 	.word	0x0000b2d0


	//   ....[18]....
        /*0488*/ 	.word	0x0000b370


	//   ....[19]....
        /*048c*/ 	.word	0x0000b410


	//   ....[20]....
        /*0490*/ 	.word	0x0000b4b0


	//   ....[21]....
        /*0494*/ 	.word	0x0000b550


	//   ....[22]....
        /*0498*/ 	.word	0x0000b5f0


	//   ....[23]....
        /*049c*/ 	.word	0x0000b690


	//   ....[24]....
        /*04a0*/ 	.word	0x0000b730


	//   ....[25]....
        /*04a4*/ 	.word	0x0000b860


	//   ....[26]....
        /*04a8*/ 	.word	0x0000b900


	//   ....[27]....
        /*04ac*/ 	.word	0x0000b9a0


	//   ....[28]....
        /*04b0*/ 	.word	0x0000ba40


	//   ....[29]....
        /*04b4*/ 	.word	0x0000bc50


	//   ....[30]....
        /*04b8*/ 	.word	0x0000bd10


	//   ....[31]....
        /*04bc*/ 	.word	0x00012d20


	//----- nvinfo : EIATTR_COOP_GROUP_MASK_REGIDS
	.align		4
.L_699:
        /*04c0*/ 	.byte	0x04, 0x29
        /*04c2*/ 	.short	(.L_701 - .L_700)


	//   ....[0]....
.L_700:
        /*04c4*/ 	.word	0xffffffff


	//   ....[1]....
        /*04c8*/ 	.word	0xffffffff


	//   ....[2]....
        /*04cc*/ 	.word	0xffffffff


	//   ....[3]....
        /*04d0*/ 	.word	0xffffffff


	//   ....[4]....
        /*04d4*/ 	.word	0xffffffff


	//   ....[5]....
        /*04d8*/ 	.word	0xffffffff


	//   ....[6]....
        /*04dc*/ 	.word	0xffffffff


	//   ....[7]....
        /*04e0*/ 	.word	0xffffffff


	//   ....[8]....
        /*04e4*/ 	.word	0xffffffff


	//   ....[9]....
        /*04e8*/ 	.word	0xffffffff


	//----- nvinfo : EIATTR_COOP_GROUP_INSTR_OFFSETS
	.align		4
.L_701:
        /*04ec*/ 	.byte	0x04, 0x28
        /*04ee*/ 	.short	(.L_703 - .L_702)


	//   ....[0]....
.L_702:
        /*04f0*/ 	.word	0x00008ec0


	//   ....[1]....
        /*04f4*/ 	.word	0x00008ed0


	//   ....[2]....
        /*04f8*/ 	.word	0x00008f50


	//   ....[3]....
        /*04fc*/ 	.word	0x00008f80


	//   ....[4]....
        /*0500*/ 	.word	0x00008fc0


	//   ....[5]....
        /*0504*/ 	.word	0x00008fe0


	//   ....[6]....
        /*0508*/ 	.word	0x00009020


	//   ....[7]....
        /*050c*/ 	.word	0x00009040


	//   ....[8]....
        /*0510*/ 	.word	0x00009090


	//   ....[9]....
        /*0514*/ 	.word	0x000090a0


	//----- nvinfo : EIATTR_EXIT_INSTR_OFFSETS
	.align		4
.L_703:
        /*0518*/ 	.byte	0x04, 0x1c
        /*051a*/ 	.short	(.L_705 - .L_704)


	//   ....[0]....
.L_704:
        /*051c*/ 	.word	0x00012e10


	//   ....[1]....
        /*0520*/ 	.word	0x00012f50


	//   ....[2]....
        /*0524*/ 	.word	0x000131b0


	//----- nvinfo : EIATTR_MAX_THREADS
	.align		4
.L_705:
        /*0528*/ 	.byte	0x04, 0x05
        /*052a*/ 	.short	(.L_707 - .L_706)
.L_706:
        /*052c*/ 	.word	0x00000188
        /*0530*/ 	.word	0x00000001
        /*0534*/ 	.word	0x00000001


	//----- nvinfo : EIATTR_CRS_STACK_SIZE
	.align		4
.L_707:
        /*0538*/ 	.byte	0x04, 0x1e
        /*053a*/ 	.short	(.L_709 - .L_708)
.L_708:
        /*053c*/ 	.word	0x00000000


	//----- nvinfo : EIATTR_CBANK_PARAM_SIZE
	.align		4
.L_709:
        /*0540*/ 	.byte	0x03, 0x19
        /*0542*/ 	.short	0x00b8


	//----- nvinfo : EIATTR_PARAM_CBANK
	.align		4
        /*0544*/ 	.byte	0x04, 0x0a
        /*0546*/ 	.short	(.L_711 - .L_710)
	.align		4
.L_710:
        /*0548*/ 	.word	index@(.nv.constant0._Z35group_norm_nhwc_bwd_one_pass_kernelI11Bf16IOFp16WLi256ELi98ELi392EEv26Group_norm_nhwc_bwd_params)
        /*054c*/ 	.short	0x0210
        /*054e*/ 	.short	0x00b8


	//----- nvinfo : EIATTR_SW_WAR
	.align		4
.L_711:
        /*0550*/ 	.byte	0x04, 0x36
        /*0552*/ 	.short	(.L_713 - .L_712)
.L_712:
        /*0554*/ 	.word	0x00000008
.L_713:


//--------------------- .nv.info._Z35group_norm_nhwc_bwd_one_pass_kernelI11Bf16IOFp16WLi512ELi98ELi392EEv26Group_norm_nhwc_bwd_params --------------------------
	.section	.nv.info._Z35group_norm_nhwc_bwd_one_pass_kernelI11Bf16IOFp16WLi512ELi98ELi392EEv26Group_norm_nhwc_bwd_params,"",@"SHT_CUDA_INFO"
	.sectionflags	@""
	.align	4


	//----- nvinfo : EIATTR_CUDA_API_VERSION
	.align		4
        /*0000*/ 	.byte	0x04, 0x37
        /*0002*/ 	.short	(.L_715 - .L_714)
.L_714:
        /*0004*/ 	.word	0x00000082


	//----- nvinfo : EIATTR_KPARAM_INFO
	.align		4
.L_715:
        /*0008*/ 	.byte	0x04, 0x17
        /*000a*/ 	.short	(.L_717 - .L_716)
.L_716:
        /*000c*/ 	.word	0x00000000
        /*0010*/ 	.short	0x0000
        /*0012*/ 	.short	0x0000
        /*0014*/ 	.byte	0x00, 0xf0, 0xe1, 0x02


	//----- nvinfo : EIATTR_SPARSE_MMA_MASK
	.align		4
.L_717:
        /*0018*/ 	.byte	0x03, 0x50
        /*001a*/ 	.short	0x0000


	//----- nvinfo : EIATTR_MAXREG_COUNT
	.align		4
        /*001c*/ 	.byte	0x03, 0x1b
        /*001e*/ 	.short	0x0080


	//----- nvinfo : EIATTR_NUM_BARRIERS
	.align		4
        /*0020*/ 	.byte	0x02, 0x4c
        /*0022*/ 	.byte	0x01
	.zero		1


	//----- nvinfo : EIATTR_ANNOTATIONS
	.align		4
        /*0024*/ 	.byte	0x04, 0x55
        /*0026*/ 	.short	(.L_719 - .L_718)


	//   ....[0]....
.L_718:
        /* <DEDUP_REMOVED lines=612> */


	//----- nvinfo : EIATTR_MERCURY_ISA_VERSION
	.align		4
.L_719:
        /*2650*/ 	.byte	0x03, 0x5f
        /*2652*/ 	.short	0x0101


	//----- nvinfo : EIATTR_INT_WARP_WIDE_INSTR_OFFSETS
	.align		4
        /*2654*/ 	.byte	0x04, 0x31
        /*2656*/ 	.short	(.L_721 - .L_720)


	//   ....[0]....
.L_720:
        /*2658*/ 	.word	0x00018ab0


	//   ....[1]....
        /*265c*/ 	.word	0x0001a5f0


	//----- nvinfo : EIATTR_COOP_GROUP_MASK_REGIDS
	.align		4
.L_721:
        /*2660*/ 	.byte	0x04, 0x29
        /*2662*/ 	.short	(.L_723 - .L_722)


	//   ....[0]....
.L_722:
        /*2664*/ 	.word	0xffffffff


	//   ....[1]....
        /*2668*/ 	.word	0xffffffff


	//   ....[2]....
        /*266c*/ 	.word	0xffffffff


	//   ....[3]....
        /*2670*/ 	.word	0xffffffff


	//   ....[4]....
        /*2674*/ 	.word	0xffffffff


	//   ....[5]....
        /*2678*/ 	.word	0xffffffff


	//   ....[6]....
        /*267c*/ 	.word	0xffffffff


	//   ....[7]....
        /*2680*/ 	.word	0xffffffff


	//   ....[8]....
        /*2684*/ 	.word	0xffffffff


	//   ....[9]....
        /*2688*/ 	.word	0xffffffff


	//----- nvinfo : EIATTR_COOP_GROUP_INSTR_OFFSETS
	.align		4
.L_723:
        /*268c*/ 	.byte	0x04, 0x28
        /*268e*/ 	.short	(.L_725 - .L_724)


	//   ....[0]....
.L_724:
        /*2690*/ 	.word	0x000176b0


	//   ....[1]....
        /*2694*/ 	.word	0x000176d0


	//   ....[2]....
        /*2698*/ 	.word	0x00017e40


	//   ....[3]....
        /*269c*/ 	.word	0x000180d0


	//   ....[4]....
        /*26a0*/ 	.word	0x000180f0


	//   ....[5]....
        /*26a4*/ 	.word	0x00018140


	//   ....[6]....
        /*26a8*/ 	.word	0x00018160


	//   ....[7]....
        /*26ac*/ 	.word	0x00018190


	//   ....[8]....
        /*26b0*/ 	.word	0x000181c0


	//   ....[9]....
        /*26b4*/ 	.word	0x000181e0


	//----- nvinfo : EIATTR_EXIT_INSTR_OFFSETS
	.align		4
.L_725:
        /*26b8*/ 	.byte	0x04, 0x1c
        /*26ba*/ 	.short	(.L_727 - .L_726)


	//   ....[0]....
.L_726:
        /*26bc*/ 	.word	0x0001a680


	//   ....[1]....
        /*26c0*/ 	.word	0x0001a7d0


	//   ....[2]....
        /*26c4*/ 	.word	0x0001aa70


	//----- nvinfo : EIATTR_MAX_THREADS
	.align		4
.L_727:
        /*26c8*/ 	.byte	0x04, 0x05
        /*26ca*/ 	.short	(.L_729 - .L_728)
.L_728:
        /*26cc*/ 	.word	0x00000188
        /*26d0*/ 	.word	0x00000001
        /*26d4*/ 	.word	0x00000001


	//----- nvinfo : EIATTR_CRS_STACK_SIZE
	.align		4
.L_729:
        /*26d8*/ 	.byte	0x04, 0x1e
        /*26da*/ 	.short	(.L_731 - .L_730)
.L_730:
        /*26dc*/ 	.word	0x00000000


	//----- nvinfo : EIATTR_CBANK_PARAM_SIZE
	.align		4
.L_731:
        /*26e0*/ 	.byte	0x03, 0x19
        /*26e2*/ 	.short	0x00b8


	//----- nvinfo : EIATTR_PARAM_CBANK
	.align		4
        /*26e4*/ 	.byte	0x04, 0x0a
        /*26e6*/ 	.short	(.L_733 - .L_732)
	.align		4
.L_732:
        /*26e8*/ 	.word	index@(.nv.constant0._Z35group_norm_nhwc_bwd_one_pass_kernelI11Bf16IOFp16WLi512ELi98ELi392EEv26Group_norm_nhwc_bwd_params)
        /*26ec*/ 	.short	0x0210
        /*26ee*/ 	.short	0x00b8


	//----- nvinfo : EIATTR_SW_WAR
	.align		4
.L_733:
        /*26f0*/ 	.byte	0x04, 0x36
        /*26f2*/ 	.short	(.L_735 - .L_734)
.L_734:
        /*26f4*/ 	.word	0x00000008
.L_735:


//--------------------- .nv.info._Z35group_norm_nhwc_bwd_one_pass_kernelI11Fp16IOFp32WLi64ELi98ELi392EEv26Group_norm_nhwc_bwd_params --------------------------
	.section	.nv.info._Z35group_norm_nhwc_bwd_one_pass_kernelI11Fp16IOFp32WLi64ELi98ELi392EEv26Group_norm_nhwc_bwd_params,"",@"SHT_CUDA_INFO"
	.sectionflags	@""
	.align	4


	//----- nvinfo : EIATTR_CUDA_API_VERSION
	.align		4
        /*0000*/ 	.byte	0x04, 0x37
        /*0002*/ 	.short	(.L_737 - .L_736)
.L_736:
        /*0004*/ 	.word	0x00000082


	//----- nvinfo : EIATTR_KPARAM_INFO
	.align		4
.L_737:
        /*0008*/ 	.byte	0x04, 0x17
        /*000a*/ 	.short	(.L_739 - .L_738)
.L_738:
        /*000c*/ 	.word	0x00000000
        /*0010*/ 	.short	0x0000
        /*0012*/ 	.short	0x0000
        /*0014*/ 	.byte	0x00, 0xf0, 0xe1, 0x02


	//----- nvinfo : EIATTR_SPARSE_MMA_MASK
	.align		4
.L_739:
        /*0018*/ 	.byte	0x03, 0x50
        /*001a*/ 	.short	0x0000


	//----- nvinfo : EIATTR_MAXREG_COUNT
	.align		4
        /*001c*/ 	.byte	0x03, 0x1b
        /*001e*/ 	.short	0x0080


	//----- nvinfo : EIATTR_NUM_BARRIERS
	.align		4
        /*0020*/ 	.byte	0x02, 0x4c
        /*0022*/ 	.byte	0x01
	.zero		1


	//----- nvinfo : EIATTR_MERCURY_ISA_VERSION
	.align		4
        /*0024*/ 	.byte	0x03, 0x5f
        /*0026*/ 	.short	0x0101


	//----- nvinfo : EIATTR_INT_WARP_WIDE_INSTR_OFFSETS
	.align		4
        /*0028*/ 	.byte	0x04, 0x31
        /*002a*/ 	.short	(.L_741 - .L_740)


	//   ....[0]....
.L_740:
        /*002c*/ 	.word	0x00002fd0


	//   ....[1]....
        /*0030*/ 	.word	0x00005cc0


	//----- nvinfo : EIATTR_COOP_GROUP_MASK_REGIDS
	.align		4
.L_741:
        /*0034*/ 	.byte	0x04, 0x29
        /*0036*/ 	.short	(.L_743 - .L_742)


	//   ....[0]....
.L_742:
        /*0038*/ 	.word	0xffffffff


	//   ....[1]....
        /*003c*/ 	.word	0xffffffff


	//   ....[2]....
        /*0040*/ 	.word	0xffffffff


	//   ....[3]....
        /*0044*/ 	.word	0xffffffff


	//   ....[4]....
        /*0048*/ 	.word	0xffffffff


	//   ....[5]....
        /*004c*/ 	.word	0xffffffff


	//   ....[6]....
        /*0050*/ 	.word	0xffffffff


	//   ....[7]....
        /*0054*/ 	.word	0xffffffff


	//   ....[8]....
        /*0058*/ 	.word	0xffffffff


	//   ....[9]....
        /*005c*/ 	.word	0xffffffff


	//----- nvinfo : EIATTR_COOP_GROUP_INSTR_OFFSETS
	.align		4
.L_743:
        /*0060*/ 	.byte	0x04, 0x28
        /*0062*/ 	.short	(.L_745 - .L_744)


	//   ....[0]....
.L_744:
        /*0064*/ 	.word	0x00002660


	//   ....[1]....
        /*0068*/ 	.word	0x00002690


	//   ....[2]....
        /*006c*/ 	.word	0x000026e0


	//   ....[3]....
        /*0070*/ 	.word	0x00002710


	//   ....[4]....
        /*0074*/ 	.word	0x00002740


	//   ....[5]....
        /*0078*/ 	.word	0x00002770


	//   ....[6]....
        /*007c*/ 	.word	0x000027a0


	//   ....[7]....
        /*0080*/ 	.word	0x000027d0


	//   ....[8]....
        /*0084*/ 	.word	0x00002800


	//   ....[9]....
        /*0088*/ 	.word	0x00002820


	//----- nvinfo : EIATTR_EXIT_INSTR_OFFSETS
	.align		4
.L_745:
        /*008c*/ 	.byte	0x04, 0x1c
        /*008e*/ 	.short	(.L_747 - .L_746)


	//   ....[0]....
.L_746:
        /*0090*/ 	.word	0x00005d50


	//   ....[1]....
        /*0094*/ 	.word	0x00005e90


	//   ....[2]....
        /*0098*/ 	.word	0x000060d0


	//----- nvinfo : EIATTR_MAX_THREADS
	.align		4
.L_747:
        /*009c*/ 	.byte	0x04, 0x05
        /*009e*/ 	.short	(.L_749 - .L_748)
.L_748:
        /*00a0*/ 	.word	0x00000188
        /*00a4*/ 	.word	0x00000001
        /*00a8*/ 	.word	0x00000001


	//----- nvinfo : EIATTR_CRS_STACK_SIZE
	.align		4
.L_749:
        /*00ac*/ 	.byte	0x04, 0x1e
        /*00ae*/ 	.short	(.L_751 - .L_750)
.L_750:
        /*00b0*/ 	.word	0x00000000


	//----- nvinfo : EIATTR_CBANK_PARAM_SIZE
	.align		4
.L_751:
        /*00b4*/ 	.byte	0x03, 0x19
        /*00b6*/ 	.short	0x00b8


	//----- nvinfo : EIATTR_PARAM_CBANK
	.align		4
        /*00b8*/ 	.byte	0x04, 0x0a
        /*00ba*/ 	.short	(.L_753 - .L_752)
	.align		4
.L_752:
        /*00bc*/ 	.word	index@(.nv.constant0._Z35group_norm_nhwc_bwd_one_pass_kernelI11Fp16IOFp32WLi64ELi98ELi392EEv26Group_norm_nhwc_bwd_params)
        /*00c0*/ 	.short	0x0210
        /*00c2*/ 	.short	0x00b8


	//----- nvinfo : EIATTR_SW_WAR
	.align		4
.L_753:
        /*00c4*/ 	.byte	0x04, 0x36
        /*00c6*/ 	.short	(.L_755 - .L_754)
.L_754:
        /*00c8*/ 	.word	0x00000008
.L_755:


//--------------------- .nv.info._Z35group_norm_nhwc_bwd_one_pass_kernelI11Fp16IOFp32WLi128ELi98ELi392EEv26Group_norm_nhwc_bwd_params --------------------------
	.section	.nv.info._Z35group_norm_nhwc_bwd_one_pass_kernelI11Fp16IOFp32WLi128ELi98ELi392EEv26Group_norm_nhwc_bwd_params,"",@"SHT_CUDA_INFO"
	.sectionflags	@""
	.align	4


	//----- nvinfo : EIATTR_CUDA_API_VERSION
	.align		4
        /*0000*/ 	.byte	0x04, 0x37
        /*0002*/ 	.short	(.L_757 - .L_756)
.L_756:
        /*0004*/ 	.word	0x00000082


	//----- nvinfo : EIATTR_KPARAM_INFO
	.align		4
.L_757:
        /*0008*/ 	.byte	0x04, 0x17
        /*000a*/ 	.short	(.L_759 - .L_758)
.L_758:
        /*000c*/ 	.word	0x00000000
        /*0010*/ 	.short	0x0000
        /*0012*/ 	.short	0x0000
        /*0014*/ 	.byte	0x00, 0xf0, 0xe1, 0x02


	//----- nvinfo : EIATTR_SPARSE_MMA_MASK
	.align		4
.L_759:
        /*0018*/ 	.byte	0x03, 0x50
        /*001a*/ 	.short	0x0000


	//----- nvinfo : EIATTR_MAXREG_COUNT
	.align		4
        /*001c*/ 	.byte	0x03, 0x1b
        /*001e*/ 	.short	0x0080


	//----- nvinfo : EIATTR_NUM_BARRIERS
	.align		4
        /*0020*/ 	.byte	0x02, 0x4c
        /*0022*/ 	.byte	0x01
	.zero		1


	//----- nvinfo : EIATTR_MERCURY_ISA_VERSION
	.align		4
        /*0024*/ 	.byte	0x03, 0x5f
        /*0026*/ 	.short	0x0101


	//----- nvinfo : EIATTR_INT_WARP_WIDE_INSTR_OFFSETS
	.align		4
        /*0028*/ 	.byte	0x04, 0x31
        /*002a*/ 	.short	(.L_761 - .L_760)


	//   ....[0]....
.L_760:
        /*002c*/ 	.word	0x00004fa0


	//   ....[1]....
        /*0030*/ 	.word	0x000095d0


	//----- nvinfo : EIATTR_COOP_GROUP_MASK_REGIDS
	.align		4
.L_761:
        /*0034*/ 	.byte	0x04, 0x29
        /*0036*/ 	.short	(.L_763 - .L_762)


	//   ....[0]....
.L_762:
        /*0038*/ 	.word	0xffffffff


	//   ....[1]....
        /*003c*/ 	.word	0xffffffff


	//   ....[2]....
        /*0040*/ 	.word	0xffffffff


	//   ....[3]....
        /*0044*/ 	.word	0xffffffff


	//   ....[4]....
        /*0048*/ 	.word	0xffffffff


	//   ....[5]....
        /*004c*/ 	.word	0xffffffff


	//   ....[6]....
        /*0050*/ 	.word	0xffffffff


	//   ....[7]....
        /*0054*/ 	.word	0xffffffff


	//   ....[8]....
        /*0058*/ 	.word	0xffffffff


	//   ....[9]....
        /*005c*/ 	.word	0xffffffff


	//----- nvinfo : EIATTR_COOP_GROUP_INSTR_OFFSETS
	.align		4
.L_763:
        /*0060*/ 	.byte	0x04, 0x28
        /*0062*/ 	.short	(.L_765 - .L_764)


	//   ....[0]....
.L_764:
        /*0064*/ 	.word	0x00004560


	//   ....[1]....
        /*0068*/ 	.word	0x000045a0


	//   ....[2]....
        /*006c*/ 	.word	0x00004730


	//   ....[3]....
        /*0070*/ 	.word	0x00004770


	//   ....[4]....
        /*0074*/ 	.word	0x000047d0


	//   ....[5]....
        /*0078*/ 	.word	0x00004800


	//   ....[6]....
        /*007c*/ 	.word	0x00004830


	//   ....[7]....
        /*0080*/ 	.word	0x00004860


	//   ....[8]....
        /*0084*/ 	.word	0x00004890


	//   ....[9]....
        /*0088*/ 	.word	0x000048b0


	//----- nvinfo : EIATTR_EXIT_INSTR_OFFSETS
	.align		4
.L_765:
        /*008c*/ 	.byte	0x04, 0x1c
        /*008e*/ 	.short	(.L_767 - .L_766)


	//   ....[0]....
.L_766:
        /*0090*/ 	.word	0x00009660


	//   ....[1]....
        /*0094*/ 	.word	0x000097a0


	//   ....[2]....
        /*0098*/ 	.word	0x000099e0


	//----- nvinfo : EIATTR_MAX_THREADS
	.align		4
.L_767:
        /*009c*/ 	.byte	0x04, 0x05
        /*009e*/ 	.short	(.L_769 - .L_768)
.L_768:
        /*00a0*/ 	.word	0x00000188
        /*00a4*/ 	.word	0x00000001
        /*00a8*/ 	.word	0x00000001


	//----- nvinfo : EIATTR_CRS_STACK_SIZE
	.align		4
.L_769:
        /*00ac*/ 	.byte	0x04, 0x1e
        /*00ae*/ 	.short	(.L_771 - .L_770)
.L_770:
        /*00b0*/ 	.word	0x00000000


	//----- nvinfo : EIATTR_CBANK_PARAM_SIZE
	.align		4
.L_771:
        /*00b4*/ 	.byte	0x03, 0x19
        /*00b6*/ 	.short	0x00b8


	//----- nvinfo : EIATTR_PARAM_CBANK
	.align		4
        /*00b8*/ 	.byte	0x04, 0x0a
        /*00ba*/ 	.short	(.L_773 - .L_772)
	.align		4
.L_772:
        /*00bc*/ 	.word	index@(.nv.constant0._Z35group_norm_nhwc_bwd_one_pass_kernelI11Fp16IOFp32WLi128ELi98ELi392EEv26Group_norm_nhwc_bwd_params)
        /*00c0*/ 	.short	0x0210
        /*00c2*/ 	.short	0x00b8


	//----- nvinfo : EIATTR_SW_WAR
	.align		4
.L_773:
        /*00c4*/ 	.byte	0x04, 0x36
        /*00c6*/ 	.short	(.L_775 - .L_774)
.L_774:
        /*00c8*/ 	.word	0x00000008
.L_775:


//--------------------- .nv.info._Z35group_norm_nhwc_bwd_one_pass_kernelI11Fp16IOFp32WLi256ELi98ELi392EEv26Group_norm_nhwc_bwd_params --------------------------
	.section	.nv.info._Z35group_norm_nhwc_bwd_one_pass_kernelI11Fp16IOFp32WLi256ELi98ELi392EEv26Group_norm_nhwc_bwd_params,"",@"SHT_CUDA_INFO"
	.sectionflags	@""
	.align	4


	//----- nvinfo : EIATTR_CUDA_API_VERSION
	.align		4
        /*0000*/ 	.byte	0x04, 0x37
        /*0002*/ 	.short	(.L_777 - .L_776)
.L_776:
        /*0004*/ 	.word	0x00000082


	//----- nvinfo : EIATTR_KPARAM_INFO
	.align		4
.L_777:
        /*0008*/ 	.byte	0x04, 0x17
        /*000a*/ 	.short	(.L_779 - .L_778)
.L_778:
        /*000c*/ 	.word	0x00000000
        /*0010*/ 	.short	0x0000
        /*0012*/ 	.short	0x0000
        /*0014*/ 	.byte	0x00, 0xf0, 0xe1, 0x02


	//----- nvinfo : EIATTR_SPARSE_MMA_MASK
	.align		4
.L_779:
        /*0018*/ 	.byte	0x03, 0x50
        /*001a*/ 	.short	0x0000


	//----- nvinfo : EIATTR_MAXREG_COUNT
	.align		4
        /*001c*/ 	.byte	0x03, 0x1b
        /*001e*/ 	.short	0x0080


	//----- nvinfo : EIATTR_NUM_BARRIERS
	.align		4
        /*0020*/ 	.byte	0x02, 0x4c
        /*0022*/ 	.byte	0x01
	.zero		1


	//----- nvinfo : EIATTR_MERCURY_ISA_VERSION
	.align		4
        /*0024*/ 	.byte	0x03, 0x5f
        /*0026*/ 	.short	0x0101


	//----- nvinfo : EIATTR_INT_WARP_WIDE_INSTR_OFFSETS
	.align		4
        /*0028*/ 	.byte	0x04, 0x31
        /*002a*/ 	.short	(.L_781 - .L_780)


	//   ....[0]....
.L_780:
        /*002c*/ 	.word	0x00009240


	//   ....[1]....
        /*0030*/ 	.word	0x00009590


	//   ....[2]....
        /*0034*/ 	.word	0x00009630


	//   ....[3]....
        /*0038*/ 	.word	0x000096d0


	//   ....[4]....
        /*003c*/ 	.word	0x00009770


	//   ....[5]....
        /*0040*/ 	.word	0x00009810


	//   ....[6]....
        /*0044*/ 	.word	0x000098b0


	//   ....[7]....
        /*0048*/ 	.word	0x00009950


	//   ....[8]....
        /*004c*/ 	.word	0x000099f0


	//   ....[9]....
        /*0050*/ 	.word	0x00009a90


	//   ....[10]....
        /*0054*/ 	.word	0x00009b30


	//   ....[11]....
        /*0058*/ 	.word	0x00009bd0


	//   ....[12]....
        /*005c*/ 	.word	0x00009c70


	//   ....[13]....
        /*0060*/ 	.word	0x00009d10


	//   ....[14]....
        /*0064*/ 	.word	0x00009db0


	//   ....[15]....
        /*0068*/ 	.word	0x00009e50


	//   ....[16]....
        /*006c*/ 	.word	0x00009ef0


	//   ....[17]....
        /*0070*/ 	.word	0x00009ff0


	//   ....[18]....
        /*0074*/ 	.word	0x0000a090


	//   ....[19]....
        /*0078*/ 	.word	0x0000a130


	//   ....[20]....
        /*007c*/ 	.word	0x0000a1d0


	//   ....[21]....
        /*0080*/ 	.word	0x0000a270


	//   ....[22]....
        /*0084*/ 	.word	0x0000a310


	//   ....[23]....
        /*0088*/ 	.word	0x0000a3b0


	//   ....[24]....
        /*008c*/ 	.word	0x0000a450


	//   ....[25]....
        /*0090*/ 	.word	0x0000a580


	//   ....[26]....
        /*0094*/ 	.word	0x0000a620


	//   ....[27]....
        /*0098*/ 	.word	0x0000a6c0


	//   ....[28]....
        /*009c*/ 	.word	0x0000a760


	//   ....[29]....
        /*00a0*/ 	.word	0x0000a960


	//   ....[30]....
        /*00a4*/ 	.word	0x0000aa20


	//   ....[31]....
        /*00a8*/ 	.word	0x000113f0


	//----- nvinfo : EIATTR_COOP_GROUP_MASK_REGIDS
	.align		4
.L_781:
        /*00ac*/ 	.byte	0x04, 0x29
        /*00ae*/ 	.short	(.L_783 - .L_782)


	//   ....[0]....
.L_782:
        /*00b0*/ 	.word	0xffffffff


	//   ....[1]....
        /*00b4*/ 	.word	0xffffffff


	//   ....[2]....
        /*00b8*/ 	.word	0xffffffff


	//   ....[3]....
        /*00bc*/ 	.word	0xffffffff


	//   ....[4]....
        /*00c0*/ 	.word	0xffffffff


	//   ....[5]....
        /*00c4*/ 	.word	0xffffffff


	//   ....[6]....
        /*00c8*/ 	.word	0xffffffff


	//   ....[7]....
        /*00cc*/ 	.word	0xffffffff


	//   ....[8]....
        /*00d0*/ 	.word	0xffffffff


	//   ....[9]....
        /*00d4*/ 	.word	0xffffffff


	//----- nvinfo : EIATTR_COOP_GROUP_INSTR_OFFSETS
	.align		4
.L_783:
        /*00d8*/ 	.byte	0x04, 0x28
        /*00da*/ 	.short	(.L_785 - .L_784)


	//   ....[0]....
.L_784:
        /*00dc*/ 	.word	0x00008800


	//   ....[1]....
        /*00e0*/ 	.word	0x00008890


	//   ....[2]....
        /*00e4*/ 	.word	0x000088d0


	//   ....[3]....
        /*00e8*/ 	.word	0x000088f0


	//   ....[4]....
        /*00ec*/ 	.word	0x00008930


	//   ....[5]....
        /*00f0*/ 	.word	0x00008950


	//   ....[6]....
        /*00f4*/ 	.word	0x00008990


	//   ....[7]....
        /*00f8*/ 	.word	0x000089b0


	//   ....[8]....
        /*00fc*/ 	.word	0x000089f0


	//   ....[9]....
        /*0100*/ 	.word	0x00008a00


	//----- nvinfo : EIATTR_EXIT_INSTR_OFFSETS
	.align		4
.L_785:
        /*0104*/ 	.byte	0x04, 0x1c
        /*0106*/ 	.short	(.L_787 - .L_786)


	//   ....[0]....
.L_786:
        /*0108*/ 	.word	0x000114e0


	//   ....[1]....
        /*010c*/ 	.word	0x00011620


	//   ....[2]....
        /*0110*/ 	.word	0x00011870


	//----- nvinfo : EIATTR_MAX_THREADS
	.align		4
.L_787:
        /*0114*/ 	.byte	0x04, 0x05
        /*0116*/ 	.short	(.L_789 - .L_788)
.L_788:
        /*0118*/ 	.word	0x00000188
        /*011c*/ 	.word	0x00000001
        /*0120*/ 	.word	0x00000001


	//----- nvinfo : EIATTR_CRS_STACK_SIZE
	.align		4
.L_789:
        /*0124*/ 	.byte	0x04, 0x1e
        /*0126*/ 	.short	(.L_791 - .L_790)
.L_790:
        /*0128*/ 	.word	0x00000000


	//----- nvinfo : EIATTR_CBANK_PARAM_SIZE
	.align		4
.L_791:
        /*012c*/ 	.byte	0x03, 0x19
        /*012e*/ 	.short	0x00b8


	//----- nvinfo : EIATTR_PARAM_CBANK
	.align		4
        /*0130*/ 	.byte	0x04, 0x0a
        /*0132*/ 	.short	(.L_793 - .L_792)
	.align		4
.L_792:
        /*0134*/ 	.word	index@(.nv.constant0._Z35group_norm_nhwc_bwd_one_pass_kernelI11Fp16IOFp32WLi256ELi98ELi392EEv26Group_norm_nhwc_bwd_params)
        /*0138*/ 	.short	0x0210
        /*013a*/ 	.short	0x00b8


	//----- nvinfo : EIATTR_SW_WAR
	.align		4
.L_793:
        /*013c*/ 	.byte	0x04, 0x36
        /*013e*/ 	.short	(.L_795 - .L_794)
.L_794:
        /*0140*/ 	.word	0x00000008
.L_795:


//--------------------- .nv.info._Z35group_norm_nhwc_bwd_one_pass_kernelI11Fp16IOFp32WLi512ELi98ELi392EEv26Group_norm_nhwc_bwd_params --------------------------
	.section	.nv.info._Z35group_norm_nhwc_bwd_one_pass_kernelI11Fp16IOFp32WLi512ELi98ELi392EEv26Group_norm_nhwc_bwd_params,"",@"SHT_CUDA_INFO"
	.sectionflags	@""
	.align	4


	//----- nvinfo : EIATTR_CUDA_API_VERSION
	.align		4
        /*0000*/ 	.byte	0x04, 0x37
        /*0002*/ 	.short	(.L_797 - .L_796)
.L_796:
        /*0004*/ 	.word	0x00000082


	//----- nvinfo : EIATTR_KPARAM_INFO
	.align		4
.L_797:
        /*0008*/ 	.byte	0x04, 0x17
        /*000a*/ 	.short	(.L_799 - .L_798)
.L_798:
        /*000c*/ 	.word	0x00000000
        /*0010*/ 	.short	0x0000
        /*0012*/ 	.short	0x0000
        /*0014*/ 	.byte	0x00, 0xf0, 0xe1, 0x02


	//----- nvinfo : EIATTR_SPARSE_MMA_MASK
	.align		4
.L_799:
        /*0018*/ 	.byte	0x03, 0x50
        /*001a*/ 	.short	0x0000


	//----- nvinfo : EIATTR_MAXREG_COUNT
	.align		4
        /*001c*/ 	.byte	0x03, 0x1b
        /*001e*/ 	.short	0x0080


	//----- nvinfo : EIATTR_NUM_BARRIERS
	.align		4
        /*0020*/ 	.byte	0x02, 0x4c
        /*0022*/ 	.byte	0x01
	.zero		1


	//----- nvinfo : EIATTR_ANNOTATIONS
	.align		4
        /*0024*/ 	.byte	0x04, 0x55
        /*0026*/ 	.short	(.L_801 - .L_800)


	//   ....[0]....
.L_800:
        /* <DEDUP_REMOVED lines=262> */


	//----- nvinfo : EIATTR_MERCURY_ISA_VERSION
	.align		4
.L_801:
        /*1070*/ 	.byte	0x03, 0x5f
        /*1072*/ 	.short	0x0101


	//----- nvinfo : EIATTR_INT_WARP_WIDE_INSTR_OFFSETS
	.align		4
        /*1074*/ 	.byte	0x04, 0x31
        /*1076*/ 	.short	(.L_803 - .L_802)


	//   ....[0]....
.L_802:
        /*1078*/ 	.word	0x00016bd0


	//   ....[1]....
        /*107c*/ 	.word	0x000186d0


	//----- nvinfo : EIATTR_COOP_GROUP_MASK_REGIDS
	.align		4
.L_803:
        /*1080*/ 	.byte	0x04, 0x29
        /*1082*/ 	.short	(.L_805 - .L_804)


	//   ....[0]....
.L_804:
        /*1084*/ 	.word	0xffffffff


	//   ....[1]....
        /*1088*/ 	.word	0xffffffff


	//   ....[2]....
        /*108c*/ 	.word	0xffffffff


	//   ....[3]....
        /*1090*/ 	.word	0xffffffff


	//   ....[4]....
        /*1094*/ 	.word	0xffffffff


	//   ....[5]....
        /*1098*/ 	.word	0xffffffff


	//   ....[6]....
        /*109c*/ 	.word	0xffffffff


	//   ....[7]....
        /*10a0*/ 	.word	0xffffffff


	//   ....[8]....
        /*10a4*/ 	.word	0xffffffff


	//   ....[9]....
        /*10a8*/ 	.word	0xffffffff


	//----- nvinfo : EIATTR_COOP_GROUP_INSTR_OFFSETS
	.align		4
.L_805:
        /*10ac*/ 	.byte	0x04, 0x28
        /*10ae*/ 	.short	(.L_807 - .L_806)


	//   ....[0]....
.L_806:
        /*10b0*/ 	.word	0x00015a40


	//   ....[1]....
        /*10b4*/ 	.word	0x00015a60


	//   ....[2]....
        /*10b8*/ 	.word	0x00015b20


	//   ....[3]....
        /*10bc*/ 	.word	0x00015be0


	//   ....[4]....
        /*10c0*/ 	.word	0x00015c00


	//   ....[5]....
        /*10c4*/ 	.word	0x00015c40


	//   ....[6]....
        /*10c8*/ 	.word	0x00015c80


	//   ....[7]....
        /*10cc*/ 	.word	0x00015cf0


	//   ....[8]....
        /*10d0*/ 	.word	0x00015d70


	//   ....[9]....
        /*10d4*/ 	.word	0x00015e30


	//----- nvinfo : EIATTR_EXIT_INSTR_OFFSETS
	.align		4
.L_807:
        /*10d8*/ 	.byte	0x04, 0x1c
        /*10da*/ 	.short	(.L_809 - .L_808)


	//   ....[0]....
.L_808:
        /*10dc*/ 	.word	0x00018760


	//   ....[1]....
        /*10e0*/ 	.word	0x000188b0


	//   ....[2]....
        /*10e4*/ 	.word	0x00018b30


	//----- nvinfo : EIATTR_MAX_THREADS
	.align		4
.L_809:
        /*10e8*/ 	.byte	0x04, 0x05
        /*10ea*/ 	.short	(.L_811 - .L_810)
.L_810:
        /*10ec*/ 	.word	0x00000188
        /*10f0*/ 	.word	0x00000001
        /*10f4*/ 	.word	0x00000001


	//----- nvinfo : EIATTR_CRS_STACK_SIZE
	.align		4
.L_811:
        /*10f8*/ 	.byte	0x04, 0x1e
        /*10fa*/ 	.short	(.L_813 - .L_812)
.L_812:
        /*10fc*/ 	.word	0x00000000


	//----- nvinfo : EIATTR_CBANK_PARAM_SIZE
	.align		4
.L_813:
        /*1100*/ 	.byte	0x03, 0x19
        /*1102*/ 	.short	0x00b8


	//----- nvinfo : EIATTR_PARAM_CBANK
	.align		4
        /*1104*/ 	.byte	0x04, 0x0a
        /*1106*/ 	.short	(.L_815 - .L_814)
	.align		4
.L_814:
        /*1108*/ 	.word	index@(.nv.constant0._Z35group_norm_nhwc_bwd_one_pass_kernelI11Fp16IOFp32WLi512ELi98ELi392EEv26Group_norm_nhwc_bwd_params)
        /*110c*/ 	.short	0x0210
        /*110e*/ 	.short	0x00b8


	//----- nvinfo : EIATTR_SW_WAR
	.align		4
.L_815:
        /*1110*/ 	.byte	0x04, 0x36
        /*1112*/ 	.short	(.L_817 - .L_816)
.L_816:
        /*1114*/ 	.word	0x00000008
.L_817:


//--------------------- .nv.info._Z35group_norm_nhwc_bwd_one_pass_kernelI11Fp16IOBf16WLi64ELi98ELi392EEv26Group_norm_nhwc_bwd_params --------------------------
	.section	.nv.info._Z35group_norm_nhwc_bwd_one_pass_kernelI11Fp16IOBf16WLi64ELi98ELi392EEv26Group_norm_nhwc_bwd_params,"",@"SHT_CUDA_INFO"
	.sectionflags	@""
	.align	4


	//----- nvinfo : EIATTR_CUDA_API_VERSION
	.align		4
        /*0000*/ 	.byte	0x04, 0x37
        /*0002*/ 	.short	(.L_819 - .L_818)
.L_818:
        /*0004*/ 	.word	0x00000082


	//----- nvinfo : EIATTR_KPARAM_INFO
	.align		4
.L_819:
        /*0008*/ 	.byte	0x04, 0x17
        /*000a*/ 	.short	(.L_821 - .L_820)
.L_820:
        /*000c*/ 	.word	0x00000000
        /*0010*/ 	.short	0x0000
        /*0012*/ 	.short	0x0000
        /*0014*/ 	.byte	0x00, 0xf0, 0xe1, 0x02


	//----- nvinfo : EIATTR_SPARSE_MMA_MASK
	.align		4
.L_821:
        /*0018*/ 	.byte	0x03, 0x50
        /*001a*/ 	.short	0x0000


	//----- nvinfo : EIATTR_MAXREG_COUNT
	.align		4
        /*001c*/ 	.byte	0x03, 0x1b
        /*001e*/ 	.short	0x0080


	//----- nvinfo : EIATTR_NUM_BARRIERS
	.align		4
        /*0020*/ 	.byte	0x02, 0x4c
        /*0022*/ 	.byte	0x01
	.zero		1


	//----- nvinfo : EIATTR_MERCURY_ISA_VERSION
	.align		4
        /*0024*/ 	.byte	0x03, 0x5f
        /*0026*/ 	.short	0x0101


	//----- nvinfo : EIATTR_INT_WARP_WIDE_INSTR_OFFSETS
	.align		4
        /*0028*/ 	.byte	0x04, 0x31
        /*002a*/ 	.short	(.L_823 - .L_822)


	//   ....[0]....
.L_822:
        /*002c*/ 	.word	0x00003050


	//   ....[1]....
        /*0030*/ 	.word	0x00005d50


	//----- nvinfo : EIATTR_COOP_GROUP_MASK_REGIDS
	.align		4
.L_823:
        /*0034*/ 	.byte	0x04, 0x29
        /*0036*/ 	.short	(.L_825 - .L_824)


	//   ....[0]....
.L_824:
        /*0038*/ 	.word	0xffffffff


	//   ....[1]....
        /*003c*/ 	.word	0xffffffff


	//   ....[2]....
        /*0040*/ 	.word	0xffffffff


	//   ....[3]....
        /*0044*/ 	.word	0xffffffff


	//   ....[4]....
        /*0048*/ 	.word	0xffffffff


	//   ....[5]....
        /*004c*/ 	.word	0xffffffff


	//   ....[6]....
        /*0050*/ 	.word	0xffffffff


	//   ....[7]....
        /*0054*/ 	.word	0xffffffff


	//   ....[8]....
        /*0058*/ 	.word	0xffffffff


	//   ....[9]....
        /*005c*/ 	.word	0xffffffff


	//----- nvinfo : EIATTR_COOP_GROUP_INSTR_OFFSETS
	.align		4
.L_825:
        /*0060*/ 	.byte	0x04, 0x28
        /*0062*/ 	.short	(.L_827 - .L_826)


	//   ....[0]....
.L_826:
        /*0064*/ 	.word	0x000026f0


	//   ....[1]....
        /*0068*/ 	.word	0x00002730


	//   ....[2]....
        /*006c*/ 	.word	0x00002790


	//   ....[3]....
        /*0070*/ 	.word	0x000027c0


	//   ....[4]....
        /*0074*/ 	.word	0x000027f0


	//   ....[5]....
        /*0078*/ 	.word	0x00002820


	//   ....[6]....
        /*007c*/ 	.word	0x00002850


	//   ....[7]....
        /*0080*/ 	.word	0x00002880


	//   ....[8]....
        /*0084*/ 	.word	0x000028b0


	//   ....[9]....
        /*0088*/ 	.word	0x000028d0


	//----- nvinfo : EIATTR_EXIT_INSTR_OFFSETS
	.align		4
.L_827:
        /*008c*/ 	.byte	0x04, 0x1c
        /*008e*/ 	.short	(.L_829 - .L_828)


	//   ....[0]....
.L_828:
        /*0090*/ 	.word	0x00005de0


	//   ....[1]....
        /*0094*/ 	.word	0x00005f20


	//   ....[2]....
        /*0098*/ 	.word	0x00006180


	//----- nvinfo : EIATTR_MAX_THREADS
	.align		4
.L_829:
        /*009c*/ 	.byte	0x04, 0x05
        /*009e*/ 	.short	(.L_831 - .L_830)
.L_830:
        /*00a0*/ 	.word	0x00000188
        /*00a4*/ 	.word	0x00000001
        /*00a8*/ 	.word	0x00000001


	//----- nvinfo : EIATTR_CRS_STACK_SIZE
	.align		4
.L_831:
        /*00ac*/ 	.byte	0x04, 0x1e
        /*00ae*/ 	.short	(.L_833 - .L_832)
.L_832:
        /*00b0*/ 	.word	0x00000000


	//----- nvinfo : EIATTR_CBANK_PARAM_SIZE
	.align		4
.L_833:
        /*00b4*/ 	.byte	0x03, 0x19
        /*00b6*/ 	.short	0x00b8


	//----- nvinfo : EIATTR_PARAM_CBANK
	.align		4
        /*00b8*/ 	.byte	0x04, 0x0a
        /*00ba*/ 	.short	(.L_835 - .L_834)
	.align		4
.L_834:
        /*00bc*/ 	.word	index@(.nv.constant0._Z35group_norm_nhwc_bwd_one_pass_kernelI11Fp16IOBf16WLi64ELi98ELi392EEv26Group_norm_nhwc_bwd_params)
        /*00c0*/ 	.short	0x0210
        /*00c2*/ 	.short	0x00b8


	//----- nvinfo : EIATTR_SW_WAR
	.align		4
.L_835:
        /*00c4*/ 	.byte	0x04, 0x36
        /*00c6*/ 	.short	(.L_837 - .L_836)
.L_836:
        /*00c8*/ 	.word	0x00000008
.L_837:


//--------------------- .nv.info._Z35group_norm_nhwc_bwd_one_pass_kernelI11Fp16IOBf16WLi128ELi98ELi392EEv26Group_norm_nhwc_bwd_params --------------------------
	.section	.nv.info._Z35group_norm_nhwc_bwd_one_pass_kernelI11Fp16IOBf16WLi128ELi98ELi392EEv26Group_norm_nhwc_bwd_params,"",@"SHT_CUDA_INFO"
	.sectionflags	@""
	.align	4


	//----- nvinfo : EIATTR_CUDA_API_VERSION
	.align		4
        /*0000*/ 	.byte	0x04, 0x37
        /*0002*/ 	.short	(.L_839 - .L_838)
.L_838:
        /*0004*/ 	.word	0x00000082


	//----- nvinfo : EIATTR_KPARAM_INFO
	.align		4
.L_839:
        /*0008*/ 	.byte	0x04, 0x17
        /*000a*/ 	.short	(.L_841 - .L_840)
.L_840:
        /*000c*/ 	.word	0x00000000
        /*0010*/ 	.short	0x0000
        /*0012*/ 	.short	0x0000
        /*0014*/ 	.byte	0x00, 0xf0, 0xe1, 0x02


	//----- nvinfo : EIATTR_SPARSE_MMA_MASK
	.align		4
.L_841:
        /*0018*/ 	.byte	0x03, 0x50
        /*001a*/ 	.short	0x0000


	//----- nvinfo : EIATTR_MAXREG_COUNT
	.align		4
        /*001c*/ 	.byte	0x03, 0x1b
        /*001e*/ 	.short	0x0080


	//----- nvinfo : EIATTR_NUM_BARRIERS
	.align		4
        /*0020*/ 	.byte	0x02, 0x4c
        /*0022*/ 	.byte	0x01
	.zero		1


	//----- nvinfo : EIATTR_MERCURY_ISA_VERSION
	.align		4
        /*0024*/ 	.byte	0x03, 0x5f
        /*0026*/ 	.short	0x0101


	//----- nvinfo : EIATTR_INT_WARP_WIDE_INSTR_OFFSETS
	.align		4
        /*0028*/ 	.byte	0x04, 0x31
        /*002a*/ 	.short	(.L_843 - .L_842)


	//   ....[0]....
.L_842:
        /*002c*/ 	.word	0x00005010


	//   ....[1]....
        /*0030*/ 	.word	0x00009640


	//----- nvinfo : EIATTR_COOP_GROUP_MASK_REGIDS
	.align		4
.L_843:
        /*0034*/ 	.byte	0x04, 0x29
        /*0036*/ 	.short	(.L_845 - .L_844)


	//   ....[0]....
.L_844:
        /*0038*/ 	.word	0xffffffff


	//   ....[1]....
        /*003c*/ 	.word	0xffffffff


	//   ....[2]....
        /*0040*/ 	.word	0xffffffff


	//   ....[3]....
        /*0044*/ 	.word	0xffffffff


	//   ....[4]....
        /*0048*/ 	.word	0xffffffff


	//   ....[5]....
        /*004c*/ 	.word	0xffffffff


	//   ....[6]....
        /*0050*/ 	.word	0xffffffff


	//   ....[7]....
        /*0054*/ 	.word	0xffffffff


	//   ....[8]....
        /*0058*/ 	.word	0xffffffff


	//   ....[9]....
        /*005c*/ 	.word	0xffffffff


	//----- nvinfo : EIATTR_COOP_GROUP_INSTR_OFFSETS
	.align		4
.L_845:
        /*0060*/ 	.byte	0x04, 0x28
        /*0062*/ 	.short	(.L_847 - .L_846)


	//   ....[0]....
.L_846:
        /*0064*/ 	.word	0x000045c0


	//   ....[1]....
        /*0068*/ 	.word	0x00004600


	//   ....[2]....
        /*006c*/ 	.word	0x00004790


	//   ....[3]....
        /*0070*/ 	.word	0x000047d0


	//   ....[4]....
        /*0074*/ 	.word	0x00004830


	//   ....[5]....
        /*0078*/ 	.word	0x00004860


	//   ....[6]....
        /*007c*/ 	.word	0x00004890


	//   ....[7]....
        /*0080*/ 	.word	0x000048c0


	//   ....[8]....
        /*0084*/ 	.word	0x000048f0


	//   ....[9]....
        /*0088*/ 	.word	0x00004910


	//----- nvinfo : EIATTR_EXIT_INSTR_OFFSETS
	.align		4
.L_847:
        /*008c*/ 	.byte	0x04, 0x1c
        /*008e*/ 	.short	(.L_849 - .L_848)


	//   ....[0]....
.L_848:
        /*0090*/ 	.word	0x000096d0


	//   ....[1]....
        /*0094*/ 	.word	0x00009810


	//   ....[2]....
        /*0098*/ 	.word	0x00009a70


	//----- nvinfo : EIATTR_MAX_THREADS
	.align		4
.L_849:
        /*009c*/ 	.byte	0x04, 0x05
        /*009e*/ 	.short	(.L_851 - .L_850)
.L_850:
        /*00a0*/ 	.word	0x00000188
        /*00a4*/ 	.word	0x00000001
        /*00a8*/ 	.word	0x00000001


	//----- nvinfo : EIATTR_CRS_STACK_SIZE
	.align		4
.L_851:
        /*00ac*/ 	.byte	0x04, 0x1e
        /*00ae*/ 	.short	(.L_853 - .L_852)
.L_852:
        /*00b0*/ 	.word	0x00000000


	//----- nvinfo : EIATTR_CBANK_PARAM_SIZE
	.align		4
.L_853:
        /*00b4*/ 	.byte	0x03, 0x19
        /*00b6*/ 	.short	0x00b8


	//----- nvinfo : EIATTR_PARAM_CBANK
	.align		4
        /*00b8*/ 	.byte	0x04, 0x0a
        /*00ba*/ 	.short	(.L_855 - .L_854)
	.align		4
.L_854:
        /*00bc*/ 	.word	index@(.nv.constant0._Z35group_norm_nhwc_bwd_one_pass_kernelI11Fp16IOBf16WLi128ELi98ELi392EEv26Group_norm_nhwc_bwd_params)
        /*00c0*/ 	.short	0x0210
        /*00c2*/ 	.short	0x00b8


	//----- nvinfo : EIATTR_SW_WAR
	.align		4
.L_855:
        /*00c4*/ 	.byte	0x04, 0x36
        /*00c6*/ 	.short	(.L_857 - .L_856)
.L_856:
        /*00c8*/ 	.word	0x00000008
.L_857:


//--------------------- .nv.info._Z35group_norm_nhwc_bwd_one_pass_kernelI11Fp16IOBf16WLi256ELi98ELi392EEv26Group_norm_nhwc_bwd_params --------------------------
	.section	.nv.info._Z35group_norm_nhwc_bwd_one_pass_kernelI11Fp16IOBf16WLi256ELi98ELi392EEv26Group_norm_nhwc_bwd_params,"",@"SHT_CUDA_INFO"
	.sectionflags	@""
	.align	4


	//----- nvinfo : EIATTR_CUDA_API_VERSION
	.align		4
        /*0000*/ 	.byte	0x04, 0x37
        /*0002*/ 	.short	(.L_859 - .L_858)
.L_858:
        /*0004*/ 	.word	0x00000082


	//----- nvinfo : EIATTR_KPARAM_INFO
	.align		4
.L_859:
        /*0008*/ 	.byte	0x04, 0x17
        /*000a*/ 	.short	(.L_861 - .L_860)
.L_860:
        /*000c*/ 	.word	0x00000000
        /*0010*/ 	.short	0x0000
        /*0012*/ 	.short	0x0000
        /*0014*/ 	.byte	0x00, 0xf0, 0xe1, 0x02


	//----- nvinfo : EIATTR_SPARSE_MMA_MASK
	.align		4
.L_861:
        /*0018*/ 	.byte	0x03, 0x50
        /*001a*/ 	.short	0x0000


	//----- nvinfo : EIATTR_MAXREG_COUNT
	.align		4
        /*001c*/ 	.byte	0x03, 0x1b
        /*001e*/ 	.short	0x0080


	//----- nvinfo : EIATTR_NUM_BARRIERS
	.align		4
        /*0020*/ 	.byte	0x02, 0x4c
        /*0022*/ 	.byte	0x01
	.zero		1


	//----- nvinfo : EIATTR_MERCURY_ISA_VERSION
	.align		4
        /*0024*/ 	.byte	0x03, 0x5f
        /*0026*/ 	.short	0x0101


	//----- nvinfo : EIATTR_INT_WARP_WIDE_INSTR_OFFSETS
	.align		4
        /*0028*/ 	.byte	0x04, 0x31
        /*002a*/ 	.short	(.L_863 - .L_862)


	//   ....[0]....
.L_862:
        /*002c*/ 	.word	0x000092c0


	//   ....[1]....
        /*0030*/ 	.word	0x00009610


	//   ....[2]....
        /*0034*/ 	.word	0x000096b0


	//   ....[3]....
        /*0038*/ 	.word	0x00009750


	//   ....[4]....
        /*003c*/ 	.word	0x000097f0


	//   ....[5]....
        /*0040*/ 	.word	0x00009890


	//   ....[6]....
        /*0044*/ 	.word	0x00009930


	//   ....[7]....
        /*0048*/ 	.word	0x000099d0


	//   ....[8]....
        /*004c*/ 	.word	0x00009a70


	//   ....[9]....
        /*0050*/ 	.word	0x00009b10


	//   ....[10]....
        /*0054*/ 	.word	0x00009bb0


	//   ....[11]....
        /*0058*/ 	.word	0x00009c50


	//   ....[12]....
        /*005c*/ 	.word	0x00009cf0


	//   ....[13]....
        /*0060*/ 	.word	0x00009d90


	//   ....[14]....
        /*0064*/ 	.word	0x00009e30


	//   ....[15]....
        /*0068*/ 	.word	0x00009ed0


	//   ....[16]....
        /*006c*/ 	.word	0x00009f70


	//   ....[17]....
        /*0070*/ 	.word	0x0000a070


	//   ....[18]....
        /*0074*/ 	.word	0x0000a110


	//   ....[19]....
        /*0078*/ 	.word	0x0000a1b0


	//   ....[20]....
        /*007c*/ 	.word	0x0000a250


	//   ....[21]....
        /*0080*/ 	.word	0x0000a2f0


	//   ....[22]....
        /*0084*/ 	.word	0x0000a390


	//   ....[23]....
        /*0088*/ 	.word	0x0000a430


	//   ....[24]....
        /*008c*/ 	.word	0x0000a4d0


	//   ....[25]....
        /*0090*/ 	.word	0x0000a600


	//   ....[26]....
        /*0094*/ 	.word	0x0000a6a0


	//   ....[27]....
        /*0098*/ 	.word	0x0000a740


	//   ....[28]....
        /*009c*/ 	.word	0x0000a7e0


	//   ....[29]....
        /*00a0*/ 	.word	0x0000a9e0


	//   ....[30]....
        /*00a4*/ 	.word	0x0000aaa0


	//   ....[31]....
        /*00a8*/ 	.word	0x00011470


	//----- nvinfo : EIATTR_COOP_GROUP_MASK_REGIDS
	.align		4
.L_863:
        /*00ac*/ 	.byte	0x04, 0x29
        /*00ae*/ 	.short	(.L_865 - .L_864)


	//   ....[0]....
.L_864:
        /*00b0*/ 	.word	0xffffffff


	//   ....[1]....
        /*00b4*/ 	.word	0xffffffff


	//   ....[2]....
        /*00b8*/ 	.word	0xffffffff


	//   ....[3]....
        /*00bc*/ 	.word	0xffffffff


	//   ....[4]....
        /*00c0*/ 	.word	0xffffffff


	//   ....[5]....
        /*00c4*/ 	.word	0xffffffff


	//   ....[6]....
        /*00c8*/ 	.word	0xffffffff


	//   ....[7]....
        /*00cc*/ 	.word	0xffffffff


	//   ....[8]....
        /*00d0*/ 	.word	0xffffffff


	//   ....[9]....
        /*00d4*/ 	.word	0xffffffff


	//----- nvinfo : EIATTR_COOP_GROUP_INSTR_OFFSETS
	.align		4
.L_865:
        /*00d8*/ 	.byte	0x04, 0x28
        /*00da*/ 	.short	(.L_867 - .L_866)


	//   ....[0]....
.L_866:
        /*00dc*/ 	.word	0x00008880


	//   ....[1]....
        /*00e0*/ 	.word	0x00008910


	//   ....[2]....
        /*00e4*/ 	.word	0x00008950


	//   ....[3]....
        /*00e8*/ 	.word	0x00008970


	//   ....[4]....
        /*00ec*/ 	.word	0x000089b0


	//   ....[5]....
        /*00f0*/ 	.word	0x000089d0


	//   ....[6]....
        /*00f4*/ 	.word	0x00008a10


	//   ....[7]....
        /*00f8*/ 	.word	0x00008a30


	//   ....[8]....
        /*00fc*/ 	.word	0x00008a70


	//   ....[9]....
        /*0100*/ 	.word	0x00008a80


	//----- nvinfo : EIATTR_EXIT_INSTR_OFFSETS
	.align		4
.L_867:
        /*0104*/ 	.byte	0x04, 0x1c
        /*0106*/ 	.short	(.L_869 - .L_868)


	//   ....[0]....
.L_868:
        /*0108*/ 	.word	0x00011560


	//   ....[1]....
        /*010c*/ 	.word	0x000116a0


	//   ....[2]....
        /*0110*/ 	.word	0x00011900


	//----- nvinfo : EIATTR_MAX_THREADS
	.align		4
.L_869:
        /*0114*/ 	.byte	0x04, 0x05
        /*0116*/ 	.short	(.L_871 - .L_870)
.L_870:
        /*0118*/ 	.word	0x00000188
        /*011c*/ 	.word	0x00000001
        /*0120*/ 	.word	0x00000001


	//----- nvinfo : EIATTR_CRS_STACK_SIZE
	.align		4
.L_871:
        /*0124*/ 	.byte	0x04, 0x1e
        /*0126*/ 	.short	(.L_873 - .L_872)
.L_872:
        /*0128*/ 	.word	0x00000000


	//----- nvinfo : EIATTR_CBANK_PARAM_SIZE
	.align		4
.L_873:
        /*012c*/ 	.byte	0x03, 0x19
        /*012e*/ 	.short	0x00b8


	//----- nvinfo : EIATTR_PARAM_CBANK
	.align		4
        /*0130*/ 	.byte	0x04, 0x0a
        /*0132*/ 	.short	(.L_875 - .L_874)
	.align		4
.L_874:
        /*0134*/ 	.word	index@(.nv.constant0._Z35group_norm_nhwc_bwd_one_pass_kernelI11Fp16IOBf16WLi256ELi98ELi392EEv26Group_norm_nhwc_bwd_params)
        /*0138*/ 	.short	0x0210
        /*013a*/ 	.short	0x00b8


	//----- nvinfo : EIATTR_SW_WAR
	.align		4
.L_875:
        /*013c*/ 	.byte	0x04, 0x36
        /*013e*/ 	.short	(.L_877 - .L_876)
.L_876:
        /*0140*/ 	.word	0x00000008
.L_877:


//--------------------- .nv.info._Z35group_norm_nhwc_bwd_one_pass_kernelI11Fp16IOBf16WLi512ELi98ELi392EEv26Group_norm_nhwc_bwd_params --------------------------
	.section	.nv.info._Z35group_norm_nhwc_bwd_one_pass_kernelI11Fp16IOBf16WLi512ELi98ELi392EEv26Group_norm_nhwc_bwd_params,"",@"SHT_CUDA_INFO"
	.sectionflags	@""
	.align	4


	//----- nvinfo : EIATTR_CUDA_API_VERSION
	.align		4
        /*0000*/ 	.byte	0x04, 0x37
        /*0002*/ 	.short	(.L_879 - .L_878)
.L_878:
        /*0004*/ 	.word	0x00000082


	//----- nvinfo : EIATTR_KPARAM_INFO
	.align		4
.L_879:
        /*0008*/ 	.byte	0x04, 0x17
        /*000a*/ 	.short	(.L_881 - .L_880)
.L_880:
        /*000c*/ 	.word	0x00000000
        /*0010*/ 	.short	0x0000
        /*0012*/ 	.short	0x0000
        /*0014*/ 	.byte	0x00, 0xf0, 0xe1, 0x02


	//----- nvinfo : EIATTR_SPARSE_MMA_MASK
	.align		4
.L_881:
        /*0018*/ 	.byte	0x03, 0x50
        /*001a*/ 	.short	0x0000


	//----- nvinfo : EIATTR_MAXREG_COUNT
	.align		4
        /*001c*/ 	.byte	0x03, 0x1b
        /*001e*/ 	.short	0x0080


	//----- nvinfo : EIATTR_NUM_BARRIERS
	.align		4
        /*0020*/ 	.byte	0x02, 0x4c
        /*0022*/ 	.byte	0x01
	.zero		1


	//----- nvinfo : EIATTR_ANNOTATIONS
	.align		4
        /*0024*/ 	.byte	0x04, 0x55
        /*0026*/ 	.short	(.L_883 - .L_882)


	//   ....[0]....
.L_882:
        /* <DEDUP_REMOVED lines=259> */


	//----- nvinfo : EIATTR_MERCURY_ISA_VERSION
	.align		4
.L_883:
        /*1040*/ 	.byte	0x03, 0x5f
        /*1042*/ 	.short	0x0101


	//----- nvinfo : EIATTR_INT_WARP_WIDE_INSTR_OFFSETS
	.align		4
        /*1044*/ 	.byte	0x04, 0x31
        /*1046*/ 	.short	(.L_885 - .L_884)


	//   ....[0]....
.L_884:
        /*1048*/ 	.word	0x00016b80


	//   ....[1]....
        /*104c*/ 	.word	0x00018680


	//----- nvinfo : EIATTR_COOP_GROUP_MASK_REGIDS
	.align		4
.L_885:
        /*1050*/ 	.byte	0x04, 0x29
        /*1052*/ 	.short	(.L_887 - .L_886)


	//   ....[0]....
.L_886:
        /*1054*/ 	.word	0xffffffff


	//   ....[1]....
        /*1058*/ 	.word	0xffffffff


	//   ....[2]....
        /*105c*/ 	.word	0xffffffff


	//   ....[3]....
        /*1060*/ 	.word	0xffffffff


	//   ....[4]....
        /*1064*/ 	.word	0xffffffff


	//   ....[5]....
        /*1068*/ 	.word	0xffffffff


	//   ....[6]....
        /*106c*/ 	.word	0xffffffff


	//   ....[7]....
        /*1070*/ 	.word	0xffffffff


	//   ....[8]....
        /*1074*/ 	.word	0xffffffff


	//   ....[9]....
        /*1078*/ 	.word	0xffffffff


	//----- nvinfo : EIATTR_COOP_GROUP_INSTR_OFFSETS
	.align		4
.L_887:
        /*107c*/ 	.byte	0x04, 0x28
        /*107e*/ 	.short	(.L_889 - .L_888)


	//   ....[0]....
.L_888:
        /*1080*/ 	.word	0x000159f0


	//   ....[1]....
        /*1084*/ 	.word	0x00015a10


	//   ....[2]....
        /*1088*/ 	.word	0x00015ad0


	//   ....[3]....
        /*108c*/ 	.word	0x00015b90


	//   ....[4]....
        /*1090*/ 	.word	0x00015bb0


	//   ....[5]....
        /*1094*/ 	.word	0x00015bf0


	//   ....[6]....
        /*1098*/ 	.word	0x00015c30


	//   ....[7]....
        /*109c*/ 	.word	0x00015ca0


	//   ....[8]....
        /*10a0*/ 	.word	0x00015d20


	//   ....[9]....
        /*10a4*/ 	.word	0x00015de0


	//----- nvinfo : EIATTR_EXIT_INSTR_OFFSETS
	.align		4
.L_889:
        /*10a8*/ 	.byte	0x04, 0x1c
        /*10aa*/ 	.short	(.L_891 - .L_890)


	//   ....[0]....
.L_890:
        /*10ac*/ 	.word	0x00018710


	//   ....[1]....
        /*10b0*/ 	.word	0x00018860


	//   ....[2]....
        /*10b4*/ 	.word	0x00018b00


	//----- nvinfo : EIATTR_MAX_THREADS
	.align		4
.L_891:
        /*10b8*/ 	.byte	0x04, 0x05
        /*10ba*/ 	.short	(.L_893 - .L_892)
.L_892:
        /*10bc*/ 	.word	0x00000188
        /*10c0*/ 	.word	0x00000001
        /*10c4*/ 	.word	0x00000001


	//----- nvinfo : EIATTR_CRS_STACK_SIZE
	.align		4
.L_893:
        /*10c8*/ 	.byte	0x04, 0x1e
        /*10ca*/ 	.short	(.L_895 - .L_894)
.L_894:
        /*10cc*/ 	.word	0x00000000


	//----- nvinfo : EIATTR_CBANK_PARAM_SIZE
	.align		4
.L_895:
        /*10d0*/ 	.byte	0x03, 0x19
        /*10d2*/ 	.short	0x00b8


	//----- nvinfo : EIATTR_PARAM_CBANK
	.align		4
        /*10d4*/ 	.byte	0x04, 0x0a
        /*10d6*/ 	.short	(.L_897 - .L_896)
	.align		4
.L_896:
        /*10d8*/ 	.word	index@(.nv.constant0._Z35group_norm_nhwc_bwd_one_pass_kernelI11Fp16IOBf16WLi512ELi98ELi392EEv26Group_norm_nhwc_bwd_params)
        /*10dc*/ 	.short	0x0210
        /*10de*/ 	.short	0x00b8


	//----- nvinfo : EIATTR_SW_WAR
	.align		4
.L_897:
        /*10e0*/ 	.byte	0x04, 0x36
        /*10e2*/ 	.short	(.L_899 - .L_898)
.L_898:
        /*10e4*/ 	.word	0x00000008
.L_899:


//--------------------- .nv.info._Z35group_norm_nhwc_bwd_one_pass_kernelI11Fp16IOFp16WLi64ELi98ELi392EEv26Group_norm_nhwc_bwd_params --------------------------
	.section	.nv.info._Z35group_norm_nhwc_bwd_one_pass_kernelI11Fp16IOFp16WLi64ELi98ELi392EEv26Group_norm_nhwc_bwd_params,"",@"SHT_CUDA_INFO"
	.sectionflags	@""
	.align	4


	//----- nvinfo : EIATTR_CUDA_API_VERSION
	.align		4
        /*0000*/ 	.byte	0x04, 0x37
        /*0002*/ 	.short	(.L_901 - .L_900)
.L_900:
        /*0004*/ 	.word	0x00000082


	//----- nvinfo : EIATTR_KPARAM_INFO
	.align		4
.L_901:
        /*0008*/ 	.byte	0x04, 0x17
        /*000a*/ 	.short	(.L_903 - .L_902)
.L_902:
        /*000c*/ 	.word	0x00000000
        /*0010*/ 	.short	0x0000
        /*0012*/ 	.short	0x0000
        /*0014*/ 	.byte	0x00, 0xf0, 0xe1, 0x02


	//----- nvinfo : EIATTR_SPARSE_MMA_MASK
	.align		4
.L_903:
        /*0018*/ 	.byte	0x03, 0x50
        /*001a*/ 	.short	0x0000


	//----- nvinfo : EIATTR_MAXREG_COUNT
	.align		4
        /*001c*/ 	.byte	0x03, 0x1b
        /*001e*/ 	.short	0x0080


	//----- nvinfo : EIATTR_NUM_BARRIERS
	.align		4
        /*0020*/ 	.byte	0x02, 0x4c
        /*0022*/ 	.byte	0x01
	.zero		1


	//----- nvinfo : EIATTR_MERCURY_ISA_VERSION
	.align		4
        /*0024*/ 	.byte	0x03, 0x5f
        /*0026*/ 	.short	0x0101


	//----- nvinfo : EIATTR_INT_WARP_WIDE_INSTR_OFFSETS
	.align		4
        /*0028*/ 	.byte	0x04, 0x31
        /*002a*/ 	.short	(.L_905 - .L_904)


	//   ....[0]....
.L_904:
        /*002c*/ 	.word	0x00003050


	//   ....[1]....
        /*0030*/ 	.word	0x00005d50


	//----- nvinfo : EIATTR_COOP_GROUP_MASK_REGIDS
	.align		4
.L_905:
        /*0034*/ 	.byte	0x04, 0x29
        /*0036*/ 	.short	(.L_907 - .L_906)


	//   ....[0]....
.L_906:
        /*0038*/ 	.word	0xffffffff


	//   ....[1]....
        /*003c*/ 	.word	0xffffffff


	//   ....[2]....
        /*0040*/ 	.word	0xffffffff


	//   ....[3]....
        /*0044*/ 	.word	0xffffffff


	//   ....[4]....
        /*0048*/ 	.word	0xffffffff


	//   ....[5]....
        /*004c*/ 	.word	0xffffffff


	//   ....[6]....
        /*0050*/ 	.word	0xffffffff


	//   ....[7]....
        /*0054*/ 	.word	0xffffffff


	//   ....[8]....
        /*0058*/ 	.word	0xffffffff


	//   ....[9]....
        /*005c*/ 	.word	0xffffffff


	//----- nvinfo : EIATTR_COOP_GROUP_INSTR_OFFSETS
	.align		4
.L_907:
        /*0060*/ 	.byte	0x04, 0x28
        /*0062*/ 	.short	(.L_909 - .L_908)


	//   ....[0]....
.L_908:
        /*0064*/ 	.word	0x000026f0


	//   ....[1]....
        /*0068*/ 	.word	0x00002730


	//   ....[2]....
        /*006c*/ 	.word	0x00002790


	//   ....[3]....
        /*0070*/ 	.word	0x000027c0


	//   ....[4]....
        /*0074*/ 	.word	0x000027f0


	//   ....[5]....
        /*0078*/ 	.word	0x00002820


	//   ....[6]....
        /*007c*/ 	.word	0x00002850


	//   ....[7]....
        /*0080*/ 	.word	0x00002880


	//   ....[8]....
        /*0084*/ 	.word	0x000028b0


	//   ....[9]....
        /*0088*/ 	.word	0x000028d0


	//----- nvinfo : EIATTR_EXIT_INSTR_OFFSETS
	.align		4
.L_909:
        /*008c*/ 	.byte	0x04, 0x1c
        /*008e*/ 	.short	(.L_911 - .L_910)


	//   ....[0]....
.L_910:
        /*0090*/ 	.word	0x00005de0


	//   ....[1]....
        /*0094*/ 	.word	0x00005f20


	//   ....[2]....
        /*0098*/ 	.word	0x00006180


	//----- nvinfo : EIATTR_MAX_THREADS
	.align		4
.L_911:
        /*009c*/ 	.byte	0x04, 0x05
        /*009e*/ 	.short	(.L_913 - .L_912)
.L_912:
        /*00a0*/ 	.word	0x00000188
        /*00a4*/ 	.word	0x00000001
        /*00a8*/ 	.word	0x00000001


	//----- nvinfo : EIATTR_CRS_STACK_SIZE
	.align		4
.L_913:
        /*00ac*/ 	.byte	0x04, 0x1e
        /*00ae*/ 	.short	(.L_915 - .L_914)
.L_914:
        /*00b0*/ 	.word	0x00000000


	//----- nvinfo : EIATTR_CBANK_PARAM_SIZE
	.align		4
.L_915:
        /*00b4*/ 	.byte	0x03, 0x19
        /*00b6*/ 	.short	0x00b8


	//----- nvinfo : EIATTR_PARAM_CBANK
	.align		4
        /*00b8*/ 	.byte	0x04, 0x0a
        /*00ba*/ 	.short	(.L_917 - .L_916)
	.align		4
.L_916:
        /*00bc*/ 	.word	index@(.nv.constant0._Z35group_norm_nhwc_bwd_one_pass_kernelI11Fp16IOFp16WLi64ELi98ELi392EEv26Group_norm_nhwc_bwd_params)
        /*00c0*/ 	.short	0x0210
        /*00c2*/ 	.short	0x00b8


	//----- nvinfo : EIATTR_SW_WAR
	.align		4
.L_917:
        /*00c4*/ 	.byte	0x04, 0x36
        /*00c6*/ 	.short	(.L_919 - .L_918)
.L_918:
        /*00c8*/ 	.word	0x00000008
.L_919:


//--------------------- .nv.info._Z35group_norm_nhwc_bwd_one_pass_kernelI11Fp16IOFp16WLi128ELi98ELi392EEv26Group_norm_nhwc_bwd_params --------------------------
	.section	.nv.info._Z35group_norm_nhwc_bwd_one_pass_kernelI11Fp16IOFp16WLi128ELi98ELi392EEv26Group_norm_nhwc_bwd_params,"",@"SHT_CUDA_INFO"
	.sectionflags	@""
	.align	4


	//----- nvinfo : EIATTR_CUDA_API_VERSION
	.align		4
        /*0000*/ 	.byte	0x04, 0x37
        /*0002*/ 	.short	(.L_921 - .L_920)
.L_920:
        /*0004*/ 	.word	0x00000082


	//----- nvinfo : EIATTR_KPARAM_INFO
	.align		4
.L_921:
        /*0008*/ 	.byte	0x04, 0x17
        /*000a*/ 	.short	(.L_923 - .L_922)
.L_922:
        /*000c*/ 	.word	0x00000000
        /*0010*/ 	.short	0x0000
        /*0012*/ 	.short	0x0000
        /*0014*/ 	.byte	0x00, 0xf0, 0xe1, 0x02


	//----- nvinfo : EIATTR_SPARSE_MMA_MASK
	.align		4
.L_923:
        /*0018*/ 	.byte	0x03, 0x50
        /*001a*/ 	.short	0x0000


	//----- nvinfo : EIATTR_MAXREG_COUNT
	.align		4
        /*001c*/ 	.byte	0x03, 0x1b
        /*001e*/ 	.short	0x0080


	//----- nvinfo : EIATTR_NUM_BARRIERS
	.align		4
        /*0020*/ 	.byte	0x02, 0x4c
        /*0022*/ 	.byte	0x01
	.zero		1


	//----- nvinfo : EIATTR_MERCURY_ISA_VERSION
	.align		4
        /*0024*/ 	.byte	0x03, 0x5f
        /*0026*/ 	.short	0x0101


	//----- nvinfo : EIATTR_INT_WARP_WIDE_INSTR_OFFSETS
	.align		4
        /*0028*/ 	.byte	0x04, 0x31
        /*002a*/ 	.short	(.L_925 - .L_924)


	//   ....[0]....
.L_924:
        /*002c*/ 	.word	0x00005010


	//   ....[1]....
        /*0030*/ 	.word	0x00009640


	//----- nvinfo : EIATTR_COOP_GROUP_MASK_REGIDS
	.align		4
.L_925:
        /*0034*/ 	.byte	0x04, 0x29
        /*0036*/ 	.short	(.L_927 - .L_926)


	//   ....[0]....
.L_926:
        /*0038*/ 	.word	0xffffffff


	//   ....[1]....
        /*003c*/ 	.word	0xffffffff


	//   ....[2]....
        /*0040*/ 	.word	0xffffffff


	//   ....[3]....
        /*0044*/ 	.word	0xffffffff


	//   ....[4]....
        /*0048*/ 	.word	0xffffffff


	//   ....[5]....
        /*004c*/ 	.word	0xffffffff


	//   ....[6]....
        /*0050*/ 	.word	0xffffffff


	//   ....[7]....
        /*0054*/ 	.word	0xffffffff


	//   ....[8]....
        /*0058*/ 	.word	0xffffffff


	//   ....[9]....
        /*005c*/ 	.word	0xffffffff


	//----- nvinfo : EIATTR_COOP_GROUP_INSTR_OFFSETS
	.align		4
.L_927:
        /*0060*/ 	.byte	0x04, 0x28
        /*0062*/ 	.short	(.L_929 - .L_928)


	//   ....[0]....
.L_928:
        /*0064*/ 	.word	0x000045c0


	//   ....[1]....
        /*0068*/ 	.word	0x00004600


	//   ....[2]....
        /*006c*/ 	.word	0x00004790


	//   ....[3]....
        /*0070*/ 	.word	0x000047d0


	//   ....[4]....
        /*0074*/ 	.word	0x00004830


	//   ....[5]....
        /*0078*/ 	.word	0x00004860


	//   ....[6]....
        /*007c*/ 	.word	0x00004890


	//   ....[7]....
        /*0080*/ 	.word	0x000048c0


	//   ....[8]....
        /*0084*/ 	.word	0x000048f0


	//   ....[9]....
        /*0088*/ 	.word	0x00004910


	//----- nvinfo : EIATTR_EXIT_INSTR_OFFSETS
	.align		4
.L_929:
        /*008c*/ 	.byte	0x04, 0x1c
        /*008e*/ 	.short	(.L_931 - .L_930)


	//   ....[0]....
.L_930:
        /*0090*/ 	.word	0x000096d0


	//   ....[1]....
        /*0094*/ 	.word	0x00009810


	//   ....[2]....
        /*0098*/ 	.word	0x00009a70


	//----- nvinfo : EIATTR_MAX_THREADS
	.align		4
.L_931:
        /*009c*/ 	.byte	0x04, 0x05
        /*009e*/ 	.short	(.L_933 - .L_932)
.L_932:
        /*00a0*/ 	.word	0x00000188
        /*00a4*/ 	.word	0x00000001
        /*00a8*/ 	.word	0x00000001


	//----- nvinfo : EIATTR_CRS_STACK_SIZE
	.align		4
.L_933:
        /*00ac*/ 	.byte	0x04, 0x1e
        /*00ae*/ 	.short	(.L_935 - .L_934)
.L_934:
        /*00b0*/ 	.word	0x00000000


	//----- nvinfo : EIATTR_CBANK_PARAM_SIZE
	.align		4
.L_935:
        /*00b4*/ 	.byte	0x03, 0x19
        /*00b6*/ 	.short	0x00b8


	//----- nvinfo : EIATTR_PARAM_CBANK
	.align		4
        /*00b8*/ 	.byte	0x04, 0x0a
        /*00ba*/ 	.short	(.L_937 - .L_936)
	.align		4
.L_936:
        /*00bc*/ 	.word	index@(.nv.constant0._Z35group_norm_nhwc_bwd_one_pass_kernelI11Fp16IOFp16WLi128ELi98ELi392EEv26Group_norm_nhwc_bwd_params)
        /*00c0*/ 	.short	0x0210
        /*00c2*/ 	.short	0x00b8


	//----- nvinfo : EIATTR_SW_WAR
	.align		4
.L_937:
        /*00c4*/ 	.byte	0x04, 0x36
        /*00c6*/ 	.short	(.L_939 - .L_938)
.L_938:
        /*00c8*/ 	.word	0x00000008
.L_939:


//--------------------- .nv.info._Z35group_norm_nhwc_bwd_one_pass_kernelI11Fp16IOFp16WLi256ELi98ELi392EEv26Group_norm_nhwc_bwd_params --------------------------
	.section	.nv.info._Z35group_norm_nhwc_bwd_one_pass_kernelI11Fp16IOFp16WLi256ELi98ELi392EEv26Group_norm_nhwc_bwd_params,"",@"SHT_CUDA_INFO"
	.sectionflags	@""
	.align	4


	//----- nvinfo : EIATTR_CUDA_API_VERSION
	.align		4
        /*0000*/ 	.byte	0x04, 0x37
        /*0002*/ 	.short	(.L_941 - .L_940)
.L_940:
        /*0004*/ 	.word	0x00000082


	//----- nvinfo : EIATTR_KPARAM_INFO
	.align		4
.L_941:
        /*0008*/ 	.byte	0x04, 0x17
        /*000a*/ 	.short	(.L_943 - .L_942)
.L_942:
        /*000c*/ 	.word	0x00000000
        /*0010*/ 	.short	0x0000
        /*0012*/ 	.short	0x0000
        /*0014*/ 	.byte	0x00, 0xf0, 0xe1, 0x02


	//----- nvinfo : EIATTR_SPARSE_MMA_MASK
	.align		4
.L_943:
        /*0018*/ 	.byte	0x03, 0x50
        /*001a*/ 	.short	0x0000


	//----- nvinfo : EIATTR_MAXREG_COUNT
	.align		4
        /*001c*/ 	.byte	0x03, 0x1b
        /*001e*/ 	.short	0x0080


	//----- nvinfo : EIATTR_NUM_BARRIERS
	.align		4
        /*0020*/ 	.byte	0x02, 0x4c
        /*0022*/ 	.byte	0x01
	.zero		1


	//----- nvinfo : EIATTR_MERCURY_ISA_VERSION
	.align		4
        /*0024*/ 	.byte	0x03, 0x5f
        /*0026*/ 	.short	0x0101


	//----- nvinfo : EIATTR_INT_WARP_WIDE_INSTR_OFFSETS
	.align		4
        /*0028*/ 	.byte	0x04, 0x31
        /*002a*/ 	.short	(.L_945 - .L_944)


	//   ....[0]....
.L_944:
        /*002c*/ 	.word	0x000092c0


	//   ....[1]....
        /*0030*/ 	.word	0x00009610


	//   ....[2]....
        /*0034*/ 	.word	0x000096b0


	//   ....[3]....
        /*0038*/ 	.word	0x00009750


	//   ....[4]....
        /*003c*/ 	.word	0x000097f0


	//   ....[5]....
        /*0040*/ 	.word	0x00009890


	//   ....[6]....
        /*0044*/ 	.word	0x00009930


	//   ....[7]....
        /*0048*/ 	.word	0x000099d0


	//   ....[8]....
        /*004c*/ 	.word	0x00009a70


	//   ....[9]....
        /*0050*/ 	.word	0x00009b10


	//   ....[10]....
        /*0054*/ 	.word	0x00009bb0


	//   ....[11]....
        /*0058*/ 	.word	0x00009c50


	//   ....[12]....
        /*005c*/ 	.word	0x00009cf0


	//   ....[13]....
        /*0060*/ 	.word	0x00009d90


	//   ....[14]....
        /*0064*/ 	.word	0x00009e30


	//   ....[15]....
        /*0068*/ 	.word	0x00009ed0


	//   ....[16]....
        /*006c*/ 	.word	0x00009f70


	//   ....[17]....
        /*0070*/ 	.word	0x0000a070


	//   ....[18]....
        /*0074*/ 	.word	0x0000a110


	//   ....[19]....
        /*0078*/ 	.word	0x0000a1b0


	//   ....[20]....
        /*007c*/ 	.word	0x0000a250


	//   ....[21]....
        /*0080*/ 	.word	0x0000a2f0


	//   ....[22]....
        /*0084*/ 	.word	0x0000a390


	//   ....[23]....
        /*0088*/ 	.word	0x0000a430


	//   ....[24]....
        /*008c*/ 	.word	0x0000a4d0


	//   ....[25]....
        /*0090*/ 	.word	0x0000a600


	//   ....[26]....
        /*0094*/ 	.word	0x0000a6a0


	//   ....[27]....
        /*0098*/ 	.word	0x0000a740


	//   ....[28]....
        /*009c*/ 	.word	0x0000a7e0


	//   ....[29]....
        /*00a0*/ 	.word	0x0000a9e0


	//   ....[30]....
        /*00a4*/ 	.word	0x0000aaa0


	//   ....[31]....
        /*00a8*/ 	.word	0x00011470


	//----- nvinfo : EIATTR_COOP_GROUP_MASK_REGIDS
	.align		4
.L_945:
        /*00ac*/ 	.byte	0x04, 0x29
        /*00ae*/ 	.short	(.L_947 - .L_946)


	//   ....[0]....
.L_946:
        /*00b0*/ 	.word	0xffffffff


	//   ....[1]....
        /*00b4*/ 	.word	0xffffffff


	//   ....[2]....
        /*00b8*/ 	.word	0xffffffff


	//   ....[3]....
        /*00bc*/ 	.word	0xffffffff


	//   ....[4]....
        /*00c0*/ 	.word	0xffffffff


	//   ....[5]....
        /*00c4*/ 	.word	0xffffffff


	//   ....[6]....
        /*00c8*/ 	.word	0xffffffff


	//   ....[7]....
        /*00cc*/ 	.word	0xffffffff


	//   ....[8]....
        /*00d0*/ 	.word	0xffffffff


	//   ....[9]....
        /*00d4*/ 	.word	0xffffffff


	//----- nvinfo : EIATTR_COOP_GROUP_INSTR_OFFSETS
	.align		4
.L_947:
        /*00d8*/ 	.byte	0x04, 0x28
        /*00da*/ 	.short	(.L_949 - .L_948)


	//   ....[0]....
.L_948:
        /*00dc*/ 	.word	0x00008880


	//   ....[1]....
        /*00e0*/ 	.word	0x00008910


	//   ....[2]....
        /*00e4*/ 	.word	0x00008950


	//   ....[3]....
        /*00e8*/ 	.word	0x00008970


	//   ....[4]....
        /*00ec*/ 	.word	0x000089b0


	//   ....[5]....
        /*00f0*/ 	.word	0x000089d0


	//   ....[6]....
        /*00f4*/ 	.word	0x00008a10


	//   ....[7]....
        /*00f8*/ 	.word	0x00008a30


	//   ....[8]....
        /*00fc*/ 	.word	0x00008a70


	//   ....[9]....
        /*0100*/ 	.word	0x00008a80


	//----- nvinfo : EIATTR_EXIT_INSTR_OFFSETS
	.align		4
.L_949:
        /*0104*/ 	.byte	0x04, 0x1c
        /*0106*/ 	.short	(.L_951 - .L_950)


	//   ....[0]....
.L_950:
        /*0108*/ 	.word	0x00011560


	//   ....[1]....
        /*010c*/ 	.word	0x000116a0


	//   ....[2]....
        /*0110*/ 	.word	0x00011900


	//----- nvinfo : EIATTR_MAX_THREADS
	.align		4
.L_951:
        /*0114*/ 	.byte	0x04, 0x05
        /*0116*/ 	.short	(.L_953 - .L_952)
.L_952:
        /*0118*/ 	.word	0x00000188
        /*011c*/ 	.word	0x00000001
        /*0120*/ 	.word	0x00000001


	//----- nvinfo : EIATTR_CRS_STACK_SIZE
	.align		4
.L_953:
        /*0124*/ 	.byte	0x04, 0x1e
        /*0126*/ 	.short	(.L_955 - .L_954)
.L_954:
        /*0128*/ 	.word	0x00000000


	//----- nvinfo : EIATTR_CBANK_PARAM_SIZE
	.align		4
.L_955:
        /*012c*/ 	.byte	0x03, 0x19
        /*012e*/ 	.short	0x00b8


	//----- nvinfo : EIATTR_PARAM_CBANK
	.align		4
        /*0130*/ 	.byte	0x04, 0x0a
        /*0132*/ 	.short	(.L_957 - .L_956)
	.align		4
.L_956:
        /*0134*/ 	.word	index@(.nv.constant0._Z35group_norm_nhwc_bwd_one_pass_kernelI11Fp16IOFp16WLi256ELi98ELi392EEv26Group_norm_nhwc_bwd_params)
        /*0138*/ 	.short	0x0210
        /*013a*/ 	.short	0x00b8


	//----- nvinfo : EIATTR_SW_WAR
	.align		4
.L_957:
        /*013c*/ 	.byte	0x04, 0x36
        /*013e*/ 	.short	(.L_959 - .L_958)
.L_958:
        /*0140*/ 	.word	0x00000008
.L_959:


//--------------------- .nv.info._Z35group_norm_nhwc_bwd_one_pass_kernelI11Fp16IOFp16WLi512ELi98ELi392EEv26Group_norm_nhwc_bwd_params --------------------------
	.section	.nv.info._Z35group_norm_nhwc_bwd_one_pass_kernelI11Fp16IOFp16WLi512ELi98ELi392EEv26Group_norm_nhwc_bwd_params,"",@"SHT_CUDA_INFO"
	.sectionflags	@""
	.align	4


	//----- nvinfo : EIATTR_CUDA_API_VERSION
	.align		4
        /*0000*/ 	.byte	0x04, 0x37
        /*0002*/ 	.short	(.L_961 - .L_960)
.L_960:
        /*0004*/ 	.word	0x00000082


	//----- nvinfo : EIATTR_KPARAM_INFO
	.align		4
.L_961:
        /*0008*/ 	.byte	0x04, 0x17
        /*000a*/ 	.short	(.L_963 - .L_962)
.L_962:
        /*000c*/ 	.word	0x00000000
        /*0010*/ 	.short	0x0000
        /*0012*/ 	.short	0x0000
        /*0014*/ 	.byte	0x00, 0xf0, 0xe1, 0x02


	//----- nvinfo : EIATTR_SPARSE_MMA_MASK
	.align		4
.L_963:
        /*0018*/ 	.byte	0x03, 0x50
        /*001a*/ 	.short	0x0000


	//----- nvinfo : EIATTR_MAXREG_COUNT
	.align		4
        /*001c*/ 	.byte	0x03, 0x1b
        /*001e*/ 	.short	0x0080


	//----- nvinfo : EIATTR_NUM_BARRIERS
	.align		4
        /*0020*/ 	.byte	0x02, 0x4c
        /*0022*/ 	.byte	0x01
	.zero		1


	//----- nvinfo : EIATTR_ANNOTATIONS
	.align		4
        /*0024*/ 	.byte	0x04, 0x55
        /*0026*/ 	.short	(.L_965 - .L_964)


	//   ....[0]....
.L_964:
        /* <DEDUP_REMOVED lines=259> */


	//----- nvinfo : EIATTR_MERCURY_ISA_VERSION
	.align		4
.L_965:
        /*1040*/ 	.byte	0x03, 0x5f
        /*1042*/ 	.short	0x0101


	//----- nvinfo : EIATTR_INT_WARP_WIDE_INSTR_OFFSETS
	.align		4
        /*1044*/ 	.byte	0x04, 0x31
        /*1046*/ 	.short	(.L_967 - .L_966)


	//   ....[0]....
.L_966:
        /*1048*/ 	.word	0x00016b80


	//   ....[1]....
        /*104c*/ 	.word	0x00018680


	//----- nvinfo : EIATTR_COOP_GROUP_MASK_REGIDS
	.align		4
.L_967:
        /*1050*/ 	.byte	0x04, 0x29
        /*1052*/ 	.short	(.L_969 - .L_968)


	//   ....[0]....
.L_968:
        /*1054*/ 	.word	0xffffffff


	//   ....[1]....
        /*1058*/ 	.word	0xffffffff


	//   ....[2]....
        /*105c*/ 	.word	0xffffffff


	//   ....[3]....
        /*1060*/ 	.word	0xffffffff


	//   ....[4]....
        /*1064*/ 	.word	0xffffffff


	//   ....[5]....
        /*1068*/ 	.word	0xffffffff


	//   ....[6]....
        /*106c*/ 	.word	0xffffffff


	//   ....[7]....
        /*1070*/ 	.word	0xffffffff


	//   ....[8]....
        /*1074*/ 	.word	0xffffffff


	//   ....[9]....
        /*1078*/ 	.word	0xffffffff


	//----- nvinfo : EIATTR_COOP_GROUP_INSTR_OFFSETS
	.align		4
.L_969:
        /*107c*/ 	.byte	0x04, 0x28
        /*107e*/ 	.short	(.L_971 - .L_970)


	//   ....[0]....
.L_970:
        /*1080*/ 	.word	0x000159f0


	//   ....[1]....
        /*1084*/ 	.word	0x00015a10


	//   ....[2]....
        /*1088*/ 	.word	0x00015ad0


	//   ....[3]....
        /*108c*/ 	.word	0x00015b90


	//   ....[4]....
        /*1090*/ 	.word	0x00015bb0


	//   ....[5]....
        /*1094*/ 	.word	0x00015bf0


	//   ....[6]....
        /*1098*/ 	.word	0x00015c30


	//   ....[7]....
        /*109c*/ 	.word	0x00015ca0


	//   ....[8]....
        /*10a0*/ 	.word	0x00015d20


	//   ....[9]....
        /*10a4*/ 	.word	0x00015de0


	//----- nvinfo : EIATTR_EXIT_INSTR_OFFSETS
	.align		4
.L_971:
        /*10a8*/ 	.byte	0x04, 0x1c
        /*10aa*/ 	.short	(.L_973 - .L_972)


	//   ....[0]....
.L_972:
        /*10ac*/ 	.word	0x00018710


	//   ....[1]....
        /*10b0*/ 	.word	0x00018860


	//   ....[2]....
        /*10b4*/ 	.word	0x00018b00


	//----- nvinfo : EIATTR_MAX_THREADS
	.align		4
.L_973:
        /*10b8*/ 	.byte	0x04, 0x05
        /*10ba*/ 	.short	(.L_975 - .L_974)
.L_974:
        /*10bc*/ 	.word	0x00000188
        /*10c0*/ 	.word	0x00000001
        /*10c4*/ 	.word	0x00000001


	//----- nvinfo : EIATTR_CRS_STACK_SIZE
	.align		4
.L_975:
        /*10c8*/ 	.byte	0x04, 0x1e
        /*10ca*/ 	.short	(.L_977 - .L_976)
.L_976:
        /*10cc*/ 	.word	0x00000000


	//----- nvinfo : EIATTR_CBANK_PARAM_SIZE
	.align		4
.L_977:
        /*10d0*/ 	.byte	0x03, 0x19
        /*10d2*/ 	.short	0x00b8


	//----- nvinfo : EIATTR_PARAM_CBANK
	.align		4
        /*10d4*/ 	.byte	0x04, 0x0a
        /*10d6*/ 	.short	(.L_979 - .L_978)
	.align		4
.L_978:
        /*10d8*/ 	.word	index@(.nv.constant0._Z35group_norm_nhwc_bwd_one_pass_kernelI11Fp16IOFp16WLi512ELi98ELi392EEv26Group_norm_nhwc_bwd_params)
        /*10dc*/ 	.short	0x0210
        /*10de*/ 	.short	0x00b8


	//----- nvinfo : EIATTR_SW_WAR
	.align		4
.L_979:
        /*10e0*/ 	.byte	0x04, 0x36
        /*10e2*/ 	.short	(.L_981 - .L_980)
.L_980:
        /*10e4*/ 	.word	0x00000008
.L_981:


//--------------------- .nv.info._Z35group_norm_nhwc_bwd_one_pass_kernelI11Fp32IOFp32WLi64ELi98ELi392EEv26Group_norm_nhwc_bwd_params --------------------------
	.section	.nv.info._Z35group_norm_nhwc_bwd_one_pass_kernelI11Fp32IOFp32WLi64ELi98ELi392EEv26Group_norm_nhwc_bwd_params,"",@"SHT_CUDA_INFO"
	.sectionflags	@""
	.align	4


	//----- nvinfo : EIATTR_CUDA_API_VERSION
	.align		4
        /*0000*/ 	.byte	0x04, 0x37
        /*0002*/ 	.short	(.L_983 - .L_982)
.L_982:
        /*0004*/ 	.word	0x00000082


	//----- nvinfo : EIATTR_KPARAM_INFO
	.align		4
.L_983:
        /*0008*/ 	.byte	0x04, 0x17
        /*000a*/ 	.short	(.L_985 - .L_984)
.L_984:
        /*000c*/ 	.word	0x00000000
        /*0010*/ 	.short	0x0000
        /*0012*/ 	.short	0x0000
        /*0014*/ 	.byte	0x00, 0xf0, 0xe1, 0x02


	//----- nvinfo : EIATTR_SPARSE_MMA_MASK
	.align		4
.L_985:
        /*0018*/ 	.byte	0x03, 0x50
        /*001a*/ 	.short	0x0000


	//----- nvinfo : EIATTR_MAXREG_COUNT
	.align		4
        /*001c*/ 	.byte	0x03, 0x1b
        /*001e*/ 	.short	0x0080


	//----- nvinfo : EIATTR_NUM_BARRIERS
	.align		4
        /*0020*/ 	.byte	0x02, 0x4c
        /*0022*/ 	.byte	0x01
	.zero		1


	//----- nvinfo : EIATTR_MERCURY_ISA_VERSION
	.align		4
        /*0024*/ 	.byte	0x03, 0x5f
        /*0026*/ 	.short	0x0101


	//----- nvinfo : EIATTR_INT_WARP_WIDE_INSTR_OFFSETS
	.align		4
        /*0028*/ 	.byte	0x04, 0x31
        /*002a*/ 	.short	(.L_987 - .L_986)


	//   ....[0]....
.L_986:
        /*002c*/ 	.word	0x00002ea0


	//   ....[1]....
        /*0030*/ 	.word	0x000056b0


	//----- nvinfo : EIATTR_COOP_GROUP_MASK_REGIDS
	.align		4
.L_987:
        /*0034*/ 	.byte	0x04, 0x29
        /*0036*/ 	.short	(.L_989 - .L_988)


	//   ....[0]....
.L_988:
        /*0038*/ 	.word	0xffffffff


	//   ....[1]....
        /*003c*/ 	.word	0xffffffff


	//   ....[2]....
        /*0040*/ 	.word	0xffffffff


	//   ....[3]....
        /*0044*/ 	.word	0xffffffff


	//   ....[4]....
        /*0048*/ 	.word	0xffffffff


	//   ....[5]....
        /*004c*/ 	.word	0xffffffff


	//   ....[6]....
        /*0050*/ 	.word	0xffffffff


	//   ....[7]....
        /*0054*/ 	.word	0xffffffff


	//   ....[8]....
        /*0058*/ 	.word	0xffffffff


	//   ....[9]....
        /*005c*/ 	.word	0xffffffff


	//----- nvinfo : EIATTR_COOP_GROUP_INSTR_OFFSETS
	.align		4
.L_989:
        /*0060*/ 	.byte	0x04, 0x28
        /*0062*/ 	.short	(.L_991 - .L_990)


	//   ....[0]....
.L_990:
        /*0064*/ 	.word	0x00002500


	//   ....[1]....
        /*0068*/ 	.word	0x000025c0


	//   ....[2]....
        /*006c*/ 	.word	0x00002610


	//   ....[3]....
        /*0070*/ 	.word	0x00002630


	//   ....[4]....
        /*0074*/ 	.word	0x00002670


	//   ....[5]....
        /*0078*/ 	.word	0x00002690


	//   ....[6]....
        /*007c*/ 	.word	0x000026d0


	//   ....[7]....
        /*0080*/ 	.word	0x000026f0


	//   ....[8]....
        /*0084*/ 	.word	0x00002730


	//   ....[9]....
        /*0088*/ 	.word	0x00002740


	//----- nvinfo : EIATTR_EXIT_INSTR_OFFSETS
	.align		4
.L_991:
        /*008c*/ 	.byte	0x04, 0x1c
        /*008e*/ 	.short	(.L_993 - .L_992)


	//   ....[0]....
.L_992:
        /*0090*/ 	.word	0x000057a0


	//   ....[1]....
        /*0094*/ 	.word	0x000058e0


	//   ....[2]....
        /*0098*/ 	.word	0x00005b30


	//----- nvinfo : EIATTR_MAX_THREADS
	.align		4
.L_993:
        /*009c*/ 	.byte	0x04, 0x05
        /*009e*/ 	.short	(.L_995 - .L_994)
.L_994:
        /*00a0*/ 	.word	0x00000188
        /*00a4*/ 	.word	0x00000001
        /*00a8*/ 	.word	0x00000001


	//----- nvinfo : EIATTR_CRS_STACK_SIZE
	.align		4
.L_995:
        /*00ac*/ 	.byte	0x04, 0x1e
        /*00ae*/ 	.short	(.L_997 - .L_996)
.L_996:
        /*00b0*/ 	.word	0x00000000


	//----- nvinfo : EIATTR_CBANK_PARAM_SIZE
	.align		4
.L_997:
        /*00b4*/ 	.byte	0x03, 0x19
        /*00b6*/ 	.short	0x00b8


	//----- nvinfo : EIATTR_PARAM_CBANK
	.align		4
        /*00b8*/ 	.byte	0x04, 0x0a
        /*00ba*/ 	.short	(.L_999 - .L_998)
	.align		4
.L_998:
        /*00bc*/ 	.word	index@(.nv.constant0._Z35group_norm_nhwc_bwd_one_pass_kernelI11Fp32IOFp32WLi64ELi98ELi392EEv26Group_norm_nhwc_bwd_params)
        /*00c0*/ 	.short	0x0210
        /*00c2*/ 	.short	0x00b8


	//----- nvinfo : EIATTR_SW_WAR
	.align		4
.L_999:
        /*00c4*/ 	.byte	0x04, 0x36
        /*00c6*/ 	.short	(.L_1001 - .L_1000)
.L_1000:
        /*00c8*/ 	.word	0x00000008
.L_1001:


//--------------------- .nv.info._Z35group_norm_nhwc_bwd_one_pass_kernelI11Fp32IOFp32WLi128ELi98ELi392EEv26Group_norm_nhwc_bwd_params --------------------------
	.section	.nv.info._Z35group_norm_nhwc_bwd_one_pass_kernelI11Fp32IOFp32WLi128ELi98ELi392EEv26Group_norm_nhwc_bwd_params,"",@"SHT_CUDA_INFO"
	.sectionflags	@""
	.align	4


	//----- nvinfo : EIATTR_CUDA_API_VERSION
	.align		4
        /*0000*/ 	.byte	0x04, 0x37
        /*0002*/ 	.short	(.L_1003 - .L_1002)
.L_1002:
        /*0004*/ 	.word	0x00000082


	//----- nvinfo : EIATTR_KPARAM_INFO
	.align		4
.L_1003:
        /*0008*/ 	.byte	0x04, 0x17
        /*000a*/ 	.short	(.L_1005 - .L_1004)
.L_1004:
        /*000c*/ 	.word	0x00000000
        /*0010*/ 	.short	0x0000
        /*0012*/ 	.short	0x0000
        /*0014*/ 	.byte	0x00, 0xf0, 0xe1, 0x02


	//----- nvinfo : EIATTR_SPARSE_MMA_MASK
	.align		4
.L_1005:
        /*0018*/ 	.byte	0x03, 0x50
        /*001a*/ 	.short	0x0000


	//----- nvinfo : EIATTR_MAXREG_COUNT
	.align		4
        /*001c*/ 	.byte	0x03, 0x1b
        /*001e*/ 	.short	0x0080


	//----- nvinfo : EIATTR_NUM_BARRIERS
	.align		4
        /*0020*/ 	.byte	0x02, 0x4c
        /*0022*/ 	.byte	0x01
	.zero		1


	//----- nvinfo : EIATTR_MERCURY_ISA_VERSION
	.align		4
        /*0024*/ 	.byte	0x03, 0x5f
        /*0026*/ 	.short	0x0101


	//----- nvinfo : EIATTR_INT_WARP_WIDE_INSTR_OFFSETS
	.align		4
        /*0028*/ 	.byte	0x04, 0x31
        /*002a*/ 	.short	(.L_1007 - .L_1006)


	//   ....[0]....
.L_1006:
        /*002c*/ 	.word	0x00004f50


	//   ....[1]....
        /*0030*/ 	.word	0x00008de0


	//----- nvinfo : EIATTR_COOP_GROUP_MASK_REGIDS
	.align		4
.L_1007:
        /*0034*/ 	.byte	0x04, 0x29
        /*0036*/ 	.short	(.L_1009 - .L_1008)


	//   ....[0]....
.L_1008:
        /*0038*/ 	.word	0xffffffff


	//   ....[1]....
        /*003c*/ 	.word	0xffffffff


	//   ....[2]....
        /*0040*/ 	.word	0xffffffff


	//   ....[3]....
        /*0044*/ 	.word	0xffffffff


	//   ....[4]....
        /*0048*/ 	.word	0xffffffff


	//   ....[5]....
        /*004c*/ 	.word	0xffffffff


	//   ....[6]....
        /*0050*/ 	.word	0xffffffff


	//   ....[7]....
        /*0054*/ 	.word	0xffffffff


	//   ....[8]....
        /*0058*/ 	.word	0xffffffff


	//   ....[9]....
        /*005c*/ 	.word	0xffffffff


	//----- nvinfo : EIATTR_COOP_GROUP_INSTR_OFFSETS
	.align		4
.L_1009:
        /*0060*/ 	.byte	0x04, 0x28
        /*0062*/ 	.short	(.L_1011 - .L_1010)


	//   ....[0]....
.L_1010:
        /*0064*/ 	.word	0x00004470


	//   ....[1]....
        /*0068*/ 	.word	0x000044b0


	//   ....[2]....
        /*006c*/ 	.word	0x00004570


	//   ....[3]....
        /*0070*/ 	.word	0x000045a0


	//   ....[4]....
        /*0074*/ 	.word	0x000045c0


	//   ....[5]....
        /*0078*/ 	.word	0x00004600


	//   ....[6]....
        /*007c*/ 	.word	0x00004620


	//   ....[7]....
        /*0080*/ 	.word	0x00004660


	//   ....[8]....
        /*0084*/ 	.word	0x00004680


	//   ....[9]....
        /*0088*/ 	.word	0x000046c0


	//----- nvinfo : EIATTR_EXIT_INSTR_OFFSETS
	.align		4
.L_1011:
        /*008c*/ 	.byte	0x04, 0x1c
        /*008e*/ 	.short	(.L_1013 - .L_1012)


	//   ....[0]....
.L_1012:
        /*0090*/ 	.word	0x00008e70


	//   ....[1]....
        /*0094*/ 	.word	0x00008fb0


	//   ....[2]....
        /*0098*/ 	.word	0x000091f0


	//----- nvinfo : EIATTR_MAX_THREADS
	.align		4
.L_1013:
        /*009c*/ 	.byte	0x04, 0x05
        /*009e*/ 	.short	(.L_1015 - .L_1014)
.L_1014:
        /*00a0*/ 	.word	0x00000188
        /*00a4*/ 	.word	0x00000001
        /*00a8*/ 	.word	0x00000001


	//----- nvinfo : EIATTR_CRS_STACK_SIZE
	.align		4
.L_1015:
        /*00ac*/ 	.byte	0x04, 0x1e
        /*00ae*/ 	.short	(.L_1017 - .L_1016)
.L_1016:
        /*00b0*/ 	.word	0x00000000


	//----- nvinfo : EIATTR_CBANK_PARAM_SIZE
	.align		4
.L_1017:
        /*00b4*/ 	.byte	0x03, 0x19
        /*00b6*/ 	.short	0x00b8


	//----- nvinfo : EIATTR_PARAM_CBANK
	.align		4
        /*00b8*/ 	.byte	0x04, 0x0a
        /*00ba*/ 	.short	(.L_1019 - .L_1018)
	.align		4
.L_1018:
        /*00bc*/ 	.word	index@(.nv.constant0._Z35group_norm_nhwc_bwd_one_pass_kernelI11Fp32IOFp32WLi128ELi98ELi392EEv26Group_norm_nhwc_bwd_params)
        /*00c0*/ 	.short	0x0210
        /*00c2*/ 	.short	0x00b8


	//----- nvinfo : EIATTR_SW_WAR
	.align		4
.L_1019:
        /*00c4*/ 	.byte	0x04, 0x36
        /*00c6*/ 	.short	(.L_1021 - .L_1020)
.L_1020:
        /*00c8*/ 	.word	0x00000008
.L_1021:


//--------------------- .nv.info._Z35group_norm_nhwc_bwd_one_pass_kernelI11Fp32IOFp32WLi256ELi98ELi392EEv26Group_norm_nhwc_bwd_params --------------------------
	.section	.nv.info._Z35group_norm_nhwc_bwd_one_pass_kernelI11Fp32IOFp32WLi256ELi98ELi392EEv26Group_norm_nhwc_bwd_params,"",@"SHT_CUDA_INFO"
	.sectionflags	@""
	.align	4


	//----- nvinfo : EIATTR_CUDA_API_VERSION
	.align		4
        /*0000*/ 	.byte	0x04, 0x37
        /*0002*/ 	.short	(.L_1023 - .L_1022)
.L_1022:
        /*0004*/ 	.word	0x00000082


	//----- nvinfo : EIATTR_KPARAM_INFO
	.align		4
.L_1023:
        /*0008*/ 	.byte	0x04, 0x17
        /*000a*/ 	.short	(.L_1025 - .L_1024)
.L_1024:
        /*000c*/ 	.word	0x00000000
        /*0010*/ 	.short	0x0000
        /*0012*/ 	.short	0x0000
        /*0014*/ 	.byte	0x00, 0xf0, 0xe1, 0x02


	//----- nvinfo : EIATTR_SPARSE_MMA_MASK
	.align		4
.L_1025:
        /*0018*/ 	.byte	0x03, 0x50
        /*001a*/ 	.short	0x0000


	//----- nvinfo : EIATTR_MAXREG_COUNT
	.align		4
        /*001c*/ 	.byte	0x03, 0x1b
        /*001e*/ 	.short	0x0080


	//----- nvinfo : EIATTR_NUM_BARRIERS
	.align		4
        /*0020*/ 	.byte	0x02, 0x4c
        /*0022*/ 	.byte	0x01
	.zero		1


	//----- nvinfo : EIATTR_ANNOTATIONS
	.align		4
        /*0024*/ 	.byte	0x04, 0x55
        /*0026*/ 	.short	(.L_1027 - .L_1026)


	//   ....[0]....
.L_1026:
        /* <DEDUP_REMOVED lines=141> */


	//----- nvinfo : EIATTR_MERCURY_ISA_VERSION
	.align		4
.L_1027:
        /*08e0*/ 	.byte	0x03, 0x5f
        /*08e2*/ 	.short	0x0101


	//----- nvinfo : EIATTR_INT_WARP_WIDE_INSTR_OFFSETS
	.align		4
        /*08e4*/ 	.byte	0x04, 0x31
        /*08e6*/ 	.short	(.L_1029 - .L_1028)


	//   ....[0]....
.L_1028:
        /*08e8*/ 	.word	0x00009730


	//   ....[1]....
        /*08ec*/ 	.word	0x00009a10


	//   ....[2]....
        /*08f0*/ 	.word	0x00009ac0


	//   ....[3]....
        /*08f4*/ 	.word	0x00009ad0


	//   ....[4]....
        /*08f8*/ 	.word	0x00009b90


	//   ....[5]....
        /*08fc*/ 	.word	0x00009c70


	//   ....[6]....
        /*0900*/ 	.word	0x00009d30


	//   ....[7]....
        /*0904*/ 	.word	0x00009d50


	//   ....[8]....
        /*0908*/ 	.word	0x00009e50


	//   ....[9]....
        /*090c*/ 	.word	0x00009f10


	//   ....[10]....
        /*0910*/ 	.word	0x00009f30


	//   ....[11]....
        /*0914*/ 	.word	0x0000a030


	//   ....[12]....
        /*0918*/ 	.word	0x0000a0f0


	//   ....[13]....
        /*091c*/ 	.word	0x0000a100


	//   ....[14]....
        /*0920*/ 	.word	0x0000a210


	//   ....[15]....
        /*0924*/ 	.word	0x0000a2c0


	//   ....[16]....
        /*0928*/ 	.word	0x0000a2e0


	//   ....[17]....
        /*092c*/ 	.word	0x0000a490


	//   ....[18]....
        /*0930*/ 	.word	0x0000a550


	//   ....[19]....
        /*0934*/ 	.word	0x0000a560


	//   ....[20]....
        /*0938*/ 	.word	0x0000a570


	//   ....[21]....
        /*093c*/ 	.word	0x0000a6e0


	//   ....[22]....
        /*0940*/ 	.word	0x0000a790


	//   ....[23]....
        /*0944*/ 	.word	0x0000a7b0


	//   ....[24]....
        /*0948*/ 	.word	0x0000a7e0


	//   ....[25]....
        /*094c*/ 	.word	0x0000a9f0


	//   ....[26]....
        /*0950*/ 	.word	0x0000aab0


	//   ....[27]....
        /*0954*/ 	.word	0x0000ab10


	//   ....[28]....
        /*0958*/ 	.word	0x0000ab40


	//   ....[29]....
        /*095c*/ 	.word	0x0000adf0


	//   ....[30]....
        /*0960*/ 	.word	0x0000ae90


	//   ....[31]....
        /*0964*/ 	.word	0x000110f0


	//----- nvinfo : EIATTR_COOP_GROUP_MASK_REGIDS
	.align		4
.L_1029:
        /*0968*/ 	.byte	0x04, 0x29
        /*096a*/ 	.short	(.L_1031 - .L_1030)


	//   ....[0]....
.L_1030:
        /*096c*/ 	.word	0xffffffff


	//   ....[1]....
        /*0970*/ 	.word	0xffffffff


	//   ....[2]....
        /*0974*/ 	.word	0xffffffff


	//   ....[3]....
        /*0978*/ 	.word	0xffffffff


	//   ....[4]....
        /*097c*/ 	.word	0xffffffff


	//   ....[5]....
        /*0980*/ 	.word	0xffffffff


	//   ....[6]....
        /*0984*/ 	.word	0xffffffff


	//   ....[7]....
        /*0988*/ 	.word	0xffffffff


	//   ....[8]....
        /*098c*/ 	.word	0xffffffff


	//   ....[9]....
        /*0990*/ 	.word	0xffffffff


	//----- nvinfo : EIATTR_COOP_GROUP_INSTR_OFFSETS
	.align		4
.L_1031:
        /*0994*/ 	.byte	0x04, 0x28
        /*0996*/ 	.short	(.L_1033 - .L_1032)


	//   ....[0]....
.L_1032:
        /*0998*/ 	.word	0x00008bf0


	//   ....[1]....
        /*099c*/ 	.word	0x00008c20


	//   ....[2]....
        /*09a0*/ 	.word	0x00008c60


	//   ....[3]....
        /*09a4*/ 	.word	0x00008c80


	//   ....[4]....
        /*09a8*/ 	.word	0x00008cc0


	//   ....[5]....
        /*09ac*/ 	.word	0x00008ce0


	//   ....[6]....
        /*09b0*/ 	.word	0x00008d20


	//   ....[7]....
        /*09b4*/ 	.word	0x00008d40


	//   ....[8]....
        /*09b8*/ 	.word	0x00008d90


	//   ....[9]....
        /*09bc*/ 	.word	0x00008db0


	//----- nvinfo : EIATTR_EXIT_INSTR_OFFSETS
	.align		4
.L_1033:
        /*09c0*/ 	.byte	0x04, 0x1c
        /*09c2*/ 	.short	(.L_1035 - .L_1034)


	//   ....[0]....
.L_1034:
        /*09c4*/ 	.word	0x000111e0


	//   ....[1]....
        /*09c8*/ 	.word	0x00011320


	//   ....[2]....
        /*09cc*/ 	.word	0x00011570


	//----- nvinfo : EIATTR_MAX_THREADS
	.align		4
.L_1035:
        /*09d0*/ 	.byte	0x04, 0x05
        /*09d2*/ 	.short	(.L_1037 - .L_1036)
.L_1036:
        /*09d4*/ 	.word	0x00000188
        /*09d8*/ 	.word	0x00000001
        /*09dc*/ 	.word	0x00000001


	//----- nvinfo : EIATTR_CRS_STACK_SIZE
	.align		4
.L_1037:
        /*09e0*/ 	.byte	0x04, 0x1e
        /*09e2*/ 	.short	(.L_1039 - .L_1038)
.L_1038:
        /*09e4*/ 	.word	0x00000000


	//----- nvinfo : EIATTR_CBANK_PARAM_SIZE
	.align		4
.L_1039:
        /*09e8*/ 	.byte	0x03, 0x19
        /*09ea*/ 	.short	0x00b8


	//----- nvinfo : EIATTR_PARAM_CBANK
	.align		4
        /*09ec*/ 	.byte	0x04, 0x0a
        /*09ee*/ 	.short	(.L_1041 - .L_1040)
	.align		4
.L_1040:
        /*09f0*/ 	.word	index@(.nv.constant0._Z35group_norm_nhwc_bwd_one_pass_kernelI11Fp32IOFp32WLi256ELi98ELi392EEv26Group_norm_nhwc_bwd_params)
        /*09f4*/ 	.short	0x0210
        /*09f6*/ 	.short	0x00b8


	//----- nvinfo : EIATTR_SW_WAR
	.align		4
.L_1041:
        /*09f8*/ 	.byte	0x04, 0x36
        /*09fa*/ 	.short	(.L_1043 - .L_1042)
.L_1042:
        /*09fc*/ 	.word	0x00000008
.L_1043:


//--------------------- .nv.info._Z35group_norm_nhwc_bwd_one_pass_kernelI11Fp32IOFp32WLi512ELi98ELi392EEv26Group_norm_nhwc_bwd_params --------------------------
	.section	.nv.info._Z35group_norm_nhwc_bwd_one_pass_kernelI11Fp32IOFp32WLi512ELi98ELi392EEv26Group_norm_nhwc_bwd_params,"",@"SHT_CUDA_INFO"
	.sectionflags	@""
	.align	4


	//----- nvinfo : EIATTR_CUDA_API_VERSION
	.align		4
        /*0000*/ 	.byte	0x04, 0x37
        /*0002*/ 	.short	(.L_1045 - .L_1044)
.L_1044:
        /*0004*/ 	.word	0x00000082


	//----- nvinfo : EIATTR_KPARAM_INFO
	.align		4
.L_1045:
        /*0008*/ 	.byte	0x04, 0x17
        /*000a*/ 	.short	(.L_1047 - .L_1046)
.L_1046:
        /*000c*/ 	.word	0x00000000
        /*0010*/ 	.short	0x0000
        /*0012*/ 	.short	0x0000
        /*0014*/ 	.byte	0x00, 0xf0, 0xe1, 0x02


	//----- nvinfo : EIATTR_SPARSE_MMA_MASK
	.align		4
.L_1047:
        /*0018*/ 	.byte	0x03, 0x50
        /*001a*/ 	.short	0x0000


	//----- nvinfo : EIATTR_MAXREG_COUNT
	.align		4
        /*001c*/ 	.byte	0x03, 0x1b
        /*001e*/ 	.short	0x0080


	//----- nvinfo : EIATTR_NUM_BARRIERS
	.align		4
        /*0020*/ 	.byte	0x02, 0x4c
        /*0022*/ 	.byte	0x01
	.zero		1


	//----- nvinfo : EIATTR_ANNOTATIONS
	.align		4
        /*0024*/ 	.byte	0x04, 0x55
        /*0026*/ 	.short	(.L_1049 - .L_1048)


	//   ....[0]....
.L_1048:
        /* <DEDUP_REMOVED lines=482> */


	//----- nvinfo : EIATTR_MERCURY_ISA_VERSION
	.align		4
.L_1049:
        /*1e30*/ 	.byte	0x03, 0x5f
        /*1e32*/ 	.short	0x0101


	//----- nvinfo : EIATTR_INT_WARP_WIDE_INSTR_OFFSETS
	.align		4
        /*1e34*/ 	.byte	0x04, 0x31
        /*1e36*/ 	.short	(.L_1051 - .L_1050)


	//   ....[0]....
.L_1050:
        /*1e38*/ 	.word	0x00016b40


	//   ....[1]....
        /*1e3c*/ 	.word	0x000185c0


	//----- nvinfo : EIATTR_COOP_GROUP_MASK_REGIDS
	.align		4
.L_1051:
        /*1e40*/ 	.byte	0x04, 0x29
        /*1e42*/ 	.short	(.L_1053 - .L_1052)


	//   ....[0]....
.L_1052:
        /*1e44*/ 	.word	0xffffffff


	//   ....[1]....
        /*1e48*/ 	.word	0xffffffff


	//   ....[2]....
        /*1e4c*/ 	.word	0xffffffff


	//   ....[3]....
        /*1e50*/ 	.word	0xffffffff


	//   ....[4]....
        /*1e54*/ 	.word	0xffffffff


	//   ....[5]....
        /*1e58*/ 	.word	0xffffffff


	//   ....[6]....
        /*1e5c*/ 	.word	0xffffffff


	//   ....[7]....
        /*1e60*/ 	.word	0xffffffff


	//   ....[8]....
        /*1e64*/ 	.word	0xffffffff


	//   ....[9]....
        /*1e68*/ 	.word	0xffffffff


	//----- nvinfo : EIATTR_COOP_GROUP_INSTR_OFFSETS
	.align		4
.L_1053:
        /*1e6c*/ 	.byte	0x04, 0x28
        /*1e6e*/ 	.short	(.L_1055 - .L_1054)


	//   ....[0]....
.L_1054:
        /*1e70*/ 	.word	0x00015720


	//   ....[1]....
        /*1e74*/ 	.word	0x00015740


	//   ....[2]....
        /*1e78*/ 	.word	0x00015900


	//   ....[3]....
        /*1e7c*/ 	.word	0x00015df0


	//   ....[4]....
        /*1e80*/ 	.word	0x00015f40


	//   ....[5]....
        /*1e84*/ 	.word	0x00016050


	//   ....[6]....
        /*1e88*/ 	.word	0x00016070


	//   ....[7]....
        /*1e8c*/ 	.word	0x000160c0


	//   ....[8]....
        /*1e90*/ 	.word	0x00016120


	//   ....[9]....
        /*1e94*/ 	.word	0x00016180


	//----- nvinfo : EIATTR_EXIT_INSTR_OFFSETS
	.align		4
.L_1055:
        /*1e98*/ 	.byte	0x04, 0x1c
        /*1e9a*/ 	.short	(.L_1057 - .L_1056)


	//   ....[0]....
.L_1056:
        /*1e9c*/ 	.word	0x00018650


	//   ....[1]....
        /*1ea0*/ 	.word	0x000187a0


	//   ....[2]....
        /*1ea4*/ 	.word	0x00018a20


	//----- nvinfo : EIATTR_MAX_THREADS
	.align		4
.L_1057:
        /*1ea8*/ 	.byte	0x04, 0x05
        /*1eaa*/ 	.short	(.L_1059 - .L_1058)
.L_1058:
        /*1eac*/ 	.word	0x00000188
        /*1eb0*/ 	.word	0x00000001
        /*1eb4*/ 	.word	0x00000001


	//----- nvinfo : EIATTR_CRS_STACK_SIZE
	.align		4
.L_1059:
        /*1eb8*/ 	.byte	0x04, 0x1e
        /*1eba*/ 	.short	(.L_1061 - .L_1060)
.L_1060:
        /*1ebc*/ 	.word	0x00000000


	//----- nvinfo : EIATTR_CBANK_PARAM_SIZE
	.align		4
.L_1061:
        /*1ec0*/ 	.byte	0x03, 0x19
        /*1ec2*/ 	.short	0x00b8


	//----- nvinfo : EIATTR_PARAM_CBANK
	.align		4
        /*1ec4*/ 	.byte	0x04, 0x0a
        /*1ec6*/ 	.short	(.L_1063 - .L_1062)
	.align		4
.L_1062:
        /*1ec8*/ 	.word	index@(.nv.constant0._Z35group_norm_nhwc_bwd_one_pass_kernelI11Fp32IOFp32WLi512ELi98ELi392EEv26Group_norm_nhwc_bwd_params)
        /*1ecc*/ 	.short	0x0210
        /*1ece*/ 	.short	0x00b8


	//----- nvinfo : EIATTR_SW_WAR
	.align		4
.L_1063:
        /*1ed0*/ 	.byte	0x04, 0x36
        /*1ed2*/ 	.short	(.L_1065 - .L_1064)
.L_1064:
        /*1ed4*/ 	.word	0x00000008
.L_1065:


//--------------------- .nv.info._Z35group_norm_nhwc_bwd_one_pass_kernelI11Fp32IOBf16WLi64ELi98ELi392EEv26Group_norm_nhwc_bwd_params --------------------------
	.section	.nv.info._Z35group_norm_nhwc_bwd_one_pass_kernelI11Fp32IOBf16WLi64ELi98ELi392EEv26Group_norm_nhwc_bwd_params,"",@"SHT_CUDA_INFO"
	.sectionflags	@""
	.align	4


	//----- nvinfo : EIATTR_CUDA_API_VERSION
	.align		4
        /*0000*/ 	.byte	0x04, 0x37
        /*0002*/ 	.short	(.L_1067 - .L_1066)
.L_1066:
        /*0004*/ 	.word	0x00000082


	//----- nvinfo : EIATTR_KPARAM_INFO
	.align		4
.L_1067:
        /*0008*/ 	.byte	0x04, 0x17
        /*000a*/ 	.short	(.L_1069 - .L_1068)
.L_1068:
        /*000c*/ 	.word	0x00000000
        /*0010*/ 	.short	0x0000
        /*0012*/ 	.short	0x0000
        /*0014*/ 	.byte	0x00, 0xf0, 0xe1, 0x02


	//----- nvinfo : EIATTR_SPARSE_MMA_MASK
	.align		4
.L_1069:
        /*0018*/ 	.byte	0x03, 0x50
        /*001a*/ 	.short	0x0000


	//----- nvinfo : EIATTR_MAXREG_COUNT
	.align		4
        /*001c*/ 	.byte	0x03, 0x1b
        /*001e*/ 	.short	0x0080


	//----- nvinfo : EIATTR_NUM_BARRIERS
	.align		4
        /*0020*/ 	.byte	0x02, 0x4c
        /*0022*/ 	.byte	0x01
	.zero		1


	//----- nvinfo : EIATTR_MERCURY_ISA_VERSION
	.align		4
        /*0024*/ 	.byte	0x03, 0x5f
        /*0026*/ 	.short	0x0101


	//----- nvinfo : EIATTR_INT_WARP_WIDE_INSTR_OFFSETS
	.align		4
        /*0028*/ 	.byte	0x04, 0x31
        /*002a*/ 	.short	(.L_1071 - .L_1070)


	//   ....[0]....
.L_1070:
        /*002c*/ 	.word	0x00002f10


	//   ....[1]....
        /*0030*/ 	.word	0x00005720


	//----- nvinfo : EIATTR_COOP_GROUP_MASK_REGIDS
	.align		4
.L_1071:
        /*0034*/ 	.byte	0x04, 0x29
        /*0036*/ 	.short	(.L_1073 - .L_1072)


	//   ....[0]....
.L_1072:
        /*0038*/ 	.word	0xffffffff


	//   ....[1]....
        /*003c*/ 	.word	0xffffffff


	//   ....[2]....
        /*0040*/ 	.word	0xffffffff


	//   ....[3]....
        /*0044*/ 	.word	0xffffffff


	//   ....[4]....
        /*0048*/ 	.word	0xffffffff


	//   ....[5]....
        /*004c*/ 	.word	0xffffffff


	//   ....[6]....
        /*0050*/ 	.word	0xffffffff


	//   ....[7]....
        /*0054*/ 	.word	0xffffffff


	//   ....[8]....
        /*0058*/ 	.word	0xffffffff


	//   ....[9]....
        /*005c*/ 	.word	0xffffffff


	//----- nvinfo : EIATTR_COOP_GROUP_INSTR_OFFSETS
	.align		4
.L_1073:
        /*0060*/ 	.byte	0x04, 0x28
        /*0062*/ 	.short	(.L_1075 - .L_1074)


	//   ....[0]....
.L_1074:
        /*0064*/ 	.word	0x00002570


	//   ....[1]....
        /*0068*/ 	.word	0x00002630


	//   ....[2]....
        /*006c*/ 	.word	0x00002680


	//   ....[3]....
        /*0070*/ 	.word	0x000026a0


	//   ....[4]....
        /*0074*/ 	.word	0x000026e0


	//   ....[5]....
        /*0078*/ 	.word	0x00002700


	//   ....[6]....
        /*007c*/ 	.word	0x00002740


	//   ....[7]....
        /*0080*/ 	.word	0x00002760


	//   ....[8]....
        /*0084*/ 	.word	0x000027a0


	//   ....[9]....
        /*0088*/ 	.word	0x000027b0


	//----- nvinfo : EIATTR_EXIT_INSTR_OFFSETS
	.align		4
.L_1075:
        /*008c*/ 	.byte	0x04, 0x1c
        /*008e*/ 	.short	(.L_1077 - .L_1076)


	//   ....[0]....
.L_1076:
        /*0090*/ 	.word	0x00005810


	//   ....[1]....
        /*0094*/ 	.word	0x00005950


	//   ....[2]....
        /*0098*/ 	.word	0x00005bb0


	//----- nvinfo : EIATTR_MAX_THREADS
	.align		4
.L_1077:
        /*009c*/ 	.byte	0x04, 0x05
        /*009e*/ 	.short	(.L_1079 - .L_1078)
.L_1078:
        /*00a0*/ 	.word	0x00000188
        /*00a4*/ 	.word	0x00000001
        /*00a8*/ 	.word	0x00000001


	//----- nvinfo : EIATTR_CRS_STACK_SIZE
	.align		4
.L_1079:
        /*00ac*/ 	.byte	0x04, 0x1e
        /*00ae*/ 	.short	(.L_1081 - .L_1080)
.L_1080:
        /*00b0*/ 	.word	0x00000000


	//----- nvinfo : EIATTR_CBANK_PARAM_SIZE
	.align		4
.L_1081:
        /*00b4*/ 	.byte	0x03, 0x19
        /*00b6*/ 	.short	0x00b8


	//----- nvinfo : EIATTR_PARAM_CBANK
	.align		4
        /*00b8*/ 	.byte	0x04, 0x0a
        /*00ba*/ 	.short	(.L_1083 - .L_1082)
	.align		4
.L_1082:
        /*00bc*/ 	.word	index@(.nv.constant0._Z35group_norm_nhwc_bwd_one_pass_kernelI11Fp32IOBf16WLi64ELi98ELi392EEv26Group_norm_nhwc_bwd_params)
        /*00c0*/ 	.short	0x0210
        /*00c2*/ 	.short	0x00b8


	//----- nvinfo : EIATTR_SW_WAR
	.align		4
.L_1083:
        /*00c4*/ 	.byte	0x04, 0x36
        /*00c6*/ 	.short	(.L_1085 - .L_1084)
.L_1084:
        /*00c8*/ 	.word	0x00000008
.L_1085:


//--------------------- .nv.info._Z35group_norm_nhwc_bwd_one_pass_kernelI11Fp32IOBf16WLi128ELi98ELi392EEv26Group_norm_nhwc_bwd_params --------------------------
	.section	.nv.info._Z35group_norm_nhwc_bwd_one_pass_kernelI11Fp32IOBf16WLi128ELi98ELi392EEv26Group_norm_nhwc_bwd_params,"",@"SHT_CUDA_INFO"
	.sectionflags	@""
	.align	4


	//----- nvinfo : EIATTR_CUDA_API_VERSION
	.align		4
        /*0000*/ 	.byte	0x04, 0x37
        /*0002*/ 	.short	(.L_1087 - .L_1086)
.L_1086:
        /*0004*/ 	.word	0x00000082


	//----- nvinfo : EIATTR_KPARAM_INFO
	.align		4
.L_1087:
        /*0008*/ 	.byte	0x04, 0x17
        /*000a*/ 	.short	(.L_1089 - .L_1088)
.L_1088:
        /*000c*/ 	.word	0x00000000
        /*0010*/ 	.short	0x0000
        /*0012*/ 	.short	0x0000
        /*0014*/ 	.byte	0x00, 0xf0, 0xe1, 0x02


	//----- nvinfo : EIATTR_SPARSE_MMA_MASK
	.align		4
.L_1089:
        /*0018*/ 	.byte	0x03, 0x50
        /*001a*/ 	.short	0x0000


	//----- nvinfo : EIATTR_MAXREG_COUNT
	.align		4
        /*001c*/ 	.byte	0x03, 0x1b
        /*001e*/ 	.short	0x0080


	//----- nvinfo : EIATTR_NUM_BARRIERS
	.align		4
        /*0020*/ 	.byte	0x02, 0x4c
        /*0022*/ 	.byte	0x01
	.zero		1


	//----- nvinfo : EIATTR_MERCURY_ISA_VERSION
	.align		4
        /*0024*/ 	.byte	0x03, 0x5f
        /*0026*/ 	.short	0x0101


	//----- nvinfo : EIATTR_INT_WARP_WIDE_INSTR_OFFSETS
	.align		4
        /*0028*/ 	.byte	0x04, 0x31
        /*002a*/ 	.short	(.L_1091 - .L_1090)


	//   ....[0]....
.L_1090:
        /*002c*/ 	.word	0x00004fa0


	//   ....[1]....
        /*0030*/ 	.word	0x00008e30


	//----- nvinfo : EIATTR_COOP_GROUP_MASK_REGIDS
	.align		4
.L_1091:
        /*0034*/ 	.byte	0x04, 0x29
        /*0036*/ 	.short	(.L_1093 - .L_1092)


	//   ....[0]....
.L_1092:
        /*0038*/ 	.word	0xffffffff


	//   ....[1]....
        /*003c*/ 	.word	0xffffffff


	//   ....[2]....
        /*0040*/ 	.word	0xffffffff


	//   ....[3]....
        /*0044*/ 	.word	0xffffffff


	//   ....[4]....
        /*0048*/ 	.word	0xffffffff


	//   ....[5]....
        /*004c*/ 	.word	0xffffffff


	//   ....[6]....
        /*0050*/ 	.word	0xffffffff


	//   ....[7]....
        /*0054*/ 	.word	0xffffffff


	//   ....[8]....
        /*0058*/ 	.word	0xffffffff


	//   ....[9]....
        /*005c*/ 	.word	0xffffffff


	//----- nvinfo : EIATTR_COOP_GROUP_INSTR_OFFSETS
	.align		4
.L_1093:
        /*0060*/ 	.byte	0x04, 0x28
        /*0062*/ 	.short	(.L_1095 - .L_1094)


	//   ....[0]....
.L_1094:
        /*0064*/ 	.word	0x000044b0


	//   ....[1]....
        /*0068*/ 	.word	0x000044f0


	//   ....[2]....
        /*006c*/ 	.word	0x00004680


	//   ....[3]....
        /*0070*/ 	.word	0x000046c0


	//   ....[4]....
        /*0074*/ 	.word	0x00004750


	//   ....[5]....
        /*0078*/ 	.word	0x00004780


	//   ....[6]....
        /*007c*/ 	.word	0x000047b0


	//   ....[7]....
        /*0080*/ 	.word	0x000047e0


	//   ....[8]....
        /*0084*/ 	.word	0x00004810


	//   ....[9]....
        /*0088*/ 	.word	0x00004830


	//----- nvinfo : EIATTR_EXIT_INSTR_OFFSETS
	.align		4
.L_1095:
        /*008c*/ 	.byte	0x04, 0x1c
        /*008e*/ 	.short	(.L_1097 - .L_1096)


	//   ....[0]....
.L_1096:
        /*0090*/ 	.word	0x00008ec0


	//   ....[1]....
        /*0094*/ 	.word	0x00009000


	//   ....[2]....
        /*0098*/ 	.word	0x00009260


	//----- nvinfo : EIATTR_MAX_THREADS
	.align		4
.L_1097:
        /*009c*/ 	.byte	0x04, 0x05
        /*009e*/ 	.short	(.L_1099 - .L_1098)
.L_1098:
        /*00a0*/ 	.word	0x00000188
        /*00a4*/ 	.word	0x00000001
        /*00a8*/ 	.word	0x00000001


	//----- nvinfo : EIATTR_CRS_STACK_SIZE
	.align		4
.L_1099:
        /*00ac*/ 	.byte	0x04, 0x1e
        /*00ae*/ 	.short	(.L_1101 - .L_1100)
.L_1100:
        /*00b0*/ 	.word	0x00000000


	//----- nvinfo : EIATTR_CBANK_PARAM_SIZE
	.align		4
.L_1101:
        /*00b4*/ 	.byte	0x03, 0x19
        /*00b6*/ 	.short	0x00b8


	//----- nvinfo : EIATTR_PARAM_CBANK
	.align		4
        /*00b8*/ 	.byte	0x04, 0x0a
        /*00ba*/ 	.short	(.L_1103 - .L_1102)
	.align		4
.L_1102:
        /*00bc*/ 	.word	index@(.nv.constant0._Z35group_norm_nhwc_bwd_one_pass_kernelI11Fp32IOBf16WLi128ELi98ELi392EEv26Group_norm_nhwc_bwd_params)
        /*00c0*/ 	.short	0x0210
        /*00c2*/ 	.short	0x00b8


	//----- nvinfo : EIATTR_SW_WAR
	.align		4
.L_1103:
        /*00c4*/ 	.byte	0x04, 0x36
        /*00c6*/ 	.short	(.L_1105 - .L_1104)
.L_1104:
        /*00c8*/ 	.word	0x00000008
.L_1105:


//--------------------- .nv.info._Z35group_norm_nhwc_bwd_one_pass_kernelI11Fp32IOBf16WLi256ELi98ELi392EEv26Group_norm_nhwc_bwd_params --------------------------
	.section	.nv.info._Z35group_norm_nhwc_bwd_one_pass_kernelI11Fp32IOBf16WLi256ELi98ELi392EEv26Group_norm_nhwc_bwd_params,"",@"SHT_CUDA_INFO"
	.sectionflags	@""
	.align	4


	//----- nvinfo : EIATTR_CUDA_API_VERSION
	.align		4
        /*0000*/ 	.byte	0x04, 0x37
        /*0002*/ 	.short	(.L_1107 - .L_1106)
.L_1106:
        /*0004*/ 	.word	0x00000082


	//----- nvinfo : EIATTR_KPARAM_INFO
	.align		4
.L_1107:
        /*0008*/ 	.byte	0x04, 0x17
        /*000a*/ 	.short	(.L_1109 - .L_1108)
.L_1108:
        /*000c*/ 	.word	0x00000000
        /*0010*/ 	.short	0x0000
        /*0012*/ 	.short	0x0000
        /*0014*/ 	.byte	0x00, 0xf0, 0xe1, 0x02


	//----- nvinfo : EIATTR_SPARSE_MMA_MASK
	.align		4
.L_1109:
        /*0018*/ 	.byte	0x03, 0x50
        /*001a*/ 	.short	0x0000


	//----- nvinfo : EIATTR_MAXREG_COUNT
	.align		4
        /*001c*/ 	.byte	0x03, 0x1b
        /*001e*/ 	.short	0x0080


	//----- nvinfo : EIATTR_NUM_BARRIERS
	.align		4
        /*0020*/ 	.byte	0x02, 0x4c
        /*0022*/ 	.byte	0x01
	.zero		1


	//----- nvinfo : EIATTR_ANNOTATIONS
	.align		4
        /*0024*/ 	.byte	0x04, 0x55
        /*0026*/ 	.short	(.L_1111 - .L_1110)


	//   ....[0]....
.L_1110:
        /* <DEDUP_REMOVED lines=143> */


	//----- nvinfo : EIATTR_MERCURY_ISA_VERSION
	.align		4
.L_1111:
        /*0900*/ 	.byte	0x03, 0x5f
        /*0902*/ 	.short	0x0101


	//----- nvinfo : EIATTR_INT_WARP_WIDE_INSTR_OFFSETS
	.align		4
        /*0904*/ 	.byte	0x04, 0x31
        /*0906*/ 	.short	(.L_1113 - .L_1112)


	//   ....[0]....
.L_1112:
        /*0908*/ 	.word	0x00009900


	//   ....[1]....
        /*090c*/ 	.word	0x00009be0


	//   ....[2]....
        /*0910*/ 	.word	0x00009c90


	//   ....[3]....
        /*0914*/ 	.word	0x00009ca0


	//   ....[4]....
        /*0918*/ 	.word	0x00009d60


	//   ....[5]....
        /*091c*/ 	.word	0x00009e40


	//   ....[6]....
        /*0920*/ 	.word	0x00009f00


	//   ....[7]....
        /*0924*/ 	.word	0x00009f20


	//   ....[8]....
        /*0928*/ 	.word	0x0000a020


	//   ....[9]....
        /*092c*/ 	.word	0x0000a0e0


	//   ....[10]....
        /*0930*/ 	.word	0x0000a100


	//   ....[11]....
        /*0934*/ 	.word	0x0000a200


	//   ....[12]....
        /*0938*/ 	.word	0x0000a2c0


	//   ....[13]....
        /*093c*/ 	.word	0x0000a2d0


	//   ....[14]....
        /*0940*/ 	.word	0x0000a3e0


	//   ....[15]....
        /*0944*/ 	.word	0x0000a490


	//   ....[16]....
        /*0948*/ 	.word	0x0000a4b0


	//   ....[17]....
        /*094c*/ 	.word	0x0000a660


	//   ....[18]....
        /*0950*/ 	.word	0x0000a720


	//   ....[19]....
        /*0954*/ 	.word	0x0000a730


	//   ....[20]....
        /*0958*/ 	.word	0x0000a740


	//   ....[21]....
        /*095c*/ 	.word	0x0000a8b0


	//   ....[22]....
        /*0960*/ 	.word	0x0000a960


	//   ....[23]....
        /*0964*/ 	.word	0x0000a980


	//   ....[24]....
        /*0968*/ 	.word	0x0000a9b0


	//   ....[25]....
        /*096c*/ 	.word	0x0000abc0


	//   ....[26]....
        /*0970*/ 	.word	0x0000ac80


	//   ....[27]....
        /*0974*/ 	.word	0x0000ace0


	//   ....[28]....
        /*0978*/ 	.word	0x0000ad10


	//   ....[29]....
        /*097c*/ 	.word	0x0000afc0


	//   ....[30]....
        /*0980*/ 	.word	0x0000b060


	//   ....[31]....
        /*0984*/ 	.word	0x000112a0


	//----- nvinfo : EIATTR_COOP_GROUP_MASK_REGIDS
	.align		4
.L_1113:
        /*0988*/ 	.byte	0x04, 0x29
        /*098a*/ 	.short	(.L_1115 - .L_1114)


	//   ....[0]....
.L_1114:
        /*098c*/ 	.word	0xffffffff


	//   ....[1]....
        /*0990*/ 	.word	0xffffffff


	//   ....[2]....
        /*0994*/ 	.word	0xffffffff


	//   ....[3]....
        /*0998*/ 	.word	0xffffffff


	//   ....[4]....
        /*099c*/ 	.word	0xffffffff


	//   ....[5]....
        /*09a0*/ 	.word	0xffffffff


	//   ....[6]....
        /*09a4*/ 	.word	0xffffffff


	//   ....[7]....
        /*09a8*/ 	.word	0xffffffff


	//   ....[8]....
        /*09ac*/ 	.word	0xffffffff


	//   ....[9]....
        /*09b0*/ 	.word	0xffffffff


	//----- nvinfo : EIATTR_COOP_GROUP_INSTR_OFFSETS
	.align		4
.L_1115:
        /*09b4*/ 	.byte	0x04, 0x28
        /*09b6*/ 	.short	(.L_1117 - .L_1116)


	//   ....[0]....
.L_1116:
        /*09b8*/ 	.word	0x00008d70


	//   ....[1]....
        /*09bc*/ 	.word	0x00008d90


	//   ....[2]....
        /*09c0*/ 	.word	0x00008e80


	//   ....[3]....
        /*09c4*/ 	.word	0x00008ea0


	//   ....[4]....
        /*09c8*/ 	.word	0x00008ef0


	//   ....[5]....
        /*09cc*/ 	.word	0x00008f10


	//   ....[6]....
        /*09d0*/ 	.word	0x00008fa0


	//   ....[7]....
        /*09d4*/ 	.word	0x00008fc0


	//   ....[8]....
        /*09d8*/ 	.word	0x00009050


	//   ....[9]....
        /*09dc*/ 	.word	0x00009060


	//----- nvinfo : EIATTR_EXIT_INSTR_OFFSETS
	.align		4
.L_1117:
        /*09e0*/ 	.byte	0x04, 0x1c
        /*09e2*/ 	.short	(.L_1119 - .L_1118)


	//   ....[0]....
.L_1118:
        /*09e4*/ 	.word	0x00011390


	//   ....[1]....
        /*09e8*/ 	.word	0x000114d0


	//   ....[2]....
        /*09ec*/ 	.word	0x00011740


	//----- nvinfo : EIATTR_MAX_THREADS
	.align		4
.L_1119:
        /*09f0*/ 	.byte	0x04, 0x05
        /*09f2*/ 	.short	(.L_1121 - .L_1120)
.L_1120:
        /*09f4*/ 	.word	0x00000188
        /*09f8*/ 	.word	0x00000001
        /*09fc*/ 	.word	0x00000001


	//----- nvinfo : EIATTR_CRS_STACK_SIZE
	.align		4
.L_1121:
        /*0a00*/ 	.byte	0x04, 0x1e
        /*0a02*/ 	.short	(.L_1123 - .L_1122)
.L_1122:
        /*0a04*/ 	.word	0x00000000


	//----- nvinfo : EIATTR_CBANK_PARAM_SIZE
	.align		4
.L_1123:
        /*0a08*/ 	.byte	0x03, 0x19
        /*0a0a*/ 	.short	0x00b8


	//----- nvinfo : EIATTR_PARAM_CBANK
	.align		4
        /*0a0c*/ 	.byte	0x04, 0x0a
        /*0a0e*/ 	.short	(.L_1125 - .L_1124)
	.align		4
.L_1124:
        /*0a10*/ 	.word	index@(.nv.constant0._Z35group_norm_nhwc_bwd_one_pass_kernelI11Fp32IOBf16WLi256ELi98ELi392EEv26Group_norm_nhwc_bwd_params)
        /*0a14*/ 	.short	0x0210
        /*0a16*/ 	.short	0x00b8


	//----- nvinfo : EIATTR_SW_WAR
	.align		4
.L_1125:
        /*0a18*/ 	.byte	0x04, 0x36
        /*0a1a*/ 	.short	(.L_1127 - .L_1126)
.L_1126:
        /*0a1c*/ 	.word	0x00000008
.L_1127:


//--------------------- .nv.info._Z35group_norm_nhwc_bwd_one_pass_kernelI11Fp32IOBf16WLi512ELi98ELi392EEv26Group_norm_nhwc_bwd_params --------------------------
	.section	.nv.info._Z35group_norm_nhwc_bwd_one_pass_kernelI11Fp32IOBf16WLi512ELi98ELi392EEv26Group_norm_nhwc_bwd_params,"",@"SHT_CUDA_INFO"
	.sectionflags	@""
	.align	4


	//----- nvinfo : EIATTR_CUDA_API_VERSION
	.align		4
        /*0000*/ 	.byte	0x04, 0x37
        /*0002*/ 	.short	(.L_1129 - .L_1128)
.L_1128:
        /*0004*/ 	.word	0x00000082


	//----- nvinfo : EIATTR_KPARAM_INFO
	.align		4
.L_1129:
        /*0008*/ 	.byte	0x04, 0x17
        /*000a*/ 	.short	(.L_1131 - .L_1130)
.L_1130:
        /*000c*/ 	.word	0x00000000
        /*0010*/ 	.short	0x0000
        /*0012*/ 	.short	0x0000
        /*0014*/ 	.byte	0x00, 0xf0, 0xe1, 0x02


	//----- nvinfo : EIATTR_SPARSE_MMA_MASK
	.align		4
.L_1131:
        /*0018*/ 	.byte	0x03, 0x50
        /*001a*/ 	.short	0x0000


	//----- nvinfo : EIATTR_MAXREG_COUNT
	.align		4
        /*001c*/ 	.byte	0x03, 0x1b
        /*001e*/ 	.short	0x0080


	//----- nvinfo : EIATTR_NUM_BARRIERS
	.align		4
        /*0020*/ 	.byte	0x02, 0x4c
        /*0022*/ 	.byte	0x01
	.zero		1


	//----- nvinfo : EIATTR_ANNOTATIONS
	.align		4
        /*0024*/ 	.byte	0x04, 0x55
        /*0026*/ 	.short	(.L_1133 - .L_1132)


	//   ....[0]....
.L_1132:
        /* <DEDUP_REMOVED lines=483> */


	//----- nvinfo : EIATTR_MERCURY_ISA_VERSION
	.align		4
.L_1133:
        /*1e40*/ 	.byte	0x03, 0x5f
        /*1e42*/ 	.short	0x0101


	//----- nvinfo : EIATTR_INT_WARP_WIDE_INSTR_OFFSETS
	.align		4
        /*1e44*/ 	.byte	0x04, 0x31
        /*1e46*/ 	.short	(.L_1135 - .L_1134)


	//   ....[0]....
.L_1134:
        /*1e48*/ 	.word	0x00016ba0


	//   ....[1]....
        /*1e4c*/ 	.word	0x00018600


	//----- nvinfo : EIATTR_COOP_GROUP_MASK_REGIDS
	.align		4
.L_1135:
        /*1e50*/ 	.byte	0x04, 0x29
        /*1e52*/ 	.short	(.L_1137 - .L_1136)


	//   ....[0]....
.L_1136:
        /*1e54*/ 	.word	0xffffffff


	//   ....[1]....
        /*1e58*/ 	.word	0xffffffff


	//   ....[2]....
        /*1e5c*/ 	.word	0xffffffff


	//   ....[3]....
        /*1e60*/ 	.word	0xffffffff


	//   ....[4]....
        /*1e64*/ 	.word	0xffffffff


	//   ....[5]....
        /*1e68*/ 	.word	0xffffffff


	//   ....[6]....
        /*1e6c*/ 	.word	0xffffffff


	//   ....[7]....
        /*1e70*/ 	.word	0xffffffff


	//   ....[8]....
        /*1e74*/ 	.word	0xffffffff


	//   ....[9]....
        /*1e78*/ 	.word	0xffffffff


	//----- nvinfo : EIATTR_COOP_GROUP_INSTR_OFFSETS
	.align		4
.L_1137:
        /*1e7c*/ 	.byte	0x04, 0x28
        /*1e7e*/ 	.short	(.L_1139 - .L_1138)


	//   ....[0]....
.L_1138:
        /*1e80*/ 	.word	0x00015720


	//   ....[1]....
        /*1e84*/ 	.word	0x00015740


	//   ....[2]....
        /*1e88*/ 	.word	0x00015bb0


	//   ....[3]....
        /*1e8c*/ 	.word	0x00015ea0


	//   ....[4]....
        /*1e90*/ 	.word	0x00015fe0


	//   ....[5]....
        /*1e94*/ 	.word	0x000160a0


	//   ....[6]....
        /*1e98*/ 	.word	0x000160c0


	//   ....[7]....
        /*1e9c*/ 	.word	0x00016110


	//   ....[8]....
        /*1ea0*/ 	.word	0x000161b0


	//   ....[9]....
        /*1ea4*/ 	.word	0x000161e0


	//----- nvinfo : EIATTR_EXIT_INSTR_OFFSETS
	.align		4
.L_1139:
        /*1ea8*/ 	.byte	0x04, 0x1c
        /*1eaa*/ 	.short	(.L_1141 - .L_1140)


	//   ....[0]....
.L_1140:
        /*1eac*/ 	.word	0x00018690


	//   ....[1]....
        /*1eb0*/ 	.word	0x000187e0


	//   ....[2]....
        /*1eb4*/ 	.word	0x00018a80


	//----- nvinfo : EIATTR_MAX_THREADS
	.align		4
.L_1141:
        /*1eb8*/ 	.byte	0x04, 0x05
        /*1eba*/ 	.short	(.L_1143 - .L_1142)
.L_1142:
        /*1ebc*/ 	.word	0x00000188
        /*1ec0*/ 	.word	0x00000001
        /*1ec4*/ 	.word	0x00000001


	//----- nvinfo : EIATTR_CRS_STACK_SIZE
	.align		4
.L_1143:
        /*1ec8*/ 	.byte	0x04, 0x1e
        /*1eca*/ 	.short	(.L_1145 - .L_1144)
.L_1144:
        /*1ecc*/ 	.word	0x00000000


	//----- nvinfo : EIATTR_CBANK_PARAM_SIZE
	.align		4
.L_1145:
        /*1ed0*/ 	.byte	0x03, 0x19
        /*1ed2*/ 	.short	0x00b8


	//----- nvinfo : EIATTR_PARAM_CBANK
	.align		4
        /*1ed4*/ 	.byte	0x04, 0x0a
        /*1ed6*/ 	.short	(.L_1147 - .L_1146)
	.align		4
.L_1146:
        /*1ed8*/ 	.word	index@(.nv.constant0._Z35group_norm_nhwc_bwd_one_pass_kernelI11Fp32IOBf16WLi512ELi98ELi392EEv26Group_norm_nhwc_bwd_params)
        /*1edc*/ 	.short	0x0210
        /*1ede*/ 	.short	0x00b8


	//----- nvinfo : EIATTR_SW_WAR
	.align		4
.L_1147:
        /*1ee0*/ 	.byte	0x04, 0x36
        /*1ee2*/ 	.short	(.L_1149 - .L_1148)
.L_1148:
        /*1ee4*/ 	.word	0x00000008
.L_1149:


//--------------------- .nv.info._Z35group_norm_nhwc_bwd_one_pass_kernelI11Fp32IOFp16WLi64ELi98ELi392EEv26Group_norm_nhwc_bwd_params --------------------------
	.section	.nv.info._Z35group_norm_nhwc_bwd_one_pass_kernelI11Fp32IOFp16WLi64ELi98ELi392EEv26Group_norm_nhwc_bwd_params,"",@"SHT_CUDA_INFO"
	.sectionflags	@""
	.align	4


	//----- nvinfo : EIATTR_CUDA_API_VERSION
	.align		4
        /*0000*/ 	.byte	0x04, 0x37
        /*0002*/ 	.short	(.L_1151 - .L_1150)
.L_1150:
        /*0004*/ 	.word	0x00000082


	//----- nvinfo : EIATTR_KPARAM_INFO
	.align		4
.L_1151:
        /*0008*/ 	.byte	0x04, 0x17
        /*000a*/ 	.short	(.L_1153 - .L_1152)
.L_1152:
        /*000c*/ 	.word	0x00000000
        /*0010*/ 	.short	0x0000
        /*0012*/ 	.short	0x0000
        /*0014*/ 	.byte	0x00, 0xf0, 0xe1, 0x02


	//----- nvinfo : EIATTR_SPARSE_MMA_MASK
	.align		4
.L_1153:
        /*0018*/ 	.byte	0x03, 0x50
        /*001a*/ 	.short	0x0000


	//----- nvinfo : EIATTR_MAXREG_COUNT
	.align		4
        /*001c*/ 	.byte	0x03, 0x1b
        /*001e*/ 	.short	0x0080


	//----- nvinfo : EIATTR_NUM_BARRIERS
	.align		4
        /*0020*/ 	.byte	0x02, 0x4c
        /*0022*/ 	.byte	0x01
	.zero		1


	//----- nvinfo : EIATTR_MERCURY_ISA_VERSION
	.align		4
        /*0024*/ 	.byte	0x03, 0x5f
        /*0026*/ 	.short	0x0101


	//----- nvinfo : EIATTR_INT_WARP_WIDE_INSTR_OFFSETS
	.align		4
        /*0028*/ 	.byte	0x04, 0x31
        /*002a*/ 	.short	(.L_1155 - .L_1154)


	//   ....[0]....
.L_1154:
        /*002c*/ 	.word	0x00002f10


	//   ....[1]....
        /*0030*/ 	.word	0x00005720


	//----- nvinfo : EIATTR_COOP_GROUP_MASK_REGIDS
	.align		4
.L_1155:
        /*0034*/ 	.byte	0x04, 0x29
        /*0036*/ 	.short	(.L_1157 - .L_1156)


	//   ....[0]....
.L_1156:
        /*0038*/ 	.word	0xffffffff


	//   ....[1]....
        /*003c*/ 	.word	0xffffffff


	//   ....[2]....
        /*0040*/ 	.word	0xffffffff


	//   ....[3]....
        /*0044*/ 	.word	0xffffffff


	//   ....[4]....
        /*0048*/ 	.word	0xffffffff


	//   ....[5]....
        /*004c*/ 	.word	0xffffffff


	//   ....[6]....
        /*0050*/ 	.word	0xffffffff


	//   ....[7]....
        /*0054*/ 	.word	0xffffffff


	//   ....[8]....
        /*0058*/ 	.word	0xffffffff


	//   ....[9]....
        /*005c*/ 	.word	0xffffffff


	//----- nvinfo : EIATTR_COOP_GROUP_INSTR_OFFSETS
	.align		4
.L_1157:
        /*0060*/ 	.byte	0x04, 0x28
        /*0062*/ 	.short	(.L_1159 - .L_1158)


	//   ....[0]....
.L_1158:
        /*0064*/ 	.word	0x00002570


	//   ....[1]....
        /*0068*/ 	.word	0x00002630


	//   ....[2]....
        /*006c*/ 	.word	0x00002680


	//   ....[3]....
        /*0070*/ 	.word	0x000026a0


	//   ....[4]....
        /*0074*/ 	.word	0x000026e0


	//   ....[5]....
        /*0078*/ 	.word	0x00002700


	//   ....[6]....
        /*007c*/ 	.word	0x00002740


	//   ....[7]....
        /*0080*/ 	.word	0x00002760


	//   ....[8]....
        /*0084*/ 	.word	0x000027a0


	//   ....[9]....
        /*0088*/ 	.word	0x000027b0


	//----- nvinfo : EIATTR_EXIT_INSTR_OFFSETS
	.align		4
.L_1159:
        /*008c*/ 	.byte	0x04, 0x1c
        /*008e*/ 	.short	(.L_1161 - .L_1160)


	//   ....[0]....
.L_1160:
        /*0090*/ 	.word	0x00005810


	//   ....[1]....
        /*0094*/ 	.word	0x00005950


	//   ....[2]....
        /*0098*/ 	.word	0x00005bb0


	//----- nvinfo : EIATTR_MAX_THREADS
	.align		4
.L_1161:
        /*009c*/ 	.byte	0x04, 0x05
        /*009e*/ 	.short	(.L_1163 - .L_1162)
.L_1162:
        /*00a0*/ 	.word	0x00000188
        /*00a4*/ 	.word	0x00000001
        /*00a8*/ 	.word	0x00000001


	//----- nvinfo : EIATTR_CRS_STACK_SIZE
	.align		4
.L_1163:
        /*00ac*/ 	.byte	0x04, 0x1e
        /*00ae*/ 	.short	(.L_1165 - .L_1164)
.L_1164:
        /*00b0*/ 	.word	0x00000000


	//----- nvinfo : EIATTR_CBANK_PARAM_SIZE
	.align		4
.L_1165:
        /*00b4*/ 	.byte	0x03, 0x19
        /*00b6*/ 	.short	0x00b8


	//----- nvinfo : EIATTR_PARAM_CBANK
	.align		4
        /*00b8*/ 	.byte	0x04, 0x0a
        /*00ba*/ 	.short	(.L_1167 - .L_1166)
	.align		4
.L_1166:
        /*00bc*/ 	.word	index@(.nv.constant0._Z35group_norm_nhwc_bwd_one_pass_kernelI11Fp32IOFp16WLi64ELi98ELi392EEv26Group_norm_nhwc_bwd_params)
        /*00c0*/ 	.short	0x0210
        /*00c2*/ 	.short	0x00b8


	//----- nvinfo : EIATTR_SW_WAR
	.align		4
.L_1167:
        /*00c4*/ 	.byte	0x04, 0x36
        /*00c6*/ 	.short	(.L_1169 - .L_1168)
.L_1168:
        /*00c8*/ 	.word	0x00000008
.L_1169:


//--------------------- .nv.info._Z35group_norm_nhwc_bwd_one_pass_kernelI11Fp32IOFp16WLi128ELi98ELi392EEv26Group_norm_nhwc_bwd_params --------------------------
	.section	.nv.info._Z35group_norm_nhwc_bwd_one_pass_kernelI11Fp32IOFp16WLi128ELi98ELi392EEv26Group_norm_nhwc_bwd_params,"",@"SHT_CUDA_INFO"
	.sectionflags	@""
	.align	4


	//----- nvinfo : EIATTR_CUDA_API_VERSION
	.align		4
        /*0000*/ 	.byte	0x04, 0x37
        /*0002*/ 	.short	(.L_1171 - .L_1170)
.L_1170:
        /*0004*/ 	.word	0x00000082


	//----- nvinfo : EIATTR_KPARAM_INFO
	.align		4
.L_1171:
        /*0008*/ 	.byte	0x04, 0x17
        /*000a*/ 	.short	(.L_1173 - .L_1172)
.L_1172:
        /*000c*/ 	.word	0x00000000
        /*0010*/ 	.short	0x0000
        /*0012*/ 	.short	0x0000
        /*0014*/ 	.byte	0x00, 0xf0, 0xe1, 0x02


	//----- nvinfo : EIATTR_SPARSE_MMA_MASK
	.align		4
.L_1173:
        /*0018*/ 	.byte	0x03, 0x50
        /*001a*/ 	.short	0x0000


	//----- nvinfo : EIATTR_MAXREG_COUNT
	.align		4
        /*001c*/ 	.byte	0x03, 0x1b
        /*001e*/ 	.short	0x0080


	//----- nvinfo : EIATTR_NUM_BARRIERS
	.align		4
        /*0020*/ 	.byte	0x02, 0x4c
        /*0022*/ 	.byte	0x01
	.zero		1


	//----- nvinfo : EIATTR_MERCURY_ISA_VERSION
	.align		4
        /*0024*/ 	.byte	0x03, 0x5f
        /*0026*/ 	.short	0x0101


	//----- nvinfo : EIATTR_INT_WARP_WIDE_INSTR_OFFSETS
	.align		4
        /*0028*/ 	.byte	0x04, 0x31
        /*002a*/ 	.short	(.L_1175 - .L_1174)


	//   ....[0]....
.L_1174:
        /*002c*/ 	.word	0x00004fa0


	//   ....[1]....
        /*0030*/ 	.word	0x00008e30


	//----- nvinfo : EIATTR_COOP_GROUP_MASK_REGIDS
	.align		4
.L_1175:
        /*0034*/ 	.byte	0x04, 0x29
        /*0036*/ 	.short	(.L_1177 - .L_1176)


	//   ....[0]....
.L_1176:
        /*0038*/ 	.word	0xffffffff


	//   ....[1]....
        /*003c*/ 	.word	0xffffffff


	//   ....[2]....
        /*0040*/ 	.word	0xffffffff


	//   ....[3]....
        /*0044*/ 	.word	0xffffffff


	//   ....[4]....
        /*0048*/ 	.word	0xffffffff


	//   ....[5]....
        /*004c*/ 	.word	0xffffffff


	//   ....[6]....
        /*0050*/ 	.word	0xffffffff


	//   ....[7]....
        /*0054*/ 	.word	0xffffffff


	//   ....[8]....
        /*0058*/ 	.word	0xffffffff


	//   ....[9]....
        /*005c*/ 	.word	0xffffffff


	//----- nvinfo : EIATTR_COOP_GROUP_INSTR_OFFSETS
	.align		4
.L_1177:
        /*0060*/ 	.byte	0x04, 0x28
        /*0062*/ 	.short	(.L_1179 - .L_1178)


	//   ....[0]....
.L_1178:
        /*0064*/ 	.word	0x000044b0


	//   ....[1]....
        /*0068*/ 	.word	0x000044f0


	//   ....[2]....
        /*006c*/ 	.word	0x00004680


	//   ....[3]....
        /*0070*/ 	.word	0x000046c0


	//   ....[4]....
        /*0074*/ 	.word	0x00004750


	//   ....[5]....
        /*0078*/ 	.word	0x00004780


	//   ....[6]....
        /*007c*/ 	.word	0x000047b0


	//   ....[7]....
        /*0080*/ 	.word	0x000047e0


	//   ....[8]....
        /*0084*/ 	.word	0x00004810


	//   ....[9]....
        /*0088*/ 	.word	0x00004830


	//----- nvinfo : EIATTR_EXIT_INSTR_OFFSETS
	.align		4
.L_1179:
        /*008c*/ 	.byte	0x04, 0x1c
        /*008e*/ 	.short	(.L_1181 - .L_1180)


	//   ....[0]....
.L_1180:
        /*0090*/ 	.word	0x00008ec0


	//   ....[1]....
        /*0094*/ 	.word	0x00009000


	//   ....[2]....
        /*0098*/ 	.word	0x00009260


	//----- nvinfo : EIATTR_MAX_THREADS
	.align		4
.L_1181:
        /*009c*/ 	.byte	0x04, 0x05
        /*009e*/ 	.short	(.L_1183 - .L_1182)
.L_1182:
        /*00a0*/ 	.word	0x00000188
        /*00a4*/ 	.word	0x00000001
        /*00a8*/ 	.word	0x00000001


	//----- nvinfo : EIATTR_CRS_STACK_SIZE
	.align		4
.L_1183:
        /*00ac*/ 	.byte	0x04, 0x1e
        /*00ae*/ 	.short	(.L_1185 - .L_1184)
.L_1184:
        /*00b0*/ 	.word	0x00000000


	//----- nvinfo : EIATTR_CBANK_PARAM_SIZE
	.align		4
.L_1185:
        /*00b4*/ 	.byte	0x03, 0x19
        /*00b6*/ 	.short	0x00b8


	//----- nvinfo : EIATTR_PARAM_CBANK
	.align		4
        /*00b8*/ 	.byte	0x04, 0x0a
        /*00ba*/ 	.short	(.L_1187 - .L_1186)
	.align		4
.L_1186:
        /*00bc*/ 	.word	index@(.nv.constant0._Z35group_norm_nhwc_bwd_one_pass_kernelI11Fp32IOFp16WLi128ELi98ELi392EEv26Group_norm_nhwc_bwd_params)
        /*00c0*/ 	.short	0x0210
        /*00c2*/ 	.short	0x00b8


	//----- nvinfo : EIATTR_SW_WAR
	.align		4
.L_1187:
        /*00c4*/ 	.byte	0x04, 0x36
        /*00c6*/ 	.short	(.L_1189 - .L_1188)
.L_1188:
        /*00c8*/ 	.word	0x00000008
.L_1189:


//--------------------- .nv.info._Z35group_norm_nhwc_bwd_one_pass_kernelI11Fp32IOFp16WLi256ELi98ELi392EEv26Group_norm_nhwc_bwd_params --------------------------
	.section	.nv.info._Z35group_norm_nhwc_bwd_one_pass_kernelI11Fp32IOFp16WLi256ELi98ELi392EEv26Group_norm_nhwc_bwd_params,"",@"SHT_CUDA_INFO"
	.sectionflags	@""
	.align	4


	//----- nvinfo : EIATTR_CUDA_API_VERSION
	.align		4
        /*0000*/ 	.byte	0x04, 0x37
        /*0002*/ 	.short	(.L_1191 - .L_1190)
.L_1190:
        /*0004*/ 	.word	0x00000082


	//----- nvinfo : EIATTR_KPARAM_INFO
	.align		4
.L_1191:
        /*0008*/ 	.byte	0x04, 0x17
        /*000a*/ 	.short	(.L_1193 - .L_1192)
.L_1192:
        /*000c*/ 	.word	0x00000000
        /*0010*/ 	.short	0x0000
        /*0012*/ 	.short	0x0000
        /*0014*/ 	.byte	0x00, 0xf0, 0xe1, 0x02


	//----- nvinfo : EIATTR_SPARSE_MMA_MASK
	.align		4
.L_1193:
        /*0018*/ 	.byte	0x03, 0x50
        /*001a*/ 	.short	0x0000


	//----- nvinfo : EIATTR_MAXREG_COUNT
	.align		4
        /*001c*/ 	.byte	0x03, 0x1b
        /*001e*/ 	.short	0x0080


	//----- nvinfo : EIATTR_NUM_BARRIERS
	.align		4
        /*0020*/ 	.byte	0x02, 0x4c
        /*0022*/ 	.byte	0x01
	.zero		1


	//----- nvinfo : EIATTR_ANNOTATIONS
	.align		4
        /*0024*/ 	.byte	0x04, 0x55
        /*0026*/ 	.short	(.L_1195 - .L_1194)


	//   ....[0]....
.L_1194:
        /* <DEDUP_REMOVED lines=143> */


	//----- nvinfo : EIATTR_MERCURY_ISA_VERSION
	.align		4
.L_1195:
        /*0900*/ 	.byte	0x03, 0x5f
        /*0902*/ 	.short	0x0101


	//----- nvinfo : EIATTR_INT_WARP_WIDE_INSTR_OFFSETS
	.align		4
        /*0904*/ 	.byte	0x04, 0x31
        /*0906*/ 	.short	(.L_1197 - .L_1196)


	//   ....[0]....
.L_1196:
        /*0908*/ 	.word	0x00009900


	//   ....[1]....
        /*090c*/ 	.word	0x00009be0


	//   ....[2]....
        /*0910*/ 	.word	0x00009c90


	//   ....[3]....
        /*0914*/ 	.word	0x00009ca0


	//   ....[4]....
        /*0918*/ 	.word	0x00009d60


	//   ....[5]....
        /*091c*/ 	.word	0x00009e40


	//   ....[6]....
        /*0920*/ 	.word	0x00009f00


	//   ....[7]....
        /*0924*/ 	.word	0x00009f20


	//   ....[8]....
        /*0928*/ 	.word	0x0000a020


	//   ....[9]....
        /*092c*/ 	.word	0x0000a0e0


	//   ....[10]....
        /*0930*/ 	.word	0x0000a100


	//   ....[11]....
        /*0934*/ 	.word	0x0000a200


	//   ....[12]....
        /*0938*/ 	.word	0x0000a2c0


	//   ....[13]....
        /*093c*/ 	.word	0x0000a2d0


	//   ....[14]....
        /*0940*/ 	.word	0x0000a3e0


	//   ....[15]....
        /*0944*/ 	.word	0x0000a490


	//   ....[16]....
        /*0948*/ 	.word	0x0000a4b0


	//   ....[17]....
        /*094c*/ 	.word	0x0000a660


	//   ....[18]....
        /*0950*/ 	.word	0x0000a720


	//   ....[19]....
        /*0954*/ 	.word	0x0000a730


	//   ....[20]....
        /*0958*/ 	.word	0x0000a740


	//   ....[21]....
        /*095c*/ 	.word	0x0000a8b0


	//   ....[22]....
        /*0960*/ 	.word	0x0000a960


	//   ....[23]....
        /*0964*/ 	.word	0x0000a980


	//   ....[24]....
        /*0968*/ 	.word	0x0000a9b0


	//   ....[25]....
        /*096c*/ 	.word	0x0000abc0


	//   ....[26]....
        /*0970*/ 	.word	0x0000ac80


	//   ....[27]....
        /*0974*/ 	.word	0x0000ace0


	//   ....[28]....
        /*0978*/ 	.word	0x0000ad10


	//   ....[29]....
        /*097c*/ 	.word	0x0000afc0


	//   ....[30]....
        /*0980*/ 	.word	0x0000b060


	//   ....[31]....
        /*0984*/ 	.word	0x000112a0


	//----- nvinfo : EIATTR_COOP_GROUP_MASK_REGIDS
	.align		4
.L_1197:
        /*0988*/ 	.byte	0x04, 0x29
        /*098a*/ 	.short	(.L_1199 - .L_1198)


	//   ....[0]....
.L_1198:
        /*098c*/ 	.word	0xffffffff


	//   ....[1]....
        /*0990*/ 	.word	0xffffffff


	//   ....[2]....
        /*0994*/ 	.word	0xffffffff


	//   ....[3]....
        /*0998*/ 	.word	0xffffffff


	//   ....[4]....
        /*099c*/ 	.word	0xffffffff


	//   ....[5]....
        /*09a0*/ 	.word	0xffffffff


	//   ....[6]....
        /*09a4*/ 	.word	0xffffffff


	//   ....[7]....
        /*09a8*/ 	.word	0xffffffff


	//   ....[8]....
        /*09ac*/ 	.word	0xffffffff


	//   ....[9]....
        /*09b0*/ 	.word	0xffffffff


	//----- nvinfo : EIATTR_COOP_GROUP_INSTR_OFFSETS
	.align		4
.L_1199:
        /*09b4*/ 	.byte	0x04, 0x28
        /*09b6*/ 	.short	(.L_1201 - .L_1200)


	//   ....[0]....
.L_1200:
        /*09b8*/ 	.word	0x00008d70


	//   ....[1]....
        /*09bc*/ 	.word	0x00008d90


	//   ....[2]....
        /*09c0*/ 	.word	0x00008e80


	//   ....[3]....
        /*09c4*/ 	.word	0x00008ea0


	//   ....[4]....
        /*09c8*/ 	.word	0x00008ef0


	//   ....[5]....
        /*09cc*/ 	.word	0x00008f10


	//   ....[6]....
        /*09d0*/ 	.word	0x00008fa0


	//   ....[7]....
        /*09d4*/ 	.word	0x00008fc0


	//   ....[8]....
        /*09d8*/ 	.word	0x00009050


	//   ....[9]....
        /*09dc*/ 	.word	0x00009060


	//----- nvinfo : EIATTR_EXIT_INSTR_OFFSETS
	.align		4
.L_1201:
        /*09e0*/ 	.byte	0x04, 0x1c
        /*09e2*/ 	.short	(.L_1203 - .L_1202)


	//   ....[0]....
.L_1202:
        /*09e4*/ 	.word	0x00011390


	//   ....[1]....
        /*09e8*/ 	.word	0x000114d0


	//   ....[2]....
        /*09ec*/ 	.word	0x00011740


	//----- nvinfo : EIATTR_MAX_THREADS
	.align		4
.L_1203:
        /*09f0*/ 	.byte	0x04, 0x05
        /*09f2*/ 	.short	(.L_1205 - .L_1204)
.L_1204:
        /*09f4*/ 	.word	0x00000188
        /*09f8*/ 	.word	0x00000001
        /*09fc*/ 	.word	0x00000001


	//----- nvinfo : EIATTR_CRS_STACK_SIZE
	.align		4
.L_1205:
        /*0a00*/ 	.byte	0x04, 0x1e
        /*0a02*/ 	.short	(.L_1207 - .L_1206)
.L_1206:
        /*0a04*/ 	.word	0x00000000


	//----- nvinfo : EIATTR_CBANK_PARAM_SIZE
	.align		4
.L_1207:
        /*0a08*/ 	.byte	0x03, 0x19
        /*0a0a*/ 	.short	0x00b8


	//----- nvinfo : EIATTR_PARAM_CBANK
	.align		4
        /*0a0c*/ 	.byte	0x04, 0x0a
        /*0a0e*/ 	.short	(.L_1209 - .L_1208)
	.align		4
.L_1208:
        /*0a10*/ 	.word	index@(.nv.constant0._Z35group_norm_nhwc_bwd_one_pass_kernelI11Fp32IOFp16WLi256ELi98ELi392EEv26Group_norm_nhwc_bwd_params)
        /*0a14*/ 	.short	0x0210
        /*0a16*/ 	.short	0x00b8


	//----- nvinfo : EIATTR_SW_WAR
	.align		4
.L_1209:
        /*0a18*/ 	.byte	0x04, 0x36
        /*0a1a*/ 	.short	(.L_1211 - .L_1210)
.L_1210:
        /*0a1c*/ 	.word	0x00000008
.L_1211:


//--------------------- .nv.info._Z35group_norm_nhwc_bwd_one_pass_kernelI11Fp32IOFp16WLi512ELi98ELi392EEv26Group_norm_nhwc_bwd_params --------------------------
	.section	.nv.info._Z35group_norm_nhwc_bwd_one_pass_kernelI11Fp32IOFp16WLi512ELi98ELi392EEv26Group_norm_nhwc_bwd_params,"",@"SHT_CUDA_INFO"
	.sectionflags	@""
	.align	4


	//----- nvinfo : EIATTR_CUDA_API_VERSION
	.align		4
        /*0000*/ 	.byte	0x04, 0x37
        /*0002*/ 	.short	(.L_1213 - .L_1212)
.L_1212:
        /*0004*/ 	.word	0x00000082


	//----- nvinfo : EIATTR_KPARAM_INFO
	.align		4
.L_1213:
        /*0008*/ 	.byte	0x04, 0x17
        /*000a*/ 	.short	(.L_1215 - .L_1214)
.L_1214:
        /*000c*/ 	.word	0x00000000
        /*0010*/ 	.short	0x0000
        /*0012*/ 	.short	0x0000
        /*0014*/ 	.byte	0x00, 0xf0, 0xe1, 0x02


	//----- nvinfo : EIATTR_SPARSE_MMA_MASK
	.align		4
.L_1215:
        /*0018*/ 	.byte	0x03, 0x50
        /*001a*/ 	.short	0x0000


	//----- nvinfo : EIATTR_MAXREG_COUNT
	.align		4
        /*001c*/ 	.byte	0x03, 0x1b
        /*001e*/ 	.short	0x0080


	//----- nvinfo : EIATTR_NUM_BARRIERS
	.align		4
        /*0020*/ 	.byte	0x02, 0x4c
        /*0022*/ 	.byte	0x01
	.zero		1


	//----- nvinfo : EIATTR_ANNOTATIONS
	.align		4
        /*0024*/ 	.byte	0x04, 0x55
        /*0026*/ 	.short	(.L_1217 - .L_1216)


	//   ....[0]....
.L_1216:
        /* <DEDUP_REMOVED lines=483> */


	//----- nvinfo : EIATTR_MERCURY_ISA_VERSION
	.align		4
.L_1217:
        /*1e40*/ 	.byte	0x03, 0x5f
        /*1e42*/ 	.short	0x0101


	//----- nvinfo : EIATTR_INT_WARP_WIDE_INSTR_OFFSETS
	.align		4
        /*1e44*/ 	.byte	0x04, 0x31
        /*1e46*/ 	.short	(.L_1219 - .L_1218)


	//   ....[0]....
.L_1218:
        /*1e48*/ 	.word	0x00016ba0


	//   ....[1]....
        /*1e4c*/ 	.word	0x00018600


	//----- nvinfo : EIATTR_COOP_GROUP_MASK_REGIDS
	.align		4
.L_1219:
        /*1e50*/ 	.byte	0x04, 0x29
        /*1e52*/ 	.short	(.L_1221 - .L_1220)


	//   ....[0]....
.L_1220:
        /*1e54*/ 	.word	0xffffffff


	//   ....[1]....
        /*1e58*/ 	.word	0xffffffff


	//   ....[2]....
        /*1e5c*/ 	.word	0xffffffff


	//   ....[3]....
        /*1e60*/ 	.word	0xffffffff


	//   ....[4]....
        /*1e64*/ 	.word	0xffffffff


	//   ....[5]....
        /*1e68*/ 	.word	0xffffffff


	//   ....[6]....
        /*1e6c*/ 	.word	0xffffffff


	//   ....[7]....
        /*1e70*/ 	.word	0xffffffff


	//   ....[8]....
        /*1e74*/ 	.word	0xffffffff


	//   ....[9]....
        /*1e78*/ 	.word	0xffffffff


	//----- nvinfo : EIATTR_COOP_GROUP_INSTR_OFFSETS
	.align		4
.L_1221:
        /*1e7c*/ 	.byte	0x04, 0x28
        /*1e7e*/ 	.short	(.L_1223 - .L_1222)


	//   ....[0]....
.L_1222:
        /*1e80*/ 	.word	0x00015720


	//   ....[1]....
        /*1e84*/ 	.word	0x00015740


	//   ....[2]....
        /*1e88*/ 	.word	0x00015bb0


	//   ....[3]....
        /*1e8c*/ 	.word	0x00015ea0


	//   ....[4]....
        /*1e90*/ 	.word	0x00015fe0


	//   ....[5]....
        /*1e94*/ 	.word	0x000160a0


	//   ....[6]....
        /*1e98*/ 	.word	0x000160c0


	//   ....[7]....
        /*1e9c*/ 	.word	0x00016110


	//   ....[8]....
        /*1ea0*/ 	.word	0x000161b0


	//   ....[9]....
        /*1ea4*/ 	.word	0x000161e0


	//----- nvinfo : EIATTR_EXIT_INSTR_OFFSETS
	.align		4
.L_1223:
        /*1ea8*/ 	.byte	0x04, 0x1c
        /*1eaa*/ 	.short	(.L_1225 - .L_1224)


	//   ....[0]....
.L_1224:
        /*1eac*/ 	.word	0x00018690


	//   ....[1]....
        /*1eb0*/ 	.word	0x000187e0


	//   ....[2]....
        /*1eb4*/ 	.word	0x00018a80


	//----- nvinfo : EIATTR_MAX_THREADS
	.align		4
.L_1225:
        /*1eb8*/ 	.byte	0x04, 0x05
        /*1eba*/ 	.short	(.L_1227 - .L_1226)
.L_1226:
        /*1ebc*/ 	.word	0x00000188
        /*1ec0*/ 	.word	0x00000001
        /*1ec4*/ 	.word	0x00000001


	//----- nvinfo : EIATTR_CRS_STACK_SIZE
	.align		4
.L_1227:
        /*1ec8*/ 	.byte	0x04, 0x1e
        /*1eca*/ 	.short	(.L_1229 - .L_1228)
.L_1228:
        /*1ecc*/ 	.word	0x00000000


	//----- nvinfo : EIATTR_CBANK_PARAM_SIZE
	.align		4
.L_1229:
        /*1ed0*/ 	.byte	0x03, 0x19
        /*1ed2*/ 	.short	0x00b8


	//----- nvinfo : EIATTR_PARAM_CBANK
	.align		4
        /*1ed4*/ 	.byte	0x04, 0x0a
        /*1ed6*/ 	.short	(.L_1231 - .L_1230)
	.align		4
.L_1230:
        /*1ed8*/ 	.word	index@(.nv.constant0._Z35group_norm_nhwc_bwd_one_pass_kernelI11Fp32IOFp16WLi512ELi98ELi392EEv26Group_norm_nhwc_bwd_params)
        /*1edc*/ 	.short	0x0210
        /*1ede*/ 	.short	0x00b8


	//----- nvinfo : EIATTR_SW_WAR
	.align		4
.L_1231:
        /*1ee0*/ 	.byte	0x04, 0x36
        /*1ee2*/ 	.short	(.L_1233 - .L_1232)
.L_1232:
        /*1ee4*/ 	.word	0x00000008
.L_1233:


//--------------------- .nv.info._Z35group_norm_nhwc_fwd_one_pass_kernelI11Bf16IOFp32WLi64ELi98ELi392EEv26Group_norm_nhwc_fwd_params --------------------------
	.section	.nv.info._Z35group_norm_nhwc_fwd_one_pass_kernelI11Bf16IOFp32WLi64ELi98ELi392EEv26Group_norm_nhwc_fwd_params,"",@"SHT_CUDA_INFO"
	.sectionflags	@""
	.align	4


	//----- nvinfo : EIATTR_CUDA_API_VERSION
	.align		4
        /*0000*/ 	.byte	0x04, 0x37
        /*0002*/ 	.short	(.L_1235 - .L_1234)
.L_1234:
        /*0004*/ 	.word	0x00000082


	//----- nvinfo : EIATTR_KPARAM_INFO
	.align		4
.L_1235:
        /*0008*/ 	.byte	0x04, 0x17
        /*000a*/ 	.short	(.L_1237 - .L_1236)
.L_1236:
        /*000c*/ 	.word	0x00000000
        /*0010*/ 	.short	0x0000
        /*0012*/ 	.short	0x0000
        /*0014*/ 	.byte	0x00, 0xf0, 0x81, 0x02


	//----- nvinfo : EIATTR_SPARSE_MMA_MASK
	.align		4
.L_1237:
        /*0018*/ 	.byte	0x03, 0x50
        /*001a*/ 	.short	0x0000


	//----- nvinfo : EIATTR_MAXREG_COUNT
	.align		4
        /*001c*/ 	.byte	0x03, 0x1b
        /*001e*/ 	.short	0x0080


	//----- nvinfo : EIATTR_NUM_BARRIERS
	.align		4
        /*0020*/ 	.byte	0x02, 0x4c
        /*0022*/ 	.byte	0x01
	.zero		1


	//----- nvinfo : EIATTR_MERCURY_ISA_VERSION
	.align		4
        /*0024*/ 	.byte	0x03, 0x5f
        /*0026*/ 	.short	0x0101


	//----- nvinfo : EIATTR_COOP_GROUP_MASK_REGIDS
	.align		4
        /*0028*/ 	.byte	0x04, 0x29
        /*002a*/ 	.short	(.L_1239 - .L_1238)


	//   ....[0]....
.L_1238:
        /*002c*/ 	.word	0xffffffff


	//   ....[1]....
        /*0030*/ 	.word	0xffffffff


	//   ....[2]....
        /*0034*/ 	.word	0xffffffff


	//   ....[3]....
        /*0038*/ 	.word	0xffffffff


	//   ....[4]....
        /*003c*/ 	.word	0xffffffff


	//   ....[5]....
        /*0040*/ 	.word	0xffffffff


	//   ....[6]....
        /*0044*/ 	.word	0xffffffff


	//   ....[7]....
        /*0048*/ 	.word	0xffffffff


	//   ....[8]....
        /*004c*/ 	.word	0xffffffff


	//   ....[9]....
        /*0050*/ 	.word	0xffffffff


	//----- nvinfo : EIATTR_COOP_GROUP_INSTR_OFFSETS
	.align		4
.L_1239:
        /*0054*/ 	.byte	0x04, 0x28
        /*0056*/ 	.short	(.L_1241 - .L_1240)


	//   ....[0]....
.L_1240:
        /*0058*/ 	.word	0x00001180


	//   ....[1]....
        /*005c*/ 	.word	0x00001190


	//   ....[2]....
        /*0060*/ 	.word	0x000011d0


	//   ....[3]....
        /*0064*/ 	.word	0x000011e0


	//   ....[4]....
        /*0068*/ 	.word	0x00001230


	//   ....[5]....
        /*006c*/ 	.word	0x00001240


	//   ....[6]....
        /*0070*/ 	.word	0x00001290


	//   ....[7]....
        /*0074*/ 	.word	0x000012a0


	//   ....[8]....
        /*0078*/ 	.word	0x000012f0


	//   ....[9]....
        /*007c*/ 	.word	0x00001300


	//----- nvinfo : EIATTR_EXIT_INSTR_OFFSETS
	.align		4
.L_1241:
        /*0080*/ 	.byte	0x04, 0x1c
        /*0082*/ 	.short	(.L_1243 - .L_1242)


	//   ....[0]....
.L_1242:
        /*0084*/ 	.word	0x00000060


	//   ....[1]....
        /*0088*/ 	.word	0x00003d60


	//----- nvinfo : EIATTR_MAX_THREADS
	.align		4
.L_1243:
        /*008c*/ 	.byte	0x04, 0x05
        /*008e*/ 	.short	(.L_1245 - .L_1244)
.L_1244:
        /*0090*/ 	.word	0x00000188
        /*0094*/ 	.word	0x00000001
        /*0098*/ 	.word	0x00000001


	//----- nvinfo : EIATTR_CRS_STACK_SIZE
	.align		4
.L_1245:
        /*009c*/ 	.byte	0x04, 0x1e
        /*009e*/ 	.short	(.L_1247 - .L_1246)
.L_1246:
        /*00a0*/ 	.word	0x00000000


	//----- nvinfo : EIATTR_CBANK_PARAM_SIZE
	.align		4
.L_1247:
        /*00a4*/ 	.byte	0x03, 0x19
        /*00a6*/ 	.short	0x00a0


	//----- nvinfo : EIATTR_PARAM_CBANK
	.align		4
        /*00a8*/ 	.byte	0x04, 0x0a
        /*00aa*/ 	.short	(.L_1249 - .L_1248)
	.align		4
.L_1248:
        /*00ac*/ 	.word	index@(.nv.constant0._Z35group_norm_nhwc_fwd_one_pass_kernelI11Bf16IOFp32WLi64ELi98ELi392EEv26Group_norm_nhwc_fwd_params)
        /*00b0*/ 	.short	0x0210
        /*00b2*/ 	.short	0x00a0


	//----- nvinfo : EIATTR_SW_WAR
	.align		4
.L_1249:
        /*00b4*/ 	.byte	0x04, 0x36
        /*00b6*/ 	.short	(.L_1251 - .L_1250)
.L_1250:
        /*00b8*/ 	.word	0x00000008
.L_1251:


//--------------------- .nv.info._Z35group_norm_nhwc_fwd_one_pass_kernelI11Bf16IOFp32WLi128ELi98ELi392EEv26Group_norm_nhwc_fwd_params --------------------------
	.section	.nv.info._Z35group_norm_nhwc_fwd_one_pass_kernelI11Bf16IOFp32WLi128ELi98ELi392EEv26Group_norm_nhwc_fwd_params,"",@"SHT_CUDA_INFO"
	.sectionflags	@""
	.align	4


	//----- nvinfo : EIATTR_CUDA_API_VERSION
	.align		4
        /*0000*/ 	.byte	0x04, 0x37
        /*0002*/ 	.short	(.L_1253 - .L_1252)
.L_1252:
        /*0004*/ 	.word	0x00000082


	//----- nvinfo : EIATTR_KPARAM_INFO
	.align		4
.L_1253:
        /*0008*/ 	.byte	0x04, 0x17
        /*000a*/ 	.short	(.L_1255 - .L_1254)
.L_1254:
        /*000c*/ 	.word	0x00000000
        /*0010*/ 	.short	0x0000
        /*0012*/ 	.short	0x0000
        /*0014*/ 	.byte	0x00, 0xf0, 0x81, 0x02


	//----- nvinfo : EIATTR_SPARSE_MMA_MASK
	.align		4
.L_1255:
        /*0018*/ 	.byte	0x03, 0x50
        /*001a*/ 	.short	0x0000


	//----- nvinfo : EIATTR_MAXREG_COUNT
	.align		4
        /*001c*/ 	.byte	0x03, 0x1b
        /*001e*/ 	.short	0x0080


	//----- nvinfo : EIATTR_NUM_BARRIERS
	.align		4
        /*0020*/ 	.byte	0x02, 0x4c
        /*0022*/ 	.byte	0x01
	.zero		1


	//----- nvinfo : EIATTR_MERCURY_ISA_VERSION
	.align		4
        /*0024*/ 	.byte	0x03, 0x5f
        /*0026*/ 	.short	0x0101


	//----- nvinfo : EIATTR_COOP_GROUP_MASK_REGIDS
	.align		4
        /*0028*/ 	.byte	0x04, 0x29
        /*002a*/ 	.short	(.L_1257 - .L_1256)


	//   ....[0]....
.L_1256:
        /*002c*/ 	.word	0xffffffff


	//   ....[1]....
        /*0030*/ 	.word	0xffffffff


	//   ....[2]....
        /*0034*/ 	.word	0xffffffff


	//   ....[3]....
        /*0038*/ 	.word	0xffffffff


	//   ....[4]....
        /*003c*/ 	.word	0xffffffff


	//   ....[5]....
        /*0040*/ 	.word	0xffffffff


	//   ....[6]....
        /*0044*/ 	.word	0xffffffff


	//   ....[7]....
        /*0048*/ 	.word	0xffffffff


	//   ....[8]....
        /*004c*/ 	.word	0xffffffff


	//   ....[9]....
        /*0050*/ 	.word	0xffffffff


	//----- nvinfo : EIATTR_COOP_GROUP_INSTR_OFFSETS
	.align		4
.L_1257:
        /*0054*/ 	.byte	0x04, 0x28
        /*0056*/ 	.short	(.L_1259 - .L_1258)


	//   ....[0]....
.L_1258:
        /*0058*/ 	.word	0x00001da0


	//   ....[1]....
        /*005c*/ 	.word	0x00001db0


	//   ....[2]....
        /*0060*/ 	.word	0x00001df0


	//   ....[3]....
        /*0064*/ 	.word	0x00001e00


	//   ....[4]....
        /*0068*/ 	.word	0x00001e50


	//   ....[5]....
        /*006c*/ 	.word	0x00001e60


	//   ....[6]....
        /*0070*/ 	.word	0x00001eb0


	//   ....[7]....
        /*0074*/ 	.word	0x00001ec0


	//   ....[8]....
        /*0078*/ 	.word	0x00001f10


	//   ....[9]....
        /*007c*/ 	.word	0x00001f20


	//----- nvinfo : EIATTR_EXIT_INSTR_OFFSETS
	.align		4
.L_1259:
        /*0080*/ 	.byte	0x04, 0x1c
        /*0082*/ 	.short	(.L_1261 - .L_1260)


	//   ....[0]....
.L_1260:
        /*0084*/ 	.word	0x00000060


	//   ....[1]....
        /*0088*/ 	.word	0x00005330


	//----- nvinfo : EIATTR_MAX_THREADS
	.align		4
.L_1261:
        /*008c*/ 	.byte	0x04, 0x05
        /*008e*/ 	.short	(.L_1263 - .L_1262)
.L_1262:
        /*0090*/ 	.word	0x00000188
        /*0094*/ 	.word	0x00000001
        /*0098*/ 	.word	0x00000001


	//----- nvinfo : EIATTR_CRS_STACK_SIZE
	.align		4
.L_1263:
        /*009c*/ 	.byte	0x04, 0x1e
        /*009e*/ 	.short	(.L_1265 - .L_1264)
.L_1264:
        /*00a0*/ 	.word	0x00000000


	//----- nvinfo : EIATTR_CBANK_PARAM_SIZE
	.align		4
.L_1265:
        /*00a4*/ 	.byte	0x03, 0x19
        /*00a6*/ 	.short	0x00a0


	//----- nvinfo : EIATTR_PARAM_CBANK
	.align		4
        /*00a8*/ 	.byte	0x04, 0x0a
        /*00aa*/ 	.short	(.L_1267 - .L_1266)
	.align		4
.L_1266:
        /*00ac*/ 	.word	index@(.nv.constant0._Z35group_norm_nhwc_fwd_one_pass_kernelI11Bf16IOFp32WLi128ELi98ELi392EEv26Group_norm_nhwc_fwd_params)
        /*00b0*/ 	.short	0x0210
        /*00b2*/ 	.short	0x00a0


	//----- nvinfo : EIATTR_SW_WAR
	.align		4
.L_1267:
        /*00b4*/ 	.byte	0x04, 0x36
        /*00b6*/ 	.short	(.L_1269 - .L_1268)
.L_1268:
        /*00b8*/ 	.word	0x00000008
.L_1269:


//--------------------- .nv.info._Z35group_norm_nhwc_fwd_one_pass_kernelI11Bf16IOFp32WLi256ELi98ELi392EEv26Group_norm_nhwc_fwd_params --------------------------
	.section	.nv.info._Z35group_norm_nhwc_fwd_one_pass_kernelI11Bf16IOFp32WLi256ELi98ELi392EEv26Group_norm_nhwc_fwd_params,"",@"SHT_CUDA_INFO"
	.sectionflags	@""
	.align	4


	//----- nvinfo : EIATTR_CUDA_API_VERSION
	.align		4
        /*0000*/ 	.byte	0x04, 0x37
        /*0002*/ 	.short	(.L_1271 - .L_1270)
.L_1270:
        /*0004*/ 	.word	0x00000082


	//----- nvinfo : EIATTR_KPARAM_INFO
	.align		4
.L_1271:
        /*0008*/ 	.byte	0x04, 0x17
        /*000a*/ 	.short	(.L_1273 - .L_1272)
.L_1272:
        /*000c*/ 	.word	0x00000000
        /*0010*/ 	.short	0x0000
        /*0012*/ 	.short	0x0000
        /*0014*/ 	.byte	0x00, 0xf0, 0x81, 0x02


	//----- nvinfo : EIATTR_SPARSE_MMA_MASK
	.align		4
.L_1273:
        /*0018*/ 	.byte	0x03, 0x50
        /*001a*/ 	.short	0x0000


	//----- nvinfo : EIATTR_MAXREG_COUNT
	.align		4
        /*001c*/ 	.byte	0x03, 0x1b
        /*001e*/ 	.short	0x0080


	//----- nvinfo : EIATTR_NUM_BARRIERS
	.align		4
        /*0020*/ 	.byte	0x02, 0x4c
        /*0022*/ 	.byte	0x01
	.zero		1


	//----- nvinfo : EIATTR_MERCURY_ISA_VERSION
	.align		4
        /*0024*/ 	.byte	0x03, 0x5f
        /*0026*/ 	.short	0x0101


	//----- nvinfo : EIATTR_COOP_GROUP_MASK_REGIDS
	.align		4
        /*0028*/ 	.byte	0x04, 0x29
        /*002a*/ 	.short	(.L_1275 - .L_1274)


	//   ....[0]....
.L_1274:
        /*002c*/ 	.word	0xffffffff


	//   ....[1]....
        /*0030*/ 	.word	0xffffffff


	//   ....[2]....
        /*0034*/ 	.word	0xffffffff


	//   ....[3]....
        /*0038*/ 	.word	0xffffffff


	//   ....[4]....
        /*003c*/ 	.word	0xffffffff


	//   ....[5]....
        /*0040*/ 	.word	0xffffffff


	//   ....[6]....
        /*0044*/ 	.word	0xffffffff


	//   ....[7]....
        /*0048*/ 	.word	0xffffffff


	//   ....[8]....
        /*004c*/ 	.word	0xffffffff


	//   ....[9]....
        /*0050*/ 	.word	0xffffffff


	//----- nvinfo : EIATTR_COOP_GROUP_INSTR_OFFSETS
	.align		4
.L_1275:
        /*0054*/ 	.byte	0x04, 0x28
        /*0056*/ 	.short	(.L_1277 - .L_1276)


	//   ....[0]....
.L_1276:
        /*0058*/ 	.word	0x00003e20


	//   ....[1]....
        /*005c*/ 	.word	0x00003e30


	//   ....[2]....
        /*0060*/ 	.word	0x00003e80


	//   ....[3]....
        /*0064*/ 	.word	0x00003e90


	//   ....[4]....
        /*0068*/ 	.word	0x00003ee0


	//   ....[5]....
        /*006c*/ 	.word	0x00003ef0


	//   ....[6]....
        /*0070*/ 	.word	0x00003f40


	//   ....[7]....
        /*0074*/ 	.word	0x00003f50


	//   ....[8]....
        /*0078*/ 	.word	0x00003fa0


	//   ....[9]....
        /*007c*/ 	.word	0x00003fb0


	//----- nvinfo : EIATTR_EXIT_INSTR_OFFSETS
	.align		4
.L_1277:
        /*0080*/ 	.byte	0x04, 0x1c
        /*0082*/ 	.short	(.L_1279 - .L_1278)


	//   ....[0]....
.L_1278:
        /*0084*/ 	.word	0x00000060


	//   ....[1]....
        /*0088*/ 	.word	0x00009920


	//----- nvinfo : EIATTR_MAX_THREADS
	.align		4
.L_1279:
        /*008c*/ 	.byte	0x04, 0x05
        /*008e*/ 	.short	(.L_1281 - .L_1280)
.L_1280:
        /*0090*/ 	.word	0x00000188
        /*0094*/ 	.word	0x00000001
        /*0098*/ 	.word	0x00000001


	//----- nvinfo : EIATTR_CRS_STACK_SIZE
	.align		4
.L_1281:
        /*009c*/ 	.byte	0x04, 0x1e
        /*009e*/ 	.short	(.L_1283 - .L_1282)
.L_1282:
        /*00a0*/ 	.word	0x00000000


	//----- nvinfo : EIATTR_CBANK_PARAM_SIZE
	.align		4
.L_1283:
        /*00a4*/ 	.byte	0x03, 0x19
        /*00a6*/ 	.short	0x00a0


	//----- nvinfo : EIATTR_PARAM_CBANK
	.align		4
        /*00a8*/ 	.byte	0x04, 0x0a
        /*00aa*/ 	.short	(.L_1285 - .L_1284)
	.align		4
.L_1284:
        /*00ac*/ 	.word	index@(.nv.constant0._Z35group_norm_nhwc_fwd_one_pass_kernelI11Bf16IOFp32WLi256ELi98ELi392EEv26Group_norm_nhwc_fwd_params)
        /*00b0*/ 	.short	0x0210
        /*00b2*/ 	.short	0x00a0


	//----- nvinfo : EIATTR_SW_WAR
	.align		4
.L_1285:
        /*00b4*/ 	.byte	0x04, 0x36
        /*00b6*/ 	.short	(.L_1287 - .L_1286)
.L_1286:
        /*00b8*/ 	.word	0x00000008
.L_1287:


//--------------------- .nv.info._Z35group_norm_nhwc_fwd_one_pass_kernelI11Bf16IOFp32WLi512ELi98ELi392EEv26Group_norm_nhwc_fwd_params --------------------------
	.section	.nv.info._Z35group_norm_nhwc_fwd_one_pass_kernelI11Bf16IOFp32WLi512ELi98ELi392EEv26Group_norm_nhwc_fwd_params,"",@"SHT_CUDA_INFO"
	.sectionflags	@""
	.align	4


	//----- nvinfo : EIATTR_CUDA_API_VERSION
	.align		4
        /*0000*/ 	.byte	0x04, 0x37
        /*0002*/ 	.short	(.L_1289 - .L_1288)
.L_1288:
        /*0004*/ 	.word	0x00000082


	//----- nvinfo : EIATTR_KPARAM_INFO
	.align		4
.L_1289:
        /*0008*/ 	.byte	0x04, 0x17
        /*000a*/ 	.short	(.L_1291 - .L_1290)
.L_1290:
        /*000c*/ 	.word	0x00000000
        /*0010*/ 	.short	0x0000
        /*0012*/ 	.short	0x0000
        /*0014*/ 	.byte	0x00, 0xf0, 0x81, 0x02


	//----- nvinfo : EIATTR_SPARSE_MMA_MASK
	.align		4
.L_1291:
        /*0018*/ 	.byte	0x03, 0x50
        /*001a*/ 	.short	0x0000


	//----- nvinfo : EIATTR_MAXREG_COUNT
	.align		4
        /*001c*/ 	.byte	0x03, 0x1b
        /*001e*/ 	.short	0x0080


	//----- nvinfo : EIATTR_NUM_BARRIERS
	.align		4
        /*0020*/ 	.byte	0x02, 0x4c
        /*0022*/ 	.byte	0x01
	.zero		1


	//----- nvinfo : EIATTR_ANNOTATIONS
	.align		4
        /*0024*/ 	.byte	0x04, 0x55
        /*0026*/ 	.short	(.L_1293 - .L_1292)


	//   ....[0]....
.L_1292:
        /* <DEDUP_REMOVED lines=144> */


	//----- nvinfo : EIATTR_MERCURY_ISA_VERSION
	.align		4
.L_1293:
        /*0918*/ 	.byte	0x03, 0x5f
        /*091a*/ 	.short	0x0101


	//----- nvinfo : EIATTR_COOP_GROUP_MASK_REGIDS
	.align		4
        /*091c*/ 	.byte	0x04, 0x29
        /*091e*/ 	.short	(.L_1295 - .L_1294)


	//   ....[0]....
.L_1294:
        /*0920*/ 	.word	0xffffffff


	//   ....[1]....
        /*0924*/ 	.word	0xffffffff


	//   ....[2]....
        /*0928*/ 	.word	0xffffffff


	//   ....[3]....
        /*092c*/ 	.word	0xffffffff


	//   ....[4]....
        /*0930*/ 	.word	0xffffffff


	//   ....[5]....
        /*0934*/ 	.word	0xffffffff


	//   ....[6]....
        /*0938*/ 	.word	0xffffffff


	//   ....[7]....
        /*093c*/ 	.word	0xffffffff


	//   ....[8]....
        /*0940*/ 	.word	0xffffffff


	//   ....[9]....
        /*0944*/ 	.word	0xffffffff


	//----- nvinfo : EIATTR_COOP_GROUP_INSTR_OFFSETS
	.align		4
.L_1295:
        /*0948*/ 	.byte	0x04, 0x28
        /*094a*/ 	.short	(.L_1297 - .L_1296)


	//   ....[0]....
.L_1296:
        /*094c*/ 	.word	0x000092d0


	//   ....[1]....
        /*0950*/ 	.word	0x000092e0


	//   ....[2]....
        /*0954*/ 	.word	0x00009330


	//   ....[3]....
        /*0958*/ 	.word	0x00009340


	//   ....[4]....
        /*095c*/ 	.word	0x00009390


	//   ....[5]....
        /*0960*/ 	.word	0x000093a0


	//   ....[6]....
        /*0964*/ 	.word	0x00009400


	//   ....[7]....
        /*0968*/ 	.word	0x00009410


	//   ....[8]....
        /*096c*/ 	.word	0x00009470


	//   ....[9]....
        /*0970*/ 	.word	0x00009480


	//----- nvinfo : EIATTR_EXIT_INSTR_OFFSETS
	.align		4
.L_1297:
        /*0974*/ 	.byte	0x04, 0x1c
        /*0976*/ 	.short	(.L_1299 - .L_1298)


	//   ....[0]....
.L_1298:
        /*0978*/ 	.word	0x00000090


	//   ....[1]....
        /*097c*/ 	.word	0x0000b7e0


	//----- nvinfo : EIATTR_MAX_THREADS
	.align		4
.L_1299:
        /*0980*/ 	.byte	0x04, 0x05
        /*0982*/ 	.short	(.L_1301 - .L_1300)
.L_1300:
        /*0984*/ 	.word	0x00000188
        /*0988*/ 	.word	0x00000001
        /*098c*/ 	.word	0x00000001


	//----- nvinfo : EIATTR_CRS_STACK_SIZE
	.align		4
.L_1301:
        /*0990*/ 	.byte	0x04, 0x1e
        /*0992*/ 	.short	(.L_1303 - .L_1302)
.L_1302:
        /*0994*/ 	.word	0x00000000


	//----- nvinfo : EIATTR_CBANK_PARAM_SIZE
	.align		4
.L_1303:
        /*0998*/ 	.byte	0x03, 0x19
        /*099a*/ 	.short	0x00a0


	//----- nvinfo : EIATTR_PARAM_CBANK
	.align		4
        /*099c*/ 	.byte	0x04, 0x0a
        /*099e*/ 	.short	(.L_1305 - .L_1304)
	.align		4
.L_1304:
        /*09a0*/ 	.word	index@(.nv.constant0._Z35group_norm_nhwc_fwd_one_pass_kernelI11Bf16IOFp32WLi512ELi98ELi392EEv26Group_norm_nhwc_fwd_params)
        /*09a4*/ 	.short	0x0210
        /*09a6*/ 	.short	0x00a0


	//----- nvinfo : EIATTR_SW_WAR
	.align		4
.L_1305:
        /*09a8*/ 	.byte	0x04, 0x36
        /*09aa*/ 	.short	(.L_1307 - .L_1306)
.L_1306:
        /*09ac*/ 	.word	0x00000008
.L_1307:


//--------------------- .nv.info._Z35group_norm_nhwc_fwd_one_pass_kernelI11Bf16IOBf16WLi64ELi98ELi392EEv26Group_norm_nhwc_fwd_params --------------------------
	.section	.nv.info._Z35group_norm_nhwc_fwd_one_pass_kernelI11Bf16IOBf16WLi64ELi98ELi392EEv26Group_norm_nhwc_fwd_params,"",@"SHT_CUDA_INFO"
	.sectionflags	@""
	.align	4


	//----- nvinfo : EIATTR_CUDA_API_VERSION
	.align		4
        /*0000*/ 	.byte	0x04, 0x37
        /*0002*/ 	.short	(.L_1309 - .L_1308)
.L_1308:
        /*0004*/ 	.word	0x00000082


	//----- nvinfo : EIATTR_KPARAM_INFO
	.align		4
.L_1309:
        /*0008*/ 	.byte	0x04, 0x17
        /*000a*/ 	.short	(.L_1311 - .L_1310)
.L_1310:
        /*000c*/ 	.word	0x00000000
        /*0010*/ 	.short	0x0000
        /*0012*/ 	.short	0x0000
        /*0014*/ 	.byte	0x00, 0xf0, 0x81, 0x02


	//----- nvinfo : EIATTR_SPARSE_MMA_MASK
	.align		4
.L_1311:
        /*0018*/ 	.byte	0x03, 0x50
        /*001a*/ 	.short	0x0000


	//----- nvinfo : EIATTR_MAXREG_COUNT
	.align		4
        /*001c*/ 	.byte	0x03, 0x1b
        /*001e*/ 	.short	0x0080


	//----- nvinfo : EIATTR_NUM_BARRIERS
	.align		4
        /*0020*/ 	.byte	0x02, 0x4c
        /*0022*/ 	.byte	0x01
	.zero		1


	//----- nvinfo : EIATTR_MERCURY_ISA_VERSION
	.align		4
        /*0024*/ 	.byte	0x03, 0x5f
        /*0026*/ 	.short	0x0101


	//----- nvinfo : EIATTR_COOP_GROUP_MASK_REGIDS
	.align		4
        /*0028*/ 	.byte	0x04, 0x29
        /*002a*/ 	.short	(.L_1313 - .L_1312)


	//   ....[0]....
.L_1312:
        /*002c*/ 	.word	0xffffffff


	//   ....[1]....
        /*0030*/ 	.word	0xffffffff


	//   ....[2]....
        /*0034*/ 	.word	0xffffffff


	//   ....[3]....
        /*0038*/ 	.word	0xffffffff


	//   ....[4]....
        /*003c*/ 	.word	0xffffffff


	//   ....[5]....
        /*0040*/ 	.word	0xffffffff


	//   ....[6]....
        /*0044*/ 	.word	0xffffffff


	//   ....[7]....
        /*0048*/ 	.word	0xffffffff


	//   ....[8]....
        /*004c*/ 	.word	0xffffffff


	//   ....[9]....
        /*0050*/ 	.word	0xffffffff


	//----- nvinfo : EIATTR_COOP_GROUP_INSTR_OFFSETS
	.align		4
.L_1313:
        /*0054*/ 	.byte	0x04, 0x28
        /*0056*/ 	.short	(.L_1315 - .L_1314)


	//   ....[0]....
.L_1314:
        /*0058*/ 	.word	0x00001180


	//   ....[1]....
        /*005c*/ 	.word	0x00001190


	//   ....[2]....
        /*0060*/ 	.word	0x000011d0


	//   ....[3]....
        /*0064*/ 	.word	0x000011e0


	//   ....[4]....
        /*0068*/ 	.word	0x00001230


	//   ....[5]....
        /*006c*/ 	.word	0x00001240


	//   ....[6]....
        /*0070*/ 	.word	0x00001290


	//   ....[7]....
        /*0074*/ 	.word	0x000012a0


	//   ....[8]....
        /*0078*/ 	.word	0x000012f0


	//   ....[9]....
        /*007c*/ 	.word	0x00001300


	//----- nvinfo : EIATTR_EXIT_INSTR_OFFSETS
	.align		4
.L_1315:
        /*0080*/ 	.byte	0x04, 0x1c
        /*0082*/ 	.short	(.L_1317 - .L_1316)


	//   ....[0]....
.L_1316:
        /*0084*/ 	.word	0x00000060


	//   ....[1]....
        /*0088*/ 	.word	0x00003dc0


	//----- nvinfo : EIATTR_MAX_THREADS
	.align		4
.L_1317:
        /*008c*/ 	.byte	0x04, 0x05
        /*008e*/ 	.short	(.L_1319 - .L_1318)
.L_1318:
        /*0090*/ 	.word	0x00000188
        /*0094*/ 	.word	0x00000001
        /*0098*/ 	.word	0x00000001


	//----- nvinfo : EIATTR_CRS_STACK_SIZE
	.align		4
.L_1319:
        /*009c*/ 	.byte	0x04, 0x1e
        /*009e*/ 	.short	(.L_1321 - .L_1320)
.L_1320:
        /*00a0*/ 	.word	0x00000000


	//----- nvinfo : EIATTR_CBANK_PARAM_SIZE
	.align		4
.L_1321:
        /*00a4*/ 	.byte	0x03, 0x19
        /*00a6*/ 	.short	0x00a0


	//----- nvinfo : EIATTR_PARAM_CBANK
	.align		4
        /*00a8*/ 	.byte	0x04, 0x0a
        /*00aa*/ 	.short	(.L_1323 - .L_1322)
	.align		4
.L_1322:
        /*00ac*/ 	.word	index@(.nv.constant0._Z35group_norm_nhwc_fwd_one_pass_kernelI11Bf16IOBf16WLi64ELi98ELi392EEv26Group_norm_nhwc_fwd_params)
        /*00b0*/ 	.short	0x0210
        /*00b2*/ 	.short	0x00a0


	//----- nvinfo : EIATTR_SW_WAR
	.align		4
.L_1323:
        /*00b4*/ 	.byte	0x04, 0x36
        /*00b6*/ 	.short	(.L_1325 - .L_1324)
.L_1324:
        /*00b8*/ 	.word	0x00000008
.L_1325:


//--------------------- .nv.info._Z35group_norm_nhwc_fwd_one_pass_kernelI11Bf16IOBf16WLi128ELi98ELi392EEv26Group_norm_nhwc_fwd_params --------------------------
	.section	.nv.info._Z35group_norm_nhwc_fwd_one_pass_kernelI11Bf16IOBf16WLi128ELi98ELi392EEv26Group_norm_nhwc_fwd_params,"",@"SHT_CUDA_INFO"
	.sectionflags	@""
	.align	4


	//----- nvinfo : EIATTR_CUDA_API_VERSION
	.align		4
        /*0000*/ 	.byte	0x04, 0x37
        /*0002*/ 	.short	(.L_1327 - .L_1326)
.L_1326:
        /*0004*/ 	.word	0x00000082


	//----- nvinfo : EIATTR_KPARAM_INFO
	.align		4
.L_1327:
        /*0008*/ 	.byte	0x04, 0x17
        /*000a*/ 	.short	(.L_1329 - .L_1328)
.L_1328:
        /*000c*/ 	.word	0x00000000
        /*0010*/ 	.short	0x0000
        /*0012*/ 	.short	0x0000
        /*0014*/ 	.byte	0x00, 0xf0, 0x81, 0x02


	//----- nvinfo : EIATTR_SPARSE_MMA_MASK
	.align		4
.L_1329:
        /*0018*/ 	.byte	0x03, 0x50
        /*001a*/ 	.short	0x0000


	//----- nvinfo : EIATTR_MAXREG_COUNT
	.align		4
        /*001c*/ 	.byte	0x03, 0x1b
        /*001e*/ 	.short	0x0080


	//----- nvinfo : EIATTR_NUM_BARRIERS
	.align		4
        /*0020*/ 	.byte	0x02, 0x4c
        /*0022*/ 	.byte	0x01
	.zero		1


	//----- nvinfo : EIATTR_MERCURY_ISA_VERSION
	.align		4
        /*0024*/ 	.byte	0x03, 0x5f
        /*0026*/ 	.short	0x0101


	//----- nvinfo : EIATTR_COOP_GROUP_MASK_REGIDS
	.align		4
        /*0028*/ 	.byte	0x04, 0x29
        /*002a*/ 	.short	(.L_1331 - .L_1330)


	//   ....[0]....
.L_1330:
        /*002c*/ 	.word	0xffffffff


	//   ....[1]....
        /*0030*/ 	.word	0xffffffff


	//   ....[2]....
        /*0034*/ 	.word	0xffffffff


	//   ....[3]....
        /*0038*/ 	.word	0xffffffff


	//   ....[4]....
        /*003c*/ 	.word	0xffffffff


	//   ....[5]....
        /*0040*/ 	.word	0xffffffff


	//   ....[6]....
        /*0044*/ 	.word	0xffffffff


	//   ....[7]....
        /*0048*/ 	.word	0xffffffff


	//   ....[8]....
        /*004c*/ 	.word	0xffffffff


	//   ....[9]....
        /*0050*/ 	.word	0xffffffff


	//----- nvinfo : EIATTR_COOP_GROUP_INSTR_OFFSETS
	.align		4
.L_1331:
        /*0054*/ 	.byte	0x04, 0x28
        /*0056*/ 	.short	(.L_1333 - .L_1332)


	//   ....[0]....
.L_1332:
        /*0058*/ 	.word	0x00001db0


	//   ....[1]....
        /*005c*/ 	.word	0x00001dc0


	//   ....[2]....
        /*0060*/ 	.word	0x00001e00


	//   ....[3]....
        /*0064*/ 	.word	0x00001e10


	//   ....[4]....
        /*0068*/ 	.word	0x00001e60


	//   ....[5]....
        /*006c*/ 	.word	0x00001e70


	//   ....[6]....
        /*0070*/ 	.word	0x00001ec0


	//   ....[7]....
        /*0074*/ 	.word	0x00001ed0


	//   ....[8]....
        /*0078*/ 	.word	0x00001f20


	//   ....[9]....
        /*007c*/ 	.word	0x00001f30


	//----- nvinfo : EIATTR_EXIT_INSTR_OFFSETS
	.align		4
.L_1333:
        /*0080*/ 	.byte	0x04, 0x1c
        /*0082*/ 	.short	(.L_1335 - .L_1334)


	//   ....[0]....
.L_1334:
        /*0084*/ 	.word	0x00000060


	//   ....[1]....
        /*0088*/ 	.word	0x000053a0


	//----- nvinfo : EIATTR_MAX_THREADS
	.align		4
.L_1335:
        /*008c*/ 	.byte	0x04, 0x05
        /*008e*/ 	.short	(.L_1337 - .L_1336)
.L_1336:
        /*0090*/ 	.word	0x00000188
        /*0094*/ 	.word	0x00000001
        /*0098*/ 	.word	0x00000001


	//----- nvinfo : EIATTR_CRS_STACK_SIZE
	.align		4
.L_1337:
        /*009c*/ 	.byte	0x04, 0x1e
        /*009e*/ 	.short	(.L_1339 - .L_1338)
.L_1338:
        /*00a0*/ 	.word	0x00000000


	//----- nvinfo : EIATTR_CBANK_PARAM_SIZE
	.align		4
.L_1339:
        /*00a4*/ 	.byte	0x03, 0x19
        /*00a6*/ 	.short	0x00a0


	//----- nvinfo : EIATTR_PARAM_CBANK
	.align		4
        /*00a8*/ 	.byte	0x04, 0x0a
        /*00aa*/ 	.short	(.L_1341 - .L_1340)
	.align		4
.L_1340:
        /*00ac*/ 	.word	index@(.nv.constant0._Z35group_norm_nhwc_fwd_one_pass_kernelI11Bf16IOBf16WLi128ELi98ELi392EEv26Group_norm_nhwc_fwd_params)
        /*00b0*/ 	.short	0x0210
        /*00b2*/ 	.short	0x00a0


	//----- nvinfo : EIATTR_SW_WAR
	.align		4
.L_1341:
        /*00b4*/ 	.byte	0x04, 0x36
        /*00b6*/ 	.short	(.L_1343 - .L_1342)
.L_1342:
        /*00b8*/ 	.word	0x00000008
.L_1343:


//--------------------- .nv.info._Z35group_norm_nhwc_fwd_one_pass_kernelI11Bf16IOBf16WLi256ELi98ELi392EEv26Group_norm_nhwc_fwd_params --------------------------
	.section	.nv.info._Z35group_norm_nhwc_fwd_one_pass_kernelI11Bf16IOBf16WLi256ELi98ELi392EEv26Group_norm_nhwc_fwd_params,"",@"SHT_CUDA_INFO"
	.sectionflags	@""
	.align	4


	//----- nvinfo : EIATTR_CUDA_API_VERSION
	.align		4
        /*0000*/ 	.byte	0x04, 0x37
        /*0002*/ 	.short	(.L_1345 - .L_1344)
.L_1344:
        /*0004*/ 	.word	0x00000082


	//----- nvinfo : EIATTR_KPARAM_INFO
	.align		4
.L_1345:
        /*0008*/ 	.byte	0x04, 0x17
        /*000a*/ 	.short	(.L_1347 - .L_1346)
.L_1346:
        /*000c*/ 	.word	0x00000000
        /*0010*/ 	.short	0x0000
        /*0012*/ 	.short	0x0000
        /*0014*/ 	.byte	0x00, 0xf0, 0x81, 0x02


	//----- nvinfo : EIATTR_SPARSE_MMA_MASK
	.align		4
.L_1347:
        /*0018*/ 	.byte	0x03, 0x50
        /*001a*/ 	.short	0x0000


	//----- nvinfo : EIATTR_MAXREG_COUNT
	.align		4
        /*001c*/ 	.byte	0x03, 0x1b
        /*001e*/ 	.short	0x0080


	//----- nvinfo : EIATTR_NUM_BARRIERS
	.align		4
        /*0020*/ 	.byte	0x02, 0x4c
        /*0022*/ 	.byte	0x01
	.zero		1


	//----- nvinfo : EIATTR_MERCURY_ISA_VERSION
	.align		4
        /*0024*/ 	.byte	0x03, 0x5f
        /*0026*/ 	.short	0x0101


	//----- nvinfo : EIATTR_COOP_GROUP_MASK_REGIDS
	.align		4
        /*0028*/ 	.byte	0x04, 0x29
        /*002a*/ 	.short	(.L_1349 - .L_1348)


	//   ....[0]....
.L_1348:
        /*002c*/ 	.word	0xffffffff


	//   ....[1]....
        /*0030*/ 	.word	0xffffffff


	//   ....[2]....
        /*0034*/ 	.word	0xffffffff


	//   ....[3]....
        /*0038*/ 	.word	0xffffffff


	//   ....[4]....
        /*003c*/ 	.word	0xffffffff


	//   ....[5]....
        /*0040*/ 	.word	0xffffffff


	//   ....[6]....
        /*0044*/ 	.word	0xffffffff


	//   ....[7]....
        /*0048*/ 	.word	0xffffffff


	//   ....[8]....
        /*004c*/ 	.word	0xffffffff


	//   ....[9]....
        /*0050*/ 	.word	0xffffffff


	//----- nvinfo : EIATTR_COOP_GROUP_INSTR_OFFSETS
	.align		4
.L_1349:
        /*0054*/ 	.byte	0x04, 0x28
        /*0056*/ 	.short	(.L_1351 - .L_1350)


	//   ....[0]....
.L_1350:
        /*0058*/ 	.word	0x00003e20


	//   ....[1]....
        /*005c*/ 	.word	0x00003e30


	//   ....[2]....
        /*0060*/ 	.word	0x00003e80


	//   ....[3]....
        /*0064*/ 	.word	0x00003e90


	//   ....[4]....
        /*0068*/ 	.word	0x00003ee0


	//   ....[5]....
        /*006c*/ 	.word	0x00003ef0


	//   ....[6]....
        /*0070*/ 	.word	0x00003f40


	//   ....[7]....
        /*0074*/ 	.word	0x00003f50


	//   ....[8]....
        /*0078*/ 	.word	0x00003fa0


	//   ....[9]....
        /*007c*/ 	.word	0x00003fb0


	//----- nvinfo : EIATTR_EXIT_INSTR_OFFSETS
	.align		4
.L_1351:
        /*0080*/ 	.byte	0x04, 0x1c
        /*0082*/ 	.short	(.L_1353 - .L_1352)


	//   ....[0]....
.L_1352:
        /*0084*/ 	.word	0x00000060


	//   ....[1]....
        /*0088*/ 	.word	0x00009980


	//----- nvinfo : EIATTR_MAX_THREADS
	.align		4
.L_1353:
        /*008c*/ 	.byte	0x04, 0x05
        /*008e*/ 	.short	(.L_1355 - .L_1354)
.L_1354:
        /*0090*/ 	.word	0x00000188
        /*0094*/ 	.word	0x00000001
        /*0098*/ 	.word	0x00000001


	//----- nvinfo : EIATTR_CRS_STACK_SIZE
	.align		4
.L_1355:
        /*009c*/ 	.byte	0x04, 0x1e
        /*009e*/ 	.short	(.L_1357 - .L_1356)
.L_1356:
        /*00a0*/ 	.word	0x00000000


	//----- nvinfo : EIATTR_CBANK_PARAM_SIZE
	.align		4
.L_1357:
        /*00a4*/ 	.byte	0x03, 0x19
        /*00a6*/ 	.short	0x00a0


	//----- nvinfo : EIATTR_PARAM_CBANK
	.align		4
        /*00a8*/ 	.byte	0x04, 0x0a
        /*00aa*/ 	.short	(.L_1359 - .L_1358)
	.align		4
.L_1358:
        /*00ac*/ 	.word	index@(.nv.constant0._Z35group_norm_nhwc_fwd_one_pass_kernelI11Bf16IOBf16WLi256ELi98ELi392EEv26Group_norm_nhwc_fwd_params)
        /*00b0*/ 	.short	0x0210
        /*00b2*/ 	.short	0x00a0


	//----- nvinfo : EIATTR_SW_WAR
	.align		4
.L_1359:
        /*00b4*/ 	.byte	0x04, 0x36
        /*00b6*/ 	.short	(.L_1361 - .L_1360)
.L_1360:
        /*00b8*/ 	.word	0x00000008
.L_1361:


//--------------------- .nv.info._Z35group_norm_nhwc_fwd_one_pass_kernelI11Bf16IOBf16WLi512ELi98ELi392EEv26Group_norm_nhwc_fwd_params --------------------------
	.section	.nv.info._Z35group_norm_nhwc_fwd_one_pass_kernelI11Bf16IOBf16WLi512ELi98ELi392EEv26Group_norm_nhwc_fwd_params,"",@"SHT_CUDA_INFO"
	.sectionflags	@""
	.align	4


	//----- nvinfo : EIATTR_CUDA_API_VERSION
	.align		4
        /*0000*/ 	.byte	0x04, 0x37
        /*0002*/ 	.short	(.L_1363 - .L_1362)
.L_1362:
        /*0004*/ 	.word	0x00000082


	//----- nvinfo : EIATTR_KPARAM_INFO
	.align		4
.L_1363:
        /*0008*/ 	.byte	0x04, 0x17
        /*000a*/ 	.short	(.L_1365 - .L_1364)
.L_1364:
        /*000c*/ 	.word	0x00000000
        /*0010*/ 	.short	0x0000
        /*0012*/ 	.short	0x0000
        /*0014*/ 	.byte	0x00, 0xf0, 0x81, 0x02


	//----- nvinfo : EIATTR_SPARSE_MMA_MASK
	.align		4
.L_1365:
        /*0018*/ 	.byte	0x03, 0x50
        /*001a*/ 	.short	0x0000


	//----- nvinfo : EIATTR_MAXREG_COUNT
	.align		4
        /*001c*/ 	.byte	0x03, 0x1b
        /*001e*/ 	.short	0x0080


	//----- nvinfo : EIATTR_NUM_BARRIERS
	.align		4
        /*0020*/ 	.byte	0x02, 0x4c
        /*0022*/ 	.byte	0x01
	.zero		1


	//----- nvinfo : EIATTR_ANNOTATIONS
	.align		4
        /*0024*/ 	.byte	0x04, 0x55
        /*0026*/ 	.short	(.L_1367 - .L_1366)


	//   ....[0]....
.L_1366:
        /* <DEDUP_REMOVED lines=144> */


	//----- nvinfo : EIATTR_MERCURY_ISA_VERSION
	.align		4
.L_1367:
        /*0918*/ 	.byte	0x03, 0x5f
        /*091a*/ 	.short	0x0101


	//----- nvinfo : EIATTR_COOP_GROUP_MASK_REGIDS
	.align		4
        /*091c*/ 	.byte	0x04, 0x29
        /*091e*/ 	.short	(.L_1369 - .L_1368)


	//   ....[0]....
.L_1368:
        /*0920*/ 	.word	0xffffffff


	//   ....[1]....
        /*0924*/ 	.word	0xffffffff


	//   ....[2]....
        /*0928*/ 	.word	0xffffffff


	//   ....[3]....
        /*092c*/ 	.word	0xffffffff


	//   ....[4]....
        /*0930*/ 	.word	0xffffffff


	//   ....[5]....
        /*0934*/ 	.word	0xffffffff


	//   ....[6]....
        /*0938*/ 	.word	0xffffffff


	//   ....[7]....
        /*093c*/ 	.word	0xffffffff


	//   ....[8]....
        /*0940*/ 	.word	0xffffffff


	//   ....[9]....
        /*0944*/ 	.word	0xffffffff


	//----- nvinfo : EIATTR_COOP_GROUP_INSTR_OFFSETS
	.align		4
.L_1369:
        /*0948*/ 	.byte	0x04, 0x28
        /*094a*/ 	.short	(.L_1371 - .L_1370)


	//   ....[0]....
.L_1370:
        /*094c*/ 	.word	0x000092d0


	//   ....[1]....
        /*0950*/ 	.word	0x000092e0


	//   ....[2]....
        /*0954*/ 	.word	0x00009330


	//   ....[3]....
        /*0958*/ 	.word	0x00009340


	//   ....[4]....
        /*095c*/ 	.word	0x00009390


	//   ....[5]....
        /*0960*/ 	.word	0x000093a0


	//   ....[6]....
        /*0964*/ 	.word	0x00009400


	//   ....[7]....
        /*0968*/ 	.word	0x00009410


	//   ....[8]....
        /*096c*/ 	.word	0x00009470


	//   ....[9]....
        /*0970*/ 	.word	0x00009480


	//----- nvinfo : EIATTR_EXIT_INSTR_OFFSETS
	.align		4
.L_1371:
        /*0974*/ 	.byte	0x04, 0x1c
        /*0976*/ 	.short	(.L_1373 - .L_1372)


	//   ....[0]....
.L_1372:
        /*0978*/ 	.word	0x00000090


	//   ....[1]....
        /*097c*/ 	.word	0x0000b840


	//----- nvinfo : EIATTR_MAX_THREADS
	.align		4
.L_1373:
        /*0980*/ 	.byte	0x04, 0x05
        /*0982*/ 	.short	(.L_1375 - .L_1374)
.L_1374:
        /*0984*/ 	.word	0x00000188
        /*0988*/ 	.word	0x00000001
        /*098c*/ 	.word	0x00000001


	//----- nvinfo : EIATTR_CRS_STACK_SIZE
	.align		4
.L_1375:
        /*0990*/ 	.byte	0x04, 0x1e
        /*0992*/ 	.short	(.L_1377 - .L_1376)
.L_1376:
        /*0994*/ 	.word	0x00000000


	//----- nvinfo : EIATTR_CBANK_PARAM_SIZE
	.align		4
.L_1377:
        /*0998*/ 	.byte	0x03, 0x19
        /*099a*/ 	.short	0x00a0


	//----- nvinfo : EIATTR_PARAM_CBANK
	.align		4
        /*099c*/ 	.byte	0x04, 0x0a
        /*099e*/ 	.short	(.L_1379 - .L_1378)
	.align		4
.L_1378:
        /*09a0*/ 	.word	index@(.nv.constant0._Z35group_norm_nhwc_fwd_one_pass_kernelI11Bf16IOBf16WLi512ELi98ELi392EEv26Group_norm_nhwc_fwd_params)
        /*09a4*/ 	.short	0x0210
        /*09a6*/ 	.short	0x00a0


	//----- nvinfo : EIATTR_SW_WAR
	.align		4
.L_1379:
        /*09a8*/ 	.byte	0x04, 0x36
        /*09aa*/ 	.short	(.L_1381 - .L_1380)
.L_1380:
        /*09ac*/ 	.word	0x00000008
.L_1381:


//--------------------- .nv.info._Z35group_norm_nhwc_fwd_one_pass_kernelI11Bf16IOFp16WLi64ELi98ELi392EEv26Group_norm_nhwc_fwd_params --------------------------
	.section	.nv.info._Z35group_norm_nhwc_fwd_one_pass_kernelI11Bf16IOFp16WLi64ELi98ELi392EEv26Group_norm_nhwc_fwd_params,"",@"SHT_CUDA_INFO"
	.sectionflags	@""
	.align	4


	//----- nvinfo : EIATTR_CUDA_API_VERSION
	.align		4
        /*0000*/ 	.byte	0x04, 0x37
        /*0002*/ 	.short	(.L_1383 - .L_1382)
.L_1382:
        /*0004*/ 	.word	0x00000082


	//----- nvinfo : EIATTR_KPARAM_INFO
	.align		4
.L_1383:
        /*0008*/ 	.byte	0x04, 0x17
        /*000a*/ 	.short	(.L_1385 - .L_1384)
.L_1384:
        /*000c*/ 	.word	0x00000000
        /*0010*/ 	.short	0x0000
        /*0012*/ 	.short	0x0000
        /*0014*/ 	.byte	0x00, 0xf0, 0x81, 0x02


	//----- nvinfo : EIATTR_SPARSE_MMA_MASK
	.align		4
.L_1385:
        /*0018*/ 	.byte	0x03, 0x50
        /*001a*/ 	.short	0x0000


	//----- nvinfo : EIATTR_MAXREG_COUNT
	.align		4
        /*001c*/ 	.byte	0x03, 0x1b
        /*001e*/ 	.short	0x0080


	//----- nvinfo : EIATTR_NUM_BARRIERS
	.align		4
        /*0020*/ 	.byte	0x02, 0x4c
        /*0022*/ 	.byte	0x01
	.zero		1


	//----- nvinfo : EIATTR_MERCURY_ISA_VERSION
	.align		4
        /*0024*/ 	.byte	0x03, 0x5f
        /*0026*/ 	.short	0x0101


	//----- nvinfo : EIATTR_COOP_GROUP_MASK_REGIDS
	.align		4
        /*0028*/ 	.byte	0x04, 0x29
        /*002a*/ 	.short	(.L_1387 - .L_1386)


	//   ....[0]....
.L_1386:
        /*002c*/ 	.word	0xffffffff


	//   ....[1]....
        /*0030*/ 	.word	0xffffffff


	//   ....[2]....
        /*0034*/ 	.word	0xffffffff


	//   ....[3]....
        /*0038*/ 	.word	0xffffffff


	//   ....[4]....
        /*003c*/ 	.word	0xffffffff


	//   ....[5]....
        /*0040*/ 	.word	0xffffffff


	//   ....[6]....
        /*0044*/ 	.word	0xffffffff


	//   ....[7]....
        /*0048*/ 	.word	0xffffffff


	//   ....[8]....
        /*004c*/ 	.word	0xffffffff


	//   ....[9]....
        /*0050*/ 	.word	0xffffffff


	//----- nvinfo : EIATTR_COOP_GROUP_INSTR_OFFSETS
	.align		4
.L_1387:
        /*0054*/ 	.byte	0x04, 0x28
        /*0056*/ 	.short	(.L_1389 - .L_1388)


	//   ....[0]....
.L_1388:
        /*0058*/ 	.word	0x00001180


	//   ....[1]....
        /*005c*/ 	.word	0x00001190


	//   ....[2]....
        /*0060*/ 	.word	0x000011d0


	//   ....[3]....
        /*0064*/ 	.word	0x000011e0


	//   ....[4]....
        /*0068*/ 	.word	0x00001230


	//   ....[5]....
        /*006c*/ 	.word	0x00001240


	//   ....[6]....
        /*0070*/ 	.word	0x00001290


	//   ....[7]....
        /*0074*/ 	.word	0x000012a0


	//   ....[8]....
        /*0078*/ 	.word	0x000012f0


	//   ....[9]....
        /*007c*/ 	.word	0x00001300


	//----- nvinfo : EIATTR_EXIT_INSTR_OFFSETS
	.align		4
.L_1389:
        /*0080*/ 	.byte	0x04, 0x1c
        /*0082*/ 	.short	(.L_1391 - .L_1390)


	//   ....[0]....
.L_1390:
        /*0084*/ 	.word	0x00000060


	//   ....[1]....
        /*0088*/ 	.word	0x00003dc0


	//----- nvinfo : EIATTR_MAX_THREADS
	.align		4
.L_1391:
        /*008c*/ 	.byte	0x04, 0x05
        /*008e*/ 	.short	(.L_1393 - .L_1392)
.L_1392:
        /*0090*/ 	.word	0x00000188
        /*0094*/ 	.word	0x00000001
        /*0098*/ 	.word	0x00000001


	//----- nvinfo : EIATTR_CRS_STACK_SIZE
	.align		4
.L_1393:
        /*009c*/ 	.byte	0x04, 0x1e
        /*009e*/ 	.short	(.L_1395 - .L_1394)
.L_1394:
        /*00a0*/ 	.word	0x00000000


	//----- nvinfo : EIATTR_CBANK_PARAM_SIZE
	.align		4
.L_1395:
        /*00a4*/ 	.byte	0x03, 0x19
        /*00a6*/ 	.short	0x00a0


	//----- nvinfo : EIATTR_PARAM_CBANK
	.align		4
        /*00a8*/ 	.byte	0x04, 0x0a
        /*00aa*/ 	.short	(.L_1397 - .L_1396)
	.align		4
.L_1396:
        /*00ac*/ 	.word	index@(.nv.constant0._Z35group_norm_nhwc_fwd_one_pass_kernelI11Bf16IOFp16WLi64ELi98ELi392EEv26Group_norm_nhwc_fwd_params)
        /*00b0*/ 	.short	0x0210
        /*00b2*/ 	.short	0x00a0


	//----- nvinfo : EIATTR_SW_WAR
	.align		4
.L_1397:
        /*00b4*/ 	.byte	0x04, 0x36
        /*00b6*/ 	.short	(.L_1399 - .L_1398)
.L_1398:
        /*00b8*/ 	.word	0x00000008
.L_1399:


//--------------------- .nv.info._Z35group_norm_nhwc_fwd_one_pass_kernelI11Bf16IOFp16WLi128ELi98ELi392EEv26Group_norm_nhwc_fwd_params --------------------------
	.section	.nv.info._Z35group_norm_nhwc_fwd_one_pass_kernelI11Bf16IOFp16WLi128ELi98ELi392EEv26Group_norm_nhwc_fwd_params,"",@"SHT_CUDA_INFO"
	.sectionflags	@""
	.align	4


	//----- nvinfo : EIATTR_CUDA_API_VERSION
	.align		4
        /*0000*/ 	.byte	0x04, 0x37
        /*0002*/ 	.short	(.L_1401 - .L_1400)
.L_1400:
        /*0004*/ 	.word	0x00000082


	//----- nvinfo : EIATTR_KPARAM_INFO
	.align		4
.L_1401:
        /*0008*/ 	.byte	0x04, 0x17
        /*000a*/ 	.short	(.L_1403 - .L_1402)
.L_1402:
        /*000c*/ 	.word	0x00000000
        /*0010*/ 	.short	0x0000
        /*0012*/ 	.short	0x0000
        /*0014*/ 	.byte	0x00, 0xf0, 0x81, 0x02


	//----- nvinfo : EIATTR_SPARSE_MMA_MASK
	.align		4
.L_1403:
        /*0018*/ 	.byte	0x03, 0x50
        /*001a*/ 	.short	0x0000


	//----- nvinfo : EIATTR_MAXREG_COUNT
	.align		4
        /*001c*/ 	.byte	0x03, 0x1b
        /*001e*/ 	.short	0x0080


	//----- nvinfo : EIATTR_NUM_BARRIERS
	.align		4
        /*0020*/ 	.byte	0x02, 0x4c
        /*0022*/ 	.byte	0x01
	.zero		1


	//----- nvinfo : EIATTR_MERCURY_ISA_VERSION
	.align		4
        /*0024*/ 	.byte	0x03, 0x5f
        /*0026*/ 	.short	0x0101


	//----- nvinfo : EIATTR_COOP_GROUP_MASK_REGIDS
	.align		4
        /*0028*/ 	.byte	0x04, 0x29
        /*002a*/ 	.short	(.L_1405 - .L_1404)


	//   ....[0]....
.L_1404:
        /*002c*/ 	.word	0xffffffff


	//   ....[1]....
        /*0030*/ 	.word	0xffffffff


	//   ....[2]....
        /*0034*/ 	.word	0xffffffff


	//   ....[3]....
        /*0038*/ 	.word	0xffffffff


	//   ....[4]....
        /*003c*/ 	.word	0xffffffff


	//   ....[5]....
        /*0040*/ 	.word	0xffffffff


	//   ....[6]....
        /*0044*/ 	.word	0xffffffff


	//   ....[7]....
        /*0048*/ 	.word	0xffffffff


	//   ....[8]....
        /*004c*/ 	.word	0xffffffff


	//   ....[9]....
        /*0050*/ 	.word	0xffffffff


	//----- nvinfo : EIATTR_COOP_GROUP_INSTR_OFFSETS
	.align		4
.L_1405:
        /*0054*/ 	.byte	0x04, 0x28
        /*0056*/ 	.short	(.L_1407 - .L_1406)


	//   ....[0]....
.L_1406:
        /*0058*/ 	.word	0x00001db0


	//   ....[1]....
        /*005c*/ 	.word	0x00001dc0


	//   ....[2]....
        /*0060*/ 	.word	0x00001e00


	//   ....[3]....
        /*0064*/ 	.word	0x00001e10


	//   ....[4]....
        /*0068*/ 	.word	0x00001e60


	//   ....[5]....
        /*006c*/ 	.word	0x00001e70


	//   ....[6]....
        /*0070*/ 	.word	0x00001ec0


	//   ....[7]....
        /*0074*/ 	.word	0x00001ed0


	//   ....[8]....
        /*0078*/ 	.word	0x00001f20


	//   ....[9]....
        /*007c*/ 	.word	0x00001f30


	//----- nvinfo : EIATTR_EXIT_INSTR_OFFSETS
	.align		4
.L_1407:
        /*0080*/ 	.byte	0x04, 0x1c
        /*0082*/ 	.short	(.L_1409 - .L_1408)


	//   ....[0]....
.L_1408:
        /*0084*/ 	.word	0x00000060


	//   ....[1]....
        /*0088*/ 	.word	0x000053a0


	//----- nvinfo : EIATTR_MAX_THREADS
	.align		4
.L_1409:
        /*008c*/ 	.byte	0x04, 0x05
        /*008e*/ 	.short	(.L_1411 - .L_1410)
.L_1410:
        /*0090*/ 	.word	0x00000188
        /*0094*/ 	.word	0x00000001
        /*0098*/ 	.word	0x00000001


	//----- nvinfo : EIATTR_CRS_STACK_SIZE
	.align		4
.L_1411:
        /*009c*/ 	.byte	0x04, 0x1e
        /*009e*/ 	.short	(.L_1413 - .L_1412)
.L_1412:
        /*00a0*/ 	.word	0x00000000


	//----- nvinfo : EIATTR_CBANK_PARAM_SIZE
	.align		4
.L_1413:
        /*00a4*/ 	.byte	0x03, 0x19
        /*00a6*/ 	.short	0x00a0


	//----- nvinfo : EIATTR_PARAM_CBANK
	.align		4
        /*00a8*/ 	.byte	0x04, 0x0a
        /*00aa*/ 	.short	(.L_1415 - .L_1414)
	.align		4
.L_1414:
        /*00ac*/ 	.word	index@(.nv.constant0._Z35group_norm_nhwc_fwd_one_pass_kernelI11Bf16IOFp16WLi128ELi98ELi392EEv26Group_norm_nhwc_fwd_params)
        /*00b0*/ 	.short	0x0210
        /*00b2*/ 	.short	0x00a0


	//----- nvinfo : EIATTR_SW_WAR
	.align		4
.L_1415:
        /*00b4*/ 	.byte	0x04, 0x36
        /*00b6*/ 	.short	(.L_1417 - .L_1416)
.L_1416:
        /*00b8*/ 	.word	0x00000008
.L_1417:


//--------------------- .nv.info._Z35group_norm_nhwc_fwd_one_pass_kernelI11Bf16IOFp16WLi256ELi98ELi392EEv26Group_norm_nhwc_fwd_params --------------------------
	.section	.nv.info._Z35group_norm_nhwc_fwd_one_pass_kernelI11Bf16IOFp16WLi256ELi98ELi392EEv26Group_norm_nhwc_fwd_params,"",@"SHT_CUDA_INFO"
	.sectionflags	@""
	.align	4


	//----- nvinfo : EIATTR_CUDA_API_VERSION
	.align		4
        /*0000*/ 	.byte	0x04, 0x37
        /*0002*/ 	.short	(.L_1419 - .L_1418)
.L_1418:
        /*0004*/ 	.word	0x00000082


	//----- nvinfo : EIATTR_KPARAM_INFO
	.align		4
.L_1419:
        /*0008*/ 	.byte	0x04, 0x17
        /*000a*/ 	.short	(.L_1421 - .L_1420)
.L_1420:
        /*000c*/ 	.word	0x00000000
        /*0010*/ 	.short	0x0000
        /*0012*/ 	.short	0x0000
        /*0014*/ 	.byte	0x00, 0xf0, 0x81, 0x02


	//----- nvinfo : EIATTR_SPARSE_MMA_MASK
	.align		4
.L_1421:
        /*0018*/ 	.byte	0x03, 0x50
        /*001a*/ 	.short	0x0000


	//----- nvinfo : EIATTR_MAXREG_COUNT
	.align		4
        /*001c*/ 	.byte	0x03, 0x1b
        /*001e*/ 	.short	0x0080


	//----- nvinfo : EIATTR_NUM_BARRIERS
	.align		4
        /*0020*/ 	.byte	0x02, 0x4c
        /*0022*/ 	.byte	0x01
	.zero		1


	//----- nvinfo : EIATTR_MERCURY_ISA_VERSION
	.align		4
        /*0024*/ 	.byte	0x03, 0x5f
        /*0026*/ 	.short	0x0101


	//----- nvinfo : EIATTR_COOP_GROUP_MASK_REGIDS
	.align		4
        /*0028*/ 	.byte	0x04, 0x29
        /*002a*/ 	.short	(.L_1423 - .L_1422)


	//   ....[0]....
.L_1422:
        /*002c*/ 	.word	0xffffffff


	//   ....[1]....
        /*0030*/ 	.word	0xffffffff


	//   ....[2]....
        /*0034*/ 	.word	0xffffffff


	//   ....[3]....
        /*0038*/ 	.word	0xffffffff


	//   ....[4]....
        /*003c*/ 	.word	0xffffffff


	//   ....[5]....
        /*0040*/ 	.word	0xffffffff


	//   ....[6]....
        /*0044*/ 	.word	0xffffffff


	//   ....[7]....
        /*0048*/ 	.word	0xffffffff


	//   ....[8]....
        /*004c*/ 	.word	0xffffffff


	//   ....[9]....
        /*0050*/ 	.word	0xffffffff


	//----- nvinfo : EIATTR_COOP_GROUP_INSTR_OFFSETS
	.align		4
.L_1423:
        /*0054*/ 	.byte	0x04, 0x28
        /*0056*/ 	.short	(.L_1425 - .L_1424)


	//   ....[0]....
.L_1424:
        /*0058*/ 	.word	0x00003e20


	//   ....[1]....
        /*005c*/ 	.word	0x00003e30


	//   ....[2]....
        /*0060*/ 	.word	0x00003e80


	//   ....[3]....
        /*0064*/ 	.word	0x00003e90


	//   ....[4]....
        /*0068*/ 	.word	0x00003ee0


	//   ....[5]....
        /*006c*/ 	.word	0x00003ef0


	//   ....[6]....
        /*0070*/ 	.word	0x00003f40


	//   ....[7]....
        /*0074*/ 	.word	0x00003f50


	//   ....[8]....
        /*0078*/ 	.word	0x00003fa0


	//   ....[9]....
        /*007c*/ 	.word	0x00003fb0


	//----- nvinfo : EIATTR_EXIT_INSTR_OFFSETS
	.align		4
.L_1425:
        /*0080*/ 	.byte	0x04, 0x1c
        /*0082*/ 	.short	(.L_1427 - .L_1426)


	//   ....[0]....
.L_1426:
        /*0084*/ 	.word	0x00000060


	//   ....[1]....
        /*0088*/ 	.word	0x00009980


	//----- nvinfo : EIATTR_MAX_THREADS
	.align		4
.L_1427:
        /*008c*/ 	.byte	0x04, 0x05
        /*008e*/ 	.short	(.L_1429 - .L_1428)
.L_1428:
        /*0090*/ 	.word	0x00000188
        /*0094*/ 	.word	0x00000001
        /*0098*/ 	.word	0x00000001


	//----- nvinfo : EIATTR_CRS_STACK_SIZE
	.align		4
.L_1429:
        /*009c*/ 	.byte	0x04, 0x1e
        /*009e*/ 	.short	(.L_1431 - .L_1430)
.L_1430:
        /*00a0*/ 	.word	0x00000000


	//----- nvinfo : EIATTR_CBANK_PARAM_SIZE
	.align		4
.L_1431:
        /*00a4*/ 	.byte	0x03, 0x19
        /*00a6*/ 	.short	0x00a0


	//----- nvinfo : EIATTR_PARAM_CBANK
	.align		4
        /*00a8*/ 	.byte	0x04, 0x0a
        /*00aa*/ 	.short	(.L_1433 - .L_1432)
	.align		4
.L_1432:
        /*00ac*/ 	.word	index@(.nv.constant0._Z35group_norm_nhwc_fwd_one_pass_kernelI11Bf16IOFp16WLi256ELi98ELi392EEv26Group_norm_nhwc_fwd_params)
        /*00b0*/ 	.short	0x0210
        /*00b2*/ 	.short	0x00a0


	//----- nvinfo : EIATTR_SW_WAR
	.align		4
.L_1433:
        /*00b4*/ 	.byte	0x04, 0x36
        /*00b6*/ 	.short	(.L_1435 - .L_1434)
.L_1434:
        /*00b8*/ 	.word	0x00000008
.L_1435:


//--------------------- .nv.info._Z35group_norm_nhwc_fwd_one_pass_kernelI11Bf16IOFp16WLi512ELi98ELi392EEv26Group_norm_nhwc_fwd_params --------------------------
	.section	.nv.info._Z35group_norm_nhwc_fwd_one_pass_kernelI11Bf16IOFp16WLi512ELi98ELi392EEv26Group_norm_nhwc_fwd_params,"",@"SHT_CUDA_INFO"
	.sectionflags	@""
	.align	4


	//----- nvinfo : EIATTR_CUDA_API_VERSION
	.align		4
        /*0000*/ 	.byte	0x04, 0x37
        /*0002*/ 	.short	(.L_1437 - .L_1436)
.L_1436:
        /*0004*/ 	.word	0x00000082


	//----- nvinfo : EIATTR_KPARAM_INFO
	.align		4
.L_1437:
        /*0008*/ 	.byte	0x04, 0x17
        /*000a*/ 	.short	(.L_1439 - .L_1438)
.L_1438:
        /*000c*/ 	.word	0x00000000
        /*0010*/ 	.short	0x0000
        /*0012*/ 	.short	0x0000
        /*0014*/ 	.byte	0x00, 0xf0, 0x81, 0x02


	//----- nvinfo : EIATTR_SPARSE_MMA_MASK
	.align		4
.L_1439:
        /*0018*/ 	.byte	0x03, 0x50
        /*001a*/ 	.short	0x0000


	//----- nvinfo : EIATTR_MAXREG_COUNT
	.align		4
        /*001c*/ 	.byte	0x03, 0x1b
        /*001e*/ 	.short	0x0080


	//----- nvinfo : EIATTR_NUM_BARRIERS
	.align		4
        /*0020*/ 	.byte	0x02, 0x4c
        /*0022*/ 	.byte	0x01
	.zero		1


	//----- nvinfo : EIATTR_ANNOTATIONS
	.align		4
        /*0024*/ 	.byte	0x04, 0x55
        /*0026*/ 	.short	(.L_1441 - .L_1440)


	//   ....[0]....
.L_1440:
        /* <DEDUP_REMOVED lines=144> */


	//----- nvinfo : EIATTR_MERCURY_ISA_VERSION
	.align		4
.L_1441:
        /*0918*/ 	.byte	0x03, 0x5f
        /*091a*/ 	.short	0x0101


	//----- nvinfo : EIATTR_COOP_GROUP_MASK_REGIDS
	.align		4
        /*091c*/ 	.byte	0x04, 0x29
        /*091e*/ 	.short	(.L_1443 - .L_1442)


	//   ....[0]....
.L_1442:
        /*0920*/ 	.word	0xffffffff


	//   ....[1]....
        /*0924*/ 	.word	0xffffffff


	//   ....[2]....
        /*0928*/ 	.word	0xffffffff


	//   ....[3]....
        /*092c*/ 	.word	0xffffffff


	//   ....[4]....
        /*0930*/ 	.word	0xffffffff


	//   ....[5]....
        /*0934*/ 	.word	0xffffffff


	//   ....[6]....
        /*0938*/ 	.word	0xffffffff


	//   ....[7]....
        /*093c*/ 	.word	0xffffffff


	//   ....[8]....
        /*0940*/ 	.word	0xffffffff


	//   ....[9]....
        /*0944*/ 	.word	0xffffffff


	//----- nvinfo : EIATTR_COOP_GROUP_INSTR_OFFSETS
	.align		4
.L_1443:
        /*0948*/ 	.byte	0x04, 0x28
        /*094a*/ 	.short	(.L_1445 - .L_1444)


	//   ....[0]....
.L_1444:
        /*094c*/ 	.word	0x000092d0


	//   ....[1]....
        /*0950*/ 	.word	0x000092e0


	//   ....[2]....
        /*0954*/ 	.word	0x00009330


	//   ....[3]....
        /*0958*/ 	.word	0x00009340


	//   ....[4]....
        /*095c*/ 	.word	0x00009390


	//   ....[5]....
        /*0960*/ 	.word	0x000093a0


	//   ....[6]....
        /*0964*/ 	.word	0x00009400


	//   ....[7]....
        /*0968*/ 	.word	0x00009410


	//   ....[8]....
        /*096c*/ 	.word	0x00009470


	//   ....[9]....
        /*0970*/ 	.word	0x00009480


	//----- nvinfo : EIATTR_EXIT_INSTR_OFFSETS
	.align		4
.L_1445:
        /*0974*/ 	.byte	0x04, 0x1c
        /*0976*/ 	.short	(.L_1447 - .L_1446)


	//   ....[0]....
.L_1446:
        /*0978*/ 	.word	0x00000090


	//   ....[1]....
        /*097c*/ 	.word	0x0000b840


	//----- nvinfo : EIATTR_MAX_THREADS
	.align		4
.L_1447:
        /*0980*/ 	.byte	0x04, 0x05
        /*0982*/ 	.short	(.L_1449 - .L_1448)
.L_1448:
        /*0984*/ 	.word	0x00000188
        /*0988*/ 	.word	0x00000001
        /*098c*/ 	.word	0x00000001


	//----- nvinfo : EIATTR_CRS_STACK_SIZE
	.align		4
.L_1449:
        /*0990*/ 	.byte	0x04, 0x1e
        /*0992*/ 	.short	(.L_1451 - .L_1450)
.L_1450:
        /*0994*/ 	.word	0x00000000


	//----- nvinfo : EIATTR_CBANK_PARAM_SIZE
	.align		4
.L_1451:
        /*0998*/ 	.byte	0x03, 0x19
        /*099a*/ 	.short	0x00a0


	//----- nvinfo : EIATTR_PARAM_CBANK
	.align		4
        /*099c*/ 	.byte	0x04, 0x0a
        /*099e*/ 	.short	(.L_1453 - .L_1452)
	.align		4
.L_1452:
        /*09a0*/ 	.word	index@(.nv.constant0._Z35group_norm_nhwc_fwd_one_pass_kernelI11Bf16IOFp16WLi512ELi98ELi392EEv26Group_norm_nhwc_fwd_params)
        /*09a4*/ 	.short	0x0210
        /*09a6*/ 	.short	0x00a0


	//----- nvinfo : EIATTR_SW_WAR
	.align		4
.L_1453:
        /*09a8*/ 	.byte	0x04, 0x36
        /*09aa*/ 	.short	(.L_1455 - .L_1454)
.L_1454:
        /*09ac*/ 	.word	0x00000008
.L_1455:


//--------------------- .nv.info._Z35group_norm_nhwc_fwd_one_pass_kernelI11Fp16IOFp32WLi64ELi98ELi392EEv26Group_norm_nhwc_fwd_params --------------------------
	.section	.nv.info._Z35group_norm_nhwc_fwd_one_pass_kernelI11Fp16IOFp32WLi64ELi98ELi392EEv26Group_norm_nhwc_fwd_params,"",@"SHT_CUDA_INFO"
	.sectionflags	@""
	.align	4


	//----- nvinfo : EIATTR_CUDA_API_VERSION
	.align		4
        /*0000*/ 	.byte	0x04, 0x37
        /*0002*/ 	.short	(.L_1457 - .L_1456)
.L_1456:
        /*0004*/ 	.word	0x00000082


	//----- nvinfo : EIATTR_KPARAM_INFO
	.align		4
.L_1457:
        /*0008*/ 	.byte	0x04, 0x17
        /*000a*/ 	.short	(.L_1459 - .L_1458)
.L_1458:
        /*000c*/ 	.word	0x00000000
        /*0010*/ 	.short	0x0000
        /*0012*/ 	.short	0x0000
        /*0014*/ 	.byte	0x00, 0xf0, 0x81, 0x02


	//----- nvinfo : EIATTR_SPARSE_MMA_MASK
	.align		4
.L_1459:
        /*0018*/ 	.byte	0x03, 0x50
        /*001a*/ 	.short	0x0000


	//----- nvinfo : EIATTR_MAXREG_COUNT
	.align		4
        /*001c*/ 	.byte	0x03, 0x1b
        /*001e*/ 	.short	0x0080


	//----- nvinfo : EIATTR_NUM_BARRIERS
	.align		4
        /*0020*/ 	.byte	0x02, 0x4c
        /*0022*/ 	.byte	0x01
	.zero		1


	//----- nvinfo : EIATTR_MERCURY_ISA_VERSION
	.align		4
        /*0024*/ 	.byte	0x03, 0x5f
        /*0026*/ 	.short	0x0101


	//----- nvinfo : EIATTR_COOP_GROUP_MASK_REGIDS
	.align		4
        /*0028*/ 	.byte	0x04, 0x29
        /*002a*/ 	.short	(.L_1461 - .L_1460)


	//   ....[0]....
.L_1460:
        /*002c*/ 	.word	0xffffffff


	//   ....[1]....
        /*0030*/ 	.word	0xffffffff


	//   ....[2]....
        /*0034*/ 	.word	0xffffffff


	//   ....[3]....
        /*0038*/ 	.word	0xffffffff


	//   ....[4]....
        /*003c*/ 	.word	0xffffffff


	//   ....[5]....
        /*0040*/ 	.word	0xffffffff


	//   ....[6]....
        /*0044*/ 	.word	0xffffffff


	//   ....[7]....
        /*0048*/ 	.word	0xffffffff


	//   ....[8]....
        /*004c*/ 	.word	0xffffffff


	//   ....[9]....
        /*0050*/ 	.word	0xffffffff


	//----- nvinfo : EIATTR_COOP_GROUP_INSTR_OFFSETS
	.align		4
.L_1461:
        /*0054*/ 	.byte	0x04, 0x28
        /*0056*/ 	.short	(.L_1463 - .L_1462)


	//   ....[0]....
.L_1462:
        /*0058*/ 	.word	0x000010c0


	//   ....[1]....
        /*005c*/ 	.word	0x000010d0


	//   ....[2]....
        /*0060*/ 	.word	0x00001120


	//   ....[3]....
        /*0064*/ 	.word	0x00001130


	//   ....[4]....
        /*0068*/ 	.word	0x00001180


	//   ....[5]....
        /*006c*/ 	.word	0x00001190


	//   ....[6]....
        /*0070*/ 	.word	0x000011e0


	//   ....[7]....
        /*0074*/ 	.word	0x000011f0


	//   ....[8]....
        /*0078*/ 	.word	0x00001240


	//   ....[9]....
        /*007c*/ 	.word	0x00001250


	//----- nvinfo : EIATTR_EXIT_INSTR_OFFSETS
	.align		4
.L_1463:
        /*0080*/ 	.byte	0x04, 0x1c
        /*0082*/ 	.short	(.L_1465 - .L_1464)


	//   ....[0]....
.L_1464:
        /*0084*/ 	.word	0x00000060


	//   ....[1]....
        /*0088*/ 	.word	0x00003ce0


	//----- nvinfo : EIATTR_MAX_THREADS
	.align		4
.L_1465:
        /*008c*/ 	.byte	0x04, 0x05
        /*008e*/ 	.short	(.L_1467 - .L_1466)
.L_1466:
        /*0090*/ 	.word	0x00000188
        /*0094*/ 	.word	0x00000001
        /*0098*/ 	.word	0x00000001


	//----- nvinfo : EIATTR_CRS_STACK_SIZE
	.align		4
.L_1467:
        /*009c*/ 	.byte	0x04, 0x1e
        /*009e*/ 	.short	(.L_1469 - .L_1468)
.L_1468:
        /*00a0*/ 	.word	0x00000000


	//----- nvinfo : EIATTR_CBANK_PARAM_SIZE
	.align		4
.L_1469:
        /*00a4*/ 	.byte	0x03, 0x19
        /*00a6*/ 	.short	0x00a0


	//----- nvinfo : EIATTR_PARAM_CBANK
	.align		4
        /*00a8*/ 	.byte	0x04, 0x0a
        /*00aa*/ 	.short	(.L_1471 - .L_1470)
	.align		4
.L_1470:
        /*00ac*/ 	.word	index@(.nv.constant0._Z35group_norm_nhwc_fwd_one_pass_kernelI11Fp16IOFp32WLi64ELi98ELi392EEv26Group_norm_nhwc_fwd_params)
        /*00b0*/ 	.short	0x0210
        /*00b2*/ 	.short	0x00a0


	//----- nvinfo : EIATTR_SW_WAR
	.align		4
.L_1471:
        /*00b4*/ 	.byte	0x04, 0x36
        /*00b6*/ 	.short	(.L_1473 - .L_1472)
.L_1472:
        /*00b8*/ 	.word	0x00000008
.L_1473:


//--------------------- .nv.info._Z35group_norm_nhwc_fwd_one_pass_kernelI11Fp16IOFp32WLi128ELi98ELi392EEv26Group_norm_nhwc_fwd_params --------------------------
	.section	.nv.info._Z35group_norm_nhwc_fwd_one_pass_kernelI11Fp16IOFp32WLi128ELi98ELi392EEv26Group_norm_nhwc_fwd_params,"",@"SHT_CUDA_INFO"
	.sectionflags	@""
	.align	4


	//----- nvinfo : EIATTR_CUDA_API_VERSION
	.align		4
        /*0000*/ 	.byte	0x04, 0x37
        /*0002*/ 	.short	(.L_1475 - .L_1474)
.L_1474:
        /*0004*/ 	.word	0x00000082


	//----- nvinfo : EIATTR_KPARAM_INFO
	.align		4
.L_1475:
        /*0008*/ 	.byte	0x04, 0x17
        /*000a*/ 	.short	(.L_1477 - .L_1476)
.L_1476:
        /*000c*/ 	.word	0x00000000
        /*0010*/ 	.short	0x0000
        /*0012*/ 	.short	0x0000
        /*0014*/ 	.byte	0x00, 0xf0, 0x81, 0x02


	//----- nvinfo : EIATTR_SPARSE_MMA_MASK
	.align		4
.L_1477:
        /*0018*/ 	.byte	0x03, 0x50
        /*001a*/ 	.short	0x0000


	//----- nvinfo : EIATTR_MAXREG_COUNT
	.align		4
        /*001c*/ 	.byte	0x03, 0x1b
        /*001e*/ 	.short	0x0080


	//----- nvinfo : EIATTR_NUM_BARRIERS
	.align		4
        /*0020*/ 	.byte	0x02, 0x4c
        /*0022*/ 	.byte	0x01
	.zero		1


	//----- nvinfo : EIATTR_MERCURY_ISA_VERSION
	.align		4
        /*0024*/ 	.byte	0x03, 0x5f
        /*0026*/ 	.short	0x0101


	//----- nvinfo : EIATTR_COOP_GROUP_MASK_REGIDS
	.align		4
        /*0028*/ 	.byte	0x04, 0x29
        /*002a*/ 	.short	(.L_1479 - .L_1478)


	//   ....[0]....
.L_1478:
        /*002c*/ 	.word	0xffffffff


	//   ....[1]....
        /*0030*/ 	.word	0xffffffff


	//   ....[2]....
        /*0034*/ 	.word	0xffffffff


	//   ....[3]....
        /*0038*/ 	.word	0xffffffff


	//   ....[4]....
        /*003c*/ 	.word	0xffffffff


	//   ....[5]....
        /*0040*/ 	.word	0xffffffff


	//   ....[6]....
        /*0044*/ 	.word	0xffffffff


	//   ....[7]....
        /*0048*/ 	.word	0xffffffff


	//   ....[8]....
        /*004c*/ 	.word	0xffffffff


	//   ....[9]....
        /*0050*/ 	.word	0xffffffff


	//----- nvinfo : EIATTR_COOP_GROUP_INSTR_OFFSETS
	.align		4
.L_1479:
        /*0054*/ 	.byte	0x04, 0x28
        /*0056*/ 	.short	(.L_1481 - .L_1480)


	//   ....[0]....
.L_1480:
        /*0058*/ 	.word	0x00001d00


	//   ....[1]....
        /*005c*/ 	.word	0x00001d10


	//   ....[2]....
        /*0060*/ 	.word	0x00001d50


	//   ....[3]....
        /*0064*/ 	.word	0x00001d60


	//   ....[4]....
        /*0068*/ 	.word	0x00001db0


	//   ....[5]....
        /*006c*/ 	.word	0x00001dc0


	//   ....[6]....
        /*0070*/ 	.word	0x00001e10


	//   ....[7]....
        /*0074*/ 	.word	0x00001e20


	//   ....[8]....
        /*0078*/ 	.word	0x00001e70


	//   ....[9]....
        /*007c*/ 	.word	0x00001e80


	//----- nvinfo : EIATTR_EXIT_INSTR_OFFSETS
	.align		4
.L_1481:
        /*0080*/ 	.byte	0x04, 0x1c
        /*0082*/ 	.short	(.L_1483 - .L_1482)


	//   ....[0]....
.L_1482:
        /*0084*/ 	.word	0x00000060


	//   ....[1]....
        /*0088*/ 	.word	0x00005240


	//----- nvinfo : EIATTR_MAX_THREADS
	.align		4
.L_1483:
        /*008c*/ 	.byte	0x04, 0x05
        /*008e*/ 	.short	(.L_1485 - .L_1484)
.L_1484:
        /*0090*/ 	.word	0x00000188
        /*0094*/ 	.word	0x00000001
        /*0098*/ 	.word	0x00000001


	//----- nvinfo : EIATTR_CRS_STACK_SIZE
	.align		4
.L_1485:
        /*009c*/ 	.byte	0x04, 0x1e
        /*009e*/ 	.short	(.L_1487 - .L_1486)
.L_1486:
        /*00a0*/ 	.word	0x00000000


	//----- nvinfo : EIATTR_CBANK_PARAM_SIZE
	.align		4
.L_1487:
        /*00a4*/ 	.byte	0x03, 0x19
        /*00a6*/ 	.short	0x00a0


	//----- nvinfo : EIATTR_PARAM_CBANK
	.align		4
        /*00a8*/ 	.byte	0x04, 0x0a
        /*00aa*/ 	.short	(.L_1489 - .L_1488)
	.align		4
.L_1488:
        /*00ac*/ 	.word	index@(.nv.constant0._Z35group_norm_nhwc_fwd_one_pass_kernelI11Fp16IOFp32WLi128ELi98ELi392EEv26Group_norm_nhwc_fwd_params)
        /*00b0*/ 	.short	0x0210
        /*00b2*/ 	.short	0x00a0


	//----- nvinfo : EIATTR_SW_WAR
	.align		4
.L_1489:
        /*00b4*/ 	.byte	0x04, 0x36
        /*00b6*/ 	.short	(.L_1491 - .L_1490)
.L_1490:
        /*00b8*/ 	.word	0x00000008
.L_1491:


//--------------------- .nv.info._Z35group_norm_nhwc_fwd_one_pass_kernelI11Fp16IOFp32WLi256ELi98ELi392EEv26Group_norm_nhwc_fwd_params --------------------------
	.section	.nv.info._Z35group_norm_nhwc_fwd_one_pass_kernelI11Fp16IOFp32WLi256ELi98ELi392EEv26Group_norm_nhwc_fwd_params,"",@"SHT_CUDA_INFO"
	.sectionflags	@""
	.align	4


	//----- nvinfo : EIATTR_CUDA_API_VERSION
	.align		4
        /*0000*/ 	.byte	0x04, 0x37
        /*0002*/ 	.short	(.L_1493 - .L_1492)
.L_1492:
        /*0004*/ 	.word	0x00000082


	//----- nvinfo : EIATTR_KPARAM_INFO
	.align		4
.L_1493:
        /*0008*/ 	.byte	0x04, 0x17
        /*000a*/ 	.short	(.L_1495 - .L_1494)
.L_1494:
        /*000c*/ 	.word	0x00000000
        /*0010*/ 	.short	0x0000
        /*0012*/ 	.short	0x0000
        /*0014*/ 	.byte	0x00, 0xf0, 0x81, 0x02


	//----- nvinfo : EIATTR_SPARSE_MMA_MASK
	.align		4
.L_1495:
        /*0018*/ 	.byte	0x03, 0x50
        /*001a*/ 	.short	0x0000


	//----- nvinfo : EIATTR_MAXREG_COUNT
	.align		4
        /*001c*/ 	.byte	0x03, 0x1b
        /*001e*/ 	.short	0x0080


	//----- nvinfo : EIATTR_NUM_BARRIERS
	.align		4
        /*0020*/ 	.byte	0x02, 0x4c
        /*0022*/ 	.byte	0x01
	.zero		1


	//----- nvinfo : EIATTR_MERCURY_ISA_VERSION
	.align		4
        /*0024*/ 	.byte	0x03, 0x5f
        /*0026*/ 	.short	0x0101


	//----- nvinfo : EIATTR_COOP_GROUP_MASK_REGIDS
	.align		4
        /*0028*/ 	.byte	0x04, 0x29
        /*002a*/ 	.short	(.L_1497 - .L_1496)


	//   ....[0]....
.L_1496:
        /*002c*/ 	.word	0xffffffff


	//   ....[1]....
        /*0030*/ 	.word	0xffffffff


	//   ....[2]....
        /*0034*/ 	.word	0xffffffff


	//   ....[3]....
        /*0038*/ 	.word	0xffffffff


	//   ....[4]....
        /*003c*/ 	.word	0xffffffff


	//   ....[5]....
        /*0040*/ 	.word	0xffffffff


	//   ....[6]....
        /*0044*/ 	.word	0xffffffff


	//   ....[7]....
        /*0048*/ 	.word	0xffffffff


	//   ....[8]....
        /*004c*/ 	.word	0xffffffff


	//   ....[9]....
        /*0050*/ 	.word	0xffffffff


	//----- nvinfo : EIATTR_COOP_GROUP_INSTR_OFFSETS
	.align		4
.L_1497:
        /*0054*/ 	.byte	0x04, 0x28
        /*0056*/ 	.short	(.L_1499 - .L_1498)


	//   ....[0]....
.L_1498:
        /*0058*/ 	.word	0x00003ac0


	//   ....[1]....
        /*005c*/ 	.word	0x00003ad0


	//   ....[2]....
        /*0060*/ 	.word	0x00003b20


	//   ....[3]....
        /*0064*/ 	.word	0x00003b30


	//   ....[4]....
        /*0068*/ 	.word	0x00003b80


	//   ....[5]....
        /*006c*/ 	.word	0x00003b90


	//   ....[6]....
        /*0070*/ 	.word	0x00003be0


	//   ....[7]....
        /*0074*/ 	.word	0x00003bf0


	//   ....[8]....
        /*0078*/ 	.word	0x00003c40


	//   ....[9]....
        /*007c*/ 	.word	0x00003c50


	//----- nvinfo : EIATTR_EXIT_INSTR_OFFSETS
	.align		4
.L_1499:
        /*0080*/ 	.byte	0x04, 0x1c
        /*0082*/ 	.short	(.L_1501 - .L_1500)


	//   ....[0]....
.L_1500:
        /*0084*/ 	.word	0x00000060


	//   ....[1]....
        /*0088*/ 	.word	0x00009320


	//----- nvinfo : EIATTR_MAX_THREADS
	.align		4
.L_1501:
        /*008c*/ 	.byte	0x04, 0x05
        /*008e*/ 	.short	(.L_1503 - .L_1502)
.L_1502:
        /*0090*/ 	.word	0x00000188
        /*0094*/ 	.word	0x00000001
        /*0098*/ 	.word	0x00000001


	//----- nvinfo : EIATTR_CRS_STACK_SIZE
	.align		4
.L_1503:
        /*009c*/ 	.byte	0x04, 0x1e
        /*009e*/ 	.short	(.L_1505 - .L_1504)
.L_1504:
        /*00a0*/ 	.word	0x00000000


	//----- nvinfo : EIATTR_CBANK_PARAM_SIZE
	.align		4
.L_1505:
        /*00a4*/ 	.byte	0x03, 0x19
        /*00a6*/ 	.short	0x00a0


	//----- nvinfo : EIATTR_PARAM_CBANK
	.align		4
        /*00a8*/ 	.byte	0x04, 0x0a
        /*00aa*/ 	.short	(.L_1507 - .L_1506)
	.align		4
.L_1506:
        /*00ac*/ 	.word	index@(.nv.constant0._Z35group_norm_nhwc_fwd_one_pass_kernelI11Fp16IOFp32WLi256ELi98ELi392EEv26Group_norm_nhwc_fwd_params)
        /*00b0*/ 	.short	0x0210
        /*00b2*/ 	.short	0x00a0


	//----- nvinfo : EIATTR_SW_WAR
	.align		4
.L_1507:
        /*00b4*/ 	.byte	0x04, 0x36
        /*00b6*/ 	.short	(.L_1509 - .L_1508)
.L_1508:
        /*00b8*/ 	.word	0x00000008
.L_1509:


//--------------------- .nv.info._Z35group_norm_nhwc_fwd_one_pass_kernelI11Fp16IOFp32WLi512ELi98ELi392EEv26Group_norm_nhwc_fwd_params --------------------------
	.section	.nv.info._Z35group_norm_nhwc_fwd_one_pass_kernelI11Fp16IOFp32WLi512ELi98ELi392EEv26Group_norm_nhwc_fwd_params,"",@"SHT_CUDA_INFO"
	.sectionflags	@""
	.align	4


	//----- nvinfo : EIATTR_CUDA_API_VERSION
	.align		4
        /*0000*/ 	.byte	0x04, 0x37
        /*0002*/ 	.short	(.L_1511 - .L_1510)
.L_1510:
        /*0004*/ 	.word	0x00000082


	//----- nvinfo : EIATTR_KPARAM_INFO
	.align		4
.L_1511:
        /*0008*/ 	.byte	0x04, 0x17
        /*000a*/ 	.short	(.L_1513 - .L_1512)
.L_1512:
        /*000c*/ 	.word	0x00000000
        /*0010*/ 	.short	0x0000
        /*0012*/ 	.short	0x0000
        /*0014*/ 	.byte	0x00, 0xf0, 0x81, 0x02


	//----- nvinfo : EIATTR_SPARSE_MMA_MASK
	.align		4
.L_1513:
        /*0018*/ 	.byte	0x03, 0x50
        /*001a*/ 	.short	0x0000


	//----- nvinfo : EIATTR_MAXREG_COUNT
	.align		4
        /*001c*/ 	.byte	0x03, 0x1b
        /*001e*/ 	.short	0x0080


	//----- nvinfo : EIATTR_NUM_BARRIERS
	.align		4
        /*0020*/ 	.byte	0x02, 0x4c
        /*0022*/ 	.byte	0x01
	.zero		1


	//----- nvinfo : EIATTR_ANNOTATIONS
	.align		4
        /*0024*/ 	.byte	0x04, 0x55
        /*0026*/ 	.short	(.L_1515 - .L_1514)


	//   ....[0]....
.L_1514:
        /*0028*/ 	.word	0x00000001
        /*002c*/ 	.byte	0xa0, 0x10, 0x00, 0x00, 0x01, 0x00, 0x00, 0x00, 0xb0, 0x11, 0x00, 0x00, 0x01, 0x00, 0x00, 0x00
        /*003c*/ 	.byte	0xd0, 0x12, 0x00, 0x00, 0x01, 0x00, 0x00, 0x00, 0x10, 0x13, 0x00, 0x00, 0x01, 0x00, 0x00, 0x00
        /*004c*/ 	.byte	0x40, 0x17, 0x00, 0x00, 0x01, 0x00, 0x00, 0x00, 0xa0, 0x17, 0x00, 0x00, 0x01, 0x00, 0x00, 0x00
        /*005c*/ 	.byte	0xd0, 0x17, 0x00, 0x00, 0x01, 0x00, 0x00, 0x00, 0x20, 0x47, 0x00, 0x00, 0x01, 0x00, 0x00, 0x00
        /*006c*/ 	.byte	0x90, 0x47, 0x00, 0x00, 0x01, 0x00, 0x00, 0x00, 0x60, 0x48, 0x00, 0x00


	//----- nvinfo : EIATTR_MERCURY_ISA_VERSION
	.align		4
.L_1515:
        /*0078*/ 	.byte	0x03, 0x5f
        /*007a*/ 	.short	0x0101


	//----- nvinfo : EIATTR_COOP_GROUP_MASK_REGIDS
	.align		4
        /*007c*/ 	.byte	0x04, 0x29
        /*007e*/ 	.short	(.L_1517 - .L_1516)


	//   ....[0]....
.L_1516:
        /*0080*/ 	.word	0xffffffff


	//   ....[1]....
        /*0084*/ 	.word	0xffffffff


	//   ....[2]....
        /*0088*/ 	.word	0xffffffff


	//   ....[3]....
        /*008c*/ 	.word	0xffffffff


	//   ....[4]....
        /*0090*/ 	.word	0xffffffff


	//   ....[5]....
        /*0094*/ 	.word	0xffffffff


	//   ....[6]....
        /*0098*/ 	.word	0xffffffff


	//   ....[7]....
        /*009c*/ 	.word	0xffffffff


	//   ....[8]....
        /*00a0*/ 	.word	0xffffffff


	//   ....[9]....
        /*00a4*/ 	.word	0xffffffff


	//----- nvinfo : EIATTR_COOP_GROUP_INSTR_OFFSETS
	.align		4
.L_1517:
        /*00a8*/ 	.byte	0x04, 0x28
        /*00aa*/ 	.short	(.L_1519 - .L_1518)


	//   ....[0]....
.L_1518:
        /*00ac*/ 	.word	0x00008650


	//   ....[1]....
        /*00b0*/ 	.word	0x00008660


	//   ....[2]....
        /*00b4*/ 	.word	0x000086b0


	//   ....[3]....
        /*00b8*/ 	.word	0x000086c0


	//   ....[4]....
        /*00bc*/ 	.word	0x00008710


	//   ....[5]....
        /*00c0*/ 	.word	0x00008720


	//   ....[6]....
        /*00c4*/ 	.word	0x00008780


	//   ....[7]....
        /*00c8*/ 	.word	0x00008790


	//   ....[8]....
        /*00cc*/ 	.word	0x000087f0


	//   ....[9]....
        /*00d0*/ 	.word	0x00008800


	//----- nvinfo : EIATTR_EXIT_INSTR_OFFSETS
	.align		4
.L_1519:
        /*00d4*/ 	.byte	0x04, 0x1c
        /*00d6*/ 	.short	(.L_1521 - .L_1520)


	//   ....[0]....
.L_1520:
        /*00d8*/ 	.word	0x00000090


	//   ....[1]....
        /*00dc*/ 	.word	0x0000acc0


	//----- nvinfo : EIATTR_MAX_THREADS
	.align		4
.L_1521:
        /*00e0*/ 	.byte	0x04, 0x05
        /*00e2*/ 	.short	(.L_1523 - .L_1522)
.L_1522:
        /*00e4*/ 	.word	0x00000188
        /*00e8*/ 	.word	0x00000001
        /*00ec*/ 	.word	0x00000001


	//----- nvinfo : EIATTR_CRS_STACK_SIZE
	.align		4
.L_1523:
        /*00f0*/ 	.byte	0x04, 0x1e
        /*00f2*/ 	.short	(.L_1525 - .L_1524)
.L_1524:
        /*00f4*/ 	.word	0x00000000


	//----- nvinfo : EIATTR_CBANK_PARAM_SIZE
	.align		4
.L_1525:
        /*00f8*/ 	.byte	0x03, 0x19
        /*00fa*/ 	.short	0x00a0


	//----- nvinfo : EIATTR_PARAM_CBANK
	.align		4
        /*00fc*/ 	.byte	0x04, 0x0a
        /*00fe*/ 	.short	(.L_1527 - .L_1526)
	.align		4
.L_1526:
        /*0100*/ 	.word	index@(.nv.constant0._Z35group_norm_nhwc_fwd_one_pass_kernelI11Fp16IOFp32WLi512ELi98ELi392EEv26Group_norm_nhwc_fwd_params)
        /*0104*/ 	.short	0x0210
        /*0106*/ 	.short	0x00a0


	//----- nvinfo : EIATTR_SW_WAR
	.align		4
.L_1527:
        /*0108*/ 	.byte	0x04, 0x36
        /*010a*/ 	.short	(.L_1529 - .L_1528)
.L_1528:
        /*010c*/ 	.word	0x00000008
.L_1529:


//--------------------- .nv.info._Z35group_norm_nhwc_fwd_one_pass_kernelI11Fp16IOBf16WLi64ELi98ELi392EEv26Group_norm_nhwc_fwd_params --------------------------
	.section	.nv.info._Z35group_norm_nhwc_fwd_one_pass_kernelI11Fp16IOBf16WLi64ELi98ELi392EEv26Group_norm_nhwc_fwd_params,"",@"SHT_CUDA_INFO"
	.sectionflags	@""
	.align	4


	//----- nvinfo : EIATTR_CUDA_API_VERSION
	.align		4
        /*0000*/ 	.byte	0x04, 0x37
        /*0002*/ 	.short	(.L_1531 - .L_1530)
.L_1530:
        /*0004*/ 	.word	0x00000082


	//----- nvinfo : EIATTR_KPARAM_INFO
	.align		4
.L_1531:
        /*0008*/ 	.byte	0x04, 0x17
        /*000a*/ 	.short	(.L_1533 - .L_1532)
.L_1532:
        /*000c*/ 	.word	0x00000000
        /*0010*/ 	.short	0x0000
        /*0012*/ 	.short	0x0000
        /*0014*/ 	.byte	0x00, 0xf0, 0x81, 0x02


	//----- nvinfo : EIATTR_SPARSE_MMA_MASK
	.align		4
.L_1533:
        /*0018*/ 	.byte	0x03, 0x50
        /*001a*/ 	.short	0x0000


	//----- nvinfo : EIATTR_MAXREG_COUNT
	.align		4
        /*001c*/ 	.byte	0x03, 0x1b
        /*001e*/ 	.short	0x0080


	//----- nvinfo : EIATTR_NUM_BARRIERS
	.align		4
        /*0020*/ 	.byte	0x02, 0x4c
        /*0022*/ 	.byte	0x01
	.zero		1


	//----- nvinfo : EIATTR_MERCURY_ISA_VERSION
	.align		4
        /*0024*/ 	.byte	0x03, 0x5f
        /*0026*/ 	.short	0x0101


	//----- nvinfo : EIATTR_COOP_GROUP_MASK_REGIDS
	.align		4
        /*0028*/ 	.byte	0x04, 0x29
        /*002a*/ 	.short	(.L_1535 - .L_1534)


	//   ....[0]....
.L_1534:
        /*002c*/ 	.word	0xffffffff


	//   ....[1]....
        /*0030*/ 	.word	0xffffffff


	//   ....[2]....
        /*0034*/ 	.word	0xffffffff


	//   ....[3]....
        /*0038*/ 	.word	0xffffffff


	//   ....[4]....
        /*003c*/ 	.word	0xffffffff


	//   ....[5]....
        /*0040*/ 	.word	0xffffffff


	//   ....[6]....
        /*0044*/ 	.word	0xffffffff


	//   ....[7]....
        /*0048*/ 	.word	0xffffffff


	//   ....[8]....
        /*004c*/ 	.word	0xffffffff


	//   ....[9]....
        /*0050*/ 	.word	0xffffffff


	//----- nvinfo : EIATTR_COOP_GROUP_INSTR_OFFSETS
	.align		4
.L_1535:
        /*0054*/ 	.byte	0x04, 0x28
        /*0056*/ 	.short	(.L_1537 - .L_1536)


	//   ....[0]....
.L_1536:
        /*0058*/ 	.word	0x000010f0


	//   ....[1]....
        /*005c*/ 	.word	0x00001100


	//   ....[2]....
        /*0060*/ 	.word	0x00001150


	//   ....[3]....
        /*0064*/ 	.word	0x00001160


	//   ....[4]....
        /*0068*/ 	.word	0x000011b0


	//   ....[5]....
        /*006c*/ 	.word	0x000011c0


	//   ....[6]....
        /*0070*/ 	.word	0x00001210


	//   ....[7]....
        /*0074*/ 	.word	0x00001220


	//   ....[8]....
        /*0078*/ 	.word	0x00001270


	//   ....[9]....
        /*007c*/ 	.word	0x00001280


	//----- nvinfo : EIATTR_EXIT_INSTR_OFFSETS
	.align		4
.L_1537:
        /*0080*/ 	.byte	0x04, 0x1c
        /*0082*/ 	.short	(.L_1539 - .L_1538)


	//   ....[0]....
.L_1538:
        /*0084*/ 	.word	0x00000060


	//   ....[1]....
        /*0088*/ 	.word	0x00003d60


	//----- nvinfo : EIATTR_MAX_THREADS
	.align		4
.L_1539:
        /*008c*/ 	.byte	0x04, 0x05
        /*008e*/ 	.short	(.L_1541 - .L_1540)
.L_1540:
        /*0090*/ 	.word	0x00000188
        /*0094*/ 	.word	0x00000001
        /*0098*/ 	.word	0x00000001


	//----- nvinfo : EIATTR_CRS_STACK_SIZE
	.align		4
.L_1541:
        /*009c*/ 	.byte	0x04, 0x1e
        /*009e*/ 	.short	(.L_1543 - .L_1542)
.L_1542:
        /*00a0*/ 	.word	0x00000000


	//----- nvinfo : EIATTR_CBANK_PARAM_SIZE
	.align		4
.L_1543:
        /*00a4*/ 	.byte	0x03, 0x19
        /*00a6*/ 	.short	0x00a0


	//----- nvinfo : EIATTR_PARAM_CBANK
	.align		4
        /*00a8*/ 	.byte	0x04, 0x0a
        /*00aa*/ 	.short	(.L_1545 - .L_1544)
	.align		4
.L_1544:
        /*00ac*/ 	.word	index@(.nv.constant0._Z35group_norm_nhwc_fwd_one_pass_kernelI11Fp16IOBf16WLi64ELi98ELi392EEv26Group_norm_nhwc_fwd_params)
        /*00b0*/ 	.short	0x0210
        /*00b2*/ 	.short	0x00a0


	//----- nvinfo : EIATTR_SW_WAR
	.align		4
.L_1545:
        /*00b4*/ 	.byte	0x04, 0x36
        /*00b6*/ 	.short	(.L_1547 - .L_1546)
.L_1546:
        /*00b8*/ 	.word	0x00000008
.L_1547:


//--------------------- .nv.info._Z35group_norm_nhwc_fwd_one_pass_kernelI11Fp16IOBf16WLi128ELi98ELi392EEv26Group_norm_nhwc_fwd_params --------------------------
	.section	.nv.info._Z35group_norm_nhwc_fwd_one_pass_kernelI11Fp16IOBf16WLi128ELi98ELi392EEv26Group_norm_nhwc_fwd_params,"",@"SHT_CUDA_INFO"
	.sectionflags	@""
	.align	4


	//----- nvinfo : EIATTR_CUDA_API_VERSION
	.align		4
        /*0000*/ 	.byte	0x04, 0x37
        /*0002*/ 	.short	(.L_1549 - .L_1548)
.L_1548:
        /*0004*/ 	.word	0x00000082


	//----- nvinfo : EIATTR_KPARAM_INFO
	.align		4
.L_1549:
        /*0008*/ 	.byte	0x04, 0x17
        /*000a*/ 	.short	(.L_1551 - .L_1550)
.L_1550:
        /*000c*/ 	.word	0x00000000
        /*0010*/ 	.short	0x0000
        /*0012*/ 	.short	0x0000
        /*0014*/ 	.byte	0x00, 0xf0, 0x81, 0x02


	//----- nvinfo : EIATTR_SPARSE_MMA_MASK
	.align		4
.L_1551:
        /*0018*/ 	.byte	0x03, 0x50
        /*001a*/ 	.short	0x0000


	//----- nvinfo : EIATTR_MAXREG_COUNT
	.align		4
        /*001c*/ 	.byte	0x03, 0x1b
        /*001e*/ 	.short	0x0080


	//----- nvinfo : EIATTR_NUM_BARRIERS
	.align		4
        /*0020*/ 	.byte	0x02, 0x4c
        /*0022*/ 	.byte	0x01
	.zero		1


	//----- nvinfo : EIATTR_MERCURY_ISA_VERSION
	.align		4
        /*0024*/ 	.byte	0x03, 0x5f
        /*0026*/ 	.short	0x0101


	//----- nvinfo : EIATTR_COOP_GROUP_MASK_REGIDS
	.align		4
        /*0028*/ 	.byte	0x04, 0x29
        /*002a*/ 	.short	(.L_1553 - .L_1552)


	//   ....[0]....
.L_1552:
        /*002c*/ 	.word	0xffffffff


	//   ....[1]....
        /*0030*/ 	.word	0xffffffff


	//   ....[2]....
        /*0034*/ 	.word	0xffffffff


	//   ....[3]....
        /*0038*/ 	.word	0xffffffff


	//   ....[4]....
        /*003c*/ 	.word	0xffffffff


	//   ....[5]....
        /*0040*/ 	.word	0xffffffff


	//   ....[6]....
        /*0044*/ 	.word	0xffffffff


	//   ....[7]....
        /*0048*/ 	.word	0xffffffff


	//   ....[8]....
        /*004c*/ 	.word	0xffffffff


	//   ....[9]....
        /*0050*/ 	.word	0xffffffff


	//----- nvinfo : EIATTR_COOP_GROUP_INSTR_OFFSETS
	.align		4
.L_1553:
        /*0054*/ 	.byte	0x04, 0x28
        /*0056*/ 	.short	(.L_1555 - .L_1554)


	//   ....[0]....
.L_1554:
        /*0058*/ 	.word	0x00001d00


	//   ....[1]....
        /*005c*/ 	.word	0x00001d10


	//   ....[2]....
        /*0060*/ 	.word	0x00001d50


	//   ....[3]....
        /*0064*/ 	.word	0x00001d60


	//   ....[4]....
        /*0068*/ 	.word	0x00001db0


	//   ....[5]....
        /*006c*/ 	.word	0x00001dc0


	//   ....[6]....
        /*0070*/ 	.word	0x00001e10


	//   ....[7]....
        /*0074*/ 	.word	0x00001e20


	//   ....[8]....
        /*0078*/ 	.word	0x00001e70


	//   ....[9]....
        /*007c*/ 	.word	0x00001e80


	//----- nvinfo : EIATTR_EXIT_INSTR_OFFSETS
	.align		4
.L_1555:
        /*0080*/ 	.byte	0x04, 0x1c
        /*0082*/ 	.short	(.L_1557 - .L_1556)


	//   ....[0]....
.L_1556:
        /*0084*/ 	.word	0x00000060


	//   ....[1]....
        /*0088*/ 	.word	0x000052a0


	//----- nvinfo : EIATTR_MAX_THREADS
	.align		4
.L_1557:
        /*008c*/ 	.byte	0x04, 0x05
        /*008e*/ 	.short	(.L_1559 - .L_1558)
.L_1558:
        /*0090*/ 	.word	0x00000188
        /*0094*/ 	.word	0x00000001
        /*0098*/ 	.word	0x00000001


	//----- nvinfo : EIATTR_CRS_STACK_SIZE
	.align		4
.L_1559:
        /*009c*/ 	.byte	0x04, 0x1e
        /*009e*/ 	.short	(.L_1561 - .L_1560)
.L_1560:
        /*00a0*/ 	.word	0x00000000


	//----- nvinfo : EIATTR_CBANK_PARAM_SIZE
	.align		4
.L_1561:
        /*00a4*/ 	.byte	0x03, 0x19
        /*00a6*/ 	.short	0x00a0


	//----- nvinfo : EIATTR_PARAM_CBANK
	.align		4
        /*00a8*/ 	.byte	0x04, 0x0a
        /*00aa*/ 	.short	(.L_1563 - .L_1562)
	.align		4
.L_1562:
        /*00ac*/ 	.word	index@(.nv.constant0._Z35group_norm_nhwc_fwd_one_pass_kernelI11Fp16IOBf16WLi128ELi98ELi392EEv26Group_norm_nhwc_fwd_params)
        /*00b0*/ 	.short	0x0210
        /*00b2*/ 	.short	0x00a0


	//----- nvinfo : EIATTR_SW_WAR
	.align		4
.L_1563:
        /*00b4*/ 	.byte	0x04, 0x36
        /*00b6*/ 	.short	(.L_1565 - .L_1564)
.L_1564:
        /*00b8*/ 	.word	0x00000008
.L_1565:


//--------------------- .nv.info._Z35group_norm_nhwc_fwd_one_pass_kernelI11Fp16IOBf16WLi256ELi98ELi392EEv26Group_norm_nhwc_fwd_params --------------------------
	.section	.nv.info._Z35group_norm_nhwc_fwd_one_pass_kernelI11Fp16IOBf16WLi256ELi98ELi392EEv26Group_norm_nhwc_fwd_params,"",@"SHT_CUDA_INFO"
	.sectionflags	@""
	.align	4


	//----- nvinfo : EIATTR_CUDA_API_VERSION
	.align		4
        /*0000*/ 	.byte	0x04, 0x37
        /*0002*/ 	.short	(.L_1567 - .L_1566)
.L_1566:
        /*0004*/ 	.word	0x00000082


	//----- nvinfo : EIATTR_KPARAM_INFO
	.align		4
.L_1567:
        /*0008*/ 	.byte	0x04, 0x17
        /*000a*/ 	.short	(.L_1569 - .L_1568)
.L_1568:
        /*000c*/ 	.word	0x00000000
        /*0010*/ 	.short	0x0000
        /*0012*/ 	.short	0x0000
        /*0014*/ 	.byte	0x00, 0xf0, 0x81, 0x02


	//----- nvinfo : EIATTR_SPARSE_MMA_MASK
	.align		4
.L_1569:
        /*0018*/ 	.byte	0x03, 0x50
        /*001a*/ 	.short	0x0000


	//----- nvinfo : EIATTR_MAXREG_COUNT
	.align		4
        /*001c*/ 	.byte	0x03, 0x1b
        /*001e*/ 	.short	0x0080


	//----- nvinfo : EIATTR_NUM_BARRIERS
	.align		4
        /*0020*/ 	.byte	0x02, 0x4c
        /*0022*/ 	.byte	0x01
	.zero		1


	//----- nvinfo : EIATTR_MERCURY_ISA_VERSION
	.align		4
        /*0024*/ 	.byte	0x03, 0x5f
        /*0026*/ 	.short	0x0101


	//----- nvinfo : EIATTR_COOP_GROUP_MASK_REGIDS
	.align		4
        /*0028*/ 	.byte	0x04, 0x29
        /*002a*/ 	.short	(.L_1571 - .L_1570)


	//   ....[0]....
.L_1570:
        /*002c*/ 	.word	0xffffffff


	//   ....[1]....
        /*0030*/ 	.word	0xffffffff


	//   ....[2]....
        /*0034*/ 	.word	0xffffffff


	//   ....[3]....
        /*0038*/ 	.word	0xffffffff


	//   ....[4]....
        /*003c*/ 	.word	0xffffffff


	//   ....[5]....
        /*0040*/ 	.word	0xffffffff


	//   ....[6]....
        /*0044*/ 	.word	0xffffffff


	//   ....[7]....
        /*0048*/ 	.word	0xffffffff


	//   ....[8]....
        /*004c*/ 	.word	0xffffffff


	//   ....[9]....
        /*0050*/ 	.word	0xffffffff


	//----- nvinfo : EIATTR_COOP_GROUP_INSTR_OFFSETS
	.align		4
.L_1571:
        /*0054*/ 	.byte	0x04, 0x28
        /*0056*/ 	.short	(.L_1573 - .L_1572)


	//   ....[0]....
.L_1572:
        /*0058*/ 	.word	0x00003ac0


	//   ....[1]....
        /*005c*/ 	.word	0x00003ad0


	//   ....[2]....
        /*0060*/ 	.word	0x00003b20


	//   ....[3]....
        /*0064*/ 	.word	0x00003b30


	//   ....[4]....
        /*0068*/ 	.word	0x00003b80


	//   ....[5]....
        /*006c*/ 	.word	0x00003b90


	//   ....[6]....
        /*0070*/ 	.word	0x00003be0


	//   ....[7]....
        /*0074*/ 	.word	0x00003bf0


	//   ....[8]....
        /*0078*/ 	.word	0x00003c40


	//   ....[9]....
        /*007c*/ 	.word	0x00003c50


	//----- nvinfo : EIATTR_EXIT_INSTR_OFFSETS
	.align		4
.L_1573:
        /*0080*/ 	.byte	0x04, 0x1c
        /*0082*/ 	.short	(.L_1575 - .L_1574)


	//   ....[0]....
.L_1574:
        /*0084*/ 	.word	0x00000060


	//   ....[1]....
        /*0088*/ 	.word	0x00009380


	//----- nvinfo : EIATTR_MAX_THREADS
	.align		4
.L_1575:
        /*008c*/ 	.byte	0x04, 0x05
        /*008e*/ 	.short	(.L_1577 - .L_1576)
.L_1576:
        /*0090*/ 	.word	0x00000188
        /*0094*/ 	.word	0x00000001
        /*0098*/ 	.word	0x00000001


	//----- nvinfo : EIATTR_CRS_STACK_SIZE
	.align		4
.L_1577:
        /*009c*/ 	.byte	0x04, 0x1e
        /*009e*/ 	.short	(.L_1579 - .L_1578)
.L_1578:
        /*00a0*/ 	.word	0x00000000


	//----- nvinfo : EIATTR_CBANK_PARAM_SIZE
	.align		4
.L_1579:
        /*00a4*/ 	.byte	0x03, 0x19
        /*00a6*/ 	.short	0x00a0


	//----- nvinfo : EIATTR_PARAM_CBANK
	.align		4
        /*00a8*/ 	.byte	0x04, 0x0a
        /*00aa*/ 	.short	(.L_1581 - .L_1580)
	.align		4
.L_1580:
        /*00ac*/ 	.word	index@(.nv.constant0._Z35group_norm_nhwc_fwd_one_pass_kernelI11Fp16IOBf16WLi256ELi98ELi392EEv26Group_norm_nhwc_fwd_params)
        /*00b0*/ 	.short	0x0210
        /*00b2*/ 	.short	0x00a0


	//----- nvinfo : EIATTR_SW_WAR
	.align		4
.L_1581:
        /*00b4*/ 	.byte	0x04, 0x36
        /*00b6*/ 	.short	(.L_1583 - .L_1582)
.L_1582:
        /*00b8*/ 	.word	0x00000008
.L_1583:


//--------------------- .nv.info._Z35group_norm_nhwc_fwd_one_pass_kernelI11Fp16IOBf16WLi512ELi98ELi392EEv26Group_norm_nhwc_fwd_params --------------------------
	.section	.nv.info._Z35group_norm_nhwc_fwd_one_pass_kernelI11Fp16IOBf16WLi512ELi98ELi392EEv26Group_norm_nhwc_fwd_params,"",@"SHT_CUDA_INFO"
	.sectionflags	@""
	.align	4


	//----- nvinfo : EIATTR_CUDA_API_VERSION
	.align		4
        /*0000*/ 	.byte	0x04, 0x37
        /*0002*/ 	.short	(.L_1585 - .L_1584)
.L_1584:
        /*0004*/ 	.word	0x00000082


	//----- nvinfo : EIATTR_KPARAM_INFO
	.align		4
.L_1585:
        /*0008*/ 	.byte	0x04, 0x17
        /*000a*/ 	.short	(.L_1587 - .L_1586)
.L_1586:
        /*000c*/ 	.word	0x00000000
        /*0010*/ 	.short	0x0000
        /*0012*/ 	.short	0x0000
        /*0014*/ 	.byte	0x00, 0xf0, 0x81, 0x02


	//----- nvinfo : EIATTR_SPARSE_MMA_MASK
	.align		4
.L_1587:
        /*0018*/ 	.byte	0x03, 0x50
        /*001a*/ 	.short	0x0000


	//----- nvinfo : EIATTR_MAXREG_COUNT
	.align		4
        /*001c*/ 	.byte	0x03, 0x1b
        /*001e*/ 	.short	0x0080


	//----- nvinfo : EIATTR_NUM_BARRIERS
	.align		4
        /*0020*/ 	.byte	0x02, 0x4c
        /*0022*/ 	.byte	0x01
	.zero		1


	//----- nvinfo : EIATTR_ANNOTATIONS
	.align		4
        /*0024*/ 	.byte	0x04, 0x55
        /*0026*/ 	.short	(.L_1589 - .L_1588)


	//   ....[0]....
.L_1588:
        /*0028*/ 	.word	0x00000001
        /*002c*/ 	.byte	0xa0, 0x10, 0x00, 0x00, 0x01, 0x00, 0x00, 0x00, 0xb0, 0x11, 0x00, 0x00, 0x01, 0x00, 0x00, 0x00
        /*003c*/ 	.byte	0xd0, 0x12, 0x00, 0x00, 0x01, 0x00, 0x00, 0x00, 0x10, 0x13, 0x00, 0x00, 0x01, 0x00, 0x00, 0x00
        /*004c*/ 	.byte	0x40, 0x17, 0x00, 0x00, 0x01, 0x00, 0x00, 0x00, 0xa0, 0x17, 0x00, 0x00, 0x01, 0x00, 0x00, 0x00
        /*005c*/ 	.byte	0xd0, 0x17, 0x00, 0x00, 0x01, 0x00, 0x00, 0x00, 0x20, 0x47, 0x00, 0x00, 0x01, 0x00, 0x00, 0x00
        /*006c*/ 	.byte	0x90, 0x47, 0x00, 0x00, 0x01, 0x00, 0x00, 0x00, 0x60, 0x48, 0x00, 0x00


	//----- nvinfo : EIATTR_MERCURY_ISA_VERSION
	.align		4
.L_1589:
        /*0078*/ 	.byte	0x03, 0x5f
        /*007a*/ 	.short	0x0101


	//----- nvinfo : EIATTR_COOP_GROUP_MASK_REGIDS
	.align		4
        /*007c*/ 	.byte	0x04, 0x29
        /*007e*/ 	.short	(.L_1591 - .L_1590)


	//   ....[0]....
.L_1590:
        /*0080*/ 	.word	0xffffffff


	//   ....[1]....
        /*0084*/ 	.word	0xffffffff


	//   ....[2]....
        /*0088*/ 	.word	0xffffffff


	//   ....[3]....
        /*008c*/ 	.word	0xffffffff


	//   ....[4]....
        /*0090*/ 	.word	0xffffffff


	//   ....[5]....
        /*0094*/ 	.word	0xffffffff


	//   ....[6]....
        /*0098*/ 	.word	0xffffffff


	//   ....[7]....
        /*009c*/ 	.word	0xffffffff


	//   ....[8]....
        /*00a0*/ 	.word	0xffffffff


	//   ....[9]....
        /*00a4*/ 	.word	0xffffffff


	//----- nvinfo : EIATTR_COOP_GROUP_INSTR_OFFSETS
	.align		4
.L_1591:
        /*00a8*/ 	.byte	0x04, 0x28
        /*00aa*/ 	.short	(.L_1593 - .L_1592)


	//   ....[0]....
.L_1592:
        /*00ac*/ 	.word	0x00008650


	//   ....[1]....
        /*00b0*/ 	.word	0x00008660


	//   ....[2]....
        /*00b4*/ 	.word	0x000086b0


	//   ....[3]....
        /*00b8*/ 	.word	0x000086c0


	//   ....[4]....
        /*00bc*/ 	.word	0x00008710


	//   ....[5]....
        /*00c0*/ 	.word	0x00008720


	//   ....[6]....
        /*00c4*/ 	.word	0x00008780


	//   ....[7]....
        /*00c8*/ 	.word	0x00008790


	//   ....[8]....
        /*00cc*/ 	.word	0x000087f0


	//   ....[9]....
        /*00d0*/ 	.word	0x00008800


	//----- nvinfo : EIATTR_EXIT_INSTR_OFFSETS
	.align		4
.L_1593:
        /*00d4*/ 	.byte	0x04, 0x1c
        /*00d6*/ 	.short	(.L_1595 - .L_1594)


	//   ....[0]....
.L_1594:
        /*00d8*/ 	.word	0x00000090


	//   ....[1]....
        /*00dc*/ 	.word	0x0000ad20


	//----- nvinfo : EIATTR_MAX_THREADS
	.align		4
.L_1595:
        /*00e0*/ 	.byte	0x04, 0x05
        /*00e2*/ 	.short	(.L_1597 - .L_1596)
.L_1596:
        /*00e4*/ 	.word	0x00000188
        /*00e8*/ 	.word	0x00000001
        /*00ec*/ 	.word	0x00000001


	//----- nvinfo : EIATTR_CRS_STACK_SIZE
	.align		4
.L_1597:
        /*00f0*/ 	.byte	0x04, 0x1e
        /*00f2*/ 	.short	(.L_1599 - .L_1598)
.L_1598:
        /*00f4*/ 	.word	0x00000000


	//----- nvinfo : EIATTR_CBANK_PARAM_SIZE
	.align		4
.L_1599:
        /*00f8*/ 	.byte	0x03, 0x19
        /*00fa*/ 	.short	0x00a0


	//----- nvinfo : EIATTR_PARAM_CBANK
	.align		4
        /*00fc*/ 	.byte	0x04, 0x0a
        /*00fe*/ 	.short	(.L_1601 - .L_1600)
	.align		4
.L_1600:
        /*0100*/ 	.word	index@(.nv.constant0._Z35group_norm_nhwc_fwd_one_pass_kernelI11Fp16IOBf16WLi512ELi98ELi392EEv26Group_norm_nhwc_fwd_params)
        /*0104*/ 	.short	0x0210
        /*0106*/ 	.short	0x00a0


	//----- nvinfo : EIATTR_SW_WAR
	.align		4
.L_1601:
        /*0108*/ 	.byte	0x04, 0x36
        /*010a*/ 	.short	(.L_1603 - .L_1602)
.L_1602:
        /*010c*/ 	.word	0x00000008
.L_1603:


//--------------------- .nv.info._Z35group_norm_nhwc_fwd_one_pass_kernelI11Fp16IOFp16WLi64ELi98ELi392EEv26Group_norm_nhwc_fwd_params --------------------------
	.section	.nv.info._Z35group_norm_nhwc_fwd_one_pass_kernelI11Fp16IOFp16WLi64ELi98ELi392EEv26Group_norm_nhwc_fwd_params,"",@"SHT_CUDA_INFO"
	.sectionflags	@""
	.align	4


	//----- nvinfo : EIATTR_CUDA_API_VERSION
	.align		4
        /*0000*/ 	.byte	0x04, 0x37
        /*0002*/ 	.short	(.L_1605 - .L_1604)
.L_1604:
        /*0004*/ 	.word	0x00000082


	//----- nvinfo : EIATTR_KPARAM_INFO
	.align		4
.L_1605:
        /*0008*/ 	.byte	0x04, 0x17
        /*000a*/ 	.short	(.L_1607 - .L_1606)
.L_1606:
        /*000c*/ 	.word	0x00000000
        /*0010*/ 	.short	0x0000
        /*0012*/ 	.short	0x0000
        /*0014*/ 	.byte	0x00, 0xf0, 0x81, 0x02


	//----- nvinfo : EIATTR_SPARSE_MMA_MASK
	.align		4
.L_1607:
        /*0018*/ 	.byte	0x03, 0x50
        /*001a*/ 	.short	0x0000


	//----- nvinfo : EIATTR_MAXREG_COUNT
	.align		4
        /*001c*/ 	.byte	0x03, 0x1b
        /*001e*/ 	.short	0x0080


	//----- nvinfo : EIATTR_NUM_BARRIERS
	.align		4
        /*0020*/ 	.byte	0x02, 0x4c
        /*0022*/ 	.byte	0x01
	.zero		1


	//----- nvinfo : EIATTR_MERCURY_ISA_VERSION
	.align		4
        /*0024*/ 	.byte	0x03, 0x5f
        /*0026*/ 	.short	0x0101


	//----- nvinfo : EIATTR_COOP_GROUP_MASK_REGIDS
	.align		4
        /*0028*/ 	.byte	0x04, 0x29
        /*002a*/ 	.short	(.L_1609 - .L_1608)


	//   ....[0]....
.L_1608:
        /*002c*/ 	.word	0xffffffff


	//   ....[1]....
        /*0030*/ 	.word	0xffffffff


	//   ....[2]....
        /*0034*/ 	.word	0xffffffff


	//   ....[3]....
        /*0038*/ 	.word	0xffffffff


	//   ....[4]....
        /*003c*/ 	.word	0xffffffff


	//   ....[5]....
        /*0040*/ 	.word	0xffffffff


	//   ....[6]....
        /*0044*/ 	.word	0xffffffff


	//   ....[7]....
        /*0048*/ 	.word	0xffffffff


	//   ....[8]....
        /*004c*/ 	.word	0xffffffff


	//   ....[9]....
        /*0050*/ 	.word	0xffffffff


	//----- nvinfo : EIATTR_COOP_GROUP_INSTR_OFFSETS
	.align		4
.L_1609:
        /*0054*/ 	.byte	0x04, 0x28
        /*0056*/ 	.short	(.L_1611 - .L_1610)


	//   ....[0]....
.L_1610:
        /*0058*/ 	.word	0x000010f0


	//   ....[1]....
        /*005c*/ 	.word	0x00001100


	//   ....[2]....
        /*0060*/ 	.word	0x00001150


	//   ....[3]....
        /*0064*/ 	.word	0x00001160


	//   ....[4]....
        /*0068*/ 	.word	0x000011b0


	//   ....[5]....
        /*006c*/ 	.word	0x000011c0


	//   ....[6]....
        /*0070*/ 	.word	0x00001210


	//   ....[7]....
        /*0074*/ 	.word	0x00001220


	//   ....[8]....
        /*0078*/ 	.word	0x00001270


	//   ....[9]....
        /*007c*/ 	.word	0x00001280


	//----- nvinfo : EIATTR_EXIT_INSTR_OFFSETS
	.align		4
.L_1611:
        /*0080*/ 	.byte	0x04, 0x1c
        /*0082*/ 	.short	(.L_1613 - .L_1612)


	//   ....[0]....
.L_1612:
        /*0084*/ 	.word	0x00000060


	//   ....[1]....
        /*0088*/ 	.word	0x00003d60


	//----- nvinfo : EIATTR_MAX_THREADS
	.align		4
.L_1613:
        /*008c*/ 	.byte	0x04, 0x05
        /*008e*/ 	.short	(.L_1615 - .L_1614)
.L_1614:
        /*0090*/ 	.word	0x00000188
        /*0094*/ 	.word	0x00000001
        /*0098*/ 	.word	0x00000001


	//----- nvinfo : EIATTR_CRS_STACK_SIZE
	.align		4
.L_1615:
        /*009c*/ 	.byte	0x04, 0x1e
        /*009e*/ 	.short	(.L_1617 - .L_1616)
.L_1616:
        /*00a0*/ 	.word	0x00000000


	//----- nvinfo : EIATTR_CBANK_PARAM_SIZE
	.align		4
.L_1617:
        /*00a4*/ 	.byte	0x03, 0x19
        /*00a6*/ 	.short	0x00a0


	//----- nvinfo : EIATTR_PARAM_CBANK
	.align		4
        /*00a8*/ 	.byte	0x04, 0x0a
        /*00aa*/ 	.short	(.L_1619 - .L_1618)
	.align		4
.L_1618:
        /*00ac*/ 	.word	index@(.nv.constant0._Z35group_norm_nhwc_fwd_one_pass_kernelI11Fp16IOFp16WLi64ELi98ELi392EEv26Group_norm_nhwc_fwd_params)
        /*00b0*/ 	.short	0x0210
        /*00b2*/ 	.short	0x00a0


	//----- nvinfo : EIATTR_SW_WAR
	.align		4
.L_1619:
        /*00b4*/ 	.byte	0x04, 0x36
        /*00b6*/ 	.short	(.L_1621 - .L_1620)
.L_1620:
        /*00b8*/ 	.word	0x00000008
.L_1621:


//--------------------- .nv.info._Z35group_norm_nhwc_fwd_one_pass_kernelI11Fp16IOFp16WLi128ELi98ELi392EEv26Group_norm_nhwc_fwd_params --------------------------
	.section	.nv.info._Z35group_norm_nhwc_fwd_one_pass_kernelI11Fp16IOFp16WLi128ELi98ELi392EEv26Group_norm_nhwc_fwd_params,"",@"SHT_CUDA_INFO"
	.sectionflags	@""
	.align	4


	//----- nvinfo : EIATTR_CUDA_API_VERSION
	.align		4
        /*0000*/ 	.byte	0x04, 0x37
        /*0002*/ 	.short	(.L_1623 - .L_1622)
.L_1622:
        /*0004*/ 	.word	0x00000082


	//----- nvinfo : EIATTR_KPARAM_INFO
	.align		4
.L_1623:
        /*0008*/ 	.byte	0x04, 0x17
        /*000a*/ 	.short	(.L_1625 - .L_1624)
.L_1624:
        /*000c*/ 	.word	0x00000000
        /*0010*/ 	.short	0x0000
        /*0012*/ 	.short	0x0000
        /*0014*/ 	.byte	0x00, 0xf0, 0x81, 0x02


	//----- nvinfo : EIATTR_SPARSE_MMA_MASK
	.align		4
.L_1625:
        /*0018*/ 	.byte	0x03, 0x50
        /*001a*/ 	.short	0x0000


	//----- nvinfo : EIATTR_MAXREG_COUNT
	.align		4
        /*001c*/ 	.byte	0x03, 0x1b
        /*001e*/ 	.short	0x0080


	//----- nvinfo : EIATTR_NUM_BARRIERS
	.align		4
        /*0020*/ 	.byte	0x02, 0x4c
        /*0022*/ 	.byte	0x01
	.zero		1


	//----- nvinfo : EIATTR_MERCURY_ISA_VERSION
	.align		4
        /*0024*/ 	.byte	0x03, 0x5f
        /*0026*/ 	.short	0x0101


	//----- nvinfo : EIATTR_COOP_GROUP_MASK_REGIDS
	.align		4
        /*0028*/ 	.byte	0x04, 0x29
        /*002a*/ 	.short	(.L_1627 - .L_1626)


	//   ....[0]....
.L_1626:
        /*002c*/ 	.word	0xffffffff


	//   ....[1]....
        /*0030*/ 	.word	0xffffffff


	//   ....[2]....
        /*0034*/ 	.word	0xffffffff


	//   ....[3]....
        /*0038*/ 	.word	0xffffffff


	//   ....[4]....
        /*003c*/ 	.word	0xffffffff


	//   ....[5]....
        /*0040*/ 	.word	0xffffffff


	//   ....[6]....
        /*0044*/ 	.word	0xffffffff


	//   ....[7]....
        /*0048*/ 	.word	0xffffffff


	//   ....[8]....
        /*004c*/ 	.word	0xffffffff


	//   ....[9]....
        /*0050*/ 	.word	0xffffffff


	//----- nvinfo : EIATTR_COOP_GROUP_INSTR_OFFSETS
	.align		4
.L_1627:
        /*0054*/ 	.byte	0x04, 0x28
        /*0056*/ 	.short	(.L_1629 - .L_1628)


	//   ....[0]....
.L_1628:
        /*0058*/ 	.word	0x00001d00


	//   ....[1]....
        /*005c*/ 	.word	0x00001d10


	//   ....[2]....
        /*0060*/ 	.word	0x00001d50


	//   ....[3]....
        /*0064*/ 	.word	0x00001d60


	//   ....[4]....
        /*0068*/ 	.word	0x00001db0


	//   ....[5]....
        /*006c*/ 	.word	0x00001dc0


	//   ....[6]....
        /*0070*/ 	.word	0x00001e10


	//   ....[7]....
        /*0074*/ 	.word	0x00001e20


	//   ....[8]....
        /*0078*/ 	.word	0x00001e70


	//   ....[9]....
        /*007c*/ 	.word	0x00001e80


	//----- nvinfo : EIATTR_EXIT_INSTR_OFFSETS
	.align		4
.L_1629:
        /*0080*/ 	.byte	0x04, 0x1c
        /*0082*/ 	.short	(.L_1631 - .L_1630)


	//   ....[0]....
.L_1630:
        /*0084*/ 	.word	0x00000060


	//   ....[1]....
        /*0088*/ 	.word	0x000052a0


	//----- nvinfo : EIATTR_MAX_THREADS
	.align		4
.L_1631:
        /*008c*/ 	.byte	0x04, 0x05
        /*008e*/ 	.short	(.L_1633 - .L_1632)
.L_1632:
        /*0090*/ 	.word	0x00000188
        /*0094*/ 	.word	0x00000001
        /*0098*/ 	.word	0x00000001


	//----- nvinfo : EIATTR_CRS_STACK_SIZE
	.align		4
.L_1633:
        /*009c*/ 	.byte	0x04, 0x1e
        /*009e*/ 	.short	(.L_1635 - .L_1634)
.L_1634:
        /*00a0*/ 	.word	0x00000000


	//----- nvinfo : EIATTR_CBANK_PARAM_SIZE
	.align		4
.L_1635:
        /*00a4*/ 	.byte	0x03, 0x19
        /*00a6*/ 	.short	0x00a0


	//----- nvinfo : EIATTR_PARAM_CBANK
	.align		4
        /*00a8*/ 	.byte	0x04, 0x0a
        /*00aa*/ 	.short	(.L_1637 - .L_1636)
	.align		4
.L_1636:
        /*00ac*/ 	.word	index@(.nv.constant0._Z35group_norm_nhwc_fwd_one_pass_kernelI11Fp16IOFp16WLi128ELi98ELi392EEv26Group_norm_nhwc_fwd_params)
        /*00b0*/ 	.short	0x0210
        /*00b2*/ 	.short	0x00a0


	//----- nvinfo : EIATTR_SW_WAR
	.align		4
.L_1637:
        /*00b4*/ 	.byte	0x04, 0x36
        /*00b6*/ 	.short	(.L_1639 - .L_1638)
.L_1638:
        /*00b8*/ 	.word	0x00000008
.L_1639:


//--------------------- .nv.info._Z35group_norm_nhwc_fwd_one_pass_kernelI11Fp16IOFp16WLi256ELi98ELi392EEv26Group_norm_nhwc_fwd_params --------------------------
	.section	.nv.info._Z35group_norm_nhwc_fwd_one_pass_kernelI11Fp16IOFp16WLi256ELi98ELi392EEv26Group_norm_nhwc_fwd_params,"",@"SHT_CUDA_INFO"
	.sectionflags	@""
	.align	4


	//----- nvinfo : EIATTR_CUDA_API_VERSION
	.align		4
        /*0000*/ 	.byte	0x04, 0x37
        /*0002*/ 	.short	(.L_1641 - .L_1640)
.L_1640:
        /*0004*/ 	.word	0x00000082


	//----- nvinfo : EIATTR_KPARAM_INFO
	.align		4
.L_1641:
        /*0008*/ 	.byte	0x04, 0x17
        /*000a*/ 	.short	(.L_1643 - .L_1642)
.L_1642:
        /*000c*/ 	.word	0x00000000
        /*0010*/ 	.short	0x0000
        /*0012*/ 	.short	0x0000
        /*0014*/ 	.byte	0x00, 0xf0, 0x81, 0x02


	//----- nvinfo : EIATTR_SPARSE_MMA_MASK
	.align		4
.L_1643:
        /*0018*/ 	.byte	0x03, 0x50
        /*001a*/ 	.short	0x0000


	//----- nvinfo : EIATTR_MAXREG_COUNT
	.align		4
        /*001c*/ 	.byte	0x03, 0x1b
        /*001e*/ 	.short	0x0080


	//----- nvinfo : EIATTR_NUM_BARRIERS
	.align		4
        /*0020*/ 	.byte	0x02, 0x4c
        /*0022*/ 	.byte	0x01
	.zero		1


	//----- nvinfo : EIATTR_MERCURY_ISA_VERSION
	.align		4
        /*0024*/ 	.byte	0x03, 0x5f
        /*0026*/ 	.short	0x0101


	//----- nvinfo : EIATTR_COOP_GROUP_MASK_REGIDS
	.align		4
        /*0028*/ 	.byte	0x04, 0x29
        /*002a*/ 	.short	(.L_1645 - .L_1644)


	//   ....[0]....
.L_1644:
        /*002c*/ 	.word	0xffffffff


	//   ....[1]....
        /*0030*/ 	.word	0xffffffff


	//   ....[2]....
        /*0034*/ 	.word	0xffffffff


	//   ....[3]....
        /*0038*/ 	.word	0xffffffff


	//   ....[4]....
        /*003c*/ 	.word	0xffffffff


	//   ....[5]....
        /*0040*/ 	.word	0xffffffff


	//   ....[6]....
        /*0044*/ 	.word	0xffffffff


	//   ....[7]....
        /*0048*/ 	.word	0xffffffff


	//   ....[8]....
        /*004c*/ 	.word	0xffffffff


	//   ....[9]....
        /*0050*/ 	.word	0xffffffff


	//----- nvinfo : EIATTR_COOP_GROUP_INSTR_OFFSETS
	.align		4
.L_1645:
        /*0054*/ 	.byte	0x04, 0x28
        /*0056*/ 	.short	(.L_1647 - .L_1646)


	//   ....[0]....
.L_1646:
        /*0058*/ 	.word	0x00003ac0


	//   ....[1]....
        /*005c*/ 	.word	0x00003ad0


	//   ....[2]....
        /*0060*/ 	.word	0x00003b20


	//   ....[3]....
        /*0064*/ 	.word	0x00003b30


	//   ....[4]....
        /*0068*/ 	.word	0x00003b80


	//   ....[5]....
        /*006c*/ 	.word	0x00003b90


	//   ....[6]....
        /*0070*/ 	.word	0x00003be0


	//   ....[7]....
        /*0074*/ 	.word	0x00003bf0


	//   ....[8]....
        /*0078*/ 	.word	0x00003c40


	//   ....[9]....
        /*007c*/ 	.word	0x00003c50


	//----- nvinfo : EIATTR_EXIT_INSTR_OFFSETS
	.align		4
.L_1647:
        /*0080*/ 	.byte	0x04, 0x1c
        /*0082*/ 	.short	(.L_1649 - .L_1648)


	//   ....[0]....
.L_1648:
        /*0084*/ 	.word	0x00000060


	//   ....[1]....
        /*0088*/ 	.word	0x00009380


	//----- nvinfo : EIATTR_MAX_THREADS
	.align		4
.L_1649:
        /*008c*/ 	.byte	0x04, 0x05
        /*008e*/ 	.short	(.L_1651 - .L_1650)
.L_1650:
        /*0090*/ 	.word	0x00000188
        /*0094*/ 	.word	0x00000001
        /*0098*/ 	.word	0x00000001


	//----- nvinfo : EIATTR_CRS_STACK_SIZE
	.align		4
.L_1651:
        /*009c*/ 	.byte	0x04, 0x1e
        /*009e*/ 	.short	(.L_1653 - .L_1652)
.L_1652:
        /*00a0*/ 	.word	0x00000000


	//----- nvinfo : EIATTR_CBANK_PARAM_SIZE
	.align		4
.L_1653:
        /*00a4*/ 	.byte	0x03, 0x19
        /*00a6*/ 	.short	0x00a0


	//----- nvinfo : EIATTR_PARAM_CBANK
	.align		4
        /*00a8*/ 	.byte	0x04, 0x0a
        /*00aa*/ 	.short	(.L_1655 - .L_1654)
	.align		4
.L_1654:
        /*00ac*/ 	.word	index@(.nv.constant0._Z35group_norm_nhwc_fwd_one_pass_kernelI11Fp16IOFp16WLi256ELi98ELi392EEv26Group_norm_nhwc_fwd_params)
        /*00b0*/ 	.short	0x0210
        /*00b2*/ 	.short	0x00a0


	//----- nvinfo : EIATTR_SW_WAR
	.align		4
.L_1655:
        /*00b4*/ 	.byte	0x04, 0x36
        /*00b6*/ 	.short	(.L_1657 - .L_1656)
.L_1656:
        /*00b8*/ 	.word	0x00000008
.L_1657:


//--------------------- .nv.info._Z35group_norm_nhwc_fwd_one_pass_kernelI11Fp16IOFp16WLi512ELi98ELi392EEv26Group_norm_nhwc_fwd_params --------------------------
	.section	.nv.info._Z35group_norm_nhwc_fwd_one_pass_kernelI11Fp16IOFp16WLi512ELi98ELi392EEv26Group_norm_nhwc_fwd_params,"",@"SHT_CUDA_INFO"
	.sectionflags	@""
	.align	4


	//----- nvinfo : EIATTR_CUDA_API_VERSION
	.align		4
        /*0000*/ 	.byte	0x04, 0x37
        /*0002*/ 	.short	(.L_1659 - .L_1658)
.L_1658:
        /*0004*/ 	.word	0x00000082


	//----- nvinfo : EIATTR_KPARAM_INFO
	.align		4
.L_1659:
        /*0008*/ 	.byte	0x04, 0x17
        /*000a*/ 	.short	(.L_1661 - .L_1660)
.L_1660:
        /*000c*/ 	.word	0x00000000
        /*0010*/ 	.short	0x0000
        /*0012*/ 	.short	0x0000
        /*0014*/ 	.byte	0x00, 0xf0, 0x81, 0x02


	//----- nvinfo : EIATTR_SPARSE_MMA_MASK
	.align		4
.L_1661:
        /*0018*/ 	.byte	0x03, 0x50
        /*001a*/ 	.short	0x0000


	//----- nvinfo : EIATTR_MAXREG_COUNT
	.align		4
        /*001c*/ 	.byte	0x03, 0x1b
        /*001e*/ 	.short	0x0080


	//----- nvinfo : EIATTR_NUM_BARRIERS
	.align		4
        /*0020*/ 	.byte	0x02, 0x4c
        /*0022*/ 	.byte	0x01
	.zero		1


	//----- nvinfo : EIATTR_ANNOTATIONS
	.align		4
        /*0024*/ 	.byte	0x04, 0x55
        /*0026*/ 	.short	(.L_1663 - .L_1662)


	//   ....[0]....
.L_1662:
        /*0028*/ 	.word	0x00000001
        /*002c*/ 	.byte	0xa0, 0x10, 0x00, 0x00, 0x01, 0x00, 0x00, 0x00, 0xb0, 0x11, 0x00, 0x00, 0x01, 0x00, 0x00, 0x00
        /*003c*/ 	.byte	0xd0, 0x12, 0x00, 0x00, 0x01, 0x00, 0x00, 0x00, 0x10, 0x13, 0x00, 0x00, 0x01, 0x00, 0x00, 0x00
        /*004c*/ 	.byte	0x40, 0x17, 0x00, 0x00, 0x01, 0x00, 0x00, 0x00, 0xa0, 0x17, 0x00, 0x00, 0x01, 0x00, 0x00, 0x00
        /*005c*/ 	.byte	0xd0, 0x17, 0x00, 0x00, 0x01, 0x00, 0x00, 0x00, 0x20, 0x47, 0x00, 0x00, 0x01, 0x00, 0x00, 0x00
        /*006c*/ 	.byte	0x90, 0x47, 0x00, 0x00, 0x01, 0x00, 0x00, 0x00, 0x60, 0x48, 0x00, 0x00


	//----- nvinfo : EIATTR_MERCURY_ISA_VERSION
	.align		4
.L_1663:
        /*0078*/ 	.byte	0x03, 0x5f
        /*007a*/ 	.short	0x0101


	//----- nvinfo : EIATTR_COOP_GROUP_MASK_REGIDS
	.align		4
        /*007c*/ 	.byte	0x04, 0x29
        /*007e*/ 	.short	(.L_1665 - .L_1664)


	//   ....[0]....
.L_1664:
        /*0080*/ 	.word	0xffffffff


	//   ....[1]....
        /*0084*/ 	.word	0xffffffff


	//   ....[2]....
        /*0088*/ 	.word	0xffffffff


	//   ....[3]....
        /*008c*/ 	.word	0xffffffff


	//   ....[4]....
        /*0090*/ 	.word	0xffffffff


	//   ....[5]....
        /*0094*/ 	.word	0xffffffff


	//   ....[6]....
        /*0098*/ 	.word	0xffffffff


	//   ....[7]....
        /*009c*/ 	.word	0xffffffff


	//   ....[8]....
        /*00a0*/ 	.word	0xffffffff


	//   ....[9]....
        /*00a4*/ 	.word	0xffffffff


	//----- nvinfo : EIATTR_COOP_GROUP_INSTR_OFFSETS
	.align		4
.L_1665:
        /*00a8*/ 	.byte	0x04, 0x28
        /*00aa*/ 	.short	(.L_1667 - .L_1666)


	//   ....[0]....
.L_1666:
        /*00ac*/ 	.word	0x00008650


	//   ....[1]....
        /*00b0*/ 	.word	0x00008660


	//   ....[2]....
        /*00b4*/ 	.word	0x000086b0


	//   ....[3]....
        /*00b8*/ 	.word	0x000086c0


	//   ....[4]....
        /*00bc*/ 	.word	0x00008710


	//   ....[5]....
        /*00c0*/ 	.word	0x00008720


	//   ....[6]....
        /*00c4*/ 	.word	0x00008780


	//   ....[7]....
        /*00c8*/ 	.word	0x00008790


	//   ....[8]....
        /*00cc*/ 	.word	0x000087f0


	//   ....[9]....
        /*00d0*/ 	.word	0x00008800


	//----- nvinfo : EIATTR_EXIT_INSTR_OFFSETS
	.align		4
.L_1667:
        /*00d4*/ 	.byte	0x04, 0x1c
        /*00d6*/ 	.short	(.L_1669 - .L_1668)


	//   ....[0]....
.L_1668:
        /*00d8*/ 	.word	0x00000090


	//   ....[1]....
        /*00dc*/ 	.word	0x0000ad20


	//----- nvinfo : EIATTR_MAX_THREADS
	.align		4
.L_1669:
        /*00e0*/ 	.byte	0x04, 0x05
        /*00e2*/ 	.short	(.L_1671 - .L_1670)
.L_1670:
        /*00e4*/ 	.word	0x00000188
        /*00e8*/ 	.word	0x00000001
        /*00ec*/ 	.word	0x00000001


	//----- nvinfo : EIATTR_CRS_STACK_SIZE
	.align		4
.L_1671:
        /*00f0*/ 	.byte	0x04, 0x1e
        /*00f2*/ 	.short	(.L_1673 - .L_1672)
.L_1672:
        /*00f4*/ 	.word	0x00000000


	//----- nvinfo : EIATTR_CBANK_PARAM_SIZE
	.align		4
.L_1673:
        /*00f8*/ 	.byte	0x03, 0x19
        /*00fa*/ 	.short	0x00a0


	//----- nvinfo : EIATTR_PARAM_CBANK
	.align		4
        /*00fc*/ 	.byte	0x04, 0x0a
        /*00fe*/ 	.short	(.L_1675 - .L_1674)
	.align		4
.L_1674:
        /*0100*/ 	.word	index@(.nv.constant0._Z35group_norm_nhwc_fwd_one_pass_kernelI11Fp16IOFp16WLi512ELi98ELi392EEv26Group_norm_nhwc_fwd_params)
        /*0104*/ 	.short	0x0210
        /*0106*/ 	.short	0x00a0


	//----- nvinfo : EIATTR_SW_WAR
	.align		4
.L_1675:
        /*0108*/ 	.byte	0x04, 0x36
        /*010a*/ 	.short	(.L_1677 - .L_1676)
.L_1676:
        /*010c*/ 	.word	0x00000008
.L_1677:


//--------------------- .nv.info._Z35group_norm_nhwc_fwd_one_pass_kernelI11Fp32IOFp32WLi64ELi98ELi392EEv26Group_norm_nhwc_fwd_params --------------------------
	.section	.nv.info._Z35group_norm_nhwc_fwd_one_pass_kernelI11Fp32IOFp32WLi64ELi98ELi392EEv26Group_norm_nhwc_fwd_params,"",@"SHT_CUDA_INFO"
	.sectionflags	@""
	.align	4


	//----- nvinfo : EIATTR_CUDA_API_VERSION
	.align		4
        /*0000*/ 	.byte	0x04, 0x37
        /*0002*/ 	.short	(.L_1679 - .L_1678)
.L_1678:
        /*0004*/ 	.word	0x00000082


	//----- nvinfo : EIATTR_KPARAM_INFO
	.align		4
.L_1679:
        /*0008*/ 	.byte	0x04, 0x17
        /*000a*/ 	.short	(.L_1681 - .L_1680)
.L_1680:
        /*000c*/ 	.word	0x00000000
        /*0010*/ 	.short	0x0000
        /*0012*/ 	.short	0x0000
        /*0014*/ 	.byte	0x00, 0xf0, 0x81, 0x02


	//----- nvinfo : EIATTR_SPARSE_MMA_MASK
	.align		4
.L_1681:
        /*0018*/ 	.byte	0x03, 0x50
        /*001a*/ 	.short	0x0000


	//----- nvinfo : EIATTR_MAXREG_COUNT
	.align		4
        /*001c*/ 	.byte	0x03, 0x1b
        /*001e*/ 	.short	0x0080


	//----- nvinfo : EIATTR_NUM_BARRIERS
	.align		4
        /*0020*/ 	.byte	0x02, 0x4c
        /*0022*/ 	.byte	0x01
	.zero		1


	//----- nvinfo : EIATTR_MERCURY_ISA_VERSION
	.align		4
        /*0024*/ 	.byte	0x03, 0x5f
        /*0026*/ 	.short	0x0101


	//----- nvinfo : EIATTR_COOP_GROUP_MASK_REGIDS
	.align		4
        /*0028*/ 	.byte	0x04, 0x29
        /*002a*/ 	.short	(.L_1683 - .L_1682)


	//   ....[0]....
.L_1682:
        /*002c*/ 	.word	0xffffffff


	//   ....[1]....
        /*0030*/ 	.word	0xffffffff


	//   ....[2]....
        /*0034*/ 	.word	0xffffffff


	//   ....[3]....
        /*0038*/ 	.word	0xffffffff


	//   ....[4]....
        /*003c*/ 	.word	0xffffffff


	//   ....[5]....
        /*0040*/ 	.word	0xffffffff


	//   ....[6]....
        /*0044*/ 	.word	0xffffffff


	//   ....[7]....
        /*0048*/ 	.word	0xffffffff


	//   ....[8]....
        /*004c*/ 	.word	0xffffffff


	//   ....[9]....
        /*0050*/ 	.word	0xffffffff


	//----- nvinfo : EIATTR_COOP_GROUP_INSTR_OFFSETS
	.align		4
.L_1683:
        /*0054*/ 	.byte	0x04, 0x28
        /*0056*/ 	.short	(.L_1685 - .L_1684)


	//   ....[0]....
.L_1684:
        /*0058*/ 	.word	0x00000f20


	//   ....[1]....
        /*005c*/ 	.word	0x00000f30


	//   ....[2]....
        /*0060*/ 	.word	0x00000f80


	//   ....[3]....
        /*0064*/ 	.word	0x00000f90


	//   ....[4]....
        /*0068*/ 	.word	0x00000fe0


	//   ....[5]....
        /*006c*/ 	.word	0x00000ff0


	//   ....[6]....
        /*0070*/ 	.word	0x00001050


	//   ....[7]....
        /*0074*/ 	.word	0x00001060


	//   ....[8]....
        /*0078*/ 	.word	0x000010c0


	//   ....[9]....
        /*007c*/ 	.word	0x000010d0


	//----- nvinfo : EIATTR_EXIT_INSTR_OFFSETS
	.align		4
.L_1685:
        /*0080*/ 	.byte	0x04, 0x1c
        /*0082*/ 	.short	(.L_1687 - .L_1686)


	//   ....[0]....
.L_1686:
        /*0084*/ 	.word	0x00000060


	//   ....[1]....
        /*0088*/ 	.word	0x000031a0


	//----- nvinfo : EIATTR_MAX_THREADS
	.align		4
.L_1687:
        /*008c*/ 	.byte	0x04, 0x05
        /*008e*/ 	.short	(.L_1689 - .L_1688)
.L_1688:
        /*0090*/ 	.word	0x00000188
        /*0094*/ 	.word	0x00000001
        /*0098*/ 	.word	0x00000001


	//----- nvinfo : EIATTR_CRS_STACK_SIZE
	.align		4
.L_1689:
        /*009c*/ 	.byte	0x04, 0x1e
        /*009e*/ 	.short	(.L_1691 - .L_1690)
.L_1690:
        /*00a0*/ 	.word	0x00000000


	//----- nvinfo : EIATTR_CBANK_PARAM_SIZE
	.align		4
.L_1691:
        /*00a4*/ 	.byte	0x03, 0x19
        /*00a6*/ 	.short	0x00a0


	//----- nvinfo : EIATTR_PARAM_CBANK
	.align		4
        /*00a8*/ 	.byte	0x04, 0x0a
        /*00aa*/ 	.short	(.L_1693 - .L_1692)
	.align		4
.L_1692:
        /*00ac*/ 	.word	index@(.nv.constant0._Z35group_norm_nhwc_fwd_one_pass_kernelI11Fp32IOFp32WLi64ELi98ELi392EEv26Group_norm_nhwc_fwd_params)
        /*00b0*/ 	.short	0x0210
        /*00b2*/ 	.short	0x00a0


	//----- nvinfo : EIATTR_SW_WAR
	.align		4
.L_1693:
        /*00b4*/ 	.byte	0x04, 0x36
        /*00b6*/ 	.short	(.L_1695 - .L_1694)
.L_1694:
        /*00b8*/ 	.word	0x00000008
.L_1695:


//--------------------- .nv.info._Z35group_norm_nhwc_fwd_one_pass_kernelI11Fp32IOFp32WLi128ELi98ELi392EEv26Group_norm_nhwc_fwd_params --------------------------
	.section	.nv.info._Z35group_norm_nhwc_fwd_one_pass_kernelI11Fp32IOFp32WLi128ELi98ELi392EEv26Group_norm_nhwc_fwd_params,"",@"SHT_CUDA_INFO"
	.sectionflags	@""
	.align	4


	//----- nvinfo : EIATTR_CUDA_API_VERSION
	.align		4
        /*0000*/ 	.byte	0x04, 0x37
        /*0002*/ 	.short	(.L_1697 - .L_1696)
.L_1696:
        /*0004*/ 	.word	0x00000082


	//----- nvinfo : EIATTR_KPARAM_INFO
	.align		4
.L_1697:
        /*0008*/ 	.byte	0x04, 0x17
        /*000a*/ 	.short	(.L_1699 - .L_1698)
.L_1698:
        /*000c*/ 	.word	0x00000000
        /*0010*/ 	.short	0x0000
        /*0012*/ 	.short	0x0000
        /*0014*/ 	.byte	0x00, 0xf0, 0x81, 0x02


	//----- nvinfo : EIATTR_SPARSE_MMA_MASK
	.align		4
.L_1699:
        /*0018*/ 	.byte	0x03, 0x50
        /*001a*/ 	.short	0x0000


	//----- nvinfo : EIATTR_MAXREG_COUNT
	.align		4
        /*001c*/ 	.byte	0x03, 0x1b
        /*001e*/ 	.short	0x0080


	//----- nvinfo : EIATTR_NUM_BARRIERS
	.align		4
        /*0020*/ 	.byte	0x02, 0x4c
        /*0022*/ 	.byte	0x01
	.zero		1


	//----- nvinfo : EIATTR_MERCURY_ISA_VERSION
	.align		4
        /*0024*/ 	.byte	0x03, 0x5f
        /*0026*/ 	.short	0x0101


	//----- nvinfo : EIATTR_COOP_GROUP_MASK_REGIDS
	.align		4
        /*0028*/ 	.byte	0x04, 0x29
        /*002a*/ 	.short	(.L_1701 - .L_1700)


	//   ....[0]....
.L_1700:
        /*002c*/ 	.word	0xffffffff


	//   ....[1]....
        /*0030*/ 	.word	0xffffffff


	//   ....[2]....
        /*0034*/ 	.word	0xffffffff


	//   ....[3]....
        /*0038*/ 	.word	0xffffffff


	//   ....[4]....
        /*003c*/ 	.word	0xffffffff


	//   ....[5]....
        /*0040*/ 	.word	0xffffffff


	//   ....[6]....
        /*0044*/ 	.word	0xffffffff


	//   ....[7]....
        /*0048*/ 	.word	0xffffffff


	//   ....[8]....
        /*004c*/ 	.word	0xffffffff


	//   ....[9]....
        /*0050*/ 	.word	0xffffffff


	//----- nvinfo : EIATTR_COOP_GROUP_INSTR_OFFSETS
	.align		4
.L_1701:
        /*0054*/ 	.byte	0x04, 0x28
        /*0056*/ 	.short	(.L_1703 - .L_1702)


	//   ....[0]....
.L_1702:
        /*0058*/ 	.word	0x00001ba0


	//   ....[1]....
        /*005c*/ 	.word	0x00001bb0


	//   ....[2]....
        /*0060*/ 	.word	0x00001bf0


	//   ....[3]....
        /*0064*/ 	.word	0x00001c00


	//   ....[4]....
        /*0068*/ 	.word	0x00001c50


	//   ....[5]....
        /*006c*/ 	.word	0x00001c60


	//   ....[6]....
        /*0070*/ 	.word	0x00001cb0


	//   ....[7]....
        /*0074*/ 	.word	0x00001cc0


	//   ....[8]....
        /*0078*/ 	.word	0x00001d10


	//   ....[9]....
        /*007c*/ 	.word	0x00001d20


	//----- nvinfo : EIATTR_EXIT_INSTR_OFFSETS
	.align		4
.L_1703:
        /*0080*/ 	.byte	0x04, 0x1c
        /*0082*/ 	.short	(.L_1705 - .L_1704)


	//   ....[0]....
.L_1704:
        /*0084*/ 	.word	0x00000060


	//   ....[1]....
        /*0088*/ 	.word	0x00004d70


	//----- nvinfo : EIATTR_MAX_THREADS
	.align		4
.L_1705:
        /*008c*/ 	.byte	0x04, 0x05
        /*008e*/ 	.short	(.L_1707 - .L_1706)
.L_1706:
        /*0090*/ 	.word	0x00000188
        /*0094*/ 	.word	0x00000001
        /*0098*/ 	.word	0x00000001


	//----- nvinfo : EIATTR_CRS_STACK_SIZE
	.align		4
.L_1707:
        /*009c*/ 	.byte	0x04, 0x1e
        /*009e*/ 	.short	(.L_1709 - .L_1708)
.L_1708:
        /*00a0*/ 	.word	0x00000000


	//----- nvinfo : EIATTR_CBANK_PARAM_SIZE
	.align		4
.L_1709:
        /*00a4*/ 	.byte	0x03, 0x19
        /*00a6*/ 	.short	0x00a0


	//----- nvinfo : EIATTR_PARAM_CBANK
	.align		4
        /*00a8*/ 	.byte	0x04, 0x0a
        /*00aa*/ 	.short	(.L_1711 - .L_1710)
	.align		4
.L_1710:
        /*00ac*/ 	.word	index@(.nv.constant0._Z35group_norm_nhwc_fwd_one_pass_kernelI11Fp32IOFp32WLi128ELi98ELi392EEv26Group_norm_nhwc_fwd_params)
        /*00b0*/ 	.short	0x0210
        /*00b2*/ 	.short	0x00a0


	//----- nvinfo : EIATTR_SW_WAR
	.align		4
.L_1711:
        /*00b4*/ 	.byte	0x04, 0x36
        /*00b6*/ 	.short	(.L_1713 - .L_1712)
.L_1712:
        /*00b8*/ 	.word	0x00000008
.L_1713:


//--------------------- .nv.info._Z35group_norm_nhwc_fwd_one_pass_kernelI11Fp32IOFp32WLi256ELi98ELi392EEv26Group_norm_nhwc_fwd_params --------------------------
	.section	.nv.info._Z35group_norm_nhwc_fwd_one_pass_kernelI11Fp32IOFp32WLi256ELi98ELi392EEv26Group_norm_nhwc_fwd_params,"",@"SHT_CUDA_INFO"
	.sectionflags	@""
	.align	4


	//----- nvinfo : EIATTR_CUDA_API_VERSION
	.align		4
        /*0000*/ 	.byte	0x04, 0x37
        /*0002*/ 	.short	(.L_1715 - .L_1714)
.L_1714:
        /*0004*/ 	.word	0x00000082


	//----- nvinfo : EIATTR_KPARAM_INFO
	.align		4
.L_1715:
        /*0008*/ 	.byte	0x04, 0x17
        /*000a*/ 	.short	(.L_1717 - .L_1716)
.L_1716:
        /*000c*/ 	.word	0x00000000
        /*0010*/ 	.short	0x0000
        /*0012*/ 	.short	0x0000
        /*0014*/ 	.byte	0x00, 0xf0, 0x81, 0x02


	//----- nvinfo : EIATTR_SPARSE_MMA_MASK
	.align		4
.L_1717:
        /*0018*/ 	.byte	0x03, 0x50
        /*001a*/ 	.short	0x0000


	//----- nvinfo : EIATTR_MAXREG_COUNT
	.align		4
        /*001c*/ 	.byte	0x03, 0x1b
        /*001e*/ 	.short	0x0080


	//----- nvinfo : EIATTR_NUM_BARRIERS
	.align		4
        /*0020*/ 	.byte	0x02, 0x4c
        /*0022*/ 	.byte	0x01
	.zero		1


	//----- nvinfo : EIATTR_MERCURY_ISA_VERSION
	.align		4
        /*0024*/ 	.byte	0x03, 0x5f
        /*0026*/ 	.short	0x0101


	//----- nvinfo : EIATTR_COOP_GROUP_MASK_REGIDS
	.align		4
        /*0028*/ 	.byte	0x04, 0x29
        /*002a*/ 	.short	(.L_1719 - .L_1718)


	//   ....[0]....
.L_1718:
        /*002c*/ 	.word	0xffffffff


	//   ....[1]....
        /*0030*/ 	.word	0xffffffff


	//   ....[2]....
        /*0034*/ 	.word	0xffffffff


	//   ....[3]....
        /*0038*/ 	.word	0xffffffff


	//   ....[4]....
        /*003c*/ 	.word	0xffffffff


	//   ....[5]....
        /*0040*/ 	.word	0xffffffff


	//   ....[6]....
        /*0044*/ 	.word	0xffffffff


	//   ....[7]....
        /*0048*/ 	.word	0xffffffff


	//   ....[8]....
        /*004c*/ 	.word	0xffffffff


	//   ....[9]....
        /*0050*/ 	.word	0xffffffff


	//----- nvinfo : EIATTR_COOP_GROUP_INSTR_OFFSETS
	.align		4
.L_1719:
        /*0054*/ 	.byte	0x04, 0x28
        /*0056*/ 	.short	(.L_1721 - .L_1720)


	//   ....[0]....
.L_1720:
        /*0058*/ 	.word	0x000036b0


	//   ....[1]....
        /*005c*/ 	.word	0x000036c0


	//   ....[2]....
        /*0060*/ 	.word	0x00003700


	//   ....[3]....
        /*0064*/ 	.word	0x00003710


	//   ....[4]....
        /*0068*/ 	.word	0x00003770


	//   ....[5]....
        /*006c*/ 	.word	0x00003780


	//   ....[6]....
        /*0070*/ 	.word	0x000037d0


	//   ....[7]....
        /*0074*/ 	.word	0x000037e0


	//   ....[8]....
        /*0078*/ 	.word	0x00003830


	//   ....[9]....
        /*007c*/ 	.word	0x00003840


	//----- nvinfo : EIATTR_EXIT_INSTR_OFFSETS
	.align		4
.L_1721:
        /*0080*/ 	.byte	0x04, 0x1c
        /*0082*/ 	.short	(.L_1723 - .L_1722)


	//   ....[0]....
.L_1722:
        /*0084*/ 	.word	0x00000060


	//   ....[1]....
        /*0088*/ 	.word	0x000089e0


	//----- nvinfo : EIATTR_MAX_THREADS
	.align		4
.L_1723:
        /*008c*/ 	.byte	0x04, 0x05
        /*008e*/ 	.short	(.L_1725 - .L_1724)
.L_1724:
        /*0090*/ 	.word	0x00000188
        /*0094*/ 	.word	0x00000001
        /*0098*/ 	.word	0x00000001


	//----- nvinfo : EIATTR_CRS_STACK_SIZE
	.align		4
.L_1725:
        /*009c*/ 	.byte	0x04, 0x1e
        /*009e*/ 	.short	(.L_1727 - .L_1726)
.L_1726:
        /*00a0*/ 	.word	0x00000000


	//----- nvinfo : EIATTR_CBANK_PARAM_SIZE
	.align		4
.L_1727:
        /*00a4*/ 	.byte	0x03, 0x19
        /*00a6*/ 	.short	0x00a0


	//----- nvinfo : EIATTR_PARAM_CBANK
	.align		4
        /*00a8*/ 	.byte	0x04, 0x0a
        /*00aa*/ 	.short	(.L_1729 - .L_1728)
	.align		4
.L_1728:
        /*00ac*/ 	.word	index@(.nv.constant0._Z35group_norm_nhwc_fwd_one_pass_kernelI11Fp32IOFp32WLi256ELi98ELi392EEv26Group_norm_nhwc_fwd_params)
        /*00b0*/ 	.short	0x0210
        /*00b2*/ 	.short	0x00a0


	//----- nvinfo : EIATTR_SW_WAR
	.align		4
.L_1729:
        /*00b4*/ 	.byte	0x04, 0x36
        /*00b6*/ 	.short	(.L_1731 - .L_1730)
.L_1730:
        /*00b8*/ 	.word	0x00000008
.L_1731:


//--------------------- .nv.info._Z35group_norm_nhwc_fwd_one_pass_kernelI11Fp32IOFp32WLi512ELi98ELi392EEv26Group_norm_nhwc_fwd_params --------------------------
	.section	.nv.info._Z35group_norm_nhwc_fwd_one_pass_kernelI11Fp32IOFp32WLi512ELi98ELi392EEv26Group_norm_nhwc_fwd_params,"",@"SHT_CUDA_INFO"
	.sectionflags	@""
	.align	4


	//----- nvinfo : EIATTR_CUDA_API_VERSION
	.align		4
        /*0000*/ 	.byte	0x04, 0x37
        /*0002*/ 	.short	(.L_1733 - .L_1732)
.L_1732:
        /*0004*/ 	.word	0x00000082


	//----- nvinfo : EIATTR_KPARAM_INFO
	.align		4
.L_1733:
        /*0008*/ 	.byte	0x04, 0x17
        /*000a*/ 	.short	(.L_1735 - .L_1734)
.L_1734:
        /*000c*/ 	.word	0x00000000
        /*0010*/ 	.short	0x0000
        /*0012*/ 	.short	0x0000
        /*0014*/ 	.byte	0x00, 0xf0, 0x81, 0x02


	//----- nvinfo : EIATTR_SPARSE_MMA_MASK
	.align		4
.L_1735:
        /*0018*/ 	.byte	0x03, 0x50
        /*001a*/ 	.short	0x0000


	//----- nvinfo : EIATTR_MAXREG_COUNT
	.align		4
        /*001c*/ 	.byte	0x03, 0x1b
        /*001e*/ 	.short	0x0080


	//----- nvinfo : EIATTR_NUM_BARRIERS
	.align		4
        /*0020*/ 	.byte	0x02, 0x4c
        /*0022*/ 	.byte	0x01
	.zero		1


	//----- nvinfo : EIATTR_ANNOTATIONS
	.align		4
        /*0024*/ 	.byte	0x04, 0x55
        /*0026*/ 	.short	(.L_1737 - .L_1736)


	//   ....[0]....
.L_1736:
        /* <DEDUP_REMOVED lines=182> */


	//----- nvinfo : EIATTR_MERCURY_ISA_VERSION
	.align		4
.L_1737:
        /*0b70*/ 	.byte	0x03, 0x5f
        /*0b72*/ 	.short	0x0101


	//----- nvinfo : EIATTR_INT_WARP_WIDE_INSTR_OFFSETS
	.align		4
        /*0b74*/ 	.byte	0x04, 0x31
        /*0b76*/ 	.short	(.L_1739 - .L_1738)


	//   ....[0]....
.L_1738:
        /*0b78*/ 	.word	0x0000b0b0


	//   ....[1]....
        /*0b7c*/ 	.word	0x0000b150


	//   ....[2]....
        /*0b80*/ 	.word	0x0000b1f0


	//   ....[3]....
        /*0b84*/ 	.word	0x0000b290


	//   ....[4]....
        /*0b88*/ 	.word	0x0000b330


	//   ....[5]....
        /*0b8c*/ 	.word	0x0000b3d0


	//   ....[6]....
        /*0b90*/ 	.word	0x0000b470


	//   ....[7]....
        /*0b94*/ 	.word	0x0000b510


	//   ....[8]....
        /*0b98*/ 	.word	0x0000b5b0


	//   ....[9]....
        /*0b9c*/ 	.word	0x0000b650


	//   ....[10]....
        /*0ba0*/ 	.word	0x0000b6f0


	//   ....[11]....
        /*0ba4*/ 	.word	0x0000b790


	//   ....[12]....
        /*0ba8*/ 	.word	0x0000b830


	//   ....[13]....
        /*0bac*/ 	.word	0x0000b8d0


	//   ....[14]....
        /*0bb0*/ 	.word	0x0000b970


	//   ....[15]....
        /*0bb4*/ 	.word	0x0000ba10


	//   ....[16]....
        /*0bb8*/ 	.word	0x0000bb10


	//   ....[17]....
        /*0bbc*/ 	.word	0x0000bbb0


	//   ....[18]....
        /*0bc0*/ 	.word	0x0000bc50


	//   ....[19]....
        /*0bc4*/ 	.word	0x0000bcf0


	//   ....[20]....
        /*0bc8*/ 	.word	0x0000bd90


	//   ....[21]....
        /*0bcc*/ 	.word	0x0000be30


	//   ....[22]....
        /*0bd0*/ 	.word	0x0000bed0


	//   ....[23]....
        /*0bd4*/ 	.word	0x0000bf70


	//   ....[24]....
        /*0bd8*/ 	.word	0x0000c070


	//   ....[25]....
        /*0bdc*/ 	.word	0x0000c110


	//   ....[26]....
        /*0be0*/ 	.word	0x0000c1b0


	//   ....[27]....
        /*0be4*/ 	.word	0x0000c250


	//   ....[28]....
        /*0be8*/ 	.word	0x0000c440


	//   ....[29]....
        /*0bec*/ 	.word	0x0000c500


	//----- nvinfo : EIATTR_COOP_GROUP_MASK_REGIDS
	.align		4
.L_1739:
        /*0bf0*/ 	.byte	0x04, 0x29
        /*0bf2*/ 	.short	(.L_1741 - .L_1740)


	//   ....[0]....
.L_1740:
        /*0bf4*/ 	.word	0xffffffff


	//   ....[1]....
        /*0bf8*/ 	.word	0xffffffff


	//   ....[2]....
        /*0bfc*/ 	.word	0xffffffff


	//   ....[3]....
        /*0c00*/ 	.word	0xffffffff


	//   ....[4]....
        /*0c04*/ 	.word	0xffffffff


	//   ....[5]....
        /*0c08*/ 	.word	0xffffffff


	//   ....[6]....
        /*0c0c*/ 	.word	0xffffffff


	//   ....[7]....
        /*0c10*/ 	.word	0xffffffff


	//   ....[8]....
        /*0c14*/ 	.word	0xffffffff


	//   ....[9]....
        /*0c18*/ 	.word	0xffffffff


	//----- nvinfo : EIATTR_COOP_GROUP_INSTR_OFFSETS
	.align		4
.L_1741:
        /*0c1c*/ 	.byte	0x04, 0x28
        /*0c1e*/ 	.short	(.L_1743 - .L_1742)


	//   ....[0]....
.L_1742:
        /*0c20*/ 	.word	0x00009fb0


	//   ....[1]....
        /*0c24*/ 	.word	0x00009fc0


	//   ....[2]....
        /*0c28*/ 	.word	0x0000a050


	//   ....[3]....
        /*0c2c*/ 	.word	0x0000a060


	//   ....[4]....
        /*0c30*/ 	.word	0x0000a100


	//   ....[5]....
        /*0c34*/ 	.word	0x0000a110


	//   ....[6]....
        /*0c38*/ 	.word	0x0000a1b0


	//   ....[7]....
        /*0c3c*/ 	.word	0x0000a1c0


	//   ....[8]....
        /*0c40*/ 	.word	0x0000a260


	//   ....[9]....
        /*0c44*/ 	.word	0x0000a270


	//----- nvinfo : EIATTR_EXIT_INSTR_OFFSETS
	.align		4
.L_1743:
        /*0c48*/ 	.byte	0x04, 0x1c
        /*0c4a*/ 	.short	(.L_1745 - .L_1744)


	//   ....[0]....
.L_1744:
        /*0c4c*/ 	.word	0x00000080


	//   ....[1]....
        /*0c50*/ 	.word	0x0000d130


	//----- nvinfo : EIATTR_MAX_THREADS
	.align		4
.L_1745:
        /*0c54*/ 	.byte	0x04, 0x05
        /*0c56*/ 	.short	(.L_1747 - .L_1746)
.L_1746:
        /*0c58*/ 	.word	0x00000188
        /*0c5c*/ 	.word	0x00000001
        /*0c60*/ 	.word	0x00000001


	//----- nvinfo : EIATTR_CRS_STACK_SIZE
	.align		4
.L_1747:
        /*0c64*/ 	.byte	0x04, 0x1e
        /*0c66*/ 	.short	(.L_1749 - .L_1748)
.L_1748:
        /*0c68*/ 	.word	0x00000000


	//----- nvinfo : EIATTR_CBANK_PARAM_SIZE
	.align		4
.L_1749:
        /*0c6c*/ 	.byte	0x03, 0x19
        /*0c6e*/ 	.short	0x00a0


	//----- nvinfo : EIATTR_PARAM_CBANK
	.align		4
        /*0c70*/ 	.byte	0x04, 0x0a
        /*0c72*/ 	.short	(.L_1751 - .L_1750)
	.align		4
.L_1750:
        /*0c74*/ 	.word	index@(.nv.constant0._Z35group_norm_nhwc_fwd_one_pass_kernelI11Fp32IOFp32WLi512ELi98ELi392EEv26Group_norm_nhwc_fwd_params)
        /*0c78*/ 	.short	0x0210
        /*0c7a*/ 	.short	0x00a0


	//----- nvinfo : EIATTR_SW_WAR
	.align		4
.L_1751:
        /*0c7c*/ 	.byte	0x04, 0x36
        /*0c7e*/ 	.short	(.L_1753 - .L_1752)
.L_1752:
        /*0c80*/ 	.word	0x00000008
.L_1753:


//--------------------- .nv.info._Z35group_norm_nhwc_fwd_one_pass_kernelI11Fp32IOBf16WLi64ELi98ELi392EEv26Group_norm_nhwc_fwd_params --------------------------
	.section	.nv.info._Z35group_norm_nhwc_fwd_one_pass_kernelI11Fp32IOBf16WLi64ELi98ELi392EEv26Group_norm_nhwc_fwd_params,"",@"SHT_CUDA_INFO"
	.sectionflags	@""
	.align	4


	//----- nvinfo : EIATTR_CUDA_API_VERSION
	.align		4
        /*0000*/ 	.byte	0x04, 0x37
        /*0002*/ 	.short	(.L_1755 - .L_1754)
.L_1754:
        /*0004*/ 	.word	0x00000082


	//----- nvinfo : EIATTR_KPARAM_INFO
	.align		4
.L_1755:
        /*0008*/ 	.byte	0x04, 0x17
        /*000a*/ 	.short	(.L_1757 - .L_1756)
.L_1756:
        /*000c*/ 	.word	0x00000000
        /*0010*/ 	.short	0x0000
        /*0012*/ 	.short	0x0000
        /*0014*/ 	.byte	0x00, 0xf0, 0x81, 0x02


	//----- nvinfo : EIATTR_SPARSE_MMA_MASK
	.align		4
.L_1757:
        /*0018*/ 	.byte	0x03, 0x50
        /*001a*/ 	.short	0x0000


	//----- nvinfo : EIATTR_MAXREG_COUNT
	.align		4
        /*001c*/ 	.byte	0x03, 0x1b
        /*001e*/ 	.short	0x0080


	//----- nvinfo : EIATTR_NUM_BARRIERS
	.align		4
        /*0020*/ 	.byte	0x02, 0x4c
        /*0022*/ 	.byte	0x01
	.zero		1


	//----- nvinfo : EIATTR_MERCURY_ISA_VERSION
	.align		4
        /*0024*/ 	.byte	0x03, 0x5f
        /*0026*/ 	.short	0x0101


	//----- nvinfo : EIATTR_COOP_GROUP_MASK_REGIDS
	.align		4
        /*0028*/ 	.byte	0x04, 0x29
        /*002a*/ 	.short	(.L_1759 - .L_1758)


	//   ....[0]....
.L_1758:
        /*002c*/ 	.word	0xffffffff


	//   ....[1]....
        /*0030*/ 	.word	0xffffffff


	//   ....[2]....
        /*0034*/ 	.word	0xffffffff


	//   ....[3]....
        /*0038*/ 	.word	0xffffffff


	//   ....[4]....
        /*003c*/ 	.word	0xffffffff


	//   ....[5]....
        /*0040*/ 	.word	0xffffffff


	//   ....[6]....
        /*0044*/ 	.word	0xffffffff


	//   ....[7]....
        /*0048*/ 	.word	0xffffffff


	//   ....[8]....
        /*004c*/ 	.word	0xffffffff


	//   ....[9]....
        /*0050*/ 	.word	0xffffffff


	//----- nvinfo : EIATTR_COOP_GROUP_INSTR_OFFSETS
	.align		4
.L_1759:
        /*0054*/ 	.byte	0x04, 0x28
        /*0056*/ 	.short	(.L_1761 - .L_1760)


	//   ....[0]....
.L_1760:
        /*0058*/ 	.word	0x00000f20


	//   ....[1]....
        /*005c*/ 	.word	0x00000f30


	//   ....[2]....
        /*0060*/ 	.word	0x00000f80


	//   ....[3]....
        /*0064*/ 	.word	0x00000f90


	//   ....[4]....
        /*0068*/ 	.word	0x00000fe0


	//   ....[5]....
        /*006c*/ 	.word	0x00000ff0


	//   ....[6]....
        /*0070*/ 	.word	0x00001050


	//   ....[7]....
        /*0074*/ 	.word	0x00001060


	//   ....[8]....
        /*0078*/ 	.word	0x000010c0


	//   ....[9]....
        /*007c*/ 	.word	0x000010d0


	//----- nvinfo : EIATTR_EXIT_INSTR_OFFSETS
	.align		4
.L_1761:
        /*0080*/ 	.byte	0x04, 0x1c
        /*0082*/ 	.short	(.L_1763 - .L_1762)


	//   ....[0]....
.L_1762:
        /*0084*/ 	.word	0x00000060


	//   ....[1]....
        /*0088*/ 	.word	0x000031e0


	//----- nvinfo : EIATTR_MAX_THREADS
	.align		4
.L_1763:
        /*008c*/ 	.byte	0x04, 0x05
        /*008e*/ 	.short	(.L_1765 - .L_1764)
.L_1764:
        /*0090*/ 	.word	0x00000188
        /*0094*/ 	.word	0x00000001
        /*0098*/ 	.word	0x00000001


	//----- nvinfo : EIATTR_CRS_STACK_SIZE
	.align		4
.L_1765:
        /*009c*/ 	.byte	0x04, 0x1e
        /*009e*/ 	.short	(.L_1767 - .L_1766)
.L_1766:
        /*00a0*/ 	.word	0x00000000


	//----- nvinfo : EIATTR_CBANK_PARAM_SIZE
	.align		4
.L_1767:
        /*00a4*/ 	.byte	0x03, 0x19
        /*00a6*/ 	.short	0x00a0


	//----- nvinfo : EIATTR_PARAM_CBANK
	.align		4
        /*00a8*/ 	.byte	0x04, 0x0a
        /*00aa*/ 	.short	(.L_1769 - .L_1768)
	.align		4
.L_1768:
        /*00ac*/ 	.word	index@(.nv.constant0._Z35group_norm_nhwc_fwd_one_pass_kernelI11Fp32IOBf16WLi64ELi98ELi392EEv26Group_norm_nhwc_fwd_params)
        /*00b0*/ 	.short	0x0210
        /*00b2*/ 	.short	0x00a0


	//----- nvinfo : EIATTR_SW_WAR
	.align		4
.L_1769:
        /*00b4*/ 	.byte	0x04, 0x36
        /*00b6*/ 	.short	(.L_1771 - .L_1770)
.L_1770:
        /*00b8*/ 	.word	0x00000008
.L_1771:


//--------------------- .nv.info._Z35group_norm_nhwc_fwd_one_pass_kernelI11Fp32IOBf16WLi128ELi98ELi392EEv26Group_norm_nhwc_fwd_params --------------------------
	.section	.nv.info._Z35group_norm_nhwc_fwd_one_pass_kernelI11Fp32IOBf16WLi128ELi98ELi392EEv26Group_norm_nhwc_fwd_params,"",@"SHT_CUDA_INFO"
	.sectionflags	@""
	.align	4


	//----- nvinfo : EIATTR_CUDA_API_VERSION
	.align		4
        /*0000*/ 	.byte	0x04, 0x37
        /*0002*/ 	.short	(.L_1773 - .L_1772)
.L_1772:
        /*0004*/ 	.word	0x00000082


	//----- nvinfo : EIATTR_KPARAM_INFO
	.align		4
.L_1773:
        /*0008*/ 	.byte	0x04, 0x17
        /*000a*/ 	.short	(.L_1775 - .L_1774)
.L_1774:
        /*000c*/ 	.word	0x00000000
        /*0010*/ 	.short	0x0000
        /*0012*/ 	.short	0x0000
        /*0014*/ 	.byte	0x00, 0xf0, 0x81, 0x02


	//----- nvinfo : EIATTR_SPARSE_MMA_MASK
	.align		4
.L_1775:
        /*0018*/ 	.byte	0x03, 0x50
        /*001a*/ 	.short	0x0000


	//----- nvinfo : EIATTR_MAXREG_COUNT
	.align		4
        /*001c*/ 	.byte	0x03, 0x1b
        /*001e*/ 	.short	0x0080


	//----- nvinfo : EIATTR_NUM_BARRIERS
	.align		4
        /*0020*/ 	.byte	0x02, 0x4c
        /*0022*/ 	.byte	0x01
	.zero		1


	//----- nvinfo : EIATTR_MERCURY_ISA_VERSION
	.align		4
        /*0024*/ 	.byte	0x03, 0x5f
        /*0026*/ 	.short	0x0101


	//----- nvinfo : EIATTR_COOP_GROUP_MASK_REGIDS
	.align		4
        /*0028*/ 	.byte	0x04, 0x29
        /*002a*/ 	.short	(.L_1777 - .L_1776)


	//   ....[0]....
.L_1776:
        /*002c*/ 	.word	0xffffffff


	//   ....[1]....
        /*0030*/ 	.word	0xffffffff


	//   ....[2]....
        /*0034*/ 	.word	0xffffffff


	//   ....[3]....
        /*0038*/ 	.word	0xffffffff


	//   ....[4]....
        /*003c*/ 	.word	0xffffffff


	//   ....[5]....
        /*0040*/ 	.word	0xffffffff


	//   ....[6]....
        /*0044*/ 	.word	0xffffffff


	//   ....[7]....
        /*0048*/ 	.word	0xffffffff


	//   ....[8]....
        /*004c*/ 	.word	0xffffffff


	//   ....[9]....
        /*0050*/ 	.word	0xffffffff


	//----- nvinfo : EIATTR_COOP_GROUP_INSTR_OFFSETS
	.align		4
.L_1777:
        /*0054*/ 	.byte	0x04, 0x28
        /*0056*/ 	.short	(.L_1779 - .L_1778)


	//   ....[0]....
.L_1778:
        /*0058*/ 	.word	0x00001ba0


	//   ....[1]....
        /*005c*/ 	.word	0x00001bb0


	//   ....[2]....
        /*0060*/ 	.word	0x00001bf0


	//   ....[3]....
        /*0064*/ 	.word	0x00001c00


	//   ....[4]....
        /*0068*/ 	.word	0x00001c50


	//   ....[5]....
        /*006c*/ 	.word	0x00001c60


	//   ....[6]....
        /*0070*/ 	.word	0x00001cb0


	//   ....[7]....
        /*0074*/ 	.word	0x00001cc0


	//   ....[8]....
        /*0078*/ 	.word	0x00001d10


	//   ....[9]....
        /*007c*/ 	.word	0x00001d20


	//----- nvinfo : EIATTR_EXIT_INSTR_OFFSETS
	.align		4
.L_1779:
        /*0080*/ 	.byte	0x04, 0x1c
        /*0082*/ 	.short	(.L_1781 - .L_1780)


	//   ....[0]....
.L_1780:
        /*0084*/ 	.word	0x00000060


	//   ....[1]....
        /*0088*/ 	.word	0x00004dd0


	//----- nvinfo : EIATTR_MAX_THREADS
	.align		4
.L_1781:
        /*008c*/ 	.byte	0x04, 0x05
        /*008e*/ 	.short	(.L_1783 - .L_1782)
.L_1782:
        /*0090*/ 	.word	0x00000188
        /*0094*/ 	.word	0x00000001
        /*0098*/ 	.word	0x00000001


	//----- nvinfo : EIATTR_CRS_STACK_SIZE
	.align		4
.L_1783:
        /*009c*/ 	.byte	0x04, 0x1e
        /*009e*/ 	.short	(.L_1785 - .L_1784)
.L_1784:
        /*00a0*/ 	.word	0x00000000


	//----- nvinfo : EIATTR_CBANK_PARAM_SIZE
	.align		4
.L_1785:
        /*00a4*/ 	.byte	0x03, 0x19
        /*00a6*/ 	.short	0x00a0


	//----- nvinfo : EIATTR_PARAM_CBANK
	.align		4
        /*00a8*/ 	.byte	0x04, 0x0a
        /*00aa*/ 	.short	(.L_1787 - .L_1786)
	.align		4
.L_1786:
        /*00ac*/ 	.word	index@(.nv.constant0._Z35group_norm_nhwc_fwd_one_pass_kernelI11Fp32IOBf16WLi128ELi98ELi392EEv26Group_norm_nhwc_fwd_params)
        /*00b0*/ 	.short	0x0210
        /*00b2*/ 	.short	0x00a0


	//----- nvinfo : EIATTR_SW_WAR
	.align		4
.L_1787:
        /*00b4*/ 	.byte	0x04, 0x36
        /*00b6*/ 	.short	(.L_1789 - .L_1788)
.L_1788:
        /*00b8*/ 	.word	0x00000008
.L_1789:


//--------------------- .nv.info._Z35group_norm_nhwc_fwd_one_pass_kernelI11Fp32IOBf16WLi256ELi98ELi392EEv26Group_norm_nhwc_fwd_params --------------------------
	.section	.nv.info._Z35group_norm_nhwc_fwd_one_pass_kernelI11Fp32IOBf16WLi256ELi98ELi392EEv26Group_norm_nhwc_fwd_params,"",@"SHT_CUDA_INFO"
	.sectionflags	@""
	.align	4


	//----- nvinfo : EIATTR_CUDA_API_VERSION
	.align		4
        /*0000*/ 	.byte	0x04, 0x37
        /*0002*/ 	.short	(.L_1791 - .L_1790)
.L_1790:
        /*0004*/ 	.word	0x00000082


	//----- nvinfo : EIATTR_KPARAM_INFO
	.align		4
.L_1791:
        /*0008*/ 	.byte	0x04, 0x17
        /*000a*/ 	.short	(.L_1793 - .L_1792)
.L_1792:
        /*000c*/ 	.word	0x00000000
        /*0010*/ 	.short	0x0000
        /*0012*/ 	.short	0x0000
        /*0014*/ 	.byte	0x00, 0xf0, 0x81, 0x02


	//----- nvinfo : EIATTR_SPARSE_MMA_MASK
	.align		4
.L_1793:
        /*0018*/ 	.byte	0x03, 0x50
        /*001a*/ 	.short	0x0000


	//----- nvinfo : EIATTR_MAXREG_COUNT
	.align		4
        /*001c*/ 	.byte	0x03, 0x1b
        /*001e*/ 	.short	0x0080


	//----- nvinfo : EIATTR_NUM_BARRIERS
	.align		4
        /*0020*/ 	.byte	0x02, 0x4c
        /*0022*/ 	.byte	0x01
	.zero		1


	//----- nvinfo : EIATTR_MERCURY_ISA_VERSION
	.align		4
        /*0024*/ 	.byte	0x03, 0x5f
        /*0026*/ 	.short	0x0101


	//----- nvinfo : EIATTR_COOP_GROUP_MASK_REGIDS
	.align		4
        /*0028*/ 	.byte	0x04, 0x29
        /*002a*/ 	.short	(.L_1795 - .L_1794)


	//   ....[0]....
.L_1794:
        /*002c*/ 	.word	0xffffffff


	//   ....[1]....
        /*0030*/ 	.word	0xffffffff


	//   ....[2]....
        /*0034*/ 	.word	0xffffffff


	//   ....[3]....
        /*0038*/ 	.word	0xffffffff


	//   ....[4]....
        /*003c*/ 	.word	0xffffffff


	//   ....[5]....
        /*0040*/ 	.word	0xffffffff


	//   ....[6]....
        /*0044*/ 	.word	0xffffffff


	//   ....[7]....
        /*0048*/ 	.word	0xffffffff


	//   ....[8]....
        /*004c*/ 	.word	0xffffffff


	//   ....[9]....
        /*0050*/ 	.word	0xffffffff


	//----- nvinfo : EIATTR_COOP_GROUP_INSTR_OFFSETS
	.align		4
.L_1795:
        /*0054*/ 	.byte	0x04, 0x28
        /*0056*/ 	.short	(.L_1797 - .L_1796)


	//   ....[0]....
.L_1796:
        /*0058*/ 	.word	0x000036b0


	//   ....[1]....
        /*005c*/ 	.word	0x000036c0


	//   ....[2]....
        /*0060*/ 	.word	0x00003700


	//   ....[3]....
        /*0064*/ 	.word	0x00003710


	//   ....[4]....
        /*0068*/ 	.word	0x00003770


	//   ....[5]....
        /*006c*/ 	.word	0x00003780


	//   ....[6]....
        /*0070*/ 	.word	0x000037d0


	//   ....[7]....
        /*0074*/ 	.word	0x000037e0


	//   ....[8]....
        /*0078*/ 	.word	0x00003830


	//   ....[9]....
        /*007c*/ 	.word	0x00003840


	//----- nvinfo : EIATTR_EXIT_INSTR_OFFSETS
	.align		4
.L_1797:
        /*0080*/ 	.byte	0x04, 0x1c
        /*0082*/ 	.short	(.L_1799 - .L_1798)


	//   ....[0]....
.L_1798:
        /*0084*/ 	.word	0x00000060


	//   ....[1]....
        /*0088*/ 	.word	0x00008a40


	//----- nvinfo : EIATTR_MAX_THREADS
	.align		4
.L_1799:
        /*008c*/ 	.byte	0x04, 0x05
        /*008e*/ 	.short	(.L_1801 - .L_1800)
.L_1800:
        /*0090*/ 	.word	0x00000188
        /*0094*/ 	.word	0x00000001
        /*0098*/ 	.word	0x00000001


	//----- nvinfo : EIATTR_CRS_STACK_SIZE
	.align		4
.L_1801:
        /*009c*/ 	.byte	0x04, 0x1e
        /*009e*/ 	.short	(.L_1803 - .L_1802)
.L_1802:
        /*00a0*/ 	.word	0x00000000


	//----- nvinfo : EIATTR_CBANK_PARAM_SIZE
	.align		4
.L_1803:
        /*00a4*/ 	.byte	0x03, 0x19
        /*00a6*/ 	.short	0x00a0


	//----- nvinfo : EIATTR_PARAM_CBANK
	.align		4
        /*00a8*/ 	.byte	0x04, 0x0a
        /*00aa*/ 	.short	(.L_1805 - .L_1804)
	.align		4
.L_1804:
        /*00ac*/ 	.word	index@(.nv.constant0._Z35group_norm_nhwc_fwd_one_pass_kernelI11Fp32IOBf16WLi256ELi98ELi392EEv26Group_norm_nhwc_fwd_params)
        /*00b0*/ 	.short	0x0210
        /*00b2*/ 	.short	0x00a0


	//----- nvinfo : EIATTR_SW_WAR
	.align		4
.L_1805:
        /*00b4*/ 	.byte	0x04, 0x36
        /*00b6*/ 	.short	(.L_1807 - .L_1806)
.L_1806:
        /*00b8*/ 	.word	0x00000008
.L_1807:


//--------------------- .nv.info._Z35group_norm_nhwc_fwd_one_pass_kernelI11Fp32IOBf16WLi512ELi98ELi392EEv26Group_norm_nhwc_fwd_params --------------------------
	.section	.nv.info._Z35group_norm_nhwc_fwd_one_pass_kernelI11Fp32IOBf16WLi512ELi98ELi392EEv26Group_norm_nhwc_fwd_params,"",@"SHT_CUDA_INFO"
	.sectionflags	@""
	.align	4


	//----- nvinfo : EIATTR_CUDA_API_VERSION
	.align		4
        /*0000*/ 	.byte	0x04, 0x37
        /*0002*/ 	.short	(.L_1809 - .L_1808)
.L_1808:
        /*0004*/ 	.word	0x00000082


	//----- nvinfo : EIATTR_KPARAM_INFO
	.align		4
.L_1809:
        /*0008*/ 	.byte	0x04, 0x17
        /*000a*/ 	.short	(.L_1811 - .L_1810)
.L_1810:
        /*000c*/ 	.word	0x00000000
        /*0010*/ 	.short	0x0000
        /*0012*/ 	.short	0x0000
        /*0014*/ 	.byte	0x00, 0xf0, 0x81, 0x02


	//----- nvinfo : EIATTR_SPARSE_MMA_MASK
	.align		4
.L_1811:
        /*0018*/ 	.byte	0x03, 0x50
        /*001a*/ 	.short	0x0000


	//----- nvinfo : EIATTR_MAXREG_COUNT
	.align		4
        /*001c*/ 	.byte	0x03, 0x1b
        /*001e*/ 	.short	0x0080


	//----- nvinfo : EIATTR_NUM_BARRIERS
	.align		4
        /*0020*/ 	.byte	0x02, 0x4c
        /*0022*/ 	.byte	0x01
	.zero		1


	//----- nvinfo : EIATTR_ANNOTATIONS
	.align		4
        /*0024*/ 	.byte	0x04, 0x55
        /*0026*/ 	.short	(.L_1813 - .L_1812)


	//   ....[0]....
.L_1812:
        /* <DEDUP_REMOVED lines=182> */


	//----- nvinfo : EIATTR_MERCURY_ISA_VERSION
	.align		4
.L_1813:
        /*0b70*/ 	.byte	0x03, 0x5f
        /*0b72*/ 	.short	0x0101


	//----- nvinfo : EIATTR_INT_WARP_WIDE_INSTR_OFFSETS
	.align		4
        /*0b74*/ 	.byte	0x04, 0x31
        /*0b76*/ 	.short	(.L_1815 - .L_1814)


	//   ....[0]....
.L_1814:
        /*0b78*/ 	.word	0x0000b0b0


	//   ....[1]....
        /*0b7c*/ 	.word	0x0000b150


	//   ....[2]....
        /*0b80*/ 	.word	0x0000b1f0


	//   ....[3]....
        /*0b84*/ 	.word	0x0000b290


	//   ....[4]....
        /*0b88*/ 	.word	0x0000b330


	//   ....[5]....
        /*0b8c*/ 	.word	0x0000b3d0


	//   ....[6]....
        /*0b90*/ 	.word	0x0000b470


	//   ....[7]....
        /*0b94*/ 	.word	0x0000b510


	//   ....[8]....
        /*0b98*/ 	.word	0x0000b5b0


	//   ....[9]....
        /*0b9c*/ 	.word	0x0000b650


	//   ....[10]....
        /*0ba0*/ 	.word	0x0000b6f0


	//   ....[11]....
        /*0ba4*/ 	.word	0x0000b790


	//   ....[12]....
        /*0ba8*/ 	.word	0x0000b830


	//   ....[13]....
        /*0bac*/ 	.word	0x0000b8d0


	//   ....[14]....
        /*0bb0*/ 	.word	0x0000b970


	//   ....[15]....
        /*0bb4*/ 	.word	0x0000ba10


	//   ....[16]....
        /*0bb8*/ 	.word	0x0000bb10


	//   ....[17]....
        /*0bbc*/ 	.word	0x0000bbb0


	//   ....[18]....
        /*0bc0*/ 	.word	0x0000bc50


	//   ....[19]....
        /*0bc4*/ 	.word	0x0000bcf0


	//   ....[20]....
        /*0bc8*/ 	.word	0x0000bd90


	//   ....[21]....
        /*0bcc*/ 	.word	0x0000be30


	//   ....[22]....
        /*0bd0*/ 	.word	0x0000bed0


	//   ....[23]....
        /*0bd4*/ 	.word	0x0000bf70


	//   ....[24]....
        /*0bd8*/ 	.word	0x0000c070


	//   ....[25]....
        /*0bdc*/ 	.word	0x0000c110


	//   ....[26]....
        /*0be0*/ 	.word	0x0000c1b0


	//   ....[27]....
        /*0be4*/ 	.word	0x0000c250


	//   ....[28]....
        /*0be8*/ 	.word	0x0000c440


	//   ....[29]....
        /*0bec*/ 	.word	0x0000c500


	//----- nvinfo : EIATTR_COOP_GROUP_MASK_REGIDS
	.align		4
.L_1815:
        /*0bf0*/ 	.byte	0x04, 0x29
        /*0bf2*/ 	.short	(.L_1817 - .L_1816)


	//   ....[0]....
.L_1816:
        /*0bf4*/ 	.word	0xffffffff


	//   ....[1]....
        /*0bf8*/ 	.word	0xffffffff


	//   ....[2]....
        /*0bfc*/ 	.word	0xffffffff


	//   ....[3]....
        /*0c00*/ 	.word	0xffffffff


	//   ....[4]....
        /*0c04*/ 	.word	0xffffffff


	//   ....[5]....
        /*0c08*/ 	.word	0xffffffff


	//   ....[6]....
        /*0c0c*/ 	.word	0xffffffff


	//   ....[7]....
        /*0c10*/ 	.word	0xffffffff


	//   ....[8]....
        /*0c14*/ 	.word	0xffffffff


	//   ....[9]....
        /*0c18*/ 	.word	0xffffffff


	//----- nvinfo : EIATTR_COOP_GROUP_INSTR_OFFSETS
	.align		4
.L_1817:
        /*0c1c*/ 	.byte	0x04, 0x28
        /*0c1e*/ 	.short	(.L_1819 - .L_1818)


	//   ....[0]....
.L_1818:
        /*0c20*/ 	.word	0x00009fb0


	//   ....[1]....
        /*0c24*/ 	.word	0x00009fc0


	//   ....[2]....
        /*0c28*/ 	.word	0x0000a050


	//   ....[3]....
        /*0c2c*/ 	.word	0x0000a060


	//   ....[4]....
        /*0c30*/ 	.word	0x0000a100


	//   ....[5]....
        /*0c34*/ 	.word	0x0000a110


	//   ....[6]....
        /*0c38*/ 	.word	0x0000a1b0


	//   ....[7]....
        /*0c3c*/ 	.word	0x0000a1c0


	//   ....[8]....
        /*0c40*/ 	.word	0x0000a260


	//   ....[9]....
        /*0c44*/ 	.word	0x0000a270


	//----- nvinfo : EIATTR_EXIT_INSTR_OFFSETS
	.align		4
.L_1819:
        /*0c48*/ 	.byte	0x04, 0x1c
        /*0c4a*/ 	.short	(.L_1821 - .L_1820)


	//   ....[0]....
.L_1820:
        /*0c4c*/ 	.word	0x00000080


	//   ....[1]....
        /*0c50*/ 	.word	0x0000d190


	//----- nvinfo : EIATTR_MAX_THREADS
	.align		4
.L_1821:
        /*0c54*/ 	.byte	0x04, 0x05
        /*0c56*/ 	.short	(.L_1823 - .L_1822)
.L_1822:
        /*0c58*/ 	.word	0x00000188
        /*0c5c*/ 	.word	0x00000001
        /*0c60*/ 	.word	0x00000001


	//----- nvinfo : EIATTR_CRS_STACK_SIZE
	.align		4
.L_1823:
        /*0c64*/ 	.byte	0x04, 0x1e
        /*0c66*/ 	.short	(.L_1825 - .L_1824)
.L_1824:
        /*0c68*/ 	.word	0x00000000


	//----- nvinfo : EIATTR_CBANK_PARAM_SIZE
	.align		4
.L_1825:
        /*0c6c*/ 	.byte	0x03, 0x19
        /*0c6e*/ 	.short	0x00a0


	//----- nvinfo : EIATTR_PARAM_CBANK
	.align		4
        /*0c70*/ 	.byte	0x04, 0x0a
        /*0c72*/ 	.short	(.L_1827 - .L_1826)
	.align		4
.L_1826:
        /*0c74*/ 	.word	index@(.nv.constant0._Z35group_norm_nhwc_fwd_one_pass_kernelI11Fp32IOBf16WLi512ELi98ELi392EEv26Group_norm_nhwc_fwd_params)
        /*0c78*/ 	.short	0x0210
        /*0c7a*/ 	.short	0x00a0


	//----- nvinfo : EIATTR_SW_WAR
	.align		4
.L_1827:
        /*0c7c*/ 	.byte	0x04, 0x36
        /*0c7e*/ 	.short	(.L_1829 - .L_1828)
.L_1828:
        /*0c80*/ 	.word	0x00000008
.L_1829:


//--------------------- .nv.info._Z35group_norm_nhwc_fwd_one_pass_kernelI11Fp32IOFp16WLi64ELi98ELi392EEv26Group_norm_nhwc_fwd_params --------------------------
	.section	.nv.info._Z35group_norm_nhwc_fwd_one_pass_kernelI11Fp32IOFp16WLi64ELi98ELi392EEv26Group_norm_nhwc_fwd_params,"",@"SHT_CUDA_INFO"
	.sectionflags	@""
	.align	4


	//----- nvinfo : EIATTR_CUDA_API_VERSION
	.align		4
        /*0000*/ 	.byte	0x04, 0x37
        /*0002*/ 	.short	(.L_1831 - .L_1830)
.L_1830:
        /*0004*/ 	.word	0x00000082


	//----- nvinfo : EIATTR_KPARAM_INFO
	.align		4
.L_1831:
        /*0008*/ 	.byte	0x04, 0x17
        /*000a*/ 	.short	(.L_1833 - .L_1832)
.L_1832:
        /*000c*/ 	.word	0x00000000
        /*0010*/ 	.short	0x0000
        /*0012*/ 	.short	0x0000
        /*0014*/ 	.byte	0x00, 0xf0, 0x81, 0x02


	//----- nvinfo : EIATTR_SPARSE_MMA_MASK
	.align		4
.L_1833:
        /*0018*/ 	.byte	0x03, 0x50
        /*001a*/ 	.short	0x0000


	//----- nvinfo : EIATTR_MAXREG_COUNT
	.align		4
        /*001c*/ 	.byte	0x03, 0x1b
        /*001e*/ 	.short	0x0080


	//----- nvinfo : EIATTR_NUM_BARRIERS
	.align		4
        /*0020*/ 	.byte	0x02, 0x4c
        /*0022*/ 	.byte	0x01
	.zero		1


	//----- nvinfo : EIATTR_MERCURY_ISA_VERSION
	.align		4
        /*0024*/ 	.byte	0x03, 0x5f
        /*0026*/ 	.short	0x0101


	//----- nvinfo : EIATTR_COOP_GROUP_MASK_REGIDS
	.align		4
        /*0028*/ 	.byte	0x04, 0x29
        /*002a*/ 	.short	(.L_1835 - .L_1834)


	//   ....[0]....
.L_1834:
        /*002c*/ 	.word	0xffffffff


	//   ....[1]....
        /*0030*/ 	.word	0xffffffff


	//   ....[2]....
        /*0034*/ 	.word	0xffffffff


	//   ....[3]....
        /*0038*/ 	.word	0xffffffff


	//   ....[4]....
        /*003c*/ 	.word	0xffffffff


	//   ....[5]....
        /*0040*/ 	.word	0xffffffff


	//   ....[6]....
        /*0044*/ 	.word	0xffffffff


	//   ....[7]....
        /*0048*/ 	.word	0xffffffff


	//   ....[8]....
        /*004c*/ 	.word	0xffffffff


	//   ....[9]....
        /*0050*/ 	.word	0xffffffff


	//----- nvinfo : EIATTR_COOP_GROUP_INSTR_OFFSETS
	.align		4
.L_1835:
        /*0054*/ 	.byte	0x04, 0x28
        /*0056*/ 	.short	(.L_1837 - .L_1836)


	//   ....[0]....
.L_1836:
        /*0058*/ 	.word	0x00000f20


	//   ....[1]....
        /*005c*/ 	.word	0x00000f30


	//   ....[2]....
        /*0060*/ 	.word	0x00000f80


	//   ....[3]....
        /*0064*/ 	.word	0x00000f90


	//   ....[4]....
        /*0068*/ 	.word	0x00000fe0


	//   ....[5]....
        /*006c*/ 	.word	0x00000ff0


	//   ....[6]....
        /*0070*/ 	.word	0x00001050


	//   ....[7]....
        /*0074*/ 	.word	0x00001060


	//   ....[8]....
        /*0078*/ 	.word	0x000010c0


	//   ....[9]....
        /*007c*/ 	.word	0x000010d0


	//----- nvinfo : EIATTR_EXIT_INSTR_OFFSETS
	.align		4
.L_1837:
        /*0080*/ 	.byte	0x04, 0x1c
        /*0082*/ 	.short	(.L_1839 - .L_1838)


	//   ....[0]....
.L_1838:
        /*0084*/ 	.word	0x00000060


	//   ....[1]....
        /*0088*/ 	.word	0x000031e0


	//----- nvinfo : EIATTR_MAX_THREADS
	.align		4
.L_1839:
        /*008c*/ 	.byte	0x04, 0x05
        /*008e*/ 	.short	(.L_1841 - .L_1840)
.L_1840:
        /*0090*/ 	.word	0x00000188
        /*0094*/ 	.word	0x00000001
        /*0098*/ 	.word	0x00000001


	//----- nvinfo : EIATTR_CRS_STACK_SIZE
	.align		4
.L_1841:
        /*009c*/ 	.byte	0x04, 0x1e
        /*009e*/ 	.short	(.L_1843 - .L_1842)
.L_1842:
        /*00a0*/ 	.word	0x00000000


	//----- nvinfo : EIATTR_CBANK_PARAM_SIZE
	.align		4
.L_1843:
        /*00a4*/ 	.byte	0x03, 0x19
        /*00a6*/ 	.short	0x00a0


	//----- nvinfo : EIATTR_PARAM_CBANK
	.align		4
        /*00a8*/ 	.byte	0x04, 0x0a
        /*00aa*/ 	.short	(.L_1845 - .L_1844)
	.align		4
.L_1844:
        /*00ac*/ 	.word	index@(.nv.constant0._Z35group_norm_nhwc_fwd_one_pass_kernelI11Fp32IOFp16WLi64ELi98ELi392EEv26Group_norm_nhwc_fwd_params)
        /*00b0*/ 	.short	0x0210
        /*00b2*/ 	.short	0x00a0


	//----- nvinfo : EIATTR_SW_WAR
	.align		4
.L_1845:
        /*00b4*/ 	.byte	0x04, 0x36
        /*00b6*/ 	.short	(.L_1847 - .L_1846)
.L_1846:
        /*00b8*/ 	.word	0x00000008
.L_1847:


//--------------------- .nv.info._Z35group_norm_nhwc_fwd_one_pass_kernelI11Fp32IOFp16WLi128ELi98ELi392EEv26Group_norm_nhwc_fwd_params --------------------------
	.section	.nv.info._Z35group_norm_nhwc_fwd_one_pass_kernelI11Fp32IOFp16WLi128ELi98ELi392EEv26Group_norm_nhwc_fwd_params,"",@"SHT_CUDA_INFO"
	.sectionflags	@""
	.align	4


	//----- nvinfo : EIATTR_CUDA_API_VERSION
	.align		4
        /*0000*/ 	.byte	0x04, 0x37
        /*0002*/ 	.short	(.L_1849 - .L_1848)
.L_1848:
        /*0004*/ 	.word	0x00000082


	//----- nvinfo : EIATTR_KPARAM_INFO
	.align		4
.L_1849:
        /*0008*/ 	.byte	0x04, 0x17
        /*000a*/ 	.short	(.L_1851 - .L_1850)
.L_1850:
        /*000c*/ 	.word	0x00000000
        /*0010*/ 	.short	0x0000
        /*0012*/ 	.short	0x0000
        /*0014*/ 	.byte	0x00, 0xf0, 0x81, 0x02


	//----- nvinfo : EIATTR_SPARSE_MMA_MASK
	.align		4
.L_1851:
        /*0018*/ 	.byte	0x03, 0x50
        /*001a*/ 	.short	0x0000


	//----- nvinfo : EIATTR_MAXREG_COUNT
	.align		4
        /*001c*/ 	.byte	0x03, 0x1b
        /*001e*/ 	.short	0x0080


	//----- nvinfo : EIATTR_NUM_BARRIERS
	.align		4
        /*0020*/ 	.byte	0x02, 0x4c
        /*0022*/ 	.byte	0x01
	.zero		1


	//----- nvinfo : EIATTR_MERCURY_ISA_VERSION
	.align		4
        /*0024*/ 	.byte	0x03, 0x5f
        /*0026*/ 	.short	0x0101


	//----- nvinfo : EIATTR_COOP_GROUP_MASK_REGIDS
	.align		4
        /*0028*/ 	.byte	0x04, 0x29
        /*002a*/ 	.short	(.L_1853 - .L_1852)


	//   ....[0]....
.L_1852:
        /*002c*/ 	.word	0xffffffff


	//   ....[1]....
        /*0030*/ 	.word	0xffffffff


	//   ....[2]....
        /*0034*/ 	.word	0xffffffff


	//   ....[3]....
        /*0038*/ 	.word	0xffffffff


	//   ....[4]....
        /*003c*/ 	.word	0xffffffff


	//   ....[5]....
        /*0040*/ 	.word	0xffffffff


	//   ....[6]....
        /*0044*/ 	.word	0xffffffff


	//   ....[7]....
        /*0048*/ 	.word	0xffffffff


	//   ....[8]....
        /*004c*/ 	.word	0xffffffff


	//   ....[9]....
        /*0050*/ 	.word	0xffffffff


	//----- nvinfo : EIATTR_COOP_GROUP_INSTR_OFFSETS
	.align		4
.L_1853:
        /*0054*/ 	.byte	0x04, 0x28
        /*0056*/ 	.short	(.L_1855 - .L_1854)


	//   ....[0]....
.L_1854:
        /*0058*/ 	.word	0x00001ba0


	//   ....[1]....
        /*005c*/ 	.word	0x00001bb0


	//   ....[2]....
        /*0060*/ 	.word	0x00001bf0


	//   ....[3]....
        /*0064*/ 	.word	0x00001c00


	//   ....[4]....
        /*0068*/ 	.word	0x00001c50


	//   ....[5]....
        /*006c*/ 	.word	0x00001c60


	//   ....[6]....
        /*0070*/ 	.word	0x00001cb0


	//   ....[7]....
        /*0074*/ 	.word	0x00001cc0


	//   ....[8]....
        /*0078*/ 	.word	0x00001d10


	//   ....[9]....
        /*007c*/ 	.word	0x00001d20


	//----- nvinfo : EIATTR_EXIT_INSTR_OFFSETS
	.align		4
.L_1855:
        /*0080*/ 	.byte	0x04, 0x1c
        /*0082*/ 	.short	(.L_1857 - .L_1856)


	//   ....[0]....
.L_1856:
        /*0084*/ 	.word	0x00000060


	//   ....[1]....
        /*0088*/ 	.word	0x00004dd0


	//----- nvinfo : EIATTR_MAX_THREADS
	.align		4
.L_1857:
        /*008c*/ 	.byte	0x04, 0x05
        /*008e*/ 	.short	(.L_1859 - .L_1858)
.L_1858:
        /*0090*/ 	.word	0x00000188
        /*0094*/ 	.word	0x00000001
        /*0098*/ 	.word	0x00000001


	//----- nvinfo : EIATTR_CRS_STACK_SIZE
	.align		4
.L_1859:
        /*009c*/ 	.byte	0x04, 0x1e
        /*009e*/ 	.short	(.L_1861 - .L_1860)
.L_1860:
        /*00a0*/ 	.word	0x00000000


	//----- nvinfo : EIATTR_CBANK_PARAM_SIZE
	.align		4
.L_1861:
        /*00a4*/ 	.byte	0x03, 0x19
        /*00a6*/ 	.short	0x00a0


	//----- nvinfo : EIATTR_PARAM_CBANK
	.align		4
        /*00a8*/ 	.byte	0x04, 0x0a
        /*00aa*/ 	.short	(.L_1863 - .L_1862)
	.align		4
.L_1862:
        /*00ac*/ 	.word	index@(.nv.constant0._Z35group_norm_nhwc_fwd_one_pass_kernelI11Fp32IOFp16WLi128ELi98ELi392EEv26Group_norm_nhwc_fwd_params)
        /*00b0*/ 	.short	0x0210
        /*00b2*/ 	.short	0x00a0


	//----- nvinfo : EIATTR_SW_WAR
	.align		4
.L_1863:
        /*00b4*/ 	.byte	0x04, 0x36
        /*00b6*/ 	.short	(.L_1865 - .L_1864)
.L_1864:
        /*00b8*/ 	.word	0x00000008
.L_1865:


//--------------------- .nv.info._Z35group_norm_nhwc_fwd_one_pass_kernelI11Fp32IOFp16WLi256ELi98ELi392EEv26Group_norm_nhwc_fwd_params --------------------------
	.section	.nv.info._Z35group_norm_nhwc_fwd_one_pass_kernelI11Fp32IOFp16WLi256ELi98ELi392EEv26Group_norm_nhwc_fwd_params,"",@"SHT_CUDA_INFO"
	.sectionflags	@""
	.align	4


	//----- nvinfo : EIATTR_CUDA_API_VERSION
	.align		4
        /*0000*/ 	.byte	0x04, 0x37
        /*0002*/ 	.short	(.L_1867 - .L_1866)
.L_1866:
        /*0004*/ 	.word	0x00000082


	//----- nvinfo : EIATTR_KPARAM_INFO
	.align		4
.L_1867:
        /*0008*/ 	.byte	0x04, 0x17
        /*000a*/ 	.short	(.L_1869 - .L_1868)
.L_1868:
        /*000c*/ 	.word	0x00000000
        /*0010*/ 	.short	0x0000
        /*0012*/ 	.short	0x0000
        /*0014*/ 	.byte	0x00, 0xf0, 0x81, 0x02


	//----- nvinfo : EIATTR_SPARSE_MMA_MASK
	.align		4
.L_1869:
        /*0018*/ 	.byte	0x03, 0x50
        /*001a*/ 	.short	0x0000


	//----- nvinfo : EIATTR_MAXREG_COUNT
	.align		4
        /*001c*/ 	.byte	0x03, 0x1b
        /*001e*/ 	.short	0x0080


	//----- nvinfo : EIATTR_NUM_BARRIERS
	.align		4
        /*0020*/ 	.byte	0x02, 0x4c
        /*0022*/ 	.byte	0x01
	.zero		1


	//----- nvinfo : EIATTR_MERCURY_ISA_VERSION
	.align		4
        /*0024*/ 	.byte	0x03, 0x5f
        /*0026*/ 	.short	0x0101


	//----- nvinfo : EIATTR_COOP_GROUP_MASK_REGIDS
	.align		4
        /*0028*/ 	.byte	0x04, 0x29
        /*002a*/ 	.short	(.L_1871 - .L_1870)


	//   ....[0]....
.L_1870:
        /*002c*/ 	.word	0xffffffff


	//   ....[1]....
        /*0030*/ 	.word	0xffffffff


	//   ....[2]....
        /*0034*/ 	.word	0xffffffff


	//   ....[3]....
        /*0038*/ 	.word	0xffffffff


	//   ....[4]....
        /*003c*/ 	.word	0xffffffff


	//   ....[5]....
        /*0040*/ 	.word	0xffffffff


	//   ....[6]....
        /*0044*/ 	.word	0xffffffff


	//   ....[7]....
        /*0048*/ 	.word	0xffffffff


	//   ....[8]....
        /*004c*/ 	.word	0xffffffff


	//   ....[9]....
        /*0050*/ 	.word	0xffffffff


	//----- nvinfo : EIATTR_COOP_GROUP_INSTR_OFFSETS
	.align		4
.L_1871:
        /*0054*/ 	.byte	0x04, 0x28
        /*0056*/ 	.short	(.L_1873 - .L_1872)


	//   ....[0]....
.L_1872:
        /*0058*/ 	.word	0x000036b0


	//   ....[1]....
        /*005c*/ 	.word	0x000036c0


	//   ....[2]....
        /*0060*/ 	.word	0x00003700


	//   ....[3]....
        /*0064*/ 	.word	0x00003710


	//   ....[4]....
        /*0068*/ 	.word	0x00003770


	//   ....[5]....
        /*006c*/ 	.word	0x00003780


	//   ....[6]....
        /*0070*/ 	.word	0x000037d0


	//   ....[7]....
        /*0074*/ 	.word	0x000037e0


	//   ....[8]....
        /*0078*/ 	.word	0x00003830


	//   ....[9]....
        /*007c*/ 	.word	0x00003840


	//----- nvinfo : EIATTR_EXIT_INSTR_OFFSETS
	.align		4
.L_1873:
        /*0080*/ 	.byte	0x04, 0x1c
        /*0082*/ 	.short	(.L_1875 - .L_1874)


	//   ....[0]....
.L_1874:
        /*0084*/ 	.word	0x00000060


	//   ....[1]....
        /*0088*/ 	.word	0x00008a40


	//----- nvinfo : EIATTR_MAX_THREADS
	.align		4
.L_1875:
        /*008c*/ 	.byte	0x04, 0x05
        /*008e*/ 	.short	(.L_1877 - .L_1876)
.L_1876:
        /*0090*/ 	.word	0x00000188
        /*0094*/ 	.word	0x00000001
        /*0098*/ 	.word	0x00000001


	//----- nvinfo : EIATTR_CRS_STACK_SIZE
	.align		4
.L_1877:
        /*009c*/ 	.byte	0x04, 0x1e
        /*009e*/ 	.short	(.L_1879 - .L_1878)
.L_1878:
        /*00a0*/ 	.word	0x00000000


	//----- nvinfo : EIATTR_CBANK_PARAM_SIZE
	.align		4
.L_1879:
        /*00a4*/ 	.byte	0x03, 0x19
        /*00a6*/ 	.short	0x00a0


	//----- nvinfo : EIATTR_PARAM_CBANK
	.align		4
        /*00a8*/ 	.byte	0x04, 0x0a
        /*00aa*/ 	.short	(.L_1881 - .L_1880)
	.align		4
.L_1880:
        /*00ac*/ 	.word	index@(.nv.constant0._Z35group_norm_nhwc_fwd_one_pass_kernelI11Fp32IOFp16WLi256ELi98ELi392EEv26Group_norm_nhwc_fwd_params)
        /*00b0*/ 	.short	0x0210
        /*00b2*/ 	.short	0x00a0


	//----- nvinfo : EIATTR_SW_WAR
	.align		4
.L_1881:
        /*00b4*/ 	.byte	0x04, 0x36
        /*00b6*/ 	.short	(.L_1883 - .L_1882)
.L_1882:
        /*00b8*/ 	.word	0x00000008
.L_1883:


//--------------------- .nv.info._Z35group_norm_nhwc_fwd_one_pass_kernelI11Fp32IOFp16WLi512ELi98ELi392EEv26Group_norm_nhwc_fwd_params --------------------------
	.section	.nv.info._Z35group_norm_nhwc_fwd_one_pass_kernelI11Fp32IOFp16WLi512ELi98ELi392EEv26Group_norm_nhwc_fwd_params,"",@"SHT_CUDA_INFO"
	.sectionflags	@""
	.align	4


	//----- nvinfo : EIATTR_CUDA_API_VERSION
	.align		4
        /*0000*/ 	.byte	0x04, 0x37
        /*0002*/ 	.short	(.L_1885 - .L_1884)
.L_1884:
        /*0004*/ 	.word	0x00000082


	//----- nvinfo : EIATTR_KPARAM_INFO
	.align		4
.L_1885:
        /*0008*/ 	.byte	0x04, 0x17
        /*000a*/ 	.short	(.L_1887 - .L_1886)
.L_1886:
        /*000c*/ 	.word	0x00000000
        /*0010*/ 	.short	0x0000
        /*0012*/ 	.short	0x0000
        /*0014*/ 	.byte	0x00, 0xf0, 0x81, 0x02


	//----- nvinfo : EIATTR_SPARSE_MMA_MASK
	.align		4
.L_1887:
        /*0018*/ 	.byte	0x03, 0x50
        /*001a*/ 	.short	0x0000


	//----- nvinfo : EIATTR_MAXREG_COUNT
	.align		4
        /*001c*/ 	.byte	0x03, 0x1b
        /*001e*/ 	.short	0x0080


	//----- nvinfo : EIATTR_NUM_BARRIERS
	.align		4
        /*0020*/ 	.byte	0x02, 0x4c
        /*0022*/ 	.byte	0x01
	.zero		1


	//----- nvinfo : EIATTR_ANNOTATIONS
	.align		4
        /*0024*/ 	.byte	0x04, 0x55
        /*0026*/ 	.short	(.L_1889 - .L_1888)


	//   ....[0]....
.L_1888:
        /* <DEDUP_REMOVED lines=182> */


	//----- nvinfo : EIATTR_MERCURY_ISA_VERSION
	.align		4
.L_1889:
        /*0b70*/ 	.byte	0x03, 0x5f
        /*0b72*/ 	.short	0x0101


	//----- nvinfo : EIATTR_INT_WARP_WIDE_INSTR_OFFSETS
	.align		4
        /*0b74*/ 	.byte	0x04, 0x31
        /*0b76*/ 	.short	(.L_1891 - .L_1890)


	//   ....[0]....
.L_1890:
        /*0b78*/ 	.word	0x0000b0b0


	//   ....[1]....
        /*0b7c*/ 	.word	0x0000b150


	//   ....[2]....
        /*0b80*/ 	.word	0x0000b1f0


	//   ....[3]....
        /*0b84*/ 	.word	0x0000b290


	//   ....[4]....
        /*0b88*/ 	.word	0x0000b330


	//   ....[5]....
        /*0b8c*/ 	.word	0x0000b3d0


	//   ....[6]....
        /*0b90*/ 	.word	0x0000b470


	//   ....[7]....
        /*0b94*/ 	.word	0x0000b510


	//   ....[8]....
        /*0b98*/ 	.word	0x0000b5b0


	//   ....[9]....
        /*0b9c*/ 	.word	0x0000b650


	//   ....[10]....
        /*0ba0*/ 	.word	0x0000b6f0


	//   ....[11]....
        /*0ba4*/ 	.word	0x0000b790


	//   ....[12]....
        /*0ba8*/ 	.word	0x0000b830


	//   ....[13]....
        /*0bac*/ 	.word	0x0000b8d0


	//   ....[14]....
        /*0bb0*/ 	.word	0x0000b970


	//   ....[15]....
        /*0bb4*/ 	.word	0x0000ba10


	//   ....[16]....
        /*0bb8*/ 	.word	0x0000bb10


	//   ....[17]....
        /*0bbc*/ 	.word	0x0000bbb0


	//   ....[18]....
        /*0bc0*/ 	.word	0x0000bc50


	//   ....[19]....
        /*0bc4*/ 	.word	0x0000bcf0


	//   ....[20]....
        /*0bc8*/ 	.word	0x0000bd90


	//   ....[21]....
        /*0bcc*/ 	.word	0x0000be30


	//   ....[22]....
        /*0bd0*/ 	.word	0x0000bed0


	//   ....[23]....
        /*0bd4*/ 	.word	0x0000bf70


	//   ....[24]....
        /*0bd8*/ 	.word	0x0000c070


	//   ....[25]....
        /*0bdc*/ 	.word	0x0000c110


	//   ....[26]....
        /*0be0*/ 	.word	0x0000c1b0


	//   ....[27]....
        /*0be4*/ 	.word	0x0000c250


	//   ....[28]....
        /*0be8*/ 	.word	0x0000c440


	//   ....[29]....
        /*0bec*/ 	.word	0x0000c500


	//----- nvinfo : EIATTR_COOP_GROUP_MASK_REGIDS
	.align		4
.L_1891:
        /*0bf0*/ 	.byte	0x04, 0x29
        /*0bf2*/ 	.short	(.L_1893 - .L_1892)


	//   ....[0]....
.L_1892:
        /*0bf4*/ 	.word	0xffffffff


	//   ....[1]....
        /*0bf8*/ 	.word	0xffffffff


	//   ....[2]....
        /*0bfc*/ 	.word	0xffffffff


	//   ....[3]....
        /*0c00*/ 	.word	0xffffffff


	//   ....[4]....
        /*0c04*/ 	.word	0xffffffff


	//   ....[5]....
        /*0c08*/ 	.word	0xffffffff


	//   ....[6]....
        /*0c0c*/ 	.word	0xffffffff


	//   ....[7]....
        /*0c10*/ 	.word	0xffffffff


	//   ....[8]....
        /*0c14*/ 	.word	0xffffffff


	//   ....[9]....
        /*0c18*/ 	.word	0xffffffff


	//----- nvinfo : EIATTR_COOP_GROUP_INSTR_OFFSETS
	.align		4
.L_1893:
        /*0c1c*/ 	.byte	0x04, 0x28
        /*0c1e*/ 	.short	(.L_1895 - .L_1894)


	//   ....[0]....
.L_1894:
        /*0c20*/ 	.word	0x00009fb0


	//   ....[1]....
        /*0c24*/ 	.word	0x00009fc0


	//   ....[2]....
        /*0c28*/ 	.word	0x0000a050


	//   ....[3]....
        /*0c2c*/ 	.word	0x0000a060


	//   ....[4]....
        /*0c30*/ 	.word	0x0000a100


	//   ....[5]....
        /*0c34*/ 	.word	0x0000a110


	//   ....[6]....
        /*0c38*/ 	.word	0x0000a1b0


	//   ....[7]....
        /*0c3c*/ 	.word	0x0000a1c0


	//   ....[8]....
        /*0c40*/ 	.word	0x0000a260


	//   ....[9]....
        /*0c44*/ 	.word	0x0000a270


	//----- nvinfo : EIATTR_EXIT_INSTR_OFFSETS
	.align		4
.L_1895:
        /*0c48*/ 	.byte	0x04, 0x1c
        /*0c4a*/ 	.short	(.L_1897 - .L_1896)


	//   ....[0]....
.L_1896:
        /*0c4c*/ 	.word	0x00000080


	//   ....[1]....
        /*0c50*/ 	.word	0x0000d190


	//----- nvinfo : EIATTR_MAX_THREADS
	.align		4
.L_1897:
        /*0c54*/ 	.byte	0x04, 0x05
        /*0c56*/ 	.short	(.L_1899 - .L_1898)
.L_1898:
        /*0c58*/ 	.word	0x00000188
        /*0c5c*/ 	.word	0x00000001
        /*0c60*/ 	.word	0x00000001


	//----- nvinfo : EIATTR_CRS_STACK_SIZE
	.align		4
.L_1899:
        /*0c64*/ 	.byte	0x04, 0x1e
        /*0c66*/ 	.short	(.L_1901 - .L_1900)
.L_1900:
        /*0c68*/ 	.word	0x00000000


	//----- nvinfo : EIATTR_CBANK_PARAM_SIZE
	.align		4
.L_1901:
        /*0c6c*/ 	.byte	0x03, 0x19
        /*0c6e*/ 	.short	0x00a0


	//----- nvinfo : EIATTR_PARAM_CBANK
	.align		4
        /*0c70*/ 	.byte	0x04, 0x0a
        /*0c72*/ 	.short	(.L_1903 - .L_1902)
	.align		4
.L_1902:
        /*0c74*/ 	.word	index@(.nv.constant0._Z35group_norm_nhwc_fwd_one_pass_kernelI11Fp32IOFp16WLi512ELi98ELi392EEv26Group_norm_nhwc_fwd_params)
        /*0c78*/ 	.short	0x0210
        /*0c7a*/ 	.short	0x00a0


	//----- nvinfo : EIATTR_SW_WAR
	.align		4
.L_1903:
        /*0c7c*/ 	.byte	0x04, 0x36
        /*0c7e*/ 	.short	(.L_1905 - .L_1904)
.L_1904:
        /*0c80*/ 	.word	0x00000008
.L_1905:


//--------------------- .nv.callgraph             --------------------------
	.section	.nv.callgraph,"",@"SHT_CUDA_CALLGRAPH"
	.align	4
	.sectionentsize	8
	.align		4
        /*0000*/ 	.word	0x00000000
	.align		4
        /*0004*/ 	.word	0xffffffff
	.align		4
        /*0008*/ 	.word	0x00000000
	.align		4
        /*000c*/ 	.word	0xfffffffe
	.align		4
        /*0010*/ 	.word	0x00000000
	.align		4
        /*0014*/ 	.word	0xfffffffd
	.align		4
        /*0018*/ 	.word	0x00000000
	.align		4
        /*001c*/ 	.word	0xfffffffc


//--------------------- .nv.constant4             --------------------------
	.section	.nv.constant4,"a",@progbits
	.align	8
	.align		8
.nv.constant4:
        /*0000*/ 	.dword	_ZN61_INTERNAL_34f6485a_30_group_norm_nhwc_one_pass_98_cu_fe19efeb4cuda3std3__45__cpo5beginE
	.align		8
        /*0008*/ 	.dword	_ZN61_INTERNAL_34f6485a_30_group_norm_nhwc_one_pass_98_cu_fe19efeb4cuda3std3__45__cpo3endE
	.align		8
        /*0010*/ 	.dword	_ZN61_INTERNAL_34f6485a_30_group_norm_nhwc_one_pass_98_cu_fe19efeb4cuda3std3__45__cpo6cbeginE
	.align		8
        /*0018*/ 	.dword	_ZN61_INTERNAL_34f6485a_30_group_norm_nhwc_one_pass_98_cu_fe19efeb4cuda3std3__45__cpo4cendE
	.align		8
        /*0020*/ 	.dword	_ZN61_INTERNAL_34f6485a_30_group_norm_nhwc_one_pass_98_cu_fe19efeb4cuda3std3__45__cpo6rbeginE
	.align		8
        /*0028*/ 	.dword	_ZN61_INTERNAL_34f6485a_30_group_norm_nhwc_one_pass_98_cu_fe19efeb4cuda3std3__45__cpo4rendE
	.align		8
        /*0030*/ 	.dword	_ZN61_INTERNAL_34f6485a_30_group_norm_nhwc_one_pass_98_cu_fe19efeb4cuda3std3__45__cpo7crbeginE
	.align		8
        /*0038*/ 	.dword	_ZN61_INTERNAL_34f6485a_30_group_norm_nhwc_one_pass_98_cu_fe19efeb4cuda3std3__45__cpo5crendE
	.align		8
        /*0040*/ 	.dword	_ZN61_INTERNAL_34f6485a_30_group_norm_nhwc_one_pass_98_cu_fe19efeb4cuda3std3__463_GLOBAL__N__34f6485a_30_group_norm_nhwc_one_pass_98_cu_fe19efeb6ignoreE
	.align		8
        /*0048*/ 	.dword	_ZN61_INTERNAL_34f6485a_30_group_norm_nhwc_one_pass_98_cu_fe19efeb4cuda3std3__419piecewise_constructE
	.align		8
        /*0050*/ 	.dword	_ZN61_INTERNAL_34f6485a_30_group_norm_nhwc_one_pass_98_cu_fe19efeb4cuda3std3__48in_placeE
	.align		8
        /*0058*/ 	.dword	_ZN61_INTERNAL_34f6485a_30_group_norm_nhwc_one_pass_98_cu_fe19efeb4cuda3std3__420unreachable_sentinelE
	.align		8
        /*0060*/ 	.dword	_ZN61_INTERNAL_34f6485a_30_group_norm_nhwc_one_pass_98_cu_fe19efeb4cuda3std3__47nulloptE
	.align		8
        /*0068*/ 	.dword	_ZN61_INTERNAL_34f6485a_30_group_norm_nhwc_one_pass_98_cu_fe19efeb4cuda3std3__48unexpectE
	.align		8
        /*0070*/ 	.dword	_ZN61_INTERNAL_34f6485a_30_group_norm_nhwc_one_pass_98_cu_fe19efeb4cuda3std6ranges3__45__cpo4swapE
	.align		8
        /*0078*/ 	.dword	_ZN61_INTERNAL_34f6485a_30_group_norm_nhwc_one_pass_98_cu_fe19efeb4cuda3std6ranges3__45__cpo9iter_moveE
	.align		8
        /*0080*/ 	.dword	_ZN61_INTERNAL_34f6485a_30_group_norm_nhwc_one_pass_98_cu_fe19efeb4cuda3std6ranges3__45__cpo5beginE
	.align		8
        /*0088*/ 	.dword	_ZN61_INTERNAL_34f6485a_30_group_norm_nhwc_one_pass_98_cu_fe19efeb4cuda3std6ranges3__45__cpo3endE
	.align		8
        /*0090*/ 	.dword	_ZN61_INTERNAL_34f6485a_30_group_norm_nhwc_one_pass_98_cu_fe19efeb4cuda3std6ranges3__45__cpo6cbeginE
	.align		8
        /*0098*/ 	.dword	_ZN61_INTERNAL_34f6485a_30_group_norm_nhwc_one_pass_98_cu_fe19efeb4cuda3std6ranges3__45__cpo4cendE
	.align		8
        /*00a0*/ 	.dword	_ZN61_INTERNAL_34f6485a_30_group_norm_nhwc_one_pass_98_cu_fe19efeb4cuda3std6ranges3__45__cpo7advanceE
	.align		8
        /*00a8*/ 	.dword	_ZN61_INTERNAL_34f6485a_30_group_norm_nhwc_one_pass_98_cu_fe19efeb4cuda3std6ranges3__45__cpo9iter_swapE
	.align		8
        /*00b0*/ 	.dword	_ZN61_INTERNAL_34f6485a_30_group_norm_nhwc_one_pass_98_cu_fe19efeb4cuda3std6ranges3__45__cpo4nextE
	.align		8
        /*00b8*/ 	.dword	_ZN61_INTERNAL_34f6485a_30_group_norm_nhwc_one_pass_98_cu_fe19efeb4cuda3std6ranges3__45__cpo4prevE
	.align		8
        /*00c0*/ 	.dword	_ZN61_INTERNAL_34f6485a_30_group_norm_nhwc_one_pass_98_cu_fe19efeb4cuda3std6ranges3__45__cpo4dataE
	.align		8
        /*00c8*/ 	.dword	_ZN61_INTERNAL_34f6485a_30_group_norm_nhwc_one_pass_98_cu_fe19efeb4cuda3std6ranges3__45__cpo5cdataE
	.align		8
        /*00d0*/ 	.dword	_ZN61_INTERNAL_34f6485a_30_group_norm_nhwc_one_pass_98_cu_fe19efeb4cuda3std6ranges3__45__cpo4sizeE
	.align		8
        /*00d8*/ 	.dword	_ZN61_INTERNAL_34f6485a_30_group_norm_nhwc_one_pass_98_cu_fe19efeb4cuda3std6ranges3__45__cpo5ssizeE
	.align		8
        /*00e0*/ 	.dword	_ZN61_INTERNAL_34f6485a_30_group_norm_nhwc_one_pass_98_cu_fe19efeb4cuda3std6ranges3__45__cpo8distanceE
	.align		8
        /*00e8*/ 	.dword	_ZN61_INTERNAL_34f6485a_30_group_norm_nhwc_one_pass_98_cu_fe19efeb6thrust23THRUST_300001_SM_900_NS6system6detail10sequential3seqE
	.align		8
        /*00f0*/ 	.dword	_ZN61_INTERNAL_34f6485a_30_group_norm_nhwc_one_pass_98_cu_fe19efeb6thrust23THRUST_300001_SM_900_NS12placeholders2_1E
	.align		8
        /*00f8*/ 	.dword	_ZN61_INTERNAL_34f6485a_30_group_norm_nhwc_one_pass_98_cu_fe19efeb6thrust23THRUST_300001_SM_900_NS12placeholders2_2E
	.align		8
        /*0100*/ 	.dword	_ZN61_INTERNAL_34f6485a_30_group_norm_nhwc_one_pass_98_cu_fe19efeb6thrust23THRUST_300001_SM_900_NS12placeholders2_3E
	.align		8
        /*0108*/ 	.dword	_ZN61_INTERNAL_34f6485a_30_group_norm_nhwc_one_pass_98_cu_fe19efeb6thrust23THRUST_300001_SM_900_NS12placeholders2_4E
	.align		8
        /*0110*/ 	.dword	_ZN61_INTERNAL_34f6485a_30_group_norm_nhwc_one_pass_98_cu_fe19efeb6thrust23THRUST_300001_SM_900_NS12placeholders2_5E
	.align		8
        /*0118*/ 	.dword	_ZN61_INTERNAL_34f6485a_30_group_norm_nhwc_one_pass_98_cu_fe19efeb6thrust23THRUST_300001_SM_900_NS12placeholders2_6E
	.align		8
        /*0120*/ 	.dword	_ZN61_INTERNAL_34f6485a_30_group_norm_nhwc_one_pass_98_cu_fe19efeb6thrust23THRUST_300001_SM_900_NS12placeholders2_7E
	.align		8
        /*0128*/ 	.dword	_ZN61_INTERNAL_34f6485a_30_group_norm_nhwc_one_pass_98_cu_fe19efeb6thrust23THRUST_300001_SM_900_NS12placeholders2_8E
	.align		8
        /*0130*/ 	.dword	_ZN61_INTERNAL_34f6485a_30_group_norm_nhwc_one_pass_98_cu_fe19efeb6thrust23THRUST_300001_SM_900_NS12placeholders2_9E
	.align		8
        /*0138*/ 	.dword	_ZN61_INTERNAL_34f6485a_30_group_norm_nhwc_one_pass_98_cu_fe19efeb6thrust23THRUST_300001_SM_900_NS12placeholders3_10E


//--------------------- .text._ZN3cub17CUB_300001_SM_9006detail11EmptyKernelIvEEvv --------------------------
	.section	.text._ZN3cub17CUB_300001_SM_9006detail11EmptyKernelIvEEvv,"ax",@progbits
	.align	128
        .global         _ZN3cub17CUB_300001_SM_9006detail11EmptyKernelIvEEvv
        .type           _ZN3cub17CUB_300001_SM_9006detail11EmptyKernelIvEEvv,@function
        .size           _ZN3cub17CUB_300001_SM_9006detail11EmptyKernelIvEEvv,(.L_x_5584 - _ZN3cub17CUB_300001_SM_9006detail11EmptyKernelIvEEvv)
        .other          _ZN3cub17CUB_300001_SM_9006detail11EmptyKernelIvEEvv,@"STO_CUDA_ENTRY STV_DEFAULT"
_ZN3cub17CUB_300001_SM_9006detail11EmptyKernelIvEEvv:
.text._ZN3cub17CUB_300001_SM_9006detail11EmptyKernelIvEEvv:
[----:B------:R-:W-:Y:S01]  /*0000*/  LDC R1, c[0x0][0x28] ;  /* 0x00000a00ff017b82 */ /* 0x000fe20000000800 */
[----:B------:R-:W-:Y:S05]  /*0010*/  EXIT ;  /* 0x000000000000794d */ /* 0x000fea0003800000 */
.L_x_0:
[----:B------:R-:W-:-:S00]  /*0020*/  BRA `(.L_x_0) ;  /* 0xfffffffc00fc7947 */ /* 0x000fc0000383ffff */
[----:B------:R-:W-:-:S00]  /*0030*/  NOP ;  /* 0x0000000000007918 */ /* 0x000fc00000000000 */
        /* <DEDUP_REMOVED lines=12> */
.L_x_5584:


//--------------------- .text._Z35group_norm_nhwc_bwd_one_pass_kernelI11Bf16IOFp32WLi64ELi98ELi392EEv26Group_norm_nhwc_bwd_params --------------------------
	.section	.text._Z35group_norm_nhwc_bwd_one_pass_kernelI11Bf16IOFp32WLi64ELi98ELi392EEv26Group_norm_nhwc_bwd_params,"ax",@progbits
	.align	128
        .global         _Z35group_norm_nhwc_bwd_one_pass_kernelI11Bf16IOFp32WLi64ELi98ELi392EEv26Group_norm_nhwc_bwd_params
        .type           _Z35group_norm_nhwc_bwd_one_pass_kernelI11Bf16IOFp32WLi64ELi98ELi392EEv26Group_norm_nhwc_bwd_params,@function
        .size           _Z35group_norm_nhwc_bwd_one_pass_kernelI11Bf16IOFp32WLi64ELi98ELi392EEv26Group_norm_nhwc_bwd_params,(.L_x_5585 - _Z35group_norm_nhwc_bwd_one_pass_kernelI11Bf16IOFp32WLi64ELi98ELi392EEv26Group_norm_nhwc_bwd_params)
        .other          _Z35group_norm_nhwc_bwd_one_pass_kernelI11Bf16IOFp32WLi64ELi98ELi392EEv26Group_norm_nhwc_bwd_params,@"STO_CUDA_ENTRY STV_DEFAULT"
_Z35group_norm_nhwc_bwd_one_pass_kernelI11Bf16IOFp32WLi64ELi98ELi392EEv26Group_norm_nhwc_bwd_params:
.text._Z35group_norm_nhwc_bwd_one_pass_kernelI11Bf16IOFp32WLi64ELi98ELi392EEv26Group_norm_nhwc_bwd_params:
[----:B------:R-:W-:Y:S08]  /*0000*/  LDC R1, c[0x0][0x28] ;  /* 0x00000a00ff017b82 */ /* 0x000ff00000000800 */
[----:B------:R-:W0:Y:S01]  /*0010*/  S2UR UR6, SR_CTAID.Y ;  /* 0x00000000000679c3 */ /* 0x000e220000002600 */
[----:B------:R-:W-:Y:S01]  /*0020*/  ULDC UR4, c[0x0][0x2a0] ;  /* 0x0000a80000047ab9 */ /* 0x000fe20000000800 */
[----:B------:R-:W-:Y:S01]  /*0030*/  ULDC UR5, c[0x0][0x270] ;  /* 0x00009c0000057ab9 */ /* 0x000fe20000000800 */
[----:B------:R-:W1:Y:S01]  /*0040*/  S2R R45, SR_TID.X ;  /* 0x00000000002d7919 */ /* 0x000e620000002100 */
[----:B------:R-:W-:Y:S01]  /*0050*/  UIMAD UR4, UR4, UR5, URZ ;  /* 0x00000005040472a4 */ /* 0x000fe2000f8e023f */
[----:B------:R-:W-:-:S03]  /*0060*/  ULDC.64 UR12, c[0x0][0x208] ;  /* 0x00008200000c7ab9 */ /* 0x000fc60000000a00 */
[----:B------:R-:W2:Y:S01]  /*0070*/  S2UR UR14, SR_CTAID.X ;  /* 0x00000000000e79c3 */ /* 0x000ea20000002500 */
[----:B0-----:R-:W-:-:S04]  /*0080*/  MOV R12, UR6 ;  /* 0x00000006000c7c02 */ /* 0x001fc80008000f00 */
[----:B------:R-:W-:-:S13]  /*0090*/  ISETP.GE.AND P0, PT, R12, UR4, PT ;  /* 0x000000040c007c0c */ /* 0x000fda000bf06270 */
[----:B-12---:R-:W-:Y:S05]  /*00a0*/  @P0 BRA `(.L_x_1) ;  /* 0x0000005c007c0947 */ /* 0x006fea0003800000 */
[----:B------:R-:W0:Y:S01]  /*00b0*/  LDC R5, c[0x0][0x2ac] ;  /* 0x0000ab00ff057b82 */ /* 0x000e220000000800 */
[C---:B------:R-:W-:Y:S01]  /*00c0*/  IMAD.WIDE.U32 R2, R45.reuse, 0x5397829d, RZ ;  /* 0x5397829d2d027825 */ /* 0x040fe200078e00ff */
[----:B------:R-:W-:Y:S01]  /*00d0*/  ULDC.64 UR16, c[0x0][0x290] ;  /* 0x0000a40000107ab9 */ /* 0x000fe20000000a00 */
[----:B------:R-:W-:Y:S01]  /*00e0*/  ISETP.GE.U32.AND P0, PT, R45, 0x188, PT ;  /* 0x000001882d00780c */ /* 0x000fe20003f06070 */
[----:B------:R-:W-:Y:S01]  /*00f0*/  ULDC.64 UR10, c[0x0][0x288] ;  /* 0x0000a200000a7ab9 */ /* 0x000fe20000000a00 */
[----:B------:R-:W1:Y:S01]  /*0100*/  S2R R10, SR_LANEID ;  /* 0x00000000000a7919 */ /* 0x000e620000000000 */
[----:B------:R-:W-:Y:S01]  /*0110*/  SHF.R.U32.HI R2, RZ, 0x4, R3 ;  /* 0x00000004ff027819 */ /* 0x000fe20000011603 */
[----:B------:R-:W-:Y:S01]  /*0120*/  UIMAD.WIDE.U32 UR4, UR10, 0x3, URZ ;  /* 0x000000030a0478a5 */ /* 0x000fe2000f8e003f */
[----:B------:R-:W2:Y:S01]  /*0130*/  S2UR UR9, SR_CgaCtaId ;  /* 0x00000000000979c3 */ /* 0x000ea20000008800 */
[----:B------:R-:W-:Y:S01]  /*0140*/  UIMAD UR8, UR11, 0x3, URZ ;  /* 0x000000030b0878a4 */ /* 0x000fe2000f8e023f */
[----:B------:R-:W-:Y:S01]  /*0150*/  R2UR UR15, R12 ;  /* 0x000000000c0f72ca */ /* 0x000fe200000e0000 */
[----:B------:R-:W-:-:S02]  /*0160*/  ULEA.HI UR7, UP0, UR11, UR10, URZ, 0x1 ;  /* 0x0000000a0b077291 */ /* 0x000fc4000f81083f */
[----:B------:R-:W-:Y:S01]  /*0170*/  UIADD3 UR8, UR5, UR8, URZ ;  /* 0x0000000805087290 */ /* 0x000fe2000fffe03f */
[----:B------:R-:W-:Y:S01]  /*0180*/  UMOV UR6, 0x400 ;  /* 0x0000040000067882 */ /* 0x000fe20000000000 */
[----:B------:R-:W-:-:S04]  /*0190*/  UIADD3.X UR10, URZ, UR11, URZ, UP0, !UPT ;  /* 0x0000000b3f0a7290 */ /* 0x000fc800087fe43f */
[----:B------:R-:W-:Y:S02]  /*01a0*/  USHF.R.S64 UR5, UR7, 0x1, UR10 ;  /* 0x0000000107057899 */ /* 0x000fe4000800100a */
[----:B------:R-:W-:Y:S01]  /*01b0*/  USHF.R.S32.HI UR7, URZ, 0x1, UR10 ;  /* 0x000000013f077899 */ /* 0x000fe2000801140a */
[----:B0-----:R-:W-:-:S03]  /*01c0*/  IMAD R44, R5, UR14, R2 ;  /* 0x0000000e052c7c24 */ /* 0x001fc6000f8e0202 */
[----:B------:R-:W-:Y:S02]  /*01d0*/  USHF.L.U64.HI UR7, UR5, 0x2, UR7 ;  /* 0x0000000205077899 */ /* 0x000fe40008010207 */
[C---:B------:R-:W-:Y:S02]  /*01e0*/  IADD3 R0, R44.reuse, 0x18, RZ ;  /* 0x000000182c007810 */ /* 0x040fe40007ffe0ff */
[----:B------:R-:W-:Y:S01]  /*01f0*/  IADD3 R2, R44, 0x20, RZ ;  /* 0x000000202c027810 */ /* 0x000fe20007ffe0ff */
[----:B--2---:R-:W-:Y:S01]  /*0200*/  ULEA UR9, UR9, UR6, 0x18 ;  /* 0x0000000609097291 */ /* 0x004fe2000f8ec03f */
[----:B------:R-:W-:Y:S01]  /*0210*/  ISETP.LT.U32.AND P5, PT, R0, UR16, PT ;  /* 0x0000001000007c0c */ /* 0x000fe2000bfa1070 */
[----:B------:R-:W-:Y:S01]  /*0220*/  ULEA.HI UR6, UP0, UR8, UR4, URZ, 0x1 ;  /* 0x0000000408067291 */ /* 0x000fe2000f81083f */
[----:B------:R-:W-:Y:S02]  /*0230*/  SHF.R.S32.HI R0, RZ, 0x1f, R0 ;  /* 0x0000001fff007819 */ /* 0x000fe40000011400 */
[----:B------:R-:W-:Y:S01]  /*0240*/  ISETP.LT.U32.AND P4, PT, R2, UR16, PT ;  /* 0x0000001002007c0c */ /* 0x000fe2000bf81070 */
[----:B------:R-:W-:Y:S01]  /*0250*/  UIADD3.X UR8, URZ, UR8, URZ, UP0, !UPT ;  /* 0x000000083f087290 */ /* 0x000fe200087fe43f */
[----:B------:R-:W-:Y:S01]  /*0260*/  ISETP.LT.AND.EX P5, PT, R0, UR17, !P0, P5 ;  /* 0x0000001100007c0c */ /* 0x000fe2000c7a1350 */
[----:B------:R-:W-:Y:S01]  /*0270*/  UMOV UR4, URZ ;  /* 0x0000003f00047c82 */ /* 0x000fe20008000000 */
[----:B------:R-:W-:Y:S01]  /*0280*/  IADD3 R0, R44, 0x28, RZ ;  /* 0x000000282c007810 */ /* 0x000fe20007ffe0ff */
[----:B------:R-:W-:Y:S01]  /*0290*/  USHF.R.S64 UR6, UR6, 0x1, UR8 ;  /* 0x0000000106067899 */ /* 0x000fe20008001008 */
[----:B------:R-:W-:Y:S01]  /*02a0*/  SHF.R.S32.HI R2, RZ, 0x1f, R2 ;  /* 0x0000001fff027819 */ /* 0x000fe20000011402 */
[----:B------:R-:W-:Y:S01]  /*02b0*/  USHF.R.S32.HI UR8, URZ, 0x1, UR8 ;  /* 0x000000013f087899 */ /* 0x000fe20008011408 */
[----:B------:R-:W-:-:S02]  /*02c0*/  ISETP.LT.U32.AND P1, PT, R0, UR16, PT ;  /* 0x0000001000007c0c */ /* 0x000fc4000bf21070 */
[----:B------:R-:W-:Y:S01]  /*02d0*/  SHF.R.S32.HI R0, RZ, 0x1f, R0 ;  /* 0x0000001fff007819 */ /* 0x000fe20000011400 */
[----:B------:R-:W-:Y:S01]  /*02e0*/  USHF.L.U64.HI UR8, UR6, 0x2, UR8 ;  /* 0x0000000206087899 */ /* 0x000fe20008010208 */
[----:B------:R-:W-:Y:S02]  /*02f0*/  IADD3 R43, R44, 0x8, RZ ;  /* 0x000000082c2b7810 */ /* 0x000fe40007ffe0ff */
[----:B------:R-:W-:Y:S02]  /*0300*/  ISETP.LT.AND.EX P1, PT, R0, UR17, !P0, P1 ;  /* 0x0000001100007c0c */ /* 0x000fe4000c721310 */
[----:B------:R-:W-:Y:S02]  /*0310*/  SHF.R.S32.HI R0, RZ, 0x1f, R45 ;  /* 0x0000001fff007819 */ /* 0x000fe4000001142d */
[----:B------:R-:W-:Y:S02]  /*0320*/  IADD3 R42, R44, 0x10, RZ ;  /* 0x000000102c2a7810 */ /* 0x000fe40007ffe0ff */
[----:B------:R-:W-:-:S02]  /*0330*/  LEA.HI R0, R0, R45, RZ, 0x5 ;  /* 0x0000002d00007211 */ /* 0x000fc400078f28ff */
[----:B------:R-:W-:Y:S02]  /*0340*/  ISETP.LT.AND.EX P4, PT, R2, UR17, !P0, P4 ;  /* 0x0000001102007c0c */ /* 0x000fe4000c781340 */
[----:B------:R-:W-:Y:S02]  /*0350*/  ISETP.LT.U32.AND P6, PT, R44, UR16, PT ;  /* 0x000000102c007c0c */ /* 0x000fe4000bfc1070 */
[----:B------:R-:W-:Y:S02]  /*0360*/  SHF.R.S32.HI R13, RZ, 0x1f, R44 ;  /* 0x0000001fff0d7819 */ /* 0x000fe4000001142c */
[----:B------:R-:W-:Y:S02]  /*0370*/  ISETP.LT.U32.AND P3, PT, R43, UR16, PT ;  /* 0x000000102b007c0c */ /* 0x000fe4000bf61070 */
[----:B------:R-:W-:Y:S01]  /*0380*/  ISETP.LT.U32.AND P2, PT, R42, UR16, PT ;  /* 0x000000102a007c0c */ /* 0x000fe2000bf41070 */
[----:B------:R-:W-:Y:S01]  /*0390*/  ULDC UR16, c[0x0][0x10] ;  /* 0x0000040000107ab9 */ /* 0x000fe20000000800 */
[----:B------:R-:W-:-:S02]  /*03a0*/  SHF.R.S32.HI R11, RZ, 0x1f, R43 ;  /* 0x0000001fff0b7819 */ /* 0x000fc4000001142b */
[----:B------:R-:W-:Y:S02]  /*03b0*/  SHF.R.S32.HI R9, RZ, 0x1f, R42 ;  /* 0x0000001fff097819 */ /* 0x000fe4000001142a */
[----:B------:R-:W-:Y:S02]  /*03c0*/  LOP3.LUT R2, R0, 0xffffffe0, RZ, 0xc0, !PT ;  /* 0xffffffe000027812 */ /* 0x000fe400078ec0ff */
[----:B------:R-:W-:Y:S02]  /*03d0*/  ISETP.LT.AND.EX P6, PT, R13, UR17, !P0, P6 ;  /* 0x000000110d007c0c */ /* 0x000fe4000c7c1360 */
[----:B------:R-:W-:Y:S02]  /*03e0*/  ISETP.LT.AND.EX P3, PT, R11, UR17, !P0, P3 ;  /* 0x000000110b007c0c */ /* 0x000fe4000c761330 */
[----:B------:R-:W-:Y:S02]  /*03f0*/  ISETP.LT.AND.EX P2, PT, R9, UR17, !P0, P2 ;  /* 0x0000001109007c0c */ /* 0x000fe4000c741320 */
[----:B------:R-:W-:-:S02]  /*0400*/  ISETP.GT.AND P0, PT, R45, 0x17f, PT ;  /* 0x0000017f2d00780c */ /* 0x000fc40003f04270 */
[----:B------:R-:W-:Y:S02]  /*0410*/  SHF.R.S32.HI R8, RZ, 0x5, R0 ;  /* 0x00000005ff087819 */ /* 0x000fe40000011400 */
[----:B------:R-:W-:Y:S02]  /*0420*/  IADD3 R2, -R2, 0x187, RZ ;  /* 0x0000018702027810 */ /* 0x000fe40007ffe1ff */
[----:B------:R-:W-:Y:S02]  /*0430*/  P2R R47, PR, RZ, 0x40 ;  /* 0x00000040ff2f7803 */ /* 0x000fe40000000000 */
[----:B------:R-:W-:Y:S02]  /*0440*/  LEA R8, R8, UR9, 0x3 ;  /* 0x0000000908087c11 */ /* 0x000fe4000f8e18ff */
[----:B-1----:R-:W-:-:S07]  /*0450*/  SEL R7, R2, 0x1f, P0 ;  /* 0x0000001f02077807 */ /* 0x002fce0000000000 */
.L_x_52:
[----:B0-----:R-:W0:Y:S01]  /*0460*/  LDC R14, c[0x0][0x2a0] ;  /* 0x0000a800ff0e7b82 */ /* 0x001e220000000800 */
[----:B------:R-:W-:Y:S01]  /*0470*/  IABS R6, UR15 ;  /* 0x0000000f00067c13 */ /* 0x000fe20008000000 */
[----:B------:R-:W-:Y:S01]  /*0480*/  ULDC.64 UR10, c[0x0][0x298] ;  /* 0x0000a600000a7ab9 */ /* 0x000fe20000000a00 */
[----:B------:R-:W-:Y:S02]  /*0490*/  ISETP.NE.AND P6, PT, R47, RZ, PT ;  /* 0x000000ff2f00720c */ /* 0x000fe40003fc5270 */
[C---:B------:R-:W-:Y:S02]  /*04a0*/  IADD3 R25, R44.reuse, 0x20, RZ ;  /* 0x000000202c197810 */ /* 0x040fe40007ffe0ff */
[----:B------:R-:W-:Y:S01]  /*04b0*/  IADD3 R35, R44, 0x28, RZ ;  /* 0x000000282c237810 */ /* 0x000fe20007ffe0ff */
[----:B------:R-:W1:Y:S08]  /*04c0*/  @P3 LDC.64 R58, c[0x0][0x230] ;  /* 0x00008c00ff3a3b82 */ /* 0x000e700000000a00 */
[----:B------:R-:W2:Y:S01]  /*04d0*/  @P6 LDC.64 R16, c[0x0][0x288] ;  /* 0x0000a200ff106b82 */ /* 0x000ea20000000a00 */
[----:B0-----:R-:W-:-:S07]  /*04e0*/  IABS R5, R14 ;  /* 0x0000000e00057213 */ /* 0x001fce0000000000 */
[----:B------:R-:W0:Y:S01]  /*04f0*/  @P6 LDC.64 R60, c[0x0][0x230] ;  /* 0x00008c00ff3c6b82 */ /* 0x000e220000000a00 */
[----:B------:R-:W3:Y:S07]  /*0500*/  I2F.RP R0, R5 ;  /* 0x0000000500007306 */ /* 0x000eee0000209400 */
[----:B------:R-:W4:Y:S08]  /*0510*/  @P6 LDC.64 R32, c[0x0][0x228] ;  /* 0x00008a00ff206b82 */ /* 0x000f300000000a00 */
[----:B------:R-:W1:Y:S01]  /*0520*/  @P3 LDC.64 R56, c[0x0][0x228] ;  /* 0x00008a00ff383b82 */ /* 0x000e620000000a00 */
[----:B---3--:R-:W3:Y:S07]  /*0530*/  MUFU.RCP R0, R0 ;  /* 0x0000000000007308 */ /* 0x008eee0000001000 */
[----:B------:R-:W1:Y:S08]  /*0540*/  @P2 LDC.64 R54, c[0x0][0x228] ;  /* 0x00008a00ff362b82 */ /* 0x000e700000000a00 */
[----:B------:R-:W1:Y:S01]  /*0550*/  @P5 LDC.64 R30, c[0x0][0x230] ;  /* 0x00008c00ff1e5b82 */ /* 0x000e620000000a00 */
[----:B---3--:R-:W-:-:S04]  /*0560*/  IADD3 R2, R0, 0xffffffe, RZ ;  /* 0x0ffffffe00027810 */ /* 0x008fc80007ffe0ff */
[----:B------:R3:W2:Y:S03]  /*0570*/  F2I.FTZ.U32.TRUNC.NTZ R3, R2 ;  /* 0x0000000200037305 */ /* 0x0006a6000021f000 */
[----:B------:R-:W1:Y:S01]  /*0580*/  @P5 LDC.64 R28, c[0x0][0x228] ;  /* 0x00008a00ff1c5b82 */ /* 0x000e620000000a00 */
[----:B---3--:R-:W-:-:S07]  /*0590*/  HFMA2.MMA R2, -RZ, RZ, 0, 0 ;  /* 0x00000000ff027435 */ /* 0x008fce00000001ff */
[----:B------:R-:W3:Y:S01]  /*05a0*/  @P4 LDC.64 R26, c[0x0][0x230] ;  /* 0x00008c00ff1a4b82 */ /* 0x000ee20000000a00 */
[----:B--2---:R-:W-:-:S05]  /*05b0*/  IADD3 R4, RZ, -R3, RZ ;  /* 0x80000003ff047210 */ /* 0x004fca0007ffe0ff */
[----:B------:R-:W-:-:S04]  /*05c0*/  IMAD R15, R4, R5, RZ ;  /* 0x00000005040f7224 */ /* 0x000fc800078e02ff */
[----:B------:R-:W-:Y:S01]  /*05d0*/  IMAD.HI.U32 R3, R3, R15, R2 ;  /* 0x0000000f03037227 */ /* 0x000fe200078e0002 */
[----:B------:R-:W-:-:S05]  /*05e0*/  LOP3.LUT R2, R14, UR15, RZ, 0x3c, !PT ;  /* 0x0000000f0e027c12 */ /* 0x000fca000f8e3cff */
[----:B------:R-:W-:-:S05]  /*05f0*/  IMAD.HI.U32 R4, R3, R6, RZ ;  /* 0x0000000603047227 */ /* 0x000fca00078e00ff */
[----:B------:R-:W-:-:S05]  /*0600*/  IADD3 R0, -R4, RZ, RZ ;  /* 0x000000ff04007210 */ /* 0x000fca0007ffe1ff */
[----:B------:R-:W-:-:S05]  /*0610*/  IMAD R0, R5, R0, R6 ;  /* 0x0000000005007224 */ /* 0x000fca00078e0206 */
[----:B------:R-:W-:-:S13]  /*0620*/  ISETP.GT.U32.AND P0, PT, R5, R0, PT ;  /* 0x000000000500720c */ /* 0x000fda0003f04070 */
[-C--:B------:R-:W-:Y:S02]  /*0630*/  @!P0 IADD3 R0, R0, -R5.reuse, RZ ;  /* 0x8000000500008210 */ /* 0x080fe40007ffe0ff */
[----:B------:R-:W-:Y:S02]  /*0640*/  @!P0 IADD3 R4, R4, 0x1, RZ ;  /* 0x0000000104048810 */ /* 0x000fe40007ffe0ff */
[----:B------:R-:W-:Y:S02]  /*0650*/  ISETP.GT.U32.AND P0, PT, R5, R0, PT ;  /* 0x000000000500720c */ /* 0x000fe40003f04070 */
[----:B------:R-:W-:-:S04]  /*0660*/  IADD3 R3, R0, -R5, RZ ;  /* 0x8000000500037210 */ /* 0x000fc80007ffe0ff */
[----:B------:R-:W-:Y:S02]  /*0670*/  SEL R52, R3, R0, !P0 ;  /* 0x0000000003347207 */ /* 0x000fe40004000000 */
[----:B------:R-:W-:Y:S02]  /*0680*/  ISETP.GE.U32.AND P0, PT, R0, R5, PT ;  /* 0x000000050000720c */ /* 0x000fe40003f06070 */
[----:B------:R-:W2:Y:S11]  /*0690*/  S2R R0, SR_TID.X ;  /* 0x0000000000007919 */ /* 0x000eb60000002100 */
[----:B------:R-:W-:-:S02]  /*06a0*/  @P0 IADD3 R4, R4, 0x1, RZ ;  /* 0x0000000104040810 */ /* 0x000fc40007ffe0ff */
[----:B------:R-:W-:-:S13]  /*06b0*/  ISETP.LE.AND P0, PT, RZ, UR15, PT ;  /* 0x0000000fff007c0c */ /* 0x000fda000bf03270 */
[----:B------:R-:W-:Y:S02]  /*06c0*/  @!P0 IADD3 R52, -R52, RZ, RZ ;  /* 0x000000ff34348210 */ /* 0x000fe40007ffe1ff */
[----:B------:R-:W-:Y:S01]  /*06d0*/  ISETP.GE.AND P0, PT, R2, RZ, PT ;  /* 0x000000ff0200720c */ /* 0x000fe20003f06270 */
[----:B--2---:R-:W-:-:S05]  /*06e0*/  IMAD.WIDE.U32 R2, R0, 0x5397829d, RZ ;  /* 0x5397829d00027825 */ /* 0x004fca00078e00ff */
[----:B------:R-:W-:Y:S02]  /*06f0*/  SHF.R.U32.HI R5, RZ, 0x4, R3 ;  /* 0x00000004ff057819 */ /* 0x000fe40000011603 */
[----:B------:R-:W-:-:S05]  /*0700*/  LOP3.LUT R3, RZ, R14, RZ, 0x33, !PT ;  /* 0x0000000eff037212 */ /* 0x000fca00078e33ff */
[----:B------:R-:W-:Y:S01]  /*0710*/  @!P0 IADD3 R4, -R4, RZ, RZ ;  /* 0x000000ff04048210 */ /* 0x000fe20007ffe1ff */
[----:B------:R-:W-:Y:S01]  /*0720*/  IMAD R5, R5, -0x31, R0 ;  /* 0xffffffcf05057824 */ /* 0x000fe200078e0200 */
[----:B------:R-:W-:-:S04]  /*0730*/  ISETP.NE.AND P0, PT, R14, RZ, PT ;  /* 0x000000ff0e00720c */ /* 0x000fc80003f05270 */
[----:B------:R-:W-:Y:S02]  /*0740*/  SEL R52, R3, R52, !P0 ;  /* 0x0000003403347207 */ /* 0x000fe40004000000 */
[----:B------:R-:W-:Y:S02]  /*0750*/  SHF.L.U32 R46, R5, 0x1, RZ ;  /* 0x00000001052e7819 */ /* 0x000fe400000006ff */
[----:B------:R-:W-:Y:S01]  /*0760*/  SEL R5, R3, R4, !P0 ;  /* 0x0000000403057207 */ /* 0x000fe20004000000 */
[----:B------:R-:W-:Y:S01]  /*0770*/  IMAD R53, R52, 0x62, RZ ;  /* 0x0000006234357824 */ /* 0x000fe200078e02ff */
[----:B------:R-:W-:Y:S02]  /*0780*/  SHF.R.S32.HI R2, RZ, 0x1f, R46 ;  /* 0x0000001fff027819 */ /* 0x000fe4000001142e */
[----:B------:R-:W-:Y:S02]  /*0790*/  SHF.R.S32.HI R0, RZ, 0x1f, R5 ;  /* 0x0000001fff007819 */ /* 0x000fe40000011405 */
[----:B------:R-:W-:-:S03]  /*07a0*/  IADD3 R48, P0, R46, R53, RZ ;  /* 0x000000352e307210 */ /* 0x000fc60007f1e0ff */
[----:B------:R-:W-:Y:S01]  /*07b0*/  IMAD R0, R0, UR10, RZ ;  /* 0x0000000a00007c24 */ /* 0x000fe2000f8e02ff */
[----:B------:R-:W-:Y:S02]  /*07c0*/  LEA.HI.X.SX32 R49, R53, R2, 0x1, P0 ;  /* 0x0000000235317211 */ /* 0x000fe400000f0eff */
[----:B------:R-:W2:Y:S01]  /*07d0*/  @P3 LDC.64 R2, c[0x0][0x288] ;  /* 0x0000a200ff023b82 */ /* 0x000ea20000000a00 */
[C---:B------:R-:W-:Y:S02]  /*07e0*/  IMAD R51, R5.reuse, UR11, R0 ;  /* 0x0000000b05337c24 */ /* 0x040fe4000f8e0200 */
[----:B------:R-:W-:Y:S01]  /*07f0*/  IMAD.WIDE.U32 R48, R5, UR10, R48 ;  /* 0x0000000a05307c25 */ /* 0x000fe2000f8e0030 */
[----:B------:R-:W-:-:S03]  /*0800*/  ULDC.64 UR10, c[0x0][0x290] ;  /* 0x0000a400000a7ab9 */ /* 0x000fc60000000a00 */
[----:B------:R-:W-:Y:S01]  /*0810*/  @P6 IMAD R0, R13, R16, RZ ;  /* 0x000000100d006224 */ /* 0x000fe200078e02ff */
[----:B------:R-:W-:Y:S01]  /*0820*/  IADD3 R51, R49, R51, RZ ;  /* 0x0000003331337210 */ /* 0x000fe20007ffe0ff */
[----:B------:R-:W1:Y:S01]  /*0830*/  @P2 LDC.64 R4, c[0x0][0x288] ;  /* 0x0000a200ff042b82 */ /* 0x000e620000000a00 */
[-C--:B------:R-:W-:Y:S01]  /*0840*/  @P6 MOV R50, R48.reuse ;  /* 0x0000003000326202 */ /* 0x080fe20000000f00 */
[----:B------:R-:W-:Y:S01]  /*0850*/  @P6 IMAD R17, R44, R17, R0 ;  /* 0x000000112c116224 */ /* 0x000fe200078e0200 */
[----:B------:R-:W-:-:S03]  /*0860*/  @P2 MOV R18, R48 ;  /* 0x0000003000122202 */ /* 0x000fc60000000f00 */
[----:B------:R-:W-:Y:S01]  /*0870*/  @P6 IMAD.WIDE.U32 R14, R44, R16, R50 ;  /* 0x000000102c0e6225 */ /* 0x000fe200078e0032 */
[----:B------:R-:W-:-:S04]  /*0880*/  @P3 MOV R16, R48 ;  /* 0x0000003000103202 */ /* 0x000fc80000000f00 */
[----:B------:R-:W-:Y:S02]  /*0890*/  @P6 IADD3 R17, R15, R17, RZ ;  /* 0x000000110f116210 */ /* 0x000fe40007ffe0ff */
[C---:B------:R-:W-:Y:S02]  /*08a0*/  @P6 SHF.L.U32 R15, R14.reuse, 0x1, RZ ;  /* 0x000000010e0f6819 */ /* 0x040fe400000006ff */
[----:B------:R-:W-:Y:S01]  /*08b0*/  @P6 SHF.L.U64.HI R0, R14, 0x1, R17 ;  /* 0x000000010e006819 */ /* 0x000fe20000010211 */
[----:B--2---:R-:W-:Y:S01]  /*08c0*/  @P3 IMAD R6, R11, R2, RZ ;  /* 0x000000020b063224 */ /* 0x004fe200078e02ff */
[----:B------:R-:W-:Y:S02]  /*08d0*/  @P3 MOV R17, R51 ;  /* 0x0000003300113202 */ /* 0x000fe40000000f00 */
[----:B0-----:R-:W-:Y:S01]  /*08e0*/  @P6 IADD3 R60, P0, R15, R60, RZ ;  /* 0x0000003c0f3c6210 */ /* 0x001fe20007f1e0ff */
[C---:B------:R-:W-:Y:S02]  /*08f0*/  @P3 IMAD R19, R43.reuse, R3, R6 ;  /* 0x000000032b133224 */ /* 0x040fe400078e0206 */
[----:B------:R-:W-:Y:S01]  /*0900*/  @P3 IMAD.WIDE.U32 R16, R43, R2, R16 ;  /* 0x000000022b103225 */ /* 0x000fe200078e0010 */
[----:B------:R-:W-:Y:S01]  /*0910*/  @P6 IADD3.X R61, R0, R61, RZ, P0, !PT ;  /* 0x0000003d003d6210 */ /* 0x000fe200007fe4ff */
[----:B------:R-:W0:Y:S01]  /*0920*/  @P2 LDC.64 R2, c[0x0][0x230] ;  /* 0x00008c00ff022b82 */ /* 0x000e220000000a00 */
[----:B----4-:R-:W-:Y:S01]  /*0930*/  @P6 IADD3 R32, P0, R15, R32, RZ ;  /* 0x000000200f206210 */ /* 0x010fe20007f1e0ff */
[----:B-1----:R-:W-:Y:S01]  /*0940*/  @P2 IMAD R6, R9, R4, RZ ;  /* 0x0000000409062224 */ /* 0x002fe200078e02ff */
[----:B------:R-:W-:-:S02]  /*0950*/  @P3 IADD3 R17, R17, R19, RZ ;  /* 0x0000001311113210 */ /* 0x000fc40007ffe0ff */
[----:B------:R-:W-:Y:S01]  /*0960*/  @P6 IADD3.X R33, R0, R33, RZ, P0, !PT ;  /* 0x0000002100216210 */ /* 0x000fe200007fe4ff */
[----:B------:R-:W-:Y:S01]  /*0970*/  @P2 IMAD R23, R42, R5, R6 ;  /* 0x000000052a172224 */ /* 0x000fe200078e0206 */
[C---:B------:R-:W-:Y:S01]  /*0980*/  @P3 SHF.L.U32 R21, R16.reuse, 0x1, RZ ;  /* 0x0000000110153819 */ /* 0x040fe200000006ff */
[----:B------:R-:W1:Y:S01]  /*0990*/  @P5 LDC.64 R14, c[0x0][0x288] ;  /* 0x0000a200ff0e5b82 */ /* 0x000e620000000a00 */
[----:B------:R-:W-:Y:S02]  /*09a0*/  @P3 SHF.L.U64.HI R0, R16, 0x1, R17 ;  /* 0x0000000110003819 */ /* 0x000fe40000010211 */
[----:B------:R-:W-:Y:S02]  /*09b0*/  @P2 MOV R19, R51 ;  /* 0x0000003300132202 */ /* 0x000fe40000000f00 */
[----:B------:R-:W-:-:S03]  /*09c0*/  @P3 IADD3 R58, P0, R21, R58, RZ ;  /* 0x0000003a153a3210 */ /* 0x000fc60007f1e0ff */
[----:B------:R-:W2:Y:S01]  /*09d0*/  @P4 LDC.64 R16, c[0x0][0x288] ;  /* 0x0000a200ff104b82 */ /* 0x000ea20000000a00 */
[----:B------:R-:W-:Y:S01]  /*09e0*/  @P2 IMAD.WIDE.U32 R4, R42, R4, R18 ;  /* 0x000000042a042225 */ /* 0x000fe200078e0012 */
[----:B------:R-:W-:Y:S02]  /*09f0*/  @P3 IADD3.X R59, R0, R59, RZ, P0, !PT ;  /* 0x0000003b003b3210 */ /* 0x000fe400007fe4ff */
[----:B------:R-:W-:Y:S02]  /*0a00*/  @P3 IADD3 R56, P0, R21, R56, RZ ;  /* 0x0000003815383210 */ /* 0x000fe40007f1e0ff */
[----:B------:R-:W-:Y:S02]  /*0a10*/  @P2 IADD3 R5, R5, R23, RZ ;  /* 0x0000001705052210 */ /* 0x000fe40007ffe0ff */
[----:B------:R-:W-:Y:S02]  /*0a20*/  @P2 SHF.L.U32 R19, R4, 0x1, RZ ;  /* 0x0000000104132819 */ /* 0x000fe400000006ff */
[----:B------:R-:W-:-:S02]  /*0a30*/  @P3 IADD3.X R57, R0, R57, RZ, P0, !PT ;  /* 0x0000003900393210 */ /* 0x000fc400007fe4ff */
[----:B------:R-:W-:Y:S02]  /*0a40*/  @P2 SHF.L.U64.HI R0, R4, 0x1, R5 ;  /* 0x0000000104002819 */ /* 0x000fe40000010205 */
[C---:B0-----:R-:W-:Y:S01]  /*0a50*/  @P2 IADD3 R2, P0, R19.reuse, R2, RZ ;  /* 0x0000000213022210 */ /* 0x041fe20007f1e0ff */
[----:B------:R-:W0:Y:S01]  /*0a60*/  @P1 LDC.64 R4, c[0x0][0x288] ;  /* 0x0000a200ff041b82 */ /* 0x000e220000000a00 */
[----:B------:R-:W-:Y:S02]  /*0a70*/  IADD3 R23, R44, 0x18, RZ ;  /* 0x000000182c177810 */ /* 0x000fe40007ffe0ff */
[----:B------:R-:W-:Y:S02]  /*0a80*/  @P2 IADD3.X R3, R0, R3, RZ, P0, !PT ;  /* 0x0000000300032210 */ /* 0x000fe400007fe4ff */
[----:B------:R-:W-:Y:S02]  /*0a90*/  @P2 IADD3 R54, P0, R19, R54, RZ ;  /* 0x0000003613362210 */ /* 0x000fe40007f1e0ff */
[----:B------:R-:W-:-:S02]  /*0aa0*/  SHF.R.S32.HI R19, RZ, 0x1f, R25 ;  /* 0x0000001fff137819 */ /* 0x000fc40000011419 */
[----:B------:R-:W-:Y:S02]  /*0ab0*/  SHF.R.S32.HI R21, RZ, 0x1f, R23 ;  /* 0x0000001fff157819 */ /* 0x000fe40000011417 */
[----:B------:R-:W-:Y:S01]  /*0ac0*/  @P2 IADD3.X R55, R0, R55, RZ, P0, !PT ;  /* 0x0000003700372210 */ /* 0x000fe200007fe4ff */
[----:B--2---:R-:W-:Y:S01]  /*0ad0*/  @P4 IMAD R0, R19, R16, RZ ;  /* 0x0000001013004224 */ /* 0x004fe200078e02ff */
[----:B------:R-:W-:Y:S01]  /*0ae0*/  @P5 MOV R18, R48 ;  /* 0x0000003000125202 */ /* 0x000fe20000000f00 */
[----:B-1----:R-:W-:Y:S01]  /*0af0*/  @P5 IMAD R6, R21, R14, RZ ;  /* 0x0000000e15065224 */ /* 0x002fe200078e02ff */
[----:B------:R-:W-:-:S03]  /*0b00*/  @P5 MOV R19, R51 ;  /* 0x0000003300135202 */ /* 0x000fc60000000f00 */
[C---:B------:R-:W-:Y:S02]  /*0b10*/  @P5 IMAD R21, R23.reuse, R15, R6 ;  /* 0x0000000f17155224 */ /* 0x040fe400078e0206 */
[----:B------:R-:W-:Y:S01]  /*0b20*/  @P5 IMAD.WIDE.U32 R14, R23, R14, R18 ;  /* 0x0000000e170e5225 */ /* 0x000fe200078e0012 */
[----:B------:R-:W-:Y:S02]  /*0b30*/  @P4 MOV R18, R48 ;  /* 0x0000003000124202 */ /* 0x000fe40000000f00 */
[----:B------:R-:W-:Y:S01]  /*0b40*/  @P4 MOV R19, R51 ;  /* 0x0000003300134202 */ /* 0x000fe20000000f00 */
[----:B------:R-:W-:Y:S01]  /*0b50*/  @P4 IMAD R23, R25, R17, R0 ;  /* 0x0000001119174224 */ /* 0x000fe200078e0200 */
[----:B------:R-:W-:Y:S02]  /*0b60*/  @P5 IADD3 R15, R15, R21, RZ ;  /* 0x000000150f0f5210 */ /* 0x000fe40007ffe0ff */
[----:B------:R-:W-:Y:S01]  /*0b70*/  @P5 SHF.L.U32 R21, R14, 0x1, RZ ;  /* 0x000000010e155819 */ /* 0x000fe200000006ff */
[----:B------:R-:W-:Y:S01]  /*0b80*/  @P4 IMAD.WIDE.U32 R16, R25, R16, R18 ;  /* 0x0000001019104225 */ /* 0x000fe200078e0012 */
[----:B------:R-:W-:Y:S01]  /*0b90*/  SHF.R.S32.HI R19, RZ, 0x1f, R35 ;  /* 0x0000001fff137819 */ /* 0x000fe20000011423 */
[----:B------:R-:W1:Y:S01]  /*0ba0*/  @P4 LDC.64 R24, c[0x0][0x228] ;  /* 0x00008a00ff184b82 */ /* 0x000e620000000a00 */
[----:B------:R-:W-:-:S02]  /*0bb0*/  @P1 MOV R18, R48 ;  /* 0x0000003000121202 */ /* 0x000fc40000000f00 */
[----:B------:R-:W-:Y:S01]  /*0bc0*/  @P4 IADD3 R17, R17, R23, RZ ;  /* 0x0000001711114210 */ /* 0x000fe20007ffe0ff */
[----:B0-----:R-:W-:Y:S01]  /*0bd0*/  @P1 IMAD R0, R19, R4, RZ ;  /* 0x0000000413001224 */ /* 0x001fe200078e02ff */
[----:B------:R-:W-:Y:S02]  /*0be0*/  @P1 MOV R19, R51 ;  /* 0x0000003300131202 */ /* 0x000fe40000000f00 */
[----:B------:R-:W-:Y:S01]  /*0bf0*/  @P5 SHF.L.U64.HI R14, R14, 0x1, R15 ;  /* 0x000000010e0e5819 */ /* 0x000fe2000001020f */
[----:B------:R-:W0:Y:S01]  /*0c00*/  @P1 LDC.64 R22, c[0x0][0x230] ;  /* 0x00008c00ff161b82 */ /* 0x000e220000000a00 */
[C---:B------:R-:W-:Y:S02]  /*0c10*/  @P4 SHF.L.U32 R15, R16.reuse, 0x1, RZ ;  /* 0x00000001100f4819 */ /* 0x040fe400000006ff */
[----:B------:R-:W-:Y:S01]  /*0c20*/  @P4 SHF.L.U64.HI R16, R16, 0x1, R17 ;  /* 0x0000000110104819 */ /* 0x000fe20000010211 */
[----:B------:R-:W-:Y:S01]  /*0c30*/  @P1 IMAD R17, R35, R5, R0 ;  /* 0x0000000523111224 */ /* 0x000fe200078e0200 */
[----:B------:R-:W-:Y:S01]  /*0c40*/  @P5 IADD3 R30, P0, R21, R30, RZ ;  /* 0x0000001e151e5210 */ /* 0x000fe20007f1e0ff */
[----:B------:R-:W-:Y:S01]  /*0c50*/  @P1 IMAD.WIDE.U32 R4, R35, R4, R18 ;  /* 0x0000000423041225 */ /* 0x000fe200078e0012 */
[----:B------:R-:W-:Y:S01]  /*0c60*/  IADD3 R35, R44, 0x30, RZ ;  /* 0x000000302c237810 */ /* 0x000fe20007ffe0ff */
[----:B------:R-:W2:Y:S01]  /*0c70*/  LDC R19, c[0x0][0x2ac] ;  /* 0x0000ab00ff137b82 */ /* 0x000ea20000000800 */
[----:B------:R-:W-:-:S02]  /*0c80*/  @P5 IADD3.X R31, R14, R31, RZ, P0, !PT ;  /* 0x0000001f0e1f5210 */ /* 0x000fc400007fe4ff */
[----:B------:R-:W-:Y:S02]  /*0c90*/  @P5 IADD3 R28, P0, R21, R28, RZ ;  /* 0x0000001c151c5210 */ /* 0x000fe40007f1e0ff */
[----:B------:R-:W-:Y:S02]  /*0ca0*/  @P1 IADD3 R5, R5, R17, RZ ;  /* 0x0000001105051210 */ /* 0x000fe40007ffe0ff */
[----:B------:R-:W-:Y:S01]  /*0cb0*/  @P5 IADD3.X R29, R14, R29, RZ, P0, !PT ;  /* 0x0000001d0e1d5210 */ /* 0x000fe200007fe4ff */
[----:B------:R-:W4:Y:S01]  /*0cc0*/  @P1 LDC.64 R20, c[0x0][0x228] ;  /* 0x00008a00ff141b82 */ /* 0x000f220000000a00 */
[C---:B------:R-:W-:Y:S02]  /*0cd0*/  @P1 SHF.L.U64.HI R6, R4.reuse, 0x1, R5 ;  /* 0x0000000104061819 */ /* 0x040fe40000010205 */
[----:B------:R-:W-:Y:S01]  /*0ce0*/  @P1 SHF.L.U32 R17, R4, 0x1, RZ ;  /* 0x0000000104111819 */ /* 0x000fe200000006ff */
[----:B------:R-:W-:Y:S01]  /*0cf0*/  IMAD.WIDE.U32 R4, R45, 0x5397829d, RZ ;  /* 0x5397829d2d047825 */ /* 0x000fe200078e00ff */
[----:B---3--:R-:W-:-:S04]  /*0d00*/  @P4 IADD3 R26, P0, R15, R26, RZ ;  /* 0x0000001a0f1a4210 */ /* 0x008fc80007f1e0ff */
[C---:B------:R-:W-:Y:S02]  /*0d10*/  @P4 IADD3.X R27, R16.reuse, R27, RZ, P0, !PT ;  /* 0x0000001b101b4210 */ /* 0x040fe400007fe4ff */
[----:B-1----:R-:W-:Y:S02]  /*0d20*/  @P4 IADD3 R24, P0, R15, R24, RZ ;  /* 0x000000180f184210 */ /* 0x002fe40007f1e0ff */
[----:B------:R-:W-:Y:S02]  /*0d30*/  SHF.R.U32.HI R0, RZ, 0x4, R5 ;  /* 0x00000004ff007819 */ /* 0x000fe40000011605 */
[----:B------:R-:W-:Y:S02]  /*0d40*/  @P4 IADD3.X R25, R16, R25, RZ, P0, !PT ;  /* 0x0000001910194210 */ /* 0x000fe400007fe4ff */
[----:B0-----:R-:W-:Y:S01]  /*0d50*/  @P1 IADD3 R22, P0, R17, R22, RZ ;  /* 0x0000001611161210 */ /* 0x001fe20007f1e0ff */
[----:B--2---:R-:W-:-:S03]  /*0d60*/  IMAD R0, R19, UR14, R0 ;  /* 0x0000000e13007c24 */ /* 0x004fc6000f8e0200 */
[----:B------:R-:W-:Y:S02]  /*0d70*/  @P1 IADD3.X R23, R6, R23, RZ, P0, !PT ;  /* 0x0000001706171210 */ /* 0x000fe400007fe4ff */
[----:B------:R-:W-:Y:S02]  /*0d80*/  IADD3 R0, R0, 0x30, RZ ;  /* 0x0000003000007810 */ /* 0x000fe40007ffe0ff */
[----:B----4-:R-:W-:Y:S02]  /*0d90*/  @P1 IADD3 R20, P0, R17, R20, RZ ;  /* 0x0000001411141210 */ /* 0x010fe40007f1e0ff */
[----:B------:R-:W-:Y:S02]  /*0da0*/  SHF.R.S32.HI R17, RZ, 0x1f, R35 ;  /* 0x0000001fff117819 */ /* 0x000fe40000011423 */
[----:B------:R-:W-:Y:S01]  /*0db0*/  @P1 IADD3.X R21, R6, R21, RZ, P0, !PT ;  /* 0x0000001506151210 */ /* 0x000fe200007fe4ff */
[----:B------:R-:W-:Y:S01]  /*0dc0*/  HFMA2.MMA R6, -RZ, RZ, 0, 0 ;  /* 0x00000000ff067435 */ /* 0x000fe200000001ff */
[----:B------:R-:W-:-:S02]  /*0dd0*/  ISETP.GE.U32.AND P0, PT, R0, UR10, PT ;  /* 0x0000000a00007c0c */ /* 0x000fc4000bf06070 */
[----:B------:R-:W-:-:S04]  /*0de0*/  SHF.R.S32.HI R0, RZ, 0x1f, R0 ;  /* 0x0000001fff007819 */ /* 0x000fc80000011400 */
[----:B------:R-:W-:-:S04]  /*0df0*/  ISETP.GE.AND.EX P0, PT, R0, UR11, PT, P0 ;  /* 0x0000000b00007c0c */ /* 0x000fc8000bf06300 */
[----:B------:R-:W-:-:S13]  /*0e00*/  ISETP.LT.U32.AND P0, PT, R45, 0x188, !P0 ;  /* 0x000001882d00780c */ /* 0x000fda0004701070 */
[----:B------:R-:W0:Y:S01]  /*0e10*/  @P0 LDC.64 R14, c[0x0][0x288] ;  /* 0x0000a200ff0e0b82 */ /* 0x000e220000000a00 */
[----:B------:R-:W-:-:S07]  /*0e20*/  @P0 MOV R16, R48 ;  /* 0x0000003000100202 */ /* 0x000fce0000000f00 */
[----:B------:R-:W1:Y:S01]  /*0e30*/  @P0 LDC.64 R4, c[0x0][0x230] ;  /* 0x00008c00ff040b82 */ /* 0x000e620000000a00 */
[----:B0-----:R-:W-:Y:S01]  /*0e40*/  @P0 IMAD R0, R17, R14, RZ ;  /* 0x0000000e11000224 */ /* 0x001fe200078e02ff */
[----:B------:R-:W-:-:S03]  /*0e50*/  @P0 MOV R17, R51 ;  /* 0x0000003300110202 */ /* 0x000fc60000000f00 */
[C---:B------:R-:W-:Y:S02]  /*0e60*/  @P0 IMAD R19, R35.reuse, R15, R0 ;  /* 0x0000000f23130224 */ /* 0x040fe400078e0200 */
[----:B------:R-:W-:-:S05]  /*0e70*/  @P0 IMAD.WIDE.U32 R14, R35, R14, R16 ;  /* 0x0000000e230e0225 */ /* 0x000fca00078e0010 */
[----:B------:R-:W-:Y:S02]  /*0e80*/  @P0 IADD3 R15, R15, R19, RZ ;  /* 0x000000130f0f0210 */ /* 0x000fe40007ffe0ff */
[C---:B------:R-:W-:Y:S02]  /*0e90*/  @P0 SHF.L.U32 R35, R14.reuse, 0x1, RZ ;  /* 0x000000010e230819 */ /* 0x040fe400000006ff */
[----:B------:R-:W-:Y:S02]  /*0ea0*/  @P0 SHF.L.U64.HI R14, R14, 0x1, R15 ;  /* 0x000000010e0e0819 */ /* 0x000fe4000001020f */
[----:B-1----:R-:W-:-:S04]  /*0eb0*/  @P0 IADD3 R16, P6, R35, R4, RZ ;  /* 0x0000000423100210 */ /* 0x002fc80007fde0ff */
[----:B------:R-:W-:Y:S02]  /*0ec0*/  @P0 IADD3.X R17, R14, R5, RZ, P6, !PT ;  /* 0x000000050e110210 */ /* 0x000fe400037fe4ff */
[----:B------:R-:W0:Y:S01]  /*0ed0*/  @P0 LDC.64 R4, c[0x0][0x228] ;  /* 0x00008a00ff040b82 */ /* 0x000e220000000a00 */
[----:B------:R-:W-:Y:S02]  /*0ee0*/  IADD3 R37, R44, 0x38, RZ ;  /* 0x000000382c257810 */ /* 0x000fe40007ffe0ff */
[----:B------:R1:W5:Y:S02]  /*0ef0*/  @P0 LDG.E R6, desc[UR12][R16.64] ;  /* 0x0000000c10060981 */ /* 0x000364000c1e1900 */
[----:B------:R-:W-:Y:S02]  /*0f00*/  SHF.R.S32.HI R39, RZ, 0x1f, R37 ;  /* 0x0000001fff277819 */ /* 0x000fe40000011425 */
[----:B0-----:R-:W-:-:S04]  /*0f10*/  @P0 IADD3 R34, P6, R35, R4, RZ ;  /* 0x0000000423220210 */ /* 0x001fc80007fde0ff */
[----:B------:R-:W-:Y:S02]  /*0f20*/  @P0 IADD3.X R35, R14, R5, RZ, P6, !PT ;  /* 0x000000050e230210 */ /* 0x000fe400037fe4ff */
[----:B------:R-:W-:-:S06]  /*0f30*/  CS2R R4, SRZ ;  /* 0x0000000000047805 */ /* 0x000fcc000001ff00 */
[----:B------:R0:W5:Y:S01]  /*0f40*/  @P0 LDG.E R5, desc[UR12][R34.64] ;  /* 0x0000000c22050981 */ /* 0x000162000c1e1900 */
[----:B------:R-:W-:Y:S02]  /*0f50*/  ISETP.GE.U32.AND P0, PT, R37, UR10, PT ;  /* 0x0000000a25007c0c */ /* 0x000fe4000bf06070 */
[----:B------:R-:W-:Y:S01]  /*0f60*/  CS2R R40, SRZ ;  /* 0x0000000000287805 */ /* 0x000fe2000001ff00 */
[----:B------:R-:W5:Y:S01]  /*0f70*/  @P4 LDG.E R4, desc[UR12][R24.64] ;  /* 0x0000000c18044981 */ /* 0x000f62000c1e1900 */
[----:B------:R-:W-:Y:S01]  /*0f80*/  ISETP.GE.AND.EX P0, PT, R39, UR11, PT, P0 ;  /* 0x0000000b27007c0c */ /* 0x000fe2000bf06300 */
[----:B------:R-:W-:-:S03]  /*0f90*/  ULDC.64 UR10, c[0x0][0x248] ;  /* 0x00009200000a7ab9 */ /* 0x000fc60000000a00 */
[----:B------:R-:W5:Y:S01]  /*0fa0*/  @P3 LDG.E R41, desc[UR12][R58.64] ;  /* 0x0000000c3a293981 */ /* 0x000f62000c1e1900 */
[----:B------:R-:W-:-:S13]  /*0fb0*/  ISETP.LT.U32.AND P0, PT, R45, 0x188, !P0 ;  /* 0x000001882d00780c */ /* 0x000fda0004701070 */
[----:B------:R-:W2:Y:S01]  /*0fc0*/  @P0 LDC.64 R18, c[0x0][0x288] ;  /* 0x0000a200ff120b82 */ /* 0x000ea20000000a00 */
[----:B-1----:R-:W-:Y:S02]  /*0fd0*/  @P0 MOV R16, R48 ;  /* 0x0000003000100202 */ /* 0x002fe40000000f00 */
[----:B------:R-:W-:-:S05]  /*0fe0*/  @P0 MOV R17, R51 ;  /* 0x0000003300110202 */ /* 0x000fca0000000f00 */
[----:B------:R-:W1:Y:S01]  /*0ff0*/  @P0 LDC.64 R14, c[0x0][0x230] ;  /* 0x00008c00ff0e0b82 */ /* 0x000e620000000a00 */
[-C--:B--2---:R-:W-:Y:S02]  /*1000*/  @P0 IMAD R0, R39, R18.reuse, RZ ;  /* 0x0000001227000224 */ /* 0x084fe400078e02ff */
[----:B------:R-:W-:-:S04]  /*1010*/  @P0 IMAD.WIDE.U32 R16, R37, R18, R16 ;  /* 0x0000001225100225 */ /* 0x000fc800078e0010 */
[----:B------:R-:W-:-:S05]  /*1020*/  @P0 IMAD R19, R37, R19, R0 ;  /* 0x0000001325130224 */ /* 0x000fca00078e0200 */
[----:B------:R-:W-:Y:S02]  /*1030*/  @P0 IADD3 R17, R17, R19, RZ ;  /* 0x0000001311110210 */ /* 0x000fe40007ffe0ff */
[C---:B------:R-:W-:Y:S02]  /*1040*/  @P0 SHF.L.U32 R19, R16.reuse, 0x1, RZ ;  /* 0x0000000110130819 */ /* 0x040fe400000006ff */
[----:B------:R-:W-:Y:S02]  /*1050*/  @P0 SHF.L.U64.HI R0, R16, 0x1, R17 ;  /* 0x0000000110000819 */ /* 0x000fe40000010211 */
[----:B------:R-:W2:Y:S01]  /*1060*/  @P0 LDC.64 R16, c[0x0][0x228] ;  /* 0x00008a00ff100b82 */ /* 0x000ea20000000a00 */
[----:B-1----:R-:W-:Y:S01]  /*1070*/  @P0 IADD3 R14, P6, R19, R14, RZ ;  /* 0x0000000e130e0210 */ /* 0x002fe20007fde0ff */
[----:B------:R-:W-:-:S03]  /*1080*/  UIMAD.WIDE UR10, UR15, 0x8, UR10 ;  /* 0x000000080f0a78a5 */ /* 0x000fc6000f8e020a */
[----:B------:R-:W-:-:S03]  /*1090*/  @P0 IADD3.X R15, R0, R15, RZ, P6, !PT ;  /* 0x0000000f000f0210 */ /* 0x000fc600037fe4ff */
[----:B------:R-:W-:Y:S02]  /*10a0*/  MOV R18, UR10 ;  /* 0x0000000a00127c02 */ /* 0x000fe40008000f00 */
[----:B--2---:R-:W-:Y:S02]  /*10b0*/  @P0 IADD3 R16, P6, R19, R16, RZ ;  /* 0x0000001013100210 */ /* 0x004fe40007fde0ff */
[----:B------:R-:W-:-:S06]  /*10c0*/  MOV R19, UR11 ;  /* 0x0000000b00137c02 */ /* 0x000fcc0008000f00 */
[----:B------:R-:W2:Y:S01]  /*10d0*/  LDG.E.64 R18, desc[UR12][R18.64] ;  /* 0x0000000c12127981 */ /* 0x000ea2000c1e1b00 */
[----:B------:R-:W-:Y:S02]  /*10e0*/  @P0 IADD3.X R17, R0, R17, RZ, P6, !PT ;  /* 0x0000001100110210 */ /* 0x000fe400037fe4ff */
[----:B------:R-:W-:Y:S02]  /*10f0*/  ISETP.NE.AND P6, PT, R47, RZ, PT ;  /* 0x000000ff2f00720c */ /* 0x000fe40003fc5270 */
[----:B------:R-:W-:Y:S02]  /*1100*/  CS2R R38, SRZ ;  /* 0x0000000000267805 */ /* 0x000fe4000001ff00 */
[----:B------:R-:W-:Y:S02]  /*1110*/  CS2R R36, SRZ ;  /* 0x0000000000247805 */ /* 0x000fe4000001ff00 */
[----:B0-----:R-:W-:Y:S02]  /*1120*/  CS2R R34, SRZ ;  /* 0x0000000000227805 */ /* 0x001fe4000001ff00 */
[----:B------:R-:W5:Y:S04]  /*1130*/  @P3 LDG.E R38, desc[UR12][R56.64] ;  /* 0x0000000c38263981 */ /* 0x000f68000c1e1900 */
[----:B------:R-:W5:Y:S04]  /*1140*/  @P2 LDG.E R35, desc[UR12][R54.64] ;  /* 0x0000000c36232981 */ /* 0x000f68000c1e1900 */
[----:B------:R0:W5:Y:S04]  /*1150*/  @P6 LDG.E R39, desc[UR12][R32.64] ;  /* 0x0000000c20276981 */ /* 0x000168000c1e1900 */
[----:B------:R-:W3:Y:S04]  /*1160*/  @P6 LDG.E R40, desc[UR12][R60.64] ;  /* 0x0000000c3c286981 */ /* 0x000ee8000c1e1900 */
[----:B------:R-:W5:Y:S01]  /*1170*/  @P5 LDG.E R37, desc[UR12][R30.64] ;  /* 0x0000000c1e255981 */ /* 0x000f62000c1e1900 */
[----:B0-----:R-:W-:-:S03]  /*1180*/  CS2R R32, SRZ ;  /* 0x0000000000207805 */ /* 0x001fc6000001ff00 */
[----:B------:R-:W5:Y:S04]  /*1190*/  @P5 LDG.E R34, desc[UR12][R28.64] ;  /* 0x0000000c1c225981 */ /* 0x000f68000c1e1900 */
[----:B------:R-:W5:Y:S04]  /*11a0*/  @P4 LDG.E R32, desc[UR12][R26.64] ;  /* 0x0000000c1a204981 */ /* 0x000f68000c1e1900 */
[----:B------:R-:W5:Y:S01]  /*11b0*/  @P1 LDG.E R33, desc[UR12][R22.64] ;  /* 0x0000000c16211981 */ /* 0x000f62000c1e1900 */
[----:B------:R-:W-:-:S03]  /*11c0*/  HFMA2.MMA R0, -RZ, RZ, 0, 0 ;  /* 0x00000000ff007435 */ /* 0x000fc600000001ff */
[----:B------:R0:W5:Y:S07]  /*11d0*/  @P2 LDG.E R36, desc[UR12][R2.64] ;  /* 0x0000000c02242981 */ /* 0x00016e000c1e1900 */
[----:B------:R1:W5:Y:S01]  /*11e0*/  @P0 LDG.E R0, desc[UR12][R16.64] ;  /* 0x0000000c10000981 */ /* 0x000362000c1e1900 */
[----:B0-----:R-:W-:-:S06]  /*11f0*/  MOV R2, RZ ;  /* 0x000000ff00027202 */ /* 0x001fcc0000000f00 */
[----:B------:R0:W5:Y:S01]  /*1200*/  @P0 LDG.E R2, desc[UR12][R14.64] ;  /* 0x0000000c0e020981 */ /* 0x000162000c1e1900 */
[----:B------:R-:W-:Y:S01]  /*1210*/  UMOV UR18, 0x3f800000 ;  /* 0x3f80000000127882 */ /* 0x000fe20000000000 */
[----:B------:R-:W-:Y:S01]  /*1220*/  HFMA2.MMA R3, -RZ, RZ, 0, 0 ;  /* 0x00000000ff037435 */ /* 0x000fe200000001ff */
[----:B------:R-:W-:Y:S01]  /*1230*/  BSSY B0, `(.L_x_2) ;  /* 0x000001e000007945 */ /* 0x000fe20003800000 */
[----:B-1----:R-:W-:Y:S02]  /*1240*/  CS2R R16, SRZ ;  /* 0x0000000000107805 */ /* 0x002fe4000001ff00 */
[----:B0-----:R-:W-:-:S06]  /*1250*/  CS2R R14, SRZ ;  /* 0x00000000000e7805 */ /* 0x001fcc000001ff00 */
[----:B------:R3:W5:Y:S01]  /*1260*/  @P1 LDG.E R3, desc[UR12][R20.64] ;  /* 0x0000000c14031981 */ /* 0x000762000c1e1900 */
[----:B--2---:R-:W-:-:S13]  /*1270*/  R2UR UR17, R18 ;  /* 0x00000000121172ca */ /* 0x004fda00000e0000 */
[----:B------:R-:W-:-:S05]  /*1280*/  MOV R18, UR17 ;  /* 0x0000001100127c02 */ /* 0x000fca0008000f00 */
[----:B------:R-:W-:-:S05]  /*1290*/  FFMA.FTZ R19, -R18, UR17, R19 ;  /* 0x0000001112137c23 */ /* 0x000fca0008010113 */
[----:B------:R-:W-:-:S13]  /*12a0*/  FSETP.GTU.FTZ.AND P0, PT, R19, RZ, PT ;  /* 0x000000ff1300720b */ /* 0x000fda0003f1c000 */
[----:B------:R-:W-:Y:S01]  /*12b0*/  VOTEU.ANY UP0, P0 ;  /* 0x00000000003f7886 */ /* 0x000fe20000000100 */
[----:B------:R-:W-:-:S04]  /*12c0*/  PLOP3.LUT P0, PT, PT, PT, UP0, 0x80, 0x0 ;  /* 0x000000000000781c */ /* 0x000fc80003f0f008 */
[----:B------:R-:W-:-:S09]  /*12d0*/  @UP0 ULDC UR9, c[0x0][0x250] ;  /* 0x0000940000090ab9 */ /* 0x000fd20000000800 */
[----:B------:R-:W-:Y:S01]  /*12e0*/  @P0 FADD.FTZ R18, R19, UR9 ;  /* 0x0000000913120e21 */ /* 0x000fe20008010000 */
[----:B------:R-:W-:Y:S01]  /*12f0*/  PLOP3.LUT P0, PT, PT, PT, UP0, 0x80, 0x0 ;  /* 0x000000000000781c */ /* 0x000fe20003f0f008 */
[----:B------:R-:W-:-:S12]  /*1300*/  ULDC.U8 UR9, c[0x0][0x2a4] ;  /* 0x0000a90000097ab9 */ /* 0x000fd80000000000 */
[----:B------:R-:W0:Y:S01]  /*1310*/  @P0 MUFU.RSQ R18, R18 ;  /* 0x0000001200120308 */ /* 0x000e220000001400 */
[----:B------:R-:W-:-:S13]  /*1320*/  PLOP3.LUT P0, PT, PT, PT, UP0, 0x80, 0x0 ;  /* 0x000000000000781c */ /* 0x000fda0003f0f008 */
[----:B0-----:R-:W-:Y:S02]  /*1330*/  @P0 R2UR UR18, R18 ;  /* 0x00000000121202ca */ /* 0x001fe400000e0000 */
[----:B------:R-:W-:Y:S02]  /*1340*/  ISETP.GT.U32.AND P0, PT, R45, 0x187, PT ;  /* 0x000001872d00780c */ /* 0x000fe40003f04070 */
[----:B---3--:R-:W-:-:S11]  /*1350*/  PRMT R20, R40, 0x7632, R20 ;  /* 0x0000763228147816 */ /* 0x008fd60000000014 */
[----:B------:R-:W-:Y:S05]  /*1360*/  @P0 BRA `(.L_x_3) ;  /* 0x0000000000280947 */ /* 0x000fea0003800000 */
[----:B------:R-:W-:Y:S02]  /*1370*/  ISETP.NE.AND P0, PT, RZ, UR9, PT ;  /* 0x00000009ff007c0c */ /* 0x000fe4000bf05270 */
[----:B------:R-:W-:-:S04]  /*1380*/  IADD3 R53, R46, R53, RZ ;  /* 0x000000352e357210 */ /* 0x000fc80007ffe0ff */
[----:B------:R-:W-:-:S07]  /*1390*/  SHF.R.S32.HI R14, RZ, 0x1f, R53 ;  /* 0x0000001fff0e7819 */ /* 0x000fce0000011435 */
[----:B------:R-:W0:Y:S02]  /*13a0*/  @P0 LDC.64 R18, c[0x0][0x240] ;  /* 0x00009000ff120b82 */ /* 0x000e240000000a00 */
[----:B0-----:R-:W-:-:S04]  /*13b0*/  @P0 LEA R18, P6, R53, R18, 0x2 ;  /* 0x0000001235120211 */ /* 0x001fc800078c10ff */
[C---:B------:R-:W-:Y:S02]  /*13c0*/  @P0 LEA.HI.X R19, R53.reuse, R19, R14, 0x2, P6 ;  /* 0x0000001335130211 */ /* 0x040fe400030f140e */
[----:B------:R-:W0:Y:S03]  /*13d0*/  LDC.64 R14, c[0x0][0x238] ;  /* 0x00008e00ff0e7b82 */ /* 0x000e260000000a00 */
[----:B------:R1:W5:Y:S01]  /*13e0*/  @P0 LDG.E.64 R16, desc[UR12][R18.64] ;  /* 0x0000000c12100981 */ /* 0x000362000c1e1b00 */
[----:B0-----:R-:W-:-:S06]  /*13f0*/  IMAD.WIDE R14, R53, 0x4, R14 ;  /* 0x00000004350e7825 */ /* 0x001fcc00078e020e */
[----:B-1----:R-:W5:Y:S02]  /*1400*/  LDG.E.64 R14, desc[UR12][R14.64] ;  /* 0x0000000c0e0e7981 */ /* 0x002f64000c1e1b00 */
.L_x_3:
[----:B------:R-:W-:Y:S05]  /*1410*/  BSYNC B0 ;  /* 0x0000000000007941 */ /* 0x000fea0003800000 */
.L_x_2:
[----:B------:R-:W-:Y:S02]  /*1420*/  ISETP.NE.AND P0, PT, RZ, UR9, PT ;  /* 0x00000009ff007c0c */ /* 0x000fe4000bf05270 */
[----:B------:R-:W-:Y:S02]  /*1430*/  SHF.L.U32 R18, R40, 0x10, RZ ;  /* 0x0000001028127819 */ /* 0x000fe400000006ff */
[----:B------:R-:W-:Y:S02]  /*1440*/  SHF.L.U32 R20, R20, 0x10, RZ ;  /* 0x0000001014147819 */ /* 0x000fe400000006ff */
[C---:B-----5:R-:W-:Y:S01]  /*1450*/  PRMT R21, R39.reuse, 0x7632, R21 ;  /* 0x0000763227157816 */ /* 0x060fe20000000015 */
[----:B------:R-:W-:Y:S01]  /*1460*/  FADD.FTZ R18, R18, -UR17 ;  /* 0x8000001112127e21 */ /* 0x000fe20008010000 */
[----:B------:R-:W-:Y:S01]  /*1470*/  P2R R46, PR, RZ, 0x1 ;  /* 0x00000001ff2e7803 */ /* 0x000fe20000000000 */
[----:B------:R-:W-:Y:S01]  /*1480*/  FADD.FTZ R22, R20, -UR17 ;  /* 0x8000001114167e21 */ /* 0x000fe20008010000 */
[----:B------:R-:W-:Y:S01]  /*1490*/  SHF.L.U32 R20, R39, 0x10, RZ ;  /* 0x0000001027147819 */ /* 0x000fe200000006ff */
[----:B------:R-:W-:Y:S01]  /*14a0*/  FMUL.FTZ R19, R18, UR18 ;  /* 0x0000001212137c20 */ /* 0x000fe20008410000 */
[----:B------:R-:W-:Y:S01]  /*14b0*/  SHF.L.U32 R21, R21, 0x10, RZ ;  /* 0x0000001015157819 */ /* 0x000fe200000006ff */
[----:B------:R-:W-:Y:S01]  /*14c0*/  FMUL.FTZ R18, R22, UR18 ;  /* 0x0000001216127c20 */ /* 0x000fe20008410000 */
[----:B------:R-:W-:Y:S06]  /*14d0*/  @!P0 BRA `(.L_x_4) ;  /* 0x0000000000488947 */ /* 0x000fec0003800000 */
[----:B------:R-:W-:Y:S01]  /*14e0*/  FFMA.FTZ R22, R19, R14, R16 ;  /* 0x0000000e13167223 */ /* 0x000fe20000010010 */
[----:B------:R-:W-:-:S03]  /*14f0*/  FFMA.FTZ R23, R18, R15, R17 ;  /* 0x0000000f12177223 */ /* 0x000fc60000010011 */
[----:B------:R-:W-:Y:S01]  /*1500*/  FMUL.FTZ R24, R22, -1.4426950216293334961 ;  /* 0xbfb8aa3b16187820 */ /* 0x000fe20000410000 */
[----:B------:R-:W-:-:S05]  /*1510*/  FMUL.FTZ R26, R23, -1.4426950216293334961 ;  /* 0xbfb8aa3b171a7820 */ /* 0x000fca0000410000 */
[----:B------:R-:W0:Y:S08]  /*1520*/  MUFU.EX2 R24, R24 ;  /* 0x0000001800187308 */ /* 0x000e300000000800 */
[----:B------:R-:W1:Y:S01]  /*1530*/  MUFU.EX2 R26, R26 ;  /* 0x0000001a001a7308 */ /* 0x000e620000000800 */
[----:B0-----:R-:W-:-:S07]  /*1540*/  FADD.FTZ R25, R24, 1 ;  /* 0x3f80000018197421 */ /* 0x001fce0000010000 */
[----:B------:R-:W0:Y:S01]  /*1550*/  MUFU.RCP R25, R25 ;  /* 0x0000001900197308 */ /* 0x000e220000001000 */
[----:B-1----:R-:W-:-:S07]  /*1560*/  FADD.FTZ R27, R26, 1 ;  /* 0x3f8000001a1b7421 */ /* 0x002fce0000010000 */
[----:B------:R-:W1:Y:S01]  /*1570*/  MUFU.RCP R28, R27 ;  /* 0x0000001b001c7308 */ /* 0x000e620000001000 */
[----:B0-----:R-:W-:Y:S01]  /*1580*/  FADD.FTZ R29, -R25, 1 ;  /* 0x3f800000191d7421 */ /* 0x001fe20000010100 */
[----:B------:R-:W-:-:S03]  /*1590*/  FMUL.FTZ R20, R20, R25 ;  /* 0x0000001914147220 */ /* 0x000fc60000410000 */
[----:B------:R-:W-:Y:S01]  /*15a0*/  FFMA.FTZ R29, R22, R29, 1 ;  /* 0x3f800000161d7423 */ /* 0x000fe2000001001d */
[----:B-1----:R-:W-:Y:S01]  /*15b0*/  FADD.FTZ R30, -R28, 1 ;  /* 0x3f8000001c1e7421 */ /* 0x002fe20000010100 */
[----:B------:R-:W-:Y:S02]  /*15c0*/  FMUL.FTZ R21, R21, R28 ;  /* 0x0000001c15157220 */ /* 0x000fe40000410000 */
[----:B------:R-:W-:Y:S01]  /*15d0*/  FMUL.FTZ R20, R20, R29 ;  /* 0x0000001d14147220 */ /* 0x000fe20000410000 */
[----:B------:R-:W-:-:S04]  /*15e0*/  FFMA.FTZ R30, R23, R30, 1 ;  /* 0x3f800000171e7423 */ /* 0x000fc8000001001e */
[----:B------:R-:W-:-:S07]  /*15f0*/  FMUL.FTZ R21, R21, R30 ;  /* 0x0000001e15157220 */ /* 0x000fce0000410000 */
.L_x_4:
[----:B------:R-:W-:Y:S01]  /*1600*/  FMUL.FTZ R22, R20, R14 ;  /* 0x0000000e14167220 */ /* 0x000fe20000410000 */
[----:B------:R-:W-:Y:S01]  /*1610*/  PRMT R26, R41, 0x7632, R26 ;  /* 0x00007632291a7816 */ /* 0x000fe2000000001a */
[----:B------:R-:W-:Y:S01]  /*1620*/  FMUL.FTZ R24, R21, R15 ;  /* 0x0000000f15187220 */ /* 0x000fe20000410000 */
[----:B------:R-:W-:Y:S01]  /*1630*/  SHF.L.U32 R27, R41, 0x10, RZ ;  /* 0x00000010291b7819 */ /* 0x000fe200000006ff */
[C---:B------:R-:W-:Y:S01]  /*1640*/  FFMA.FTZ R23, R19.reuse, R22, RZ ;  /* 0x0000001613177223 */ /* 0x040fe200000100ff */
[----:B------:R-:W-:Y:S01]  /*1650*/  FADD.FTZ R25, RZ, R22 ;  /* 0x00000016ff197221 */ /* 0x000fe20000010000 */
[----:B------:R-:W-:Y:S01]  /*1660*/  SHF.L.U32 R26, R26, 0x10, RZ ;  /* 0x000000101a1a7819 */ /* 0x000fe200000006ff */
[----:B------:R-:W-:Y:S01]  /*1670*/  FFMA.FTZ R60, R19, R20, RZ ;  /* 0x00000014133c7223 */ /* 0x000fe200000100ff */
[----:B------:R-:W-:Y:S01]  /*1680*/  FFMA.FTZ R22, R18, R24, R23 ;  /* 0x0000001812167223 */ /* 0x000fe20000010017 */
[----:B------:R-:W-:Y:S01]  /*1690*/  FADD.FTZ R23, R24, R25 ;  /* 0x0000001918177221 */ /* 0x000fe20000010000 */
[----:B------:R-:W-:Y:S01]  /*16a0*/  PRMT R24, R38, 0x7632, R24 ;  /* 0x0000763226187816 */ /* 0x000fe20000000018 */
[----:B------:R-:W-:Y:S01]  /*16b0*/  FADD.FTZ R25, R27, -UR17 ;  /* 0x800000111b197e21 */ /* 0x000fe20008010000 */
[----:B------:R-:W-:Y:S01]  /*16c0*/  FADD.FTZ R27, R26, -UR17 ;  /* 0x800000111a1b7e21 */ /* 0x000fe20008010000 */
[----:B------:R-:W-:-:S02]  /*16d0*/  SHF.L.U32 R28, R38, 0x10, RZ ;  /* 0x00000010261c7819 */ /* 0x000fc400000006ff */
[----:B------:R-:W-:Y:S01]  /*16e0*/  SHF.L.U32 R26, R24, 0x10, RZ ;  /* 0x00000010181a7819 */ /* 0x000fe200000006ff */
[----:B------:R-:W-:Y:S01]  /*16f0*/  FMUL.FTZ R25, R25, UR18 ;  /* 0x0000001219197c20 */ /* 0x000fe20008410000 */
        /* <DEDUP_REMOVED lines=20> */
.L_x_5:
[----:B------:R-:W-:Y:S01]  /*1840*/  FADD.FTZ R27, RZ, R20 ;  /* 0x00000014ff1b7221 */ /* 0x000fe20000010000 */
[----:B------:R-:W-:Y:S01]  /*1850*/  FMUL.FTZ R30, R28, R14 ;  /* 0x0000000e1c1e7220 */ /* 0x000fe20000410000 */
[----:B------:R-:W-:Y:S01]  /*1860*/  FFMA.FTZ R29, R18, R21, RZ ;  /* 0x00000015121d7223 */ /* 0x000fe200000100ff */
[----:B------:R-:W-:Y:S01]  /*1870*/  FADD.FTZ R21, RZ, R21 ;  /* 0x00000015ff157221 */ /* 0x000fe20000010000 */
[----:B------:R-:W-:Y:S01]  /*1880*/  FADD.FTZ R20, R27, R28 ;  /* 0x0000001c1b147221 */ /* 0x000fe20000010000 */
[C---:B------:R-:W-:Y:S01]  /*1890*/  FFMA.FTZ R19, R25.reuse, R28, R60 ;  /* 0x0000001c19137223 */ /* 0x040fe2000001003c */
[----:B------:R-:W-:Y:S01]  /*18a0*/  PRMT R27, R36, 0x7632, R27 ;  /* 0x00007632241b7816 */ /* 0x000fe2000000001b */
[----:B------:R-:W-:Y:S01]  /*18b0*/  FFMA.FTZ R25, R25, R30, R22 ;  /* 0x0000001e19197223 */ /* 0x000fe20000010016 */
[----:B------:R-:W-:Y:S01]  /*18c0*/  FFMA.FTZ R18, R24, R26, R29 ;  /* 0x0000001a18127223 */ /* 0x000fe2000001001d */
[----:B------:R-:W-:Y:S01]  /*18d0*/  FADD.FTZ R21, R21, R26 ;  /* 0x0000001a15157221 */ /* 0x000fe20000010000 */
[----:B------:R-:W-:Y:S01]  /*18e0*/  FMUL.FTZ R22, R26, R15 ;  /* 0x0000000f1a167220 */ /* 0x000fe20000410000 */
[----:B------:R-:W-:Y:S01]  /*18f0*/  SHF.L.U32 R26, R36, 0x10, RZ ;  /* 0x00000010241a7819 */ /* 0x000fe200000006ff */
[----:B------:R-:W-:Y:S01]  /*1900*/  FADD.FTZ R23, R23, R30 ;  /* 0x0000001e17177221 */ /* 0x000fe20000010000 */
[----:B------:R-:W-:Y:S01]  /*1910*/  SHF.L.U32 R27, R27, 0x10, RZ ;  /* 0x000000101b1b7819 */ /* 0x000fe200000006ff */
[----:B------:R-:W-:Y:S01]  /*1920*/  FFMA.FTZ R24, R24, R22, R25 ;  /* 0x0000001618187223 */ /* 0x000fe20000010019 */
[C---:B------:R-:W-:Y:S01]  /*1930*/  SHF.L.U32 R25, R35.reuse, 0x10, RZ ;  /* 0x0000001023197819 */ /* 0x040fe200000006ff */
[--C-:B------:R-:W-:Y:S01]  /*1940*/  FADD.FTZ R22, R22, R23.reuse ;  /* 0x0000001716167221 */ /* 0x100fe20000010000 */
[----:B------:R-:W-:Y:S01]  /*1950*/  FADD.FTZ R26, R26, -UR17 ;  /* 0x800000111a1a7e21 */ /* 0x000fe20008010000 */
[----:B------:R-:W-:Y:S01]  /*1960*/  PRMT R23, R35, 0x7632, R23 ;  /* 0x0000763223177816 */ /* 0x000fe20000000017 */
[----:B------:R-:W-:-:S02]  /*1970*/  FADD.FTZ R27, R27, -UR17 ;  /* 0x800000111b1b7e21 */ /* 0x000fc40008010000 */
        /* <DEDUP_REMOVED lines=22> */
.L_x_6:
[----:B------:R-:W-:Y:S01]  /*1ae0*/  FMUL.FTZ R27, R25, R14 ;  /* 0x0000000e191b7220 */ /* 0x000fe20000410000 */
[----:B------:R-:W-:Y:S01]  /*1af0*/  FADD.FTZ R20, R20, R25 ;  /* 0x0000001914147221 */ /* 0x000fe20000010000 */
[----:B------:R-:W-:Y:S01]  /*1b00*/  FFMA.FTZ R19, R55, R25, R19 ;  /* 0x0000001937137223 */ /* 0x000fe20000010013 */
[----:B------:R-:W-:Y:S01]  /*1b10*/  FADD.FTZ R21, R21, R23 ;  /* 0x0000001715157221 */ /* 0x000fe20000010000 */
[--C-:B------:R-:W-:Y:S01]  /*1b20*/  FFMA.FTZ R25, R55, R27, R24.reuse ;  /* 0x0000001b37197223 */ /* 0x100fe20000010018 */
[----:B------:R-:W-:Y:S01]  /*1b30*/  PRMT R24, R37, 0x7632, R24 ;  /* 0x0000763225187816 */ /* 0x000fe20000000018 */
[----:B------:R-:W-:Y:S01]  /*1b40*/  FFMA.FTZ R18, R26, R23, R18 ;  /* 0x000000171a127223 */ /* 0x000fe20000010012 */
[----:B------:R-:W-:Y:S01]  /*1b50*/  FADD.FTZ R22, R22, R27 ;  /* 0x0000001b16167221 */ /* 0x000fe20000010000 */
[----:B------:R-:W-:Y:S01]  /*1b60*/  FMUL.FTZ R23, R23, R15 ;  /* 0x0000000f17177220 */ /* 0x000fe20000410000 */
[----:B------:R-:W-:Y:S02]  /*1b70*/  SHF.L.U32 R27, R37, 0x10, RZ ;  /* 0x00000010251b7819 */ /* 0x000fe400000006ff */
[----:B------:R-:W-:Y:S01]  /*1b80*/  SHF.L.U32 R24, R24, 0x10, RZ ;  /* 0x0000001018187819 */ /* 0x000fe200000006ff */
        /* <DEDUP_REMOVED lines=28> */
.L_x_7:
        /* <DEDUP_REMOVED lines=39> */
.L_x_8:
        /* <DEDUP_REMOVED lines=39> */
.L_x_9:
        /* <DEDUP_REMOVED lines=12> */
[--C-:B------:R-:W-:Y:S01]  /*22f0*/  FADD.FTZ R26, R23, R22.reuse ;  /* 0x00000016171a7221 */ /* 0x100fe20000010000 */
        /* <DEDUP_REMOVED lines=26> */
.L_x_10:
[----:B------:R-:W-:Y:S01]  /*24a0*/  FMUL.FTZ R28, R23, R14 ;  /* 0x0000000e171c7220 */ /* 0x000fe20000410000 */
[----:B------:R-:W-:Y:S01]  /*24b0*/  FMUL.FTZ R27, R22, R15 ;  /* 0x0000000f161b7220 */ /* 0x000fe20000410000 */
[----:B------:R-:W-:Y:S01]  /*24c0*/  SHF.L.U32 R29, R2, 0x10, RZ ;  /* 0x00000010021d7819 */ /* 0x000fe200000006ff */
[C---:B------:R-:W-:Y:S01]  /*24d0*/  FFMA.FTZ R19, R55.reuse, R23, R19 ;  /* 0x0000001737137223 */ /* 0x040fe20000010013 */
[----:B------:R-:W-:Y:S01]  /*24e0*/  FFMA.FTZ R25, R55, R28, R25 ;  /* 0x0000001c37197223 */ /* 0x000fe20000010019 */
[--C-:B------:R-:W-:Y:S01]  /*24f0*/  FADD.FTZ R26, R26, R28.reuse ;  /* 0x0000001c1a1a7221 */ /* 0x100fe20000010000 */
[----:B------:R-:W-:Y:S01]  /*2500*/  PRMT R28, R2, 0x7632, R28 ;  /* 0x00007632021c7816 */ /* 0x000fe2000000001c */
[----:B------:R-:W-:Y:S01]  /*2510*/  FADD.FTZ R29, R29, -UR17 ;  /* 0x800000111d1d7e21 */ /* 0x000fe20008010000 */
[----:B------:R-:W-:Y:S01]  /*2520*/  FFMA.FTZ R25, R24, R27, R25 ;  /* 0x0000001b18197223 */ /* 0x000fe20000010019 */
[----:B------:R-:W-:Y:S01]  /*2530*/  FADD.FTZ R27, R27, R26 ;  /* 0x0000001a1b1b7221 */ /* 0x000fe20000010000 */
[----:B------:R-:W-:-:S02]  /*2540*/  SHF.L.U32 R28, R28, 0x10, RZ ;  /* 0x000000101c1c7819 */ /* 0x000fc400000006ff */
[----:B------:R-:W-:-:S03]  /*2550*/  PRMT R26, R0, 0x7632, R26 ;  /* 0x00007632001a7816 */ /* 0x000fc6000000001a */
[----:B------:R-:W-:Y:S01]  /*2560*/  FADD.FTZ R30, R28, -UR17 ;  /* 0x800000111c1e7e21 */ /* 0x000fe20008010000 */
[----:B------:R-:W-:Y:S01]  /*2570*/  FMUL.FTZ R28, R29, UR18 ;  /* 0x000000121d1c7c20 */ /* 0x000fe20008410000 */
[----:B------:R-:W-:Y:S02]  /*2580*/  SHF.L.U32 R26, R26, 0x10, RZ ;  /* 0x000000101a1a7819 */ /* 0x000fe400000006ff */
[----:B------:R-:W-:Y:S01]  /*2590*/  FMUL.FTZ R30, R30, UR18 ;  /* 0x000000121e1e7c20 */ /* 0x000fe20008410000 */
[----:B------:R-:W-:Y:S01]  /*25a0*/  SHF.L.U32 R29, R0, 0x10, RZ ;  /* 0x00000010001d7819 */ /* 0x000fe200000006ff */
[----:B------:R-:W-:Y:S06]  /*25b0*/  @!P0 BRA `(.L_x_11) ;  /* 0x0000000000488947 */ /* 0x000fec0003800000 */
[----:B------:R-:W-:-:S04]  /*25c0*/  FFMA.FTZ R31, R28, R14, R16 ;  /* 0x0000000e1c1f7223 */ /* 0x000fc80000010010 */
[----:B------:R-:W-:-:S06]  /*25d0*/  FMUL.FTZ R53, R31, -1.4426950216293334961 ;  /* 0xbfb8aa3b1f357820 */ /* 0x000fcc0000410000 */
[----:B------:R-:W0:Y:S02]  /*25e0*/  MUFU.EX2 R53, R53 ;  /* 0x0000003500357308 */ /* 0x000e240000000800 */
[----:B0-----:R-:W-:-:S06]  /*25f0*/  FADD.FTZ R54, R53, 1 ;  /* 0x3f80000035367421 */ /* 0x001fcc0000010000 */
[----:B------:R-:W0:Y:S02]  /*2600*/  MUFU.RCP R54, R54 ;  /* 0x0000003600367308 */ /* 0x000e240000001000 */
[----:B0-----:R-:W-:Y:S01]  /*2610*/  FADD.FTZ R56, -R54, 1 ;  /* 0x3f80000036387421 */ /* 0x001fe20000010100 */
[----:B------:R-:W-:-:S03]  /*2620*/  FMUL.FTZ R29, R29, R54 ;  /* 0x000000361d1d7220 */ /* 0x000fc60000410000 */
[----:B------:R-:W-:Y:S01]  /*2630*/  FFMA.FTZ R56, R31, R56, 1 ;  /* 0x3f8000001f387423 */ /* 0x000fe20000010038 */
[----:B------:R-:W-:-:S03]  /*2640*/  FFMA.FTZ R31, R30, R15, R17 ;  /* 0x0000000f1e1f7223 */ /* 0x000fc60000010011 */
[----:B------:R-:W-:Y:S01]  /*2650*/  FMUL.FTZ R29, R29, R56 ;  /* 0x000000381d1d7220 */ /* 0x000fe20000410000 */
[----:B------:R-:W-:-:S06]  /*2660*/  FMUL.FTZ R55, R31, -1.4426950216293334961 ;  /* 0xbfb8aa3b1f377820 */ /* 0x000fcc0000410000 */
[----:B------:R-:W0:Y:S02]  /*2670*/  MUFU.EX2 R55, R55 ;  /* 0x0000003700377308 */ /* 0x000e240000000800 */
[----:B0-----:R-:W-:-:S06]  /*2680*/  FADD.FTZ R56, R55, 1 ;  /* 0x3f80000037387421 */ /* 0x001fcc0000010000 */
[----:B------:R-:W0:Y:S02]  /*2690*/  MUFU.RCP R53, R56 ;  /* 0x0000003800357308 */ /* 0x000e240000001000 */
[----:B0-----:R-:W-:Y:S01]  /*26a0*/  FADD.FTZ R54, -R53, 1 ;  /* 0x3f80000035367421 */ /* 0x001fe20000010100 */
[----:B------:R-:W-:-:S03]  /*26b0*/  FMUL.FTZ R26, R26, R53 ;  /* 0x000000351a1a7220 */ /* 0x000fc60000410000 */
[----:B------:R-:W-:-:S04]  /*26c0*/  FFMA.FTZ R31, R31, R54, 1 ;  /* 0x3f8000001f1f7423 */ /* 0x000fc80000010036 */
[----:B------:R-:W-:-:S07]  /*26d0*/  FMUL.FTZ R26, R26, R31 ;  /* 0x0000001f1a1a7220 */ /* 0x000fce0000410000 */
.L_x_11:
[----:B------:R-:W-:Y:S01]  /*26e0*/  FMUL.FTZ R54, R29, R14 ;  /* 0x0000000e1d367220 */ /* 0x000fe20000410000 */
[----:B------:R-:W-:Y:S01]  /*26f0*/  FMUL.FTZ R56, R26, R15 ;  /* 0x0000000f1a387220 */ /* 0x000fe20000410000 */
[----:B------:R-:W-:Y:S01]  /*2700*/  ISETP.GE.AND P0, PT, R10, R7, PT ;  /* 0x000000070a00720c */ /* 0x000fe20003f06270 */
[----:B------:R-:W0:Y:S01]  /*2710*/  S2UR UR11, SR_CgaCtaId ;  /* 0x00000000000b79c3 */ /* 0x000e220000008800 */
[----:B------:R-:W-:Y:S01]  /*2720*/  FFMA.FTZ R25, R28, R54, R25 ;  /* 0x000000361c197223 */ /* 0x000fe20000010019 */
[----:B------:R-:W-:Y:S01]  /*2730*/  FADD.FTZ R27, R27, R54 ;  /* 0x000000361b1b7221 */ /* 0x000fe20000010000 */
[----:B------:R-:W-:Y:S01]  /*2740*/  IADD3 R58, R10, 0x2, RZ ;  /* 0x000000020a3a7810 */ /* 0x000fe20007ffe0ff */
[----:B------:R-:W-:Y:S01]  /*2750*/  UMOV UR10, 0x400 ;  /* 0x00000400000a7882 */ /* 0x000fe20000000000 */
[----:B------:R-:W-:Y:S01]  /*2760*/  FFMA.FTZ R54, R30, R56, R25 ;  /* 0x000000381e367223 */ /* 0x000fe20000010019 */
[----:B------:R-:W-:Y:S01]  /*2770*/  FADD.FTZ R56, R56, R27 ;  /* 0x0000001b38387221 */ /* 0x000fe20000010000 */
[----:B------:R-:W-:Y:S01]  /*2780*/  UIADD3 UR9, UR10, 0x90, URZ ;  /* 0x000000900a097890 */ /* 0x000fe2000fffe03f */
[----:B------:R-:W-:Y:S02]  /*2790*/  BSSY B0, `(.L_x_12) ;  /* 0x000004d000007945 */ /* 0x000fe40003800000 */
[----:B------:R-:W1:Y:S04]  /*27a0*/  SHFL.DOWN PT, R25, R54, 0x1, R7 ;  /* 0x0820000036197989 */ /* 0x000e6800000e0007 */
[----:B------:R-:W2:Y:S01]  /*27b0*/  SHFL.DOWN PT, R27, R56, 0x1, R7 ;  /* 0x08200000381b7989 */ /* 0x000ea200000e0007 */
[----:B0-----:R-:W-:-:S06]  /*27c0*/  ULEA UR9, UR11, UR9, 0x18 ;  /* 0x000000090b097291 */ /* 0x001fcc000f8ec03f */
[----:B------:R-:W-:Y:S01]  /*27d0*/  LEA R53, R45, UR9, 0x4 ;  /* 0x000000092d357c11 */ /* 0x000fe2000f8e20ff */
[----:B-1----:R-:W-:Y:S01]  /*27e0*/  @!P0 FADD.FTZ R54, R54, R25 ;  /* 0x0000001936368221 */ /* 0x002fe20000010000 */
[----:B--2---:R-:W-:-:S04]  /*27f0*/  @!P0 FADD.FTZ R56, R56, R27 ;  /* 0x0000001b38388221 */ /* 0x004fc80000010000 */
[----:B------:R-:W0:Y:S01]  /*2800*/  SHFL.DOWN PT, R25, R54, 0x2, R7 ;  /* 0x0840000036197989 */ /* 0x000e2200000e0007 */
[----:B------:R-:W-:Y:S02]  /*2810*/  ISETP.GT.AND P0, PT, R58, R7, PT ;  /* 0x000000073a00720c */ /* 0x000fe40003f04270 */
[----:B------:R-:W-:Y:S01]  /*2820*/  IADD3 R58, R10, 0x4, RZ ;  /* 0x000000040a3a7810 */ /* 0x000fe20007ffe0ff */
[----:B------:R-:W1:Y:S10]  /*2830*/  SHFL.DOWN PT, R27, R56, 0x2, R7 ;  /* 0x08400000381b7989 */ /* 0x000e7400000e0007 */
[----:B0-----:R-:W-:Y:S01]  /*2840*/  @!P0 FADD.FTZ R54, R54, R25 ;  /* 0x0000001936368221 */ /* 0x001fe20000010000 */
[----:B-1----:R-:W-:-:S04]  /*2850*/  @!P0 FADD.FTZ R56, R56, R27 ;  /* 0x0000001b38388221 */ /* 0x002fc80000010000 */
        /* <DEDUP_REMOVED lines=13> */
[----:B------:R-:W-:Y:S01]  /*2930*/  ISETP.GT.AND P0, PT, R58, R7, PT ;  /* 0x000000073a00720c */ /* 0x000fe20003f04270 */
[----:B------:R-:W-:Y:S01]  /*2940*/  FADD.FTZ R58, R20, R23 ;  /* 0x00000017143a7221 */ /* 0x000fe20000010000 */
[----:B------:R-:W-:Y:S01]  /*2950*/  FADD.FTZ R23, R21, R22 ;  /* 0x0000001615177221 */ /* 0x000fe20000010000 */
[----:B------:R-:W1:Y:S01]  /*2960*/  SHFL.DOWN PT, R27, R56, 0x10, R7 ;  /* 0x0a000000381b7989 */ /* 0x000e6200000e0007 */
[----:B------:R-:W-:Y:S01]  /*2970*/  FFMA.FTZ R21, R24, R22, R18 ;  /* 0x0000001618157223 */ /* 0x000fe20000010012 */
[----:B------:R-:W-:Y:S01]  /*2980*/  FFMA.FTZ R20, R28, R29, R19 ;  /* 0x0000001d1c147223 */ /* 0x000fe20000010013 */
[----:B------:R-:W-:Y:S01]  /*2990*/  FADD.FTZ R22, R58, R29 ;  /* 0x0000001d3a167221 */ /* 0x000fe20000010000 */
[----:B------:R-:W-:Y:S01]  /*29a0*/  FADD.FTZ R23, R23, R26 ;  /* 0x0000001a17177221 */ /* 0x000fe20000010000 */
[----:B------:R-:W-:-:S05]  /*29b0*/  FFMA.FTZ R21, R30, R26, R21 ;  /* 0x0000001a1e157223 */ /* 0x000fca0000010015 */
[----:B------:R2:W-:Y:S01]  /*29c0*/  STS.128 [R53], R20 ;  /* 0x0000001435007388 */ /* 0x0005e20000000c00 */
[----:B0-----:R-:W-:Y:S01]  /*29d0*/  @!P0 FADD.FTZ R54, R54, R25 ;  /* 0x0000001936368221 */ /* 0x001fe20000010000 */
[----:B-1----:R-:W-:Y:S01]  /*29e0*/  @!P0 FADD.FTZ R56, R56, R27 ;  /* 0x0000001b38388221 */ /* 0x002fe20000010000 */
[----:B------:R-:W-:-:S03]  /*29f0*/  ISETP.NE.AND P0, PT, R10, RZ, PT ;  /* 0x000000ff0a00720c */ /* 0x000fc60003f05270 */
[----:B------:R-:W-:Y:S02]  /*2a00*/  MOV R18, R54 ;  /* 0x0000003600127202 */ /* 0x000fe40000000f00 */
[----:B------:R-:W-:-:S08]  /*2a10*/  MOV R19, R56 ;  /* 0x0000003800137202 */ /* 0x000fd00000000f00 */
[----:B------:R2:W-:Y:S01]  /*2a20*/  @!P0 STS.64 [R8+0x10], R18 ;  /* 0x0000101208008388 */ /* 0x0005e20000000a00 */
[----:B------:R-:W-:Y:S01]  /*2a30*/  BAR.SYNC.DEFER_BLOCKING 0x0 ;  /* 0x0000000000007b1d */ /* 0x000fe20000010000 */
[----:B------:R-:W-:-:S13]  /*2a40*/  ISETP.NE.AND P0, PT, R45, RZ, PT ;  /* 0x000000ff2d00720c */ /* 0x000fda0003f05270 */
[----:B--2---:R-:W-:Y:S05]  /*2a50*/  @P0 BRA `(.L_x_13) ;  /* 0x0000000000800947 */ /* 0x004fea0003800000 */
[----:B------:R-:W-:-:S09]  /*2a60*/  ULEA UR9, UR11, UR10, 0x18 ;  /* 0x0000000a0b097291 */ /* 0x000fd2000f8ec03f */
[----:B------:R-:W0:Y:S04]  /*2a70*/  LDS.64 R28, [UR9+0x18] ;  /* 0x00001809ff1c7984 */ /* 0x000e280008000a00 */
[----:B------:R-:W1:Y:S01]  /*2a80*/  LDS.128 R24, [UR9+0x20] ;  /* 0x00002009ff187984 */ /* 0x000e620008000c00 */
[----:B0-----:R-:W-:Y:S01]  /*2a90*/  FADD.FTZ R55, R18, R28 ;  /* 0x0000001c12377221 */ /* 0x001fe20000010000 */
[----:B------:R-:W-:Y:S02]  /*2aa0*/  FADD.FTZ R18, R19, R29 ;  /* 0x0000001d13127221 */ /* 0x000fe40000010000 */
[----:B------:R-:W0:Y:S01]  /*2ab0*/  LDS.128 R28, [UR9+0x30] ;  /* 0x00003009ff1c7984 */ /* 0x000e220008000c00 */
[----:B-1----:R-:W-:Y:S01]  /*2ac0*/  FADD.FTZ R55, R55, R24 ;  /* 0x0000001837377221 */ /* 0x002fe20000010000 */
[----:B------:R-:W-:-:S03]  /*2ad0*/  FADD.FTZ R18, R18, R25 ;  /* 0x0000001912127221 */ /* 0x000fc60000010000 */
[----:B------:R-:W-:Y:S01]  /*2ae0*/  FADD.FTZ R55, R55, R26 ;  /* 0x0000001a37377221 */ /* 0x000fe20000010000 */
[----:B------:R-:W-:Y:S02]  /*2af0*/  FADD.FTZ R18, R18, R27 ;  /* 0x0000001b12127221 */ /* 0x000fe40000010000 */
[----:B------:R-:W1:Y:S01]  /*2b00*/  LDS.128 R24, [UR9+0x40] ;  /* 0x00004009ff187984 */ /* 0x000e620008000c00 */
[----:B0-----:R-:W-:Y:S01]  /*2b10*/  FADD.FTZ R55, R55, R28 ;  /* 0x0000001c37377221 */ /* 0x001fe20000010000 */
[----:B------:R-:W-:-:S03]  /*2b20*/  FADD.FTZ R18, R18, R29 ;  /* 0x0000001d12127221 */ /* 0x000fc60000010000 */
[----:B------:R-:W-:Y:S01]  /*2b30*/  FADD.FTZ R55, R55, R30 ;  /* 0x0000001e37377221 */ /* 0x000fe20000010000 */
        /* <DEDUP_REMOVED lines=8> */
[----:B------:R-:W-:Y:S02]  /*2bc0*/  FADD.FTZ R28, R18, R29 ;  /* 0x0000001d121c7221 */ /* 0x000fe40000010000 */
[----:B------:R-:W0:Y:S01]  /*2bd0*/  LDS.64 R18, [UR9+0x70] ;  /* 0x00007009ff127984 */ /* 0x000e220008000a00 */
[----:B------:R-:W-:Y:S01]  /*2be0*/  FADD.FTZ R55, R55, R30 ;  /* 0x0000001e37377221 */ /* 0x000fe20000010000 */
[----:B------:R-:W-:-:S03]  /*2bf0*/  FADD.FTZ R28, R28, R31 ;  /* 0x0000001f1c1c7221 */ /* 0x000fc60000010000 */
[----:B-1----:R-:W-:Y:S01]  /*2c00*/  FADD.FTZ R55, R55, R24 ;  /* 0x0000001837377221 */ /* 0x002fe20000010000 */
[----:B------:R-:W-:-:S03]  /*2c10*/  FADD.FTZ R28, R28, R25 ;  /* 0x000000191c1c7221 */ /* 0x000fc60000010000 */
[----:B------:R-:W-:Y:S01]  /*2c20*/  FADD.FTZ R55, R55, R26 ;  /* 0x0000001a37377221 */ /* 0x000fe20000010000 */
[----:B------:R-:W-:-:S03]  /*2c30*/  FADD.FTZ R28, R28, R27 ;  /* 0x0000001b1c1c7221 */ /* 0x000fc60000010000 */
[----:B0-----:R-:W-:Y:S01]  /*2c40*/  FADD.FTZ R18, R55, R18 ;  /* 0x0000001237127221 */ /* 0x001fe20000010000 */
[----:B------:R-:W-:-:S07]  /*2c50*/  FADD.FTZ R19, R28, R19 ;  /* 0x000000131c137221 */ /* 0x000fce0000010000 */
.L_x_13:
[----:B------:R-:W-:Y:S05]  /*2c60*/  BSYNC B0 ;  /* 0x0000000000007941 */ /* 0x000fea0003800000 */
.L_x_12:
[----:B------:R-:W-:Y:S01]  /*2c70*/  BAR.SYNC.DEFER_BLOCKING 0x0 ;  /* 0x0000000000007b1d */ /* 0x000fe20000010000 */
[----:B------:R-:W-:-:S04]  /*2c80*/  ISETP.GT.U32.AND P6, PT, R45, 0x30, PT ;  /* 0x000000302d00780c */ /* 0x000fc80003fc4070 */
[----:B------:R-:W-:Y:S01]  /*2c90*/  P2R R24, PR, RZ, 0x40 ;  /* 0x00000040ff187803 */ /* 0x000fe20000000000 */
[----:B------:R-:W-:Y:S08]  /*2ca0*/  BSSY B0, `(.L_x_14) ;  /* 0x0000025000007945 */ /* 0x000ff00003800000 */
[----:B------:R-:W-:Y:S05]  /*2cb0*/  @P6 BRA `(.L_x_15) ;  /* 0x00000000008c6947 */ /* 0x000fea0003800000 */
[----:B------:R-:W0:Y:S04]  /*2cc0*/  LDS.128 R28, [R53+0x310] ;  /* 0x00031000351c7984 */ /* 0x000e280000000c00 */
[----:B------:R-:W1:Y:S01]  /*2cd0*/  LDS.128 R24, [R53+0x620] ;  /* 0x0006200035187984 */ /* 0x000e620000000c00 */
[----:B0-----:R-:W-:Y:S01]  /*2ce0*/  FADD.FTZ R55, R20, R28 ;  /* 0x0000001c14377221 */ /* 0x001fe20000010000 */
[----:B------:R-:W-:Y:S01]  /*2cf0*/  FADD.FTZ R28, R21, R29 ;  /* 0x0000001d151c7221 */ /* 0x000fe20000010000 */
[----:B------:R-:W-:Y:S01]  /*2d00*/  FADD.FTZ R29, R22, R30 ;  /* 0x0000001e161d7221 */ /* 0x000fe20000010000 */
[----:B------:R-:W-:Y:S01]  /*2d10*/  FADD.FTZ R30, R23, R31 ;  /* 0x0000001f171e7221 */ /* 0x000fe20000010000 */
[----:B-1----:R-:W-:Y:S01]  /*2d20*/  FADD.FTZ R55, R55, R24 ;  /* 0x0000001837377221 */ /* 0x002fe20000010000 */
[----:B------:R-:W0:Y:S01]  /*2d30*/  LDS.128 R20, [R53+0x930] ;  /* 0x0009300035147984 */ /* 0x000e220000000c00 */
[----:B------:R-:W-:Y:S01]  /*2d40*/  FADD.FTZ R28, R28, R25 ;  /* 0x000000191c1c7221 */ /* 0x000fe20000010000 */
[----:B------:R-:W-:Y:S01]  /*2d50*/  FADD.FTZ R29, R29, R26 ;  /* 0x0000001a1d1d7221 */ /* 0x000fe20000010000 */
[----:B------:R-:W-:-:S02]  /*2d60*/  FADD.FTZ R30, R30, R27 ;  /* 0x0000001b1e1e7221 */ /* 0x000fc40000010000 */
[----:B------:R-:W1:Y:S01]  /*2d70*/  LDS.128 R24, [R53+0xc40] ;  /* 0x000c400035187984 */ /* 0x000e620000000c00 */
[----:B0-----:R-:W-:Y:S01]  /*2d80*/  FADD.FTZ R55, R55, R20 ;  /* 0x0000001437377221 */ /* 0x001fe20000010000 */
[----:B------:R-:W-:Y:S01]  /*2d90*/  FADD.FTZ R28, R28, R21 ;  /* 0x000000151c1c7221 */ /* 0x000fe20000010000 */
[----:B------:R-:W-:Y:S01]  /*2da0*/  FADD.FTZ R29, R29, R22 ;  /* 0x000000161d1d7221 */ /* 0x000fe20000010000 */
[----:B------:R-:W-:Y:S02]  /*2db0*/  FADD.FTZ R30, R30, R23 ;  /* 0x000000171e1e7221 */ /* 0x000fe40000010000 */
[----:B------:R-:W0:Y:S01]  /*2dc0*/  LDS.128 R20, [R53+0xf50] ;  /* 0x000f500035147984 */ /* 0x000e220000000c00 */
[----:B-1----:R-:W-:Y:S01]  /*2dd0*/  FADD.FTZ R55, R55, R24 ;  /* 0x0000001837377221 */ /* 0x002fe20000010000 */
[----:B------:R-:W-:Y:S01]  /*2de0*/  FADD.FTZ R28, R28, R25 ;  /* 0x000000191c1c7221 */ /* 0x000fe20000010000 */
[----:B------:R-:W-:Y:S01]  /*2df0*/  FADD.FTZ R29, R29, R26 ;  /* 0x0000001a1d1d7221 */ /* 0x000fe20000010000 */
[----:B------:R-:W-:-:S02]  /*2e00*/  FADD.FTZ R54, R30, R27 ;  /* 0x0000001b1e367221 */ /* 0x000fc40000010000 */
[----:B------:R-:W1:Y:S01]  /*2e10*/  LDS.128 R24, [R53+0x1260] ;  /* 0x0012600035187984 */ /* 0x000e620000000c00 */
[----:B0-----:R-:W-:Y:S01]  /*2e20*/  FADD.FTZ R55, R55, R20 ;  /* 0x0000001437377221 */ /* 0x001fe20000010000 */
[----:B------:R-:W-:Y:S01]  /*2e30*/  FADD.FTZ R20, R28, R21 ;  /* 0x000000151c147221 */ /* 0x000fe20000010000 */
[----:B------:R-:W-:Y:S01]  /*2e40*/  FADD.FTZ R21, R29, R22 ;  /* 0x000000161d157221 */ /* 0x000fe20000010000 */
[----:B------:R-:W-:Y:S01]  /*2e50*/  FADD.FTZ R54, R54, R23 ;  /* 0x0000001736367221 */ /* 0x000fe20000010000 */
[----:B------:R-:W0:Y:S01]  /*2e60*/  LDS.128 R28, [R53+0x1570] ;  /* 0x00157000351c7984 */ /* 0x000e220000000c00 */
[----:B-1----:R-:W-:Y:S01]  /*2e70*/  FADD.FTZ R22, R20, R25 ;  /* 0x0000001914167221 */ /* 0x002fe20000010000 */
[----:B------:R-:W-:Y:S01]  /*2e80*/  FADD.FTZ R23, R21, R26 ;  /* 0x0000001a15177221 */ /* 0x000fe20000010000 */
[----:B------:R-:W-:Y:S01]  /*2e90*/  FADD.FTZ R55, R55, R24 ;  /* 0x0000001837377221 */ /* 0x000fe20000010000 */
[----:B------:R-:W-:Y:S01]  /*2ea0*/  FADD.FTZ R54, R54, R27 ;  /* 0x0000001b36367221 */ /* 0x000fe20000010000 */
[----:B0-----:R-:W-:Y:S01]  /*2eb0*/  FADD.FTZ R21, R22, R29 ;  /* 0x0000001d16157221 */ /* 0x001fe20000010000 */
[----:B------:R-:W-:Y:S01]  /*2ec0*/  FADD.FTZ R22, R23, R30 ;  /* 0x0000001e17167221 */ /* 0x000fe20000010000 */
[----:B------:R-:W-:Y:S01]  /*2ed0*/  FADD.FTZ R20, R55, R28 ;  /* 0x0000001c37147221 */ /* 0x000fe20000010000 */
[----:B------:R-:W-:-:S07]  /*2ee0*/  FADD.FTZ R23, R54, R31 ;  /* 0x0000001f36177221 */ /* 0x000fce0000010000 */
.L_x_15:
[----:B------:R-:W-:Y:S05]  /*2ef0*/  BSYNC B0 ;  /* 0x0000000000007941 */ /* 0x000fea0003800000 */
.L_x_14:
[----:B------:R-:W0:Y:S01]  /*2f00*/  LDC.64 R30, c[0x0][0x268] ;  /* 0x00009a00ff1e7b82 */ /* 0x000e220000000a00 */
[----:B------:R-:W-:Y:S01]  /*2f10*/  IMAD R25, R52, 0x31, R45 ;  /* 0x0000003134197824 */ /* 0x000fe200078e022d */
[----:B------:R-:W-:Y:S01]  /*2f20*/  BSSY B0, `(.L_x_16) ;  /* 0x0000012000007945 */ /* 0x000fe20003800000 */
[----:B------:R-:W-:-:S05]  /*2f30*/  PRMT R26, R40, 0x7632, R26 ;  /* 0x00007632281a7816 */ /* 0x000fca000000001a */
[----:B------:R-:W1:Y:S01]  /*2f40*/  LDC R28, c[0x0][0xc] ;  /* 0x00000300ff1c7b82 */ /* 0x000e620000000800 */
[----:B0-----:R-:W-:Y:S01]  /*2f50*/  IMAD.WIDE R30, R25, 0x4, R30 ;  /* 0x00000004191e7825 */ /* 0x001fe200078e021e */
[----:B------:R-:W-:Y:S06]  /*2f60*/  @P6 BRA `(.L_x_17) ;  /* 0x0000000000346947 */ /* 0x000fec0003800000 */
[----:B------:R-:W0:Y:S01]  /*2f70*/  LDC.64 R24, c[0x0][0x288] ;  /* 0x0000a200ff187b82 */ /* 0x000e220000000a00 */
[----:B------:R-:W-:Y:S01]  /*2f80*/  MOV R55, UR5 ;  /* 0x0000000500377c02 */ /* 0x000fe20008000f00 */
[----:B------:R2:W-:Y:S01]  /*2f90*/  REDG.E.ADD.F32.FTZ.RN.STRONG.GPU desc[UR12][R30.64], R20 ;  /* 0x000000141e0079a6 */ /* 0x0005e2000c10f38c */
[----:B0-----:R-:W-:-:S04]  /*2fa0*/  LEA R52, P6, R24, R30, 0x2 ;  /* 0x0000001e18347211 */ /* 0x001fc800078c10ff */
[----:B------:R-:W-:Y:S02]  /*2fb0*/  LEA.HI.X R53, R24, R31, R25, 0x2, P6 ;  /* 0x0000001f18357211 */ /* 0x000fe400030f1419 */
[-C--:B------:R-:W-:Y:S02]  /*2fc0*/  LEA R54, P6, R55, R30.reuse, 0x2 ;  /* 0x0000001e37367211 */ /* 0x080fe400078c10ff */
[----:B------:R-:W-:Y:S02]  /*2fd0*/  MOV R25, UR6 ;  /* 0x0000000600197c02 */ /* 0x000fe40008000f00 */
[----:B------:R-:W-:Y:S02]  /*2fe0*/  IADD3.X R55, R31, UR7, RZ, P6, !PT ;  /* 0x000000071f377c10 */ /* 0x000fe4000b7fe4ff */
[----:B------:R-:W-:-:S03]  /*2ff0*/  LEA R24, P6, R25, R30, 0x2 ;  /* 0x0000001e19187211 */ /* 0x000fc600078c10ff */
[----:B------:R2:W-:Y:S01]  /*3000*/  REDG.E.ADD.F32.FTZ.RN.STRONG.GPU desc[UR12][R54.64], R21 ;  /* 0x00000015360079a6 */ /* 0x0005e2000c10f38c */
[----:B------:R-:W-:-:S03]  /*3010*/  IADD3.X R25, R31, UR8, RZ, P6, !PT ;  /* 0x000000081f197c10 */ /* 0x000fc6000b7fe4ff */
[----:B------:R2:W-:Y:S04]  /*3020*/  REDG.E.ADD.F32.FTZ.RN.STRONG.GPU desc[UR12][R52.64], R22 ;  /* 0x00000016340079a6 */ /* 0x0005e8000c10f38c */
[----:B------:R2:W-:Y:S02]  /*3030*/  REDG.E.ADD.F32.FTZ.RN.STRONG.GPU desc[UR12][R24.64], R23 ;  /* 0x00000017180079a6 */ /* 0x0005e4000c10f38c */
.L_x_17:
[----:B------:R-:W-:Y:S05]  /*3040*/  BSYNC B0 ;  /* 0x0000000000007941 */ /* 0x000fea0003800000 */
.L_x_16:
[----:B-1----:R-:W-:Y:S02]  /*3050*/  ISETP.GE.U32.AND P6, PT, R28, 0x2, PT ;  /* 0x000000021c00780c */ /* 0x002fe40003fc6070 */
[----:B------:R-:W-:Y:S02]  /*3060*/  PRMT R27, R39, 0x7632, R27 ;  /* 0x00007632271b7816 */ /* 0x000fe4000000001b */
[----:B--2---:R-:W-:Y:S02]  /*3070*/  PRMT R25, R41, 0x7632, R25 ;  /* 0x0000763229197816 */ /* 0x004fe40000000019 */
[----:B------:R-:W-:Y:S02]  /*3080*/  PRMT R24, R38, 0x7632, R24 ;  /* 0x0000763226187816 */ /* 0x000fe40000000018 */
[----:B------:R-:W-:Y:S02]  /*3090*/  PRMT R23, R36, 0x7632, R23 ;  /* 0x0000763224177816 */ /* 0x000fe40000000017 */
[----:B------:R-:W-:-:S03]  /*30a0*/  PRMT R22, R35, 0x7632, R22 ;  /* 0x0000763223167816 */ /* 0x000fc60000000016 */
[----:B------:R-:W-:Y:S05]  /*30b0*/  @!P6 BRA `(.L_x_18) ;  /* 0x0000001000a8e947 */ /* 0x000fea0003800000 */
[----:B------:R-:W0:Y:S01]  /*30c0*/  LDC.64 R20, c[0x0][0x258] ;  /* 0x00009600ff147b82 */ /* 0x000e220000000a00 */
[----:B------:R-:W-:-:S04]  /*30d0*/  ULOP3.LUT UR9, UR4, 0x1, URZ, 0xc0, !UPT ;  /* 0x0000000104097892 */ /* 0x000fc8000f8ec03f */
[----:B------:R-:W-:-:S03]  /*30e0*/  UIMAD UR9, UR9, UR16, URZ ;  /* 0x00000010090972a4 */ /* 0x000fc6000f8e023f */
[----:B------:R-:W1:Y:S03]  /*30f0*/  LDC.64 R30, c[0x0][0x260] ;  /* 0x00009800ff1e7b82 */ /* 0x000e660000000a00 */
[----:B------:R-:W-:-:S05]  /*3100*/  IMAD R29, R28, UR9, RZ ;  /* 0x000000091c1d7c24 */ /* 0x000fca000f8e02ff */
[----:B------:R-:W-:Y:S02]  /*3110*/  SHF.L.U32 R53, R29, 0x1, RZ ;  /* 0x000000011d357819 */ /* 0x000fe400000006ff */
[----:B------:R-:W-:-:S05]  /*3120*/  IADD3 R29, R12, UR9, RZ ;  /* 0x000000090c1d7c10 */ /* 0x000fca000fffe0ff */
[----:B0-----:R-:W-:-:S04]  /*3130*/  IMAD.WIDE.U32 R20, R29, 0x4, R20 ;  /* 0x000000041d147825 */ /* 0x001fc800078e0014 */
[----:B-1----:R-:W-:Y:S01]  /*3140*/  IMAD.WIDE R30, R53, 0x4, R30 ;  /* 0x00000004351e7825 */ /* 0x002fe200078e021e */
[----:B------:R-:W-:Y:S06]  /*3150*/  @P0 BRA `(.L_x_19) ;  /* 0x0000000000740947 */ /* 0x000fec0003800000 */
[----:B------:R-:W0:Y:S01]  /*3160*/  S2R R10, SR_LANEID ;  /* 0x00000000000a7919 */ /* 0x000e220000000000 */
[----:B------:R-:W1:Y:S01]  /*3170*/  S2UR UR9, SR_CTAID.Y ;  /* 0x00000000000979c3 */ /* 0x000e620000002600 */
[----:B------:R-:W-:Y:S01]  /*3180*/  VOTEU.ANY UR10, UPT, PT ;  /* 0x00000000000a7886 */ /* 0x000fe200038e0100 */
[----:B------:R-:W-:Y:S01]  /*3190*/  ULOP3.LUT UP0, URZ, UR4, 0x2, URZ, 0xc0, !UPT ;  /* 0x00000002043f7892 */ /* 0x000fe2000f80c03f */
[----:B------:R-:W2:Y:S01]  /*31a0*/  S2R R53, SR_CTAID.X ;  /* 0x0000000000357919 */ /* 0x000ea20000002500 */
[----:B------:R-:W-:Y:S02]  /*31b0*/  UPOPC UR11, UR10 ;  /* 0x0000000a000b72bf */ /* 0x000fe40008000000 */
[----:B------:R-:W-:Y:S01]  /*31c0*/  UFLO.U32 UR10, UR10 ;  /* 0x0000000a000a72bd */ /* 0x000fe200080e0000 */
[----:B-1----:R-:W-:Y:S01]  /*31d0*/  MOV R12, UR9 ;  /* 0x00000009000c7c02 */ /* 0x002fe20008000f00 */
[----:B------:R-:W-:Y:S02]  /*31e0*/  UMOV UR9, 0x1 ;  /* 0x0000000100097882 */ /* 0x000fe40000000000 */
[----:B------:R-:W-:-:S02]  /*31f0*/  USEL UR9, UR9, 0xffffffff, !UP0 ;  /* 0xffffffff09097887 */ /* 0x000fc4000c000000 */
[----:B0-----:R-:W-:Y:S02]  /*3200*/  ISETP.EQ.U32.AND P6, PT, R10, UR10, PT ;  /* 0x0000000a0a007c0c */ /* 0x001fe4000bfc2070 */
[----:B------:R-:W-:Y:S01]  /*3210*/  UIMAD UR9, UR9, UR11, URZ ;  /* 0x0000000b090972a4 */ /* 0x000fe2000f8e023f */
[----:B--2---:R-:W-:-:S05]  /*3220*/  IMAD R53, R53, UR16, R12 ;  /* 0x0000001035357c24 */ /* 0x004fca000f8e020c */
[----:B------:R-:W-:Y:S01]  /*3230*/  MOV R29, UR9 ;  /* 0x00000009001d7c02 */ /* 0x000fe20008000f00 */
[----:B------:R-:W-:-:S05]  /*3240*/  IMAD.WIDE.U32 R52, R53, 0x8, R30 ;  /* 0x0000000835347825 */ /* 0x000fca00078e001e */
[----:B------:R0:W-:Y:S01]  /*3250*/  STG.E.64 desc[UR12][R52.64], R18 ;  /* 0x0000001234007986 */ /* 0x0001e2000c101b0c */
[----:B------:R-:W-:Y:S06]  /*3260*/  @P6 MEMBAR.ALL.GPU ;  /* 0x0000000000006992 */ /* 0x000fec000000a000 */
[----:B------:R-:W-:-:S00]  /*3270*/  @P6 ERRBAR ;  /* 0x00000000000069ab */ /* 0x000fc00000000000 */
[----:B------:R-:W-:Y:S06]  /*3280*/  @P6 CGAERRBAR ;  /* 0x00000000000065ab */ /* 0x000fec0000000000 */
[----:B------:R1:W-:Y:S01]  /*3290*/  @P6 REDG.E.ADD.S32.STRONG.GPU desc[UR12][R20.64], R29 ;  /* 0x0000001d1400698e */ /* 0x0003e2000c10e38c */
[----:B------:R-:W-:-:S04]  /*32a0*/  PLOP3.LUT P6, PT, PT, PT, UP0, 0x40, 0x0 ;  /* 0x000000000000781c */ /* 0x000fc80003fce808 */
[----:B0-----:R-:W-:-:S04]  /*32b0*/  SEL R52, R28, RZ, P6 ;  /* 0x000000ff1c347207 */ /* 0x001fc80003000000 */
[----:B------:R-:W-:-:S13]  /*32c0*/  ISETP.NE.AND P6, PT, R52, -0x1, PT ;  /* 0xffffffff3400780c */ /* 0x000fda0003fc5270 */
[----:B-1----:R-:W-:Y:S05]  /*32d0*/  @!P6 BRA `(.L_x_19) ;  /* 0x000000000014e947 */ /* 0x002fea0003800000 */
.L_x_20:
[----:B------:R-:W2:Y:S04]  /*32e0*/  LDG.E.STRONG.GPU R29, desc[UR12][R20.64] ;  /* 0x0000000c141d7981 */ /* 0x000ea8000c1ef900 */
[----:B--2---:R-:W-:Y:S01]  /*32f0*/  CCTL.IVALL ;  /* 0x00000000ff00798f */ /* 0x004fe20002000000 */
[----:B------:R-:W-:Y:S05]  /*3300*/  YIELD ;  /* 0x0000000000007946 */ /* 0x000fea0003800000 */
[----:B------:R-:W-:-:S13]  /*3310*/  ISETP.NE.AND P6, PT, R29, R52, PT ;  /* 0x000000341d00720c */ /* 0x000fda0003fc5270 */
[----:B------:R-:W-:Y:S05]  /*3320*/  @P6 BRA `(.L_x_20) ;  /* 0xfffffffc00ec6947 */ /* 0x000fea000383ffff */
.L_x_19:
[----:B------:R-:W-:Y:S01]  /*3330*/  ISETP.NE.AND P6, PT, R28, RZ, PT ;  /* 0x000000ff1c00720c */ /* 0x000fe20003fc5270 */
[----:B------:R-:W-:Y:S05]  /*3340*/  WARPSYNC.ALL ;  /* 0x0000000000007948 */ /* 0x000fea0003800000 */
[----:B------:R-:W-:Y:S07]  /*3350*/  BAR.SYNC.DEFER_BLOCKING 0x0 ;  /* 0x0000000000007b1d */ /* 0x000fee0000010000 */
[----:B------:R-:W-:Y:S05]  /*3360*/  @!P6 BRA `(.L_x_18) ;  /* 0x0000000c00fce947 */ /* 0x000fea0003800000 */
[----:B------:R-:W-:Y:S01]  /*3370*/  IADD3 R20, R28, -0x1, RZ ;  /* 0xffffffff1c147810 */ /* 0x000fe20007ffe0ff */
[----:B------:R-:W-:-:S03]  /*3380*/  HFMA2.MMA R29, -RZ, RZ, 0, 0 ;  /* 0x00000000ff1d7435 */ /* 0x000fc600000001ff */
[----:B------:R-:W-:-:S13]  /*3390*/  ISETP.GE.U32.AND P6, PT, R20, 0x3, PT ;  /* 0x000000031400780c */ /* 0x000fda0003fc6070 */
[----:B------:R-:W-:Y:S05]  /*33a0*/  @!P6 BRA `(.L_x_21) ;  /* 0x0000000c007ce947 */ /* 0x000fea0003800000 */
[----:B------:R-:W-:Y:S02]  /*33b0*/  LOP3.LUT R21, R28, 0x3, RZ, 0xc0, !PT ;  /* 0x000000031c157812 */ /* 0x000fe400078ec0ff */
[----:B------:R-:W-:Y:S02]  /*33c0*/  MOV R29, RZ ;  /* 0x000000ff001d7202 */ /* 0x000fe40000000f00 */
[----:B------:R-:W-:-:S04]  /*33d0*/  IADD3 R21, -R21, R28, RZ ;  /* 0x0000001c15157210 */ /* 0x000fc80007ffe1ff */
[C---:B------:R-:W-:Y:S02]  /*33e0*/  ISETP.GT.AND P6, PT, R21.reuse, RZ, PT ;  /* 0x000000ff1500720c */ /* 0x040fe40003fc4270 */
[----:B------:R-:W-:-:S11]  /*33f0*/  R2UR UR9, R21 ;  /* 0x00000000150972ca */ /* 0x000fd600000e0000 */
[----:B------:R-:W-:Y:S05]  /*3400*/  @!P6 BRA `(.L_x_22) ;  /* 0x0000000800e8e947 */ /* 0x000fea0003800000 */
[----:B------:R-:W-:Y:S02]  /*3410*/  UISETP.GT.AND UP1, UPT, UR9, 0xc, UPT ;  /* 0x0000000c0900788c */ /* 0x000fe4000bf24270 */
[----:B------:R-:W-:-:S04]  /*3420*/  UPLOP3.LUT UP0, UPT, UPT, UPT, UPT, 0x80, 0x0 ;  /* 0x000000000000789c */ /* 0x000fc80003f0f070 */
[----:B------:R-:W-:-:S13]  /*3430*/  PLOP3.LUT P6, PT, PT, PT, UP1, 0x40, 0x0 ;  /* 0x000000000000781c */ /* 0x000fda0003fce818 */
[----:B------:R-:W-:Y:S05]  /*3440*/  @P6 BRA `(.L_x_23) ;  /* 0x0000000400d46947 */ /* 0x000fea0003800000 */
[----:B------:R-:W-:-:S11]  /*3450*/  UPLOP3.LUT UP0, UPT, UPT, UPT, UPT, 0x40, 0x0 ;  /* 0x000000000000789c */ /* 0x000fd60003f0e870 */
.L_x_24:
[----:B------:R-:W-:-:S13]  /*3460*/  ISETP.EQ.OR P6, PT, R29, UR14, P0 ;  /* 0x0000000e1d007c0c */ /* 0x000fda00087c2670 */
[----:B------:R-:W-:-:S04]  /*3470*/  @!P6 IMAD R53, R29, UR16, R12 ;  /* 0x000000101d35ec24 */ /* 0x000fc8000f8e020c */
[----:B------:R-:W-:-:S05]  /*3480*/  @!P6 IMAD.WIDE.U32 R52, R53, 0x8, R30 ;  /* 0x000000083534e825 */ /* 0x000fca00078e001e */
[----:B------:R-:W2:Y:S01]  /*3490*/  @!P6 LDG.E.64 R20, desc[UR12][R52.64] ;  /* 0x0000000c3414e981 */ /* 0x000ea2000c1e1b00 */
[----:B------:R-:W-:Y:S01]  /*34a0*/  IADD3 R55, R29, 0x1, RZ ;  /* 0x000000011d377810 */ /* 0x000fe20007ffe0ff */
[----:B--2---:R-:W-:Y:S01]  /*34b0*/  @!P6 FADD.FTZ R18, R18, R20 ;  /* 0x000000141212e221 */ /* 0x004fe20000010000 */
[----:B------:R-:W-:Y:S02]  /*34c0*/  @!P6 FADD.FTZ R19, R19, R21 ;  /* 0x000000151313e221 */ /* 0x000fe40000010000 */
[----:B------:R-:W-:-:S13]  /*34d0*/  ISETP.EQ.OR P6, PT, R55, UR14, P0 ;  /* 0x0000000e37007c0c */ /* 0x000fda00087c2670 */
[----:B------:R-:W-:-:S04]  /*34e0*/  @!P6 IMAD R55, R55, UR16, R12 ;  /* 0x000000103737ec24 */ /* 0x000fc8000f8e020c */
[----:B------:R-:W-:-:S05]  /*34f0*/  @!P6 IMAD.WIDE.U32 R54, R55, 0x8, R30 ;  /* 0x000000083736e825 */ /* 0x000fca00078e001e */
[----:B------:R-:W2:Y:S02]  /*3500*/  @!P6 LDG.E.64 R20, desc[UR12][R54.64] ;  /* 0x0000000c3614e981 */ /* 0x000ea4000c1e1b00 */
[----:B--2---:R-:W-:Y:S01]  /*3510*/  @!P6 FADD.FTZ R19, R19, R21 ;  /* 0x000000151313e221 */ /* 0x004fe20000010000 */
[----:B------:R-:W-:Y:S01]  /*3520*/  IADD3 R21, R29, 0x2, RZ ;  /* 0x000000021d157810 */ /* 0x000fe20007ffe0ff */
[----:B------:R-:W-:-:S03]  /*3530*/  @!P6 FADD.FTZ R18, R18, R20 ;  /* 0x000000141212e221 */ /* 0x000fc60000010000 */
        /* <DEDUP_REMOVED lines=93> */
[----:B------:R-:W-:-:S06]  /*3b10*/  @!P6 IMAD.WIDE.U32 R20, R21, 0x8, R30 ;  /* 0x000000081514e825 */ /* 0x000fcc00078e001e */
[----:B------:R-:W2:Y:S01]  /*3b20*/  @!P6 LDG.E.64 R20, desc[UR12][R20.64] ;  /* 0x0000000c1414e981 */ /* 0x000ea2000c1e1b00 */
[----:B------:R-:W-:Y:S01]  /*3b30*/  UIADD3 UR9, UR9, -0x10, URZ ;  /* 0xfffffff009097890 */ /* 0x000fe2000fffe03f */
[----:B------:R-:W-:-:S03]  /*3b40*/  IADD3 R29, R29, 0x10, RZ ;  /* 0x000000101d1d7810 */ /* 0x000fc60007ffe0ff */
[----:B------:R-:W-:Y:S01]  /*3b50*/  UISETP.GT.AND UP1, UPT, UR9, 0xc, UPT ;  /* 0x0000000c0900788c */ /* 0x000fe2000bf24270 */
[----:B--2---:R-:W-:Y:S01]  /*3b60*/  @!P6 FADD.FTZ R18, R18, R20 ;  /* 0x000000141212e221 */ /* 0x004fe20000010000 */
[----:B------:R-:W-:-:S04]  /*3b70*/  @!P6 FADD.FTZ R19, R19, R21 ;  /* 0x000000151313e221 */ /* 0x000fc80000010000 */
[----:B------:R-:W-:-:S13]  /*3b80*/  PLOP3.LUT P6, PT, PT, PT, UP1, 0x80, 0x0 ;  /* 0x000000000000781c */ /* 0x000fda0003fcf018 */
[----:B------:R-:W-:Y:S05]  /*3b90*/  @P6 BRA `(.L_x_24) ;  /* 0xfffffff800306947 */ /* 0x000fea000383ffff */
.L_x_23:
[----:B------:R-:W-:-:S06]  /*3ba0*/  UISETP.GT.AND UP1, UPT, UR9, 0x4, UPT ;  /* 0x000000040900788c */ /* 0x000fcc000bf24270 */
[----:B------:R-:W-:-:S13]  /*3bb0*/  PLOP3.LUT P6, PT, PT, PT, UP1, 0x40, 0x0 ;  /* 0x000000000000781c */ /* 0x000fda0003fce818 */
[----:B------:R-:W-:Y:S05]  /*3bc0*/  @P6 BRA `(.L_x_25) ;  /* 0x0000000000ec6947 */ /* 0x000fea0003800000 */
        /* <DEDUP_REMOVED lines=54> */
[----:B------:R-:W-:Y:S01]  /*3f30*/  IADD3 R29, R29, 0x4, RZ ;  /* 0x000000041d1d7810 */ /* 0x000fe20007ffe0ff */
[----:B------:R-:W-:Y:S02]  /*3f40*/  UPLOP3.LUT UP0, UPT, UPT, UPT, UPT, 0x40, 0x0 ;  /* 0x000000000000789c */ /* 0x000fe40003f0e870 */
[----:B------:R-:W-:Y:S01]  /*3f50*/  UIADD3 UR9, UR9, -0x4, URZ ;  /* 0xfffffffc09097890 */ /* 0x000fe2000fffe03f */
[----:B--2---:R-:W-:Y:S01]  /*3f60*/  @!P6 FADD.FTZ R18, R18, R20 ;  /* 0x000000141212e221 */ /* 0x004fe20000010000 */
[----:B------:R-:W-:-:S10]  /*3f70*/  @!P6 FADD.FTZ R19, R19, R21 ;  /* 0x000000151313e221 */ /* 0x000fd40000010000 */
.L_x_25:
[----:B------:R-:W-:-:S06]  /*3f80*/  UISETP.NE.OR UP0, UPT, UR9, URZ, UP0 ;  /* 0x0000003f0900728c */ /* 0x000fcc0008705670 */
[----:B------:R-:W-:-:S13]  /*3f90*/  PLOP3.LUT P6, PT, PT, PT, UP0, 0x80, 0x0 ;  /* 0x000000000000781c */ /* 0x000fda0003fcf008 */
[----:B------:R-:W-:Y:S05]  /*3fa0*/  @!P6 BRA `(.L_x_21) ;  /* 0x00000000007ce947 */ /* 0x000fea0003800000 */
.L_x_22:
        /* <DEDUP_REMOVED lines=27> */
[----:B--2---:R-:W-:Y:S01]  /*4160*/  @!P6 FADD.FTZ R18, R18, R20 ;  /* 0x000000141212e221 */ /* 0x004fe20000010000 */
[----:B------:R-:W-:-:S03]  /*4170*/  @!P6 FADD.FTZ R19, R19, R21 ;  /* 0x000000151313e221 */ /* 0x000fc60000010000 */
[----:B------:R-:W-:-:S13]  /*4180*/  ISETP.NE.AND P6, PT, RZ, UR9, PT ;  /* 0x00000009ff007c0c */ /* 0x000fda000bfc5270 */
[----:B------:R-:W-:Y:S05]  /*4190*/  @P6 BRA `(.L_x_22) ;  /* 0xfffffffc00846947 */ /* 0x000fea000383ffff */
.L_x_21:
[----:B------:R-:W-:-:S13]  /*41a0*/  LOP3.LUT P6, R28, R28, 0x3, RZ, 0xc0, !PT ;  /* 0x000000031c1c7812 */ /* 0x000fda00078cc0ff */
[----:B------:R-:W-:Y:S05]  /*41b0*/  @!P6 BRA `(.L_x_18) ;  /* 0x000000000068e947 */ /* 0x000fea0003800000 */
[----:B------:R-:W-:Y:S01]  /*41c0*/  ISETP.EQ.OR P6, PT, R29, UR14, P0 ;  /* 0x0000000e1d007c0c */ /* 0x000fe200087c2670 */
[----:B------:R-:W-:-:S12]  /*41d0*/  BSSY B0, `(.L_x_26) ;  /* 0x0000007000007945 */ /* 0x000fd80003800000 */
[----:B------:R-:W-:Y:S05]  /*41e0*/  @P6 BRA `(.L_x_27) ;  /* 0x0000000000146947 */ /* 0x000fea0003800000 */
[----:B------:R-:W-:-:S04]  /*41f0*/  IMAD R21, R29, UR16, R12 ;  /* 0x000000101d157c24 */ /* 0x000fc8000f8e020c */
[----:B------:R-:W-:-:S06]  /*4200*/  IMAD.WIDE.U32 R20, R21, 0x8, R30 ;  /* 0x0000000815147825 */ /* 0x000fcc00078e001e */
[----:B------:R-:W2:Y:S02]  /*4210*/  LDG.E.64 R20, desc[UR12][R20.64] ;  /* 0x0000000c14147981 */ /* 0x000ea4000c1e1b00 */
[----:B--2---:R-:W-:Y:S01]  /*4220*/  FADD.FTZ R18, R18, R20 ;  /* 0x0000001412127221 */ /* 0x004fe20000010000 */
[----:B------:R-:W-:-:S07]  /*4230*/  FADD.FTZ R19, R19, R21 ;  /* 0x0000001513137221 */ /* 0x000fce0000010000 */
.L_x_27:
[----:B------:R-:W-:Y:S05]  /*4240*/  BSYNC B0 ;  /* 0x0000000000007941 */ /* 0x000fea0003800000 */
.L_x_26:
[----:B------:R-:W-:-:S13]  /*4250*/  ISETP.NE.AND P6, PT, R28, 0x1, PT ;  /* 0x000000011c00780c */ /* 0x000fda0003fc5270 */
[----:B------:R-:W-:Y:S05]  /*4260*/  @!P6 BRA `(.L_x_18) ;  /* 0x00000000003ce947 */ /* 0x000fea0003800000 */
[----:B------:R-:W-:-:S04]  /*4270*/  IADD3 R53, R29, 0x1, RZ ;  /* 0x000000011d357810 */ /* 0x000fc80007ffe0ff */
[----:B------:R-:W-:-:S13]  /*4280*/  ISETP.EQ.OR P6, PT, R53, UR14, P0 ;  /* 0x0000000e35007c0c */ /* 0x000fda00087c2670 */
[----:B------:R-:W-:-:S04]  /*4290*/  @!P6 IMAD R53, R53, UR16, R12 ;  /* 0x000000103535ec24 */ /* 0x000fc8000f8e020c */
[----:B------:R-:W-:-:S05]  /*42a0*/  @!P6 IMAD.WIDE.U32 R52, R53, 0x8, R30 ;  /* 0x000000083534e825 */ /* 0x000fca00078e001e */
[----:B------:R-:W2:Y:S02]  /*42b0*/  @!P6 LDG.E.64 R20, desc[UR12][R52.64] ;  /* 0x0000000c3414e981 */ /* 0x000ea4000c1e1b00 */
[----:B--2---:R-:W-:Y:S01]  /*42c0*/  @!P6 FADD.FTZ R19, R19, R21 ;  /* 0x000000151313e221 */ /* 0x004fe20000010000 */
[----:B------:R-:W-:Y:S01]  /*42d0*/  IADD3 R21, R29, 0x2, RZ ;  /* 0x000000021d157810 */ /* 0x000fe20007ffe0ff */
[----:B------:R-:W-:-:S03]  /*42e0*/  @!P6 FADD.FTZ R18, R18, R20 ;  /* 0x000000141212e221 */ /* 0x000fc60000010000 */
[----:B------:R-:W-:-:S04]  /*42f0*/  ISETP.EQ.OR P6, PT, R21, UR14, P0 ;  /* 0x0000000e15007c0c */ /* 0x000fc800087c2670 */
[----:B------:R-:W-:-:S13]  /*4300*/  ISETP.EQ.OR P6, PT, R28, 0x2, P6 ;  /* 0x000000021c00780c */ /* 0x000fda00037c2670 */
[----:B------:R-:W-:-:S04]  /*4310*/  @!P6 IMAD R21, R21, UR16, R12 ;  /* 0x000000101515ec24 */ /* 0x000fc8000f8e020c */
[----:B------:R-:W-:-:S06]  /*4320*/  @!P6 IMAD.WIDE.U32 R20, R21, 0x8, R30 ;  /* 0x000000081514e825 */ /* 0x000fcc00078e001e */
[----:B------:R-:W2:Y:S02]  /*4330*/  @!P6 LDG.E.64 R20, desc[UR12][R20.64] ;  /* 0x0000000c1414e981 */ /* 0x000ea4000c1e1b00 */
[----:B--2---:R-:W-:Y:S01]  /*4340*/  @!P6 FADD.FTZ R18, R18, R20 ;  /* 0x000000141212e221 */ /* 0x004fe20000010000 */
[----:B------:R-:W-:-:S07]  /*4350*/  @!P6 FADD.FTZ R19, R19, R21 ;  /* 0x000000151313e221 */ /* 0x000fce0000010000 */
.L_x_18:
[----:B------:R-:W0:Y:S01]  /*4360*/  S2UR UR10, SR_CgaCtaId ;  /* 0x00000000000a79c3 */ /* 0x000e220000008800 */
[----:B------:R-:W-:Y:S01]  /*4370*/  UMOV UR9, 0x400 ;  /* 0x0000040000097882 */ /* 0x000fe20000000000 */
[----:B------:R-:W-:Y:S01]  /*4380*/  ISETP.NE.AND P6, PT, R46, RZ, PT ;  /* 0x000000ff2e00720c */ /* 0x000fe20003fc5270 */
[----:B------:R-:W-:Y:S01]  /*4390*/  IMAD.WIDE.U32 R28, R45, 0x5397829d, RZ ;  /* 0x5397829d2d1c7825 */ /* 0x000fe200078e00ff */
[----:B------:R-:W-:Y:S02]  /*43a0*/  SHF.L.U32 R52, R40, 0x10, RZ ;  /* 0x0000001028347819 */ /* 0x000fe400000006ff */
[----:B------:R-:W-:Y:S02]  /*43b0*/  SHF.L.U32 R40, R26, 0x10, RZ ;  /* 0x000000101a287819 */ /* 0x000fe400000006ff */
[----:B------:R-:W1:Y:S01]  /*43c0*/  LDC R30, c[0x0][0x2ac] ;  /* 0x0000ab00ff1e7b82 */ /* 0x000e620000000800 */
[----:B------:R-:W-:Y:S01]  /*43d0*/  SHF.L.U32 R28, R27, 0x10, RZ ;  /* 0x000000101b1c7819 */ /* 0x000fe200000006ff */
[----:B------:R-:W-:Y:S01]  /*43e0*/  FADD.FTZ R27, R52, -UR17 ;  /* 0x80000011341b7e21 */ /* 0x000fe20008010000 */
[----:B------:R-:W-:Y:S01]  /*43f0*/  FADD.FTZ R40, R40, -UR17 ;  /* 0x8000001128287e21 */ /* 0x000fe20008010000 */
[----:B------:R-:W-:-:S02]  /*4400*/  SHF.R.U32.HI R29, RZ, 0x4, R29 ;  /* 0x00000004ff1d7819 */ /* 0x000fc4000001161d */
[----:B------:R-:W-:Y:S01]  /*4410*/  SHF.L.U32 R39, R39, 0x10, RZ ;  /* 0x0000001027277819 */ /* 0x000fe200000006ff */
[----:B------:R-:W-:Y:S01]  /*4420*/  FMUL.FTZ R27, R27, UR18 ;  /* 0x000000121b1b7c20 */ /* 0x000fe20008410000 */
[----:B------:R-:W-:Y:S01]  /*4430*/  SHF.L.U32 R41, R41, 0x10, RZ ;  /* 0x0000001029297819 */ /* 0x000fe200000006ff */
[----:B------:R-:W-:Y:S01]  /*4440*/  FMUL.FTZ R40, R40, UR18 ;  /* 0x0000001228287c20 */ /* 0x000fe20008410000 */
[----:B------:R-:W-:Y:S01]  /*4450*/  SHF.L.U32 R25, R25, 0x10, RZ ;  /* 0x0000001019197819 */ /* 0x000fe200000006ff */
[----:B0-----:R-:W-:-:S09]  /*4460*/  ULEA UR9, UR10, UR9, 0x18 ;  /* 0x000000090a097291 */ /* 0x001fd2000f8ec03f */
[----:B------:R-:W-:Y:S01]  /*4470*/  @!P0 STS.64 [UR9+0x80], R18 ;  /* 0x00008012ff008988 */ /* 0x000fe20008000a09 */
[----:B------:R-:W-:Y:S06]  /*4480*/  BAR.SYNC.DEFER_BLOCKING 0x0 ;  /* 0x0000000000007b1d */ /* 0x000fec0000010000 */
[----:B------:R-:W0:Y:S01]  /*4490*/  LDS.64 R20, [UR9+0x80] ;  /* 0x00008009ff147984 */ /* 0x000e220008000a00 */
[----:B------:R-:W-:Y:S02]  /*44a0*/  ULDC UR9, c[0x0][0x2bc] ;  /* 0x0000af0000097ab9 */ /* 0x000fe40000000800 */
[----:B0-----:R-:W-:Y:S01]  /*44b0*/  FMUL.FTZ R26, R20, UR9 ;  /* 0x00000009141a7c20 */ /* 0x001fe20008410000 */
[----:B------:R-:W-:Y:S01]  /*44c0*/  FMUL.FTZ R31, R21, UR9 ;  /* 0x00000009151f7c20 */ /* 0x000fe20008410000 */
[----:B-1----:R-:W-:Y:S06]  /*44d0*/  @!P6 BRA `(.L_x_28) ;  /* 0x000000000048e947 */ /* 0x002fec0003800000 */
        /* <DEDUP_REMOVED lines=18> */
.L_x_28:
[----:B------:R-:W-:Y:S01]  /*4600*/  ISETP.NE.AND P0, PT, R47, RZ, PT ;  /* 0x000000ff2f00720c */ /* 0x000fe20003f05270 */
[----:B------:R-:W-:-:S12]  /*4610*/  BSSY B0, `(.L_x_29) ;  /* 0x0000014000007945 */ /* 0x000fd80003800000 */
[----:B------:R-:W-:Y:S05]  /*4620*/  @!P0 BRA `(.L_x_30) ;  /* 0x0000000000488947 */ /* 0x000fea0003800000 */
[----:B------:R-:W-:Y:S01]  /*4630*/  ULDC.64 UR10, c[0x0][0x288] ;  /* 0x0000a200000a7ab9 */ /* 0x000fe20000000a00 */
[----:B------:R-:W-:Y:S01]  /*4640*/  MOV R18, R48 ;  /* 0x0000003000127202 */ /* 0x000fe20000000f00 */
[----:B------:R-:W-:Y:S01]  /*4650*/  IMAD R21, R13, UR10, RZ ;  /* 0x0000000a0d157c24 */ /* 0x000fe2000f8e02ff */
[----:B------:R-:W-:-:S03]  /*4660*/  MOV R19, R51 ;  /* 0x0000003300137202 */ /* 0x000fc60000000f00 */
[C---:B------:R-:W-:Y:S02]  /*4670*/  IMAD R21, R44.reuse, UR11, R21 ;  /* 0x0000000b2c157c24 */ /* 0x040fe4000f8e0215 */
[----:B------:R-:W-:Y:S01]  /*4680*/  IMAD.WIDE.U32 R18, R44, UR10, R18 ;  /* 0x0000000a2c127c25 */ /* 0x000fe2000f8e0012 */
[----:B------:R-:W-:-:S04]  /*4690*/  ULDC.64 UR10, c[0x0][0x210] ;  /* 0x00008400000a7ab9 */ /* 0x000fc80000000a00 */
[----:B------:R-:W-:Y:S01]  /*46a0*/  IADD3 R21, R19, R21, RZ ;  /* 0x0000001513157210 */ /* 0x000fe20007ffe0ff */
[----:B------:R-:W-:Y:S01]  /*46b0*/  FFMA.FTZ R19, R26, R40, R31 ;  /* 0x000000281a137223 */ /* 0x000fe2000001001f */
[----:B------:R-:W-:-:S03]  /*46c0*/  LEA R20, P0, R18, UR10, 0x1 ;  /* 0x0000000a12147c11 */ /* 0x000fc6000f8008ff */
[----:B------:R-:W-:Y:S01]  /*46d0*/  FFMA.FTZ R28, R28, R15, -R19 ;  /* 0x0000000f1c1c7223 */ /* 0x000fe20000010813 */
[----:B------:R-:W-:Y:S01]  /*46e0*/  LEA.HI.X R21, R18, UR11, R21, 0x1, P0 ;  /* 0x0000000b12157c11 */ /* 0x000fe200080f0c15 */
[----:B------:R-:W-:-:S04]  /*46f0*/  FFMA.FTZ R18, R26, R27, R31 ;  /* 0x0000001b1a127223 */ /* 0x000fc8000001001f */
[----:B------:R-:W-:-:S04]  /*4700*/  FFMA.FTZ R18, R39, R14, -R18 ;  /* 0x0000000e27127223 */ /* 0x000fc80000010812 */
[----:B------:R-:W-:Y:S01]  /*4710*/  FMUL.FTZ R19, R18, UR18 ;  /* 0x0000001212137c20 */ /* 0x000fe20008410000 */
[----:B------:R-:W-:-:S05]  /*4720*/  FMUL.FTZ R18, R28, UR18 ;  /* 0x000000121c127c20 */ /* 0x000fca0008410000 */
[----:B------:R-:W-:-:S05]  /*4730*/  F2FP.BF16.F32.PACK_AB R19, R18, R19 ;  /* 0x000000131213723e */ /* 0x000fca00000010ff */
[----:B------:R0:W-:Y:S02]  /*4740*/  STG.E desc[UR12][R20.64], R19 ;  /* 0x0000001314007986 */ /* 0x0001e4000c10190c */
.L_x_30:
[----:B------:R-:W-:Y:S05]  /*4750*/  BSYNC B0 ;  /* 0x0000000000007941 */ /* 0x000fea0003800000 */
.L_x_29:
[----:B------:R-:W-:Y:S01]  /*4760*/  ISETP.NE.AND P6, PT, R46, RZ, PT ;  /* 0x000000ff2e00720c */ /* 0x000fe20003fc5270 */
[----:B------:R-:W-:Y:S01]  /*4770*/  FADD.FTZ R41, R41, -UR17 ;  /* 0x8000001129297e21 */ /* 0x000fe20008010000 */
[----:B------:R-:W-:Y:S01]  /*4780*/  FADD.FTZ R25, R25, -UR17 ;  /* 0x8000001119197e21 */ /* 0x000fe20008010000 */
[----:B------:R-:W-:Y:S02]  /*4790*/  SHF.L.U32 R27, R38, 0x10, RZ ;  /* 0x00000010261b7819 */ /* 0x000fe400000006ff */
[----:B------:R-:W-:Y:S01]  /*47a0*/  SHF.L.U32 R24, R24, 0x10, RZ ;  /* 0x0000001018187819 */ /* 0x000fe200000006ff */
[----:B------:R-:W-:Y:S01]  /*47b0*/  FMUL.FTZ R53, R41, UR18 ;  /* 0x0000001229357c20 */ /* 0x000fe20008410000 */
[----:B------:R-:W-:Y:S01]  /*47c0*/  SHF.L.U32 R36, R36, 0x10, RZ ;  /* 0x0000001024247819 */ /* 0x000fe200000006ff */
[----:B------:R-:W-:Y:S01]  /*47d0*/  FMUL.FTZ R46, R25, UR18 ;  /* 0x00000012192e7c20 */ /* 0x000fe20008410000 */
[----:B------:R-:W-:-:S04]  /*47e0*/  SHF.L.U32 R23, R23, 0x10, RZ ;  /* 0x0000001017177819 */ /* 0x000fc800000006ff */
[----:B------:R-:W-:Y:S05]  /*47f0*/  @!P6 BRA `(.L_x_31) ;  /* 0x000000000048e947 */ /* 0x000fea0003800000 */
[----:B------:R-:W-:Y:S01]  /*4800*/  FFMA.FTZ R18, R53, R14, R16 ;  /* 0x0000000e35127223 */ /* 0x000fe20000010010 */
[----:B0-----:R-:W-:-:S03]  /*4810*/  FFMA.FTZ R19, R46, R15, R17 ;  /* 0x0000000f2e137223 */ /* 0x001fc60000010011 */
        /* <DEDUP_REMOVED lines=16> */
.L_x_31:
[----:B------:R-:W-:Y:S04]  /*4920*/  BSSY B0, `(.L_x_32) ;  /* 0x0000014000007945 */ /* 0x000fe80003800000 */
[----:B------:R-:W-:Y:S05]  /*4930*/  @!P3 BRA `(.L_x_33) ;  /* 0x000000000048b947 */ /* 0x000fea0003800000 */
[----:B------:R-:W-:Y:S01]  /*4940*/  ULDC.64 UR10, c[0x0][0x288] ;  /* 0x0000a200000a7ab9 */ /* 0x000fe20000000a00 */
[----:B------:R-:W-:Y:S01]  /*4950*/  MOV R18, R48 ;  /* 0x0000003000127202 */ /* 0x000fe20000000f00 */
[----:B0-----:R-:W-:Y:S01]  /*4960*/  IMAD R20, R11, UR10, RZ ;  /* 0x0000000a0b147c24 */ /* 0x001fe2000f8e02ff */
        /* <DEDUP_REMOVED lines=15> */
.L_x_33:
[----:B------:R-:W-:Y:S05]  /*4a60*/  BSYNC B0 ;  /* 0x0000000000007941 */ /* 0x000fea0003800000 */
.L_x_32:
[----:B------:R-:W-:Y:S01]  /*4a70*/  FADD.FTZ R36, R36, -UR17 ;  /* 0x8000001124247e21 */ /* 0x000fe20008010000 */
[----:B------:R-:W-:Y:S01]  /*4a80*/  FADD.FTZ R23, R23, -UR17 ;  /* 0x8000001117177e21 */ /* 0x000fe20008010000 */
[----:B------:R-:W-:Y:S02]  /*4a90*/  SHF.L.U32 R24, R22, 0x10, RZ ;  /* 0x0000001016187819 */ /* 0x000fe400000006ff */
[----:B------:R-:W-:Y:S01]  /*4aa0*/  SHF.L.U32 R35, R35, 0x10, RZ ;  /* 0x0000001023237819 */ /* 0x000fe200000006ff */
[----:B------:R-:W-:Y:S01]  /*4ab0*/  FMUL.FTZ R39, R36, UR18 ;  /* 0x0000001224277c20 */ /* 0x000fe20008410000 */
[----:B------:R-:W-:Y:S01]  /*4ac0*/  PRMT R22, R37, 0x7632, R22 ;  /* 0x0000763225167816 */ /* 0x000fe20000000016 */
[----:B------:R-:W-:Y:S01]  /*4ad0*/  FMUL.FTZ R38, R23, UR18 ;  /* 0x0000001217267c20 */ /* 0x000fe20008410000 */
[----:B------:R-:W-:Y:S06]  /*4ae0*/  @!P6 BRA `(.L_x_34) ;  /* 0x000000000048e947 */ /* 0x000fec0003800000 */
[----:B01----:R-:W-:Y:S01]  /*4af0*/  FFMA.FTZ R19, R38, R15, R17 ;  /* 0x0000000f26137223 */ /* 0x003fe20000010011 */
        /* <DEDUP_REMOVED lines=17> */
.L_x_34:
[----:B------:R-:W-:Y:S04]  /*4c10*/  BSSY B0, `(.L_x_35) ;  /* 0x0000014000007945 */ /* 0x000fe80003800000 */
[----:B------:R-:W-:Y:S05]  /*4c20*/  @!P2 BRA `(.L_x_36) ;  /* 0x000000000048a947 */ /* 0x000fea0003800000 */
[----:B------:R-:W-:Y:S01]  /*4c30*/  ULDC.64 UR10, c[0x0][0x288] ;  /* 0x0000a200000a7ab9 */ /* 0x000fe20000000a00 */
[----:B------:R-:W-:Y:S01]  /*4c40*/  MOV R18, R48 ;  /* 0x0000003000127202 */ /* 0x000fe20000000f00 */
[----:B01----:R-:W-:Y:S01]  /*4c50*/  IMAD R21, R9, UR10, RZ ;  /* 0x0000000a09157c24 */ /* 0x003fe2000f8e02ff */
        /* <DEDUP_REMOVED lines=15> */
.L_x_36:
[----:B------:R-:W-:Y:S05]  /*4d50*/  BSYNC B0 ;  /* 0x0000000000007941 */ /* 0x000fea0003800000 */
.L_x_35:
[----:B------:R-:W-:Y:S02]  /*4d60*/  SHF.L.U32 R37, R37, 0x10, RZ ;  /* 0x0000001025257819 */ /* 0x000fe400000006ff */
[----:B------:R-:W-:Y:S02]  /*4d70*/  SHF.L.U32 R22, R22, 0x10, RZ ;  /* 0x0000001016167819 */ /* 0x000fe400000006ff */
[----:B------:R-:W-:Y:S01]  /*4d80*/  PRMT R24, R34, 0x7632, R24 ;  /* 0x0000763222187816 */ /* 0x000fe20000000018 */
[----:B------:R-:W-:Y:S01]  /*4d90*/  FADD.FTZ R37, R37, -UR17 ;  /* 0x8000001125257e21 */ /* 0x000fe20008010000 */
[----:B012---:R-:W-:Y:S01]  /*4da0*/  PRMT R19, R32, 0x7632, R19 ;  /* 0x0000763220137816 */ /* 0x007fe20000000013 */
[----:B------:R-:W-:Y:S01]  /*4db0*/  FADD.FTZ R18, R22, -UR17 ;  /* 0x8000001116127e21 */ /* 0x000fe20008010000 */
[----:B------:R-:W-:Y:S01]  /*4dc0*/  SHF.L.U32 R23, R34, 0x10, RZ ;  /* 0x0000001022177819 */ /* 0x000fe200000006ff */
[----:B------:R-:W-:Y:S01]  /*4dd0*/  FMUL.FTZ R37, R37, UR18 ;  /* 0x0000001225257c20 */ /* 0x000fe20008410000 */
[----:B------:R-:W-:Y:S01]  /*4de0*/  SHF.L.U32 R32, R32, 0x10, RZ ;  /* 0x0000001020207819 */ /* 0x000fe200000006ff */
[----:B------:R-:W-:Y:S01]  /*4df0*/  FMUL.FTZ R36, R18, UR18 ;  /* 0x0000001212247c20 */ /* 0x000fe20008410000 */
[----:B------:R-:W-:-:S02]  /*4e00*/  SHF.L.U32 R24, R24, 0x10, RZ ;  /* 0x0000001018187819 */ /* 0x000fc400000006ff */
[----:B------:R-:W-:Y:S01]  /*4e10*/  SHF.L.U32 R22, R19, 0x10, RZ ;  /* 0x0000001013167819 */ /* 0x000fe200000006ff */
        /* <DEDUP_REMOVED lines=19> */
.L_x_37:
[----:B------:R-:W-:Y:S04]  /*4f50*/  BSSY B0, `(.L_x_38) ;  /* 0x0000016000007945 */ /* 0x000fe80003800000 */
[----:B------:R-:W-:Y:S05]  /*4f60*/  @!P5 BRA `(.L_x_39) ;  /* 0x000000000050d947 */ /* 0x000fea0003800000 */
[----:B------:R-:W-:Y:S01]  /*4f70*/  IADD3 R19, R44, 0x18, RZ ;  /* 0x000000182c137810 */ /* 0x000fe20007ffe0ff */
[----:B------:R-:W-:Y:S01]  /*4f80*/  ULDC.64 UR10, c[0x0][0x288] ;  /* 0x0000a200000a7ab9 */ /* 0x000fe20000000a00 */
[----:B------:R-:W-:Y:S02]  /*4f90*/  MOV R20, R48 ;  /* 0x0000003000147202 */ /* 0x000fe40000000f00 */
[----:B------:R-:W-:Y:S02]  /*4fa0*/  SHF.R.S32.HI R18, RZ, 0x1f, R19 ;  /* 0x0000001fff127819 */ /* 0x000fe40000011413 */
[----:B------:R-:W-:-:S03]  /*4fb0*/  MOV R21, R51 ;  /* 0x0000003300157202 */ /* 0x000fc60000000f00 */
[----:B------:R-:W-:Y:S02]  /*4fc0*/  IMAD R18, R18, UR10, RZ ;  /* 0x0000000a12127c24 */ /* 0x000fe4000f8e02ff */
[----:B------:R-:W-:-:S04]  /*4fd0*/  IMAD.WIDE.U32 R20, R19, UR10, R20 ;  /* 0x0000000a13147c25 */ /* 0x000fc8000f8e0014 */
[----:B------:R-:W-:Y:S01]  /*4fe0*/  IMAD R19, R19, UR11, R18 ;  /* 0x0000000b13137c24 */ /* 0x000fe2000f8e0212 */
[----:B------:R-:W-:Y:S02]  /*4ff0*/  ULDC.64 UR10, c[0x0][0x210] ;  /* 0x00008400000a7ab9 */ /* 0x000fe40000000a00 */
[----:B------:R-:W-:Y:S02]  /*5000*/  LEA R18, P0, R20, UR10, 0x1 ;  /* 0x0000000a14127c11 */ /* 0x000fe4000f8008ff */
[----:B------:R-:W-:Y:S01]  /*5010*/  IADD3 R19, R21, R19, RZ ;  /* 0x0000001315137210 */ /* 0x000fe20007ffe0ff */
[----:B------:R-:W-:-:S03]  /*5020*/  FFMA.FTZ R21, R26, R36, R31 ;  /* 0x000000241a157223 */ /* 0x000fc6000001001f */
[----:B------:R-:W-:Y:S01]  /*5030*/  LEA.HI.X R19, R20, UR11, R19, 0x1, P0 ;  /* 0x0000000b14137c11 */ /* 0x000fe200080f0c13 */
[----:B------:R-:W-:Y:S01]  /*5040*/  FFMA.FTZ R20, R26, R37, R31 ;  /* 0x000000251a147223 */ /* 0x000fe2000001001f */
[----:B------:R-:W-:-:S03]  /*5050*/  FFMA.FTZ R24, R24, R15, -R21 ;  /* 0x0000000f18187223 */ /* 0x000fc60000010815 */
[----:B------:R-:W-:-:S04]  /*5060*/  FFMA.FTZ R20, R23, R14, -R20 ;  /* 0x0000000e17147223 */ /* 0x000fc80000010814 */
[----:B------:R-:W-:Y:S01]  /*5070*/  FMUL.FTZ R21, R20, UR18 ;  /* 0x0000001214157c20 */ /* 0x000fe20008410000 */
[----:B------:R-:W-:-:S05]  /*5080*/  FMUL.FTZ R20, R24, UR18 ;  /* 0x0000001218147c20 */ /* 0x000fca0008410000 */
[----:B------:R-:W-:-:S05]  /*5090*/  F2FP.BF16.F32.PACK_AB R21, R20, R21 ;  /* 0x000000151415723e */ /* 0x000fca00000010ff */
[----:B------:R0:W-:Y:S02]  /*50a0*/  STG.E desc[UR12][R18.64], R21 ;  /* 0x0000001512007986 */ /* 0x0001e4000c10190c */
.L_x_39:
[----:B------:R-:W-:Y:S05]  /*50b0*/  BSYNC B0 ;  /* 0x0000000000007941 */ /* 0x000fea0003800000 */
.L_x_38:
[----:B------:R-:W-:Y:S01]  /*50c0*/  FADD.FTZ R32, R32, -UR17 ;  /* 0x8000001120207e21 */ /* 0x000fe20008010000 */
[----:B------:R-:W-:Y:S01]  /*50d0*/  PRMT R24, R4, 0x7632, R24 ;  /* 0x0000763204187816 */ /* 0x000fe20000000018 */
[----:B------:R-:W-:Y:S01]  /*50e0*/  FADD.FTZ R22, R22, -UR17 ;  /* 0x8000001116167e21 */ /* 0x000fe20008010000 */
[----:B------:R-:W-:Y:S01]  /*50f0*/  SHF.L.U32 R23, R4, 0x10, RZ ;  /* 0x0000001004177819 */ /* 0x000fe200000006ff */
[----:B------:R-:W-:Y:S01]  /*5100*/  FMUL.FTZ R37, R32, UR18 ;  /* 0x0000001220257c20 */ /* 0x000fe20008410000 */
[----:B------:R-:W-:Y:S01]  /*5110*/  PRMT R4, R33, 0x7632, R4 ;  /* 0x0000763221047816 */ /* 0x000fe20000000004 */
[----:B------:R-:W-:Y:S01]  /*5120*/  FMUL.FTZ R32, R22, UR18 ;  /* 0x0000001216207c20 */ /* 0x000fe20008410000 */
[----:B------:R-:W-:Y:S01]  /*5130*/  SHF.L.U32 R24, R24, 0x10, RZ ;  /* 0x0000001018187819 */ /* 0x000fe200000006ff */
[----:B------:R-:W-:Y:S06]  /*5140*/  @!P6 BRA `(.L_x_40) ;  /* 0x000000000048e947 */ /* 0x000fec0003800000 */
[----:B0-----:R-:W-:Y:S01]  /*5150*/  FFMA.FTZ R19, R32, R15, R17 ;  /* 0x0000000f20137223 */ /* 0x001fe20000010011 */
        /* <DEDUP_REMOVED lines=17> */
.L_x_40:
[----:B------:R-:W-:Y:S04]  /*5270*/  BSSY B0, `(.L_x_41) ;  /* 0x0000016000007945 */ /* 0x000fe80003800000 */
[----:B------:R-:W-:Y:S05]  /*5280*/  @!P4 BRA `(.L_x_42) ;  /* 0x000000000050c947 */ /* 0x000fea0003800000 */
[----:B0-----:R-:W-:Y:S01]  /*5290*/  IADD3 R19, R44, 0x20, RZ ;  /* 0x000000202c137810 */ /* 0x001fe20007ffe0ff */
        /* <DEDUP_REMOVED lines=19> */
.L_x_42:
[----:B------:R-:W-:Y:S05]  /*53d0*/  BSYNC B0 ;  /* 0x0000000000007941 */ /* 0x000fea0003800000 */
.L_x_41:
[----:B------:R-:W-:Y:S01]  /*53e0*/  SHF.L.U32 R33, R33, 0x10, RZ ;  /* 0x0000001021217819 */ /* 0x000fe200000006ff */
[----:B------:R-:W-:Y:S01]  /*53f0*/  IMAD R29, R30, UR14, R29 ;  /* 0x0000000e1e1d7c24 */ /* 0x000fe2000f8e021d */
[----:B------:R-:W-:Y:S02]  /*5400*/  SHF.L.U32 R4, R4, 0x10, RZ ;  /* 0x0000001004047819 */ /* 0x000fe400000006ff */
[----:B------:R-:W-:Y:S01]  /*5410*/  PRMT R22, R3, 0x7632, R22 ;  /* 0x0000763203167816 */ /* 0x000fe20000000016 */
[----:B------:R-:W-:Y:S01]  /*5420*/  FADD.FTZ R33, R33, -UR17 ;  /* 0x8000001121217e21 */ /* 0x000fe20008010000 */
[----:B------:R-:W-:Y:S01]  /*5430*/  SHF.L.U32 R23, R3, 0x10, RZ ;  /* 0x0000001003177819 */ /* 0x000fe200000006ff */
[----:B------:R-:W-:Y:S01]  /*5440*/  FADD.FTZ R4, R4, -UR17 ;  /* 0x8000001104047e21 */ /* 0x000fe20008010000 */
[----:B------:R-:W-:Y:S01]  /*5450*/  PRMT R3, R6, 0x7632, R3 ;  /* 0x0000763206037816 */ /* 0x000fe20000000003 */
[----:B------:R-:W-:Y:S01]  /*5460*/  FMUL.FTZ R35, R33, UR18 ;  /* 0x0000001221237c20 */ /* 0x000fe20008410000 */
[----:B------:R-:W-:Y:S01]  /*5470*/  SHF.L.U32 R22, R22, 0x10, RZ ;  /* 0x0000001016167819 */ /* 0x000fe200000006ff */
[----:B------:R-:W-:Y:S01]  /*5480*/  FMUL.FTZ R28, R4, UR18 ;  /* 0x00000012041c7c20 */ /* 0x000fe20008410000 */
[----:B------:R-:W-:Y:S06]  /*5490*/  @!P6 BRA `(.L_x_43) ;  /* 0x000000000048e947 */ /* 0x000fec0003800000 */
[----:B------:R-:W-:Y:S01]  /*54a0*/  FFMA.FTZ R4, R35, R14, R16 ;  /* 0x0000000e23047223 */ /* 0x000fe20000010010 */
[----:B01----:R-:W-:-:S03]  /*54b0*/  FFMA.FTZ R18, R28, R15, R17 ;  /* 0x0000000f1c127223 */ /* 0x003fc60000010011 */
        /* <DEDUP_REMOVED lines=16> */
.L_x_43:
[----:B------:R-:W-:Y:S04]  /*55c0*/  BSSY B0, `(.L_x_44) ;  /* 0x0000016000007945 */ /* 0x000fe80003800000 */
[----:B------:R-:W-:Y:S05]  /*55d0*/  @!P1 BRA `(.L_x_45) ;  /* 0x0000000000509947 */ /* 0x000fea0003800000 */
[----:B------:R-:W-:Y:S01]  /*55e0*/  IADD3 R25, R44, 0x28, RZ ;  /* 0x000000282c197810 */ /* 0x000fe20007ffe0ff */
[----:B------:R-:W-:Y:S01]  /*55f0*/  ULDC.64 UR10, c[0x0][0x288] ;  /* 0x0000a200000a7ab9 */ /* 0x000fe20000000a00 */
[----:B01----:R-:W-:Y:S02]  /*5600*/  MOV R18, R48 ;  /* 0x0000003000127202 */ /* 0x003fe40000000f00 */
[----:B------:R-:W-:Y:S02]  /*5610*/  SHF.R.S32.HI R4, RZ, 0x1f, R25 ;  /* 0x0000001fff047819 */ /* 0x000fe40000011419 */
[----:B------:R-:W-:-:S03]  /*5620*/  MOV R19, R51 ;  /* 0x0000003300137202 */ /* 0x000fc60000000f00 */
[----:B------:R-:W-:Y:S02]  /*5630*/  IMAD R4, R4, UR10, RZ ;  /* 0x0000000a04047c24 */ /* 0x000fe4000f8e02ff */
[----:B------:R-:W-:-:S04]  /*5640*/  IMAD.WIDE.U32 R20, R25, UR10, R18 ;  /* 0x0000000a19147c25 */ /* 0x000fc8000f8e0012 */
[----:B------:R-:W-:Y:S02]  /*5650*/  IMAD R19, R25, UR11, R4 ;  /* 0x0000000b19137c24 */ /* 0x000fe4000f8e0204 */
[--C-:B------:R-:W-:Y:S01]  /*5660*/  FFMA.FTZ R4, R26, R35, R31.reuse ;  /* 0x000000231a047223 */ /* 0x100fe2000001001f */
[----:B------:R-:W-:Y:S02]  /*5670*/  ULDC.64 UR10, c[0x0][0x210] ;  /* 0x00008400000a7ab9 */ /* 0x000fe40000000a00 */
[----:B------:R-:W-:Y:S01]  /*5680*/  LEA R18, P0, R20, UR10, 0x1 ;  /* 0x0000000a14127c11 */ /* 0x000fe2000f8008ff */
[----:B------:R-:W-:Y:S01]  /*5690*/  FFMA.FTZ R4, R23, R14, -R4 ;  /* 0x0000000e17047223 */ /* 0x000fe20000010804 */
[----:B------:R-:W-:Y:S01]  /*56a0*/  IADD3 R19, R21, R19, RZ ;  /* 0x0000001315137210 */ /* 0x000fe20007ffe0ff */
[----:B------:R-:W-:-:S03]  /*56b0*/  FFMA.FTZ R21, R26, R28, R31 ;  /* 0x0000001c1a157223 */ /* 0x000fc6000001001f */
[----:B------:R-:W-:Y:S01]  /*56c0*/  LEA.HI.X R19, R20, UR11, R19, 0x1, P0 ;  /* 0x0000000b14137c11 */ /* 0x000fe200080f0c13 */
[----:B------:R-:W-:Y:S01]  /*56d0*/  FFMA.FTZ R22, R22, R15, -R21 ;  /* 0x0000000f16167223 */ /* 0x000fe20000010815 */
[----:B------:R-:W-:-:S03]  /*56e0*/  FMUL.FTZ R21, R4, UR18 ;  /* 0x0000001204157c20 */ /* 0x000fc60008410000 */
[----:B------:R-:W-:-:S05]  /*56f0*/  FMUL.FTZ R4, R22, UR18 ;  /* 0x0000001216047c20 */ /* 0x000fca0008410000 */
[----:B------:R-:W-:-:S05]  /*5700*/  F2FP.BF16.F32.PACK_AB R21, R4, R21 ;  /* 0x000000150415723e */ /* 0x000fca00000010ff */
[----:B------:R2:W-:Y:S02]  /*5710*/  STG.E desc[UR12][R18.64], R21 ;  /* 0x0000001512007986 */ /* 0x0005e4000c10190c */
.L_x_45:
[----:B------:R-:W-:Y:S05]  /*5720*/  BSYNC B0 ;  /* 0x0000000000007941 */ /* 0x000fea0003800000 */
.L_x_44:
[----:B------:R-:W-:Y:S01]  /*5730*/  SHF.L.U32 R6, R6, 0x10, RZ ;  /* 0x0000001006067819 */ /* 0x000fe200000006ff */
[----:B------:R-:W-:Y:S01]  /*5740*/  ULDC.64 UR10, c[0x0][0x290] ;  /* 0x0000a400000a7ab9 */ /* 0x000fe20000000a00 */
[----:B------:R-:W-:Y:S02]  /*5750*/  SHF.L.U32 R3, R3, 0x10, RZ ;  /* 0x0000001003037819 */ /* 0x000fe400000006ff */
[----:B------:R-:W-:Y:S01]  /*5760*/  PRMT R20, R5, 0x7632, R20 ;  /* 0x0000763205147816 */ /* 0x000fe20000000014 */
[----:B------:R-:W-:Y:S01]  /*5770*/  FADD.FTZ R6, R6, -UR17 ;  /* 0x8000001106067e21 */ /* 0x000fe20008010000 */
[----:B------:R-:W-:Y:S01]  /*5780*/  IADD3 R29, R29, 0x30, RZ ;  /* 0x000000301d1d7810 */ /* 0x000fe20007ffe0ff */
[----:B------:R-:W-:Y:S01]  /*5790*/  FADD.FTZ R3, R3, -UR17 ;  /* 0x8000001103037e21 */ /* 0x000fe20008010000 */
[----:B012---:R-:W-:Y:S01]  /*57a0*/  SHF.L.U32 R21, R5, 0x10, RZ ;  /* 0x0000001005157819 */ /* 0x007fe200000006ff */
[----:B------:R-:W-:Y:S01]  /*57b0*/  FMUL.FTZ R25, R6, UR18 ;  /* 0x0000001206197c20 */ /* 0x000fe20008410000 */
[----:B------:R-:W-:Y:S01]  /*57c0*/  SHF.L.U32 R20, R20, 0x10, RZ ;  /* 0x0000001014147819 */ /* 0x000fe200000006ff */
[----:B------:R-:W-:Y:S01]  /*57d0*/  FMUL.FTZ R24, R3, UR18 ;  /* 0x0000001203187c20 */ /* 0x000fe20008410000 */
[----:B------:R-:W-:Y:S01]  /*57e0*/  SHF.R.S32.HI R27, RZ, 0x1f, R29 ;  /* 0x0000001fff1b7819 */ /* 0x000fe2000001141d */
        /* <DEDUP_REMOVED lines=19> */
.L_x_46:
[----:B------:R-:W-:Y:S01]  /*5920*/  ISETP.GE.U32.AND P0, PT, R29, UR10, PT ;  /* 0x0000000a1d007c0c */ /* 0x000fe2000bf06070 */
[----:B------:R-:W-:Y:S01]  /*5930*/  BSSY B0, `(.L_x_47) ;  /* 0x000001b000007945 */ /* 0x000fe20003800000 */
[----:B------:R-:W-:Y:S02]  /*5940*/  IADD3 R3, R44, 0x38, RZ ;  /* 0x000000382c037810 */ /* 0x000fe40007ffe0ff */
[----:B------:R-:W-:Y:S02]  /*5950*/  ISETP.GE.AND.EX P0, PT, R27, UR11, PT, P0 ;  /* 0x0000000b1b007c0c */ /* 0x000fe4000bf06300 */
[----:B------:R-:W-:Y:S02]  /*5960*/  PRMT R27, R2, 0x7632, R27 ;  /* 0x00007632021b7816 */ /* 0x000fe4000000001b */
[----:B------:R-:W-:Y:S02]  /*5970*/  ISETP.LT.U32.AND P0, PT, R45, 0x188, !P0 ;  /* 0x000001882d00780c */ /* 0x000fe40004701070 */
[----:B------:R-:W-:-:S11]  /*5980*/  SHF.R.S32.HI R6, RZ, 0x1f, R3 ;  /* 0x0000001fff067819 */ /* 0x000fd60000011403 */
        /* <DEDUP_REMOVED lines=21> */
.L_x_48:
[----:B------:R-:W-:Y:S05]  /*5ae0*/  BSYNC B0 ;  /* 0x0000000000007941 */ /* 0x000fea0003800000 */
.L_x_47:
[----:B0-----:R-:W-:Y:S02]  /*5af0*/  SHF.L.U32 R4, R2, 0x10, RZ ;  /* 0x0000001002047819 */ /* 0x001fe400000006ff */
[----:B------:R-:W-:Y:S02]  /*5b00*/  SHF.L.U32 R2, R27, 0x10, RZ ;  /* 0x000000101b027819 */ /* 0x000fe400000006ff */
[----:B------:R-:W-:Y:S01]  /*5b10*/  ISETP.GE.U32.AND P0, PT, R3, UR10, PT ;  /* 0x0000000a03007c0c */ /* 0x000fe2000bf06070 */
[----:B------:R-:W-:Y:S01]  /*5b20*/  FADD.FTZ R4, R4, -UR17 ;  /* 0x8000001104047e21 */ /* 0x000fe20008010000 */
[----:B------:R-:W-:Y:S01]  /*5b30*/  PRMT R18, R0, 0x7632, R18 ;  /* 0x0000763200127816 */ /* 0x000fe20000000012 */
[----:B------:R-:W-:Y:S01]  /*5b40*/  FADD.FTZ R2, R2, -UR17 ;  /* 0x8000001102027e21 */ /* 0x000fe20008010000 */
[----:B------:R-:W-:Y:S01]  /*5b50*/  ISETP.GE.AND.EX P0, PT, R6, UR11, PT, P0 ;  /* 0x0000000b06007c0c */ /* 0x000fe2000bf06300 */
[----:B------:R-:W-:Y:S01]  /*5b60*/  FMUL.FTZ R23, R4, UR18 ;  /* 0x0000001204177c20 */ /* 0x000fe20008410000 */
[----:B------:R-:W-:Y:S01]  /*5b70*/  SHF.L.U32 R5, R0, 0x10, RZ ;  /* 0x0000001000057819 */ /* 0x000fe200000006ff */
[----:B------:R-:W-:Y:S01]  /*5b80*/  FMUL.FTZ R22, R2, UR18 ;  /* 0x0000001202167c20 */ /* 0x000fe20008410000 */
[----:B------:R-:W-:-:S02]  /*5b90*/  ISETP.LT.U32.AND P0, PT, R45, 0x188, !P0 ;  /* 0x000001882d00780c */ /* 0x000fc40004701070 */
[----:B------:R-:W-:Y:S01]  /*5ba0*/  SHF.L.U32 R0, R18, 0x10, RZ ;  /* 0x0000001012007819 */ /* 0x000fe200000006ff */
[----:B------:R-:W-:Y:S10]  /*5bb0*/  @!P6 BRA `(.L_x_49) ;  /* 0x000000000048e947 */ /* 0x000ff40003800000 */
        /* <DEDUP_REMOVED lines=18> */
.L_x_49:
[----:B------:R-:W-:Y:S04]  /*5ce0*/  BSSY B0, `(.L_x_50) ;  /* 0x0000013000007945 */ /* 0x000fe80003800000 */
[----:B------:R-:W-:Y:S05]  /*5cf0*/  @!P0 BRA `(.L_x_51) ;  /* 0x0000000000448947 */ /* 0x000fea0003800000 */
[----:B------:R-:W-:Y:S01]  /*5d00*/  ULDC.64 UR10, c[0x0][0x288] ;  /* 0x0000a200000a7ab9 */ /* 0x000fe20000000a00 */
[----:B------:R-:W-:Y:S01]  /*5d10*/  MOV R49, R51 ;  /* 0x0000003300317202 */ /* 0x000fe20000000f00 */
[C-C-:B------:R-:W-:Y:S01]  /*5d20*/  FFMA.FTZ R2, R26.reuse, R23, R31.reuse ;  /* 0x000000171a027223 */ /* 0x140fe2000001001f */
[----:B------:R-:W-:Y:S01]  /*5d30*/  FFMA.FTZ R31, R26, R22, R31 ;  /* 0x000000161a1f7223 */ /* 0x000fe2000001001f */
[----:B------:R-:W-:Y:S02]  /*5d40*/  IMAD R6, R6, UR10, RZ ;  /* 0x0000000a06067c24 */ /* 0x000fe4000f8e02ff */
[----:B------:R-:W-:-:S04]  /*5d50*/  IMAD.WIDE.U32 R48, R3, UR10, R48 ;  /* 0x0000000a03307c25 */ /* 0x000fc8000f8e0030 */
[----:B------:R-:W-:Y:S01]  /*5d60*/  FFMA.FTZ R2, R5, R14, -R2 ;  /* 0x0000000e05027223 */ /* 0x000fe20000010802 */
[----:B------:R-:W-:Y:S01]  /*5d70*/  FFMA.FTZ R31, R0, R15, -R31 ;  /* 0x0000000f001f7223 */ /* 0x000fe2000001081f */
[----:B------:R-:W-:Y:S01]  /*5d80*/  IMAD R3, R3, UR11, R6 ;  /* 0x0000000b03037c24 */ /* 0x000fe2000f8e0206 */
[----:B------:R-:W-:Y:S01]  /*5d90*/  ULDC.64 UR10, c[0x0][0x210] ;  /* 0x00008400000a7ab9 */ /* 0x000fe20000000a00 */
[----:B------:R-:W-:Y:S01]  /*5da0*/  FMUL.FTZ R5, R2, UR18 ;  /* 0x0000001202057c20 */ /* 0x000fe20008410000 */
[----:B------:R-:W-:Y:S01]  /*5db0*/  FMUL.FTZ R0, R31, UR18 ;  /* 0x000000121f007c20 */ /* 0x000fe20008410000 */
[----:B------:R-:W-:Y:S02]  /*5dc0*/  LEA R2, P0, R48, UR10, 0x1 ;  /* 0x0000000a30027c11 */ /* 0x000fe4000f8008ff */
[----:B------:R-:W-:Y:S02]  /*5dd0*/  IADD3 R3, R49, R3, RZ ;  /* 0x0000000331037210 */ /* 0x000fe40007ffe0ff */
[----:B------:R-:W-:-:S02]  /*5de0*/  F2FP.BF16.F32.PACK_AB R5, R0, R5 ;  /* 0x000000050005723e */ /* 0x000fc400000010ff */
[----:B------:R-:W-:-:S05]  /*5df0*/  LEA.HI.X R3, R48, UR11, R3, 0x1, P0 ;  /* 0x0000000b30037c11 */ /* 0x000fca00080f0c03 */
[----:B------:R0:W-:Y:S02]  /*5e00*/  STG.E desc[UR12][R2.64], R5 ;  /* 0x0000000502007986 */ /* 0x0001e4000c10190c */
.L_x_51:
[----:B------:R-:W-:Y:S05]  /*5e10*/  BSYNC B0 ;  /* 0x0000000000007941 */ /* 0x000fea0003800000 */
.L_x_50:
[----:B------:R-:W-:Y:S01]  /*5e20*/  ULDC UR9, c[0x0][0x2a0] ;  /* 0x0000a80000097ab9 */ /* 0x000fe20000000800 */
[----:B------:R-:W-:Y:S01]  /*5e30*/  ULDC UR10, c[0x0][0x270] ;  /* 0x00009c00000a7ab9 */ /* 0x000fe20000000800 */
[----:B------:R-:W-:Y:S02]  /*5e40*/  UIADD3 UR15, UR16, UR15, URZ ;  /* 0x0000000f100f7290 */ /* 0x000fe4000fffe03f */
[----:B------:R-:W-:Y:S02]  /*5e50*/  UIMAD UR9, UR9, UR10, URZ ;  /* 0x0000000a090972a4 */ /* 0x000fe4000f8e023f */
[----:B------:R-:W-:Y:S02]  /*5e60*/  UIADD3 UR4, UR4, 0x1, URZ ;  /* 0x0000000104047890 */ /* 0x000fe4000fffe03f */
[----:B------:R-:W-:-:S06]  /*5e70*/  UISETP.GE.AND UP0, UPT, UR15, UR9, UPT ;  /* 0x000000090f00728c */ /* 0x000fcc000bf06270 */
[----:B------:R-:W-:-:S13]  /*5e80*/  PLOP3.LUT P0, PT, PT, PT, UP0, 0x80, 0x0 ;  /* 0x000000000000781c */ /* 0x000fda0003f0f008 */
[----:B------:R-:W-:Y:S05]  /*5e90*/  @!P0 BRA `(.L_x_52) ;  /* 0xffffffa400708947 */ /* 0x000fea000383ffff */
.L_x_1:
[----:B------:R-:W1:Y:S01]  /*5ea0*/  LDC R4, c[0x0][0xc] ;  /* 0x00000300ff047b82 */ /* 0x000e620000000800 */
[----:B------:R-:W-:Y:S01]  /*5eb0*/  ISETP.NE.AND P2, PT, R45, RZ, PT ;  /* 0x000000ff2d00720c */ /* 0x000fe20003f45270 */
[----:B------:R-:W-:Y:S06]  /*5ec0*/  BSSY B0, `(.L_x_53) ;  /* 0x0000015000007945 */ /* 0x000fec0003800000 */
[----:B------:R-:W2:Y:S08]  /*5ed0*/  LDC R7, c[0x0][0x10] ;  /* 0x00000400ff077b82 */ /* 0x000eb00000000800 */
[----:B0-----:R-:W0:Y:S01]  /*5ee0*/  LDC.64 R2, c[0x0][0x258] ;  /* 0x00009600ff027b82 */ /* 0x001e220000000a00 */
[----:B-1----:R-:W-:-:S02]  /*5ef0*/  IADD3 R0, R4, -0x1, RZ ;  /* 0xffffffff04007810 */ /* 0x002fc40007ffe0ff */
[----:B------:R-:W-:Y:S02]  /*5f00*/  ISETP.NE.AND P1, PT, R4, 0x1, PT ;  /* 0x000000010400780c */ /* 0x000fe40003f25270 */
[----:B------:R-:W-:Y:S02]  /*5f10*/  ISETP.NE.AND P0, PT, R0, UR14, PT ;  /* 0x0000000e00007c0c */ /* 0x000fe4000bf05270 */
[C---:B--2---:R-:W-:Y:S02]  /*5f20*/  IADD3 R5, R7.reuse, -0x1, RZ ;  /* 0xffffffff07057810 */ /* 0x044fe40007ffe0ff */
[----:B------:R-:W-:Y:S02]  /*5f30*/  SHF.L.U32 R0, R7, 0x1, RZ ;  /* 0x0000000107007819 */ /* 0x000fe400000006ff */
[----:B------:R-:W-:Y:S02]  /*5f40*/  ISETP.NE.OR P0, PT, R12, R5, P0 ;  /* 0x000000050c00720c */ /* 0x000fe40000705670 */
[----:B------:R-:W-:-:S05]  /*5f50*/  SEL R5, R0, RZ, P1 ;  /* 0x000000ff00057207 */ /* 0x000fca0000800000 */
[----:B0-----:R-:W-:Y:S01]  /*5f60*/  IMAD.WIDE.U32 R2, R5, 0x4, R2 ;  /* 0x0000000405027825 */ /* 0x001fe200078e0002 */
[----:B------:R-:W-:Y:S06]  /*5f70*/  @P2 BRA `(.L_x_54) ;  /* 0x0000000000242947 */ /* 0x000fec0003800000 */
[----:B------:R-:W0:Y:S01]  /*5f80*/  S2R R0, SR_LANEID ;  /* 0x0000000000007919 */ /* 0x000e220000000000 */
[----:B------:R-:W-:Y:S02]  /*5f90*/  VOTEU.ANY UR4, UPT, PT ;  /* 0x0000000000047886 */ /* 0x000fe400038e0100 */
[----:B------:R-:W-:Y:S02]  /*5fa0*/  UFLO.U32 UR5, UR4 ;  /* 0x00000004000572bd */ /* 0x000fe400080e0000 */
[----:B------:R-:W1:Y:S04]  /*5fb0*/  POPC R5, UR4 ;  /* 0x0000000400057d09 */ /* 0x000e680008000000 */
[----:B0-----:R-:W-:-:S13]  /*5fc0*/  ISETP.EQ.U32.AND P1, PT, R0, UR5, PT ;  /* 0x0000000500007c0c */ /* 0x001fda000bf22070 */
[----:B------:R-:W-:Y:S06]  /*5fd0*/  @P1 MEMBAR.ALL.GPU ;  /* 0x0000000000001992 */ /* 0x000fec000000a000 */
[----:B------:R-:W-:-:S00]  /*5fe0*/  @P1 ERRBAR ;  /* 0x00000000000019ab */ /* 0x000fc00000000000 */
[----:B------:R-:W-:Y:S06]  /*5ff0*/  @P1 CGAERRBAR ;  /* 0x00000000000015ab */ /* 0x000fec0000000000 */
[----:B-1----:R0:W-:Y:S02]  /*6000*/  @P1 REDG.E.ADD.S32.STRONG.GPU desc[UR12][R2.64], R5 ;  /* 0x000000050200198e */ /* 0x0021e4000c10e38c */
.L_x_54:
[----:B------:R-:W-:Y:S05]  /*6010*/  BSYNC B0 ;  /* 0x0000000000007941 */ /* 0x000fea0003800000 */
.L_x_53:
[----:B------:R-:W-:Y:S05]  /*6020*/  @P0 EXIT ;  /* 0x000000000000094d */ /* 0x000fea0003800000 */
[----:B------:R-:W-:Y:S05]  /*6030*/  @P2 BRA `(.L_x_55) ;  /* 0x0000000000202947 */ /* 0x000fea0003800000 */
[----:B------:R-:W-:-:S05]  /*6040*/  IMAD R0, R4, R7, RZ ;  /* 0x0000000704007224 */ /* 0x000fca00078e02ff */
[----:B------:R-:W-:-:S13]  /*6050*/  ISETP.NE.AND P0, PT, R0, -0x1, PT ;  /* 0xffffffff0000780c */ /* 0x000fda0003f05270 */
[----:B------:R-:W-:Y:S05]  /*6060*/  @!P0 BRA `(.L_x_55) ;  /* 0x0000000000148947 */ /* 0x000fea0003800000 */
.L_x_56:
[----:B0-----:R-:W2:Y:S04]  /*6070*/  LDG.E.STRONG.GPU R5, desc[UR12][R2.64] ;  /* 0x0000000c02057981 */ /* 0x001ea8000c1ef900 */
[----:B--2---:R-:W-:Y:S01]  /*6080*/  CCTL.IVALL ;  /* 0x00000000ff00798f */ /* 0x004fe20002000000 */
[----:B------:R-:W-:Y:S05]  /*6090*/  YIELD ;  /* 0x0000000000007946 */ /* 0x000fea0003800000 */
[----:B------:R-:W-:-:S13]  /*60a0*/  ISETP.NE.AND P0, PT, R5, R0, PT ;  /* 0x000000000500720c */ /* 0x000fda0003f05270 */
[----:B------:R-:W-:Y:S05]  /*60b0*/  @P0 BRA `(.L_x_56) ;  /* 0xfffffffc00ec0947 */ /* 0x000fea000383ffff */
.L_x_55:
[----:B------:R-:W-:Y:S05]  /*60c0*/  WARPSYNC.ALL ;  /* 0x0000000000007948 */ /* 0x000fea0003800000 */
[----:B------:R-:W1:Y:S08]  /*60d0*/  LDC.64 R22, c[0x0][0x288] ;  /* 0x0000a200ff167b82 */ /* 0x000e700000000a00 */
[----:B------:R-:W-:Y:S01]  /*60e0*/  BAR.SYNC.DEFER_BLOCKING 0x0 ;  /* 0x0000000000007b1d */ /* 0x000fe20000010000 */
[----:B-1----:R-:W-:-:S04]  /*60f0*/  LEA.HI R0, P0, R23, R22, RZ, 0x1 ;  /* 0x0000001617007211 */ /* 0x002fc800078108ff */
[----:B0-----:R-:W-:-:S04]  /*6100*/  IADD3.X R3, RZ, R23, RZ, P0, !PT ;  /* 0x00000017ff037210 */ /* 0x001fc800007fe4ff */
[----:B------:R-:W-:Y:S02]  /*6110*/  SHF.R.S64 R24, R0, 0x1, R3 ;  /* 0x0000000100187819 */ /* 0x000fe40000001003 */
[----:B------:R-:W-:Y:S02]  /*6120*/  SHF.R.S32.HI R0, RZ, 0x1f, R45 ;  /* 0x0000001fff007819 */ /* 0x000fe4000001142d */
[----:B------:R-:W-:Y:S02]  /*6130*/  SHF.R.S32.HI R25, RZ, 0x1, R3 ;  /* 0x00000001ff197819 */ /* 0x000fe40000011403 */
[----:B------:R-:W-:-:S04]  /*6140*/  ISETP.GT.U32.AND P0, PT, R24, R45, PT ;  /* 0x0000002d1800720c */ /* 0x000fc80003f04070 */
[----:B------:R-:W-:-:S13]  /*6150*/  ISETP.GT.AND.EX P0, PT, R25, R0, PT, P0 ;  /* 0x000000001900720c */ /* 0x000fda0003f04300 */
[----:B------:R-:W-:Y:S05]  /*6160*/  @!P0 EXIT ;  /* 0x000000000000894d */ /* 0x000fea0003800000 */
[C---:B------:R-:W-:Y:S01]  /*6170*/  IMAD.WIDE.U32 R2, R22.reuse, 0x3, RZ ;  /* 0x0000000316027825 */ /* 0x040fe200078e00ff */
[----:B------:R-:W-:Y:S01]  /*6180*/  LEA R5, R23, R23, 0x1 ;  /* 0x0000001717057211 */ /* 0x000fe200078e08ff */
[----:B------:R-:W0:Y:S01]  /*6190*/  LDC.64 R14, c[0x0][0x218] ;  /* 0x00008600ff0e7b82 */ /* 0x000e220000000a00 */
[----:B------:R-:W-:Y:S01]  /*61a0*/  SHF.L.U64.HI R23, R22, 0x2, R23 ;  /* 0x0000000216177819 */ /* 0x000fe20000010217 */
[----:B------:R-:W-:Y:S01]  /*61b0*/  ULDC.64 UR4, c[0x0][0x268] ;  /* 0x00009a0000047ab9 */ /* 0x000fe20000000a00 */
[----:B------:R-:W-:Y:S02]  /*61c0*/  IADD3 R5, R3, R5, RZ ;  /* 0x0000000503057210 */ /* 0x000fe40007ffe0ff */
[----:B------:R-:W-:Y:S02]  /*61d0*/  SHF.L.U64.HI R31, R24, 0x2, R25 ;  /* 0x00000002181f7819 */ /* 0x000fe40000010219 */
[----:B------:R-:W-:Y:S01]  /*61e0*/  LEA.HI R2, P0, R5, R2, RZ, 0x1 ;  /* 0x0000000205027211 */ /* 0x000fe200078108ff */
[----:B------:R-:W1:Y:S03]  /*61f0*/  LDC.64 R16, c[0x0][0x220] ;  /* 0x00008800ff107b82 */ /* 0x000e660000000a00 */
[----:B------:R-:W-:-:S04]  /*6200*/  IADD3.X R5, RZ, R5, RZ, P0, !PT ;  /* 0x00000005ff057210 */ /* 0x000fc800007fe4ff */
[--C-:B------:R-:W-:Y:S02]  /*6210*/  SHF.R.S64 R27, R2, 0x1, R5.reuse ;  /* 0x00000001021b7819 */ /* 0x100fe40000001005 */
[----:B------:R-:W-:-:S04]  /*6220*/  SHF.R.S32.HI R2, RZ, 0x1, R5 ;  /* 0x00000001ff027819 */ /* 0x000fc80000011405 */
[----:B------:R-:W-:-:S07]  /*6230*/  SHF.L.U64.HI R29, R27, 0x2, R2 ;  /* 0x000000021b1d7819 */ /* 0x000fce0000010202 */
.L_x_57:
[----:B------:R-:W-:-:S04]  /*6240*/  LEA R6, P0, R45, UR4, 0x2 ;  /* 0x000000042d067c11 */ /* 0x000fc8000f8010ff */
[----:B------:R-:W-:Y:S02]  /*6250*/  LEA.HI.X R7, R45, UR5, R0, 0x2, P0 ;  /* 0x000000052d077c11 */ /* 0x000fe400080f1400 */
[-C--:B------:R-:W-:Y:S02]  /*6260*/  LEA R8, P0, R24, R6.reuse, 0x2 ;  /* 0x0000000618087211 */ /* 0x080fe400078010ff */
[-C--:B------:R-:W-:Y:S01]  /*6270*/  LEA R12, P1, R22, R6.reuse, 0x2 ;  /* 0x00000006160c7211 */ /* 0x080fe200078210ff */
[----:B--2---:R-:W2:Y:S01]  /*6280*/  LDG.E R18, desc[UR12][R6.64] ;  /* 0x0000000c06127981 */ /* 0x004ea2000c1e1900 */
[----:B------:R-:W-:Y:S02]  /*6290*/  LEA R10, P2, R27, R6, 0x2 ;  /* 0x000000061b0a7211 */ /* 0x000fe400078410ff */
[----:B------:R-:W-:Y:S02]  /*62a0*/  IADD3.X R9, R7, R31, RZ, P0, !PT ;  /* 0x0000001f07097210 */ /* 0x000fe400007fe4ff */
[----:B------:R-:W-:-:S02]  /*62b0*/  IADD3.X R13, R23, R7, RZ, P1, !PT ;  /* 0x00000007170d7210 */ /* 0x000fc40000ffe4ff */
[----:B------:R-:W-:Y:S01]  /*62c0*/  IADD3.X R11, R7, R29, RZ, P2, !PT ;  /* 0x0000001d070b7210 */ /* 0x000fe200017fe4ff */
[----:B------:R-:W2:Y:S04]  /*62d0*/  LDG.E R19, desc[UR12][R8.64] ;  /* 0x0000000c08137981 */ /* 0x000ea8000c1e1900 */
[----:B------:R-:W3:Y:S04]  /*62e0*/  LDG.E R20, desc[UR12][R12.64] ;  /* 0x0000000c0c147981 */ /* 0x000ee8000c1e1900 */
[----:B------:R-:W3:Y:S01]  /*62f0*/  LDG.E R21, desc[UR12][R10.64] ;  /* 0x0000000c0a157981 */ /* 0x000ee2000c1e1900 */
[----:B------:R-:W-:-:S02]  /*6300*/  SHF.L.U32 R5, R45, 0x1, RZ ;  /* 0x000000012d057819 */ /* 0x000fc400000006ff */
[----:B------:R-:W-:-:S03]  /*6310*/  IADD3 R45, R45, 0x188, RZ ;  /* 0x000001882d2d7810 */ /* 0x000fc60007ffe0ff */
[----:B0-----:R-:W-:-:S04]  /*6320*/  IMAD.WIDE R2, R5, 0x4, R14 ;  /* 0x0000000405027825 */ /* 0x001fc800078e020e */
[----:B-1----:R-:W-:Y:S01]  /*6330*/  IMAD.WIDE R4, R5, 0x4, R16 ;  /* 0x0000000405047825 */ /* 0x002fe200078e0210 */
[----:B------:R-:W-:Y:S02]  /*6340*/  ISETP.GT.U32.AND P0, PT, R24, R45, PT ;  /* 0x0000002d1800720c */ /* 0x000fe40003f04070 */
[----:B------:R-:W-:-:S04]  /*6350*/  SHF.R.S32.HI R0, RZ, 0x1f, R45 ;  /* 0x0000001fff007819 */ /* 0x000fc8000001142d */
[----:B------:R-:W-:Y:S01]  /*6360*/  ISETP.GT.AND.EX P0, PT, R25, R0, PT, P0 ;  /* 0x000000001900720c */ /* 0x000fe20003f04300 */
[----:B--2---:R2:W-:Y:S04]  /*6370*/  STG.E.64 desc[UR12][R2.64], R18 ;  /* 0x0000001202007986 */ /* 0x0045e8000c101b0c */
[----:B---3--:R2:W-:Y:S08]  /*6380*/  STG.E.64 desc[UR12][R4.64], R20 ;  /* 0x0000001404007986 */ /* 0x0085f0000c101b0c */
[----:B------:R-:W-:Y:S05]  /*6390*/  @P0 BRA `(.L_x_57) ;  /* 0xfffffffc00a80947 */ /* 0x000fea000383ffff */
[----:B------:R-:W-:Y:S05]  /*63a0*/  EXIT ;  /* 0x000000000000794d */ /* 0x000fea0003800000 */
.L_x_58:
        /* <DEDUP_REMOVED lines=13> */
.L_x_5585:


//--------------------- .text._Z35group_norm_nhwc_bwd_one_pass_kernelI11Bf16IOFp32WLi128ELi98ELi392EEv26Group_norm_nhwc_bwd_params --------------------------
	.section	.text._Z35group_norm_nhwc_bwd_one_pass_kernelI11Bf16IOFp32WLi128ELi98ELi392EEv26Group_norm_nhwc_bwd_params,"ax",@progbits
	.align	128
        .global         _Z35group_norm_nhwc_bwd_one_pass_kernelI11Bf16IOFp32WLi128ELi98ELi392EEv26Group_norm_nhwc_bwd_params
        .type           _Z35group_norm_nhwc_bwd_one_pass_kernelI11Bf16IOFp32WLi128ELi98ELi392EEv26Group_norm_nhwc_bwd_params,@function
        .size           _Z35group_norm_nhwc_bwd_one_pass_kernelI11Bf16IOFp32WLi128ELi98ELi392EEv26Group_norm_nhwc_bwd_params,(.L_x_5586 - _Z35group_norm_nhwc_bwd_one_pass_kernelI11Bf16IOFp32WLi128ELi98ELi392EEv26Group_norm_nhwc_bwd_params)
        .other          _Z35group_norm_nhwc_bwd_one_pass_kernelI11Bf16IOFp32WLi128ELi98ELi392EEv26Group_norm_nhwc_bwd_params,@"STO_CUDA_ENTRY STV_DEFAULT"
_Z35group_norm_nhwc_bwd_one_pass_kernelI11Bf16IOFp32WLi128ELi98ELi392EEv26Group_norm_nhwc_bwd_params:
.text._Z35group_norm_nhwc_bwd_one_pass_kernelI11Bf16IOFp32WLi128ELi98ELi392EEv26Group_norm_nhwc_bwd_params:
[----:B------:R-:W-:Y:S01]  /*0000*/  LDC R1, c[0x0][0x28] ;  /* 0x00000a00ff017b82 */ /* 0x000fe20000000800 */
[----:B------:R-:W0:Y:S01]  /*0010*/  S2R R0, SR_CTAID.Y ;  /* 0x0000000000007919 */ /* 0x000e220000002600 */
[----:B------:R-:W-:Y:S01]  /*0020*/  ULDC UR4, c[0x0][0x2a0] ;  /* 0x0000a80000047ab9 */ /* 0x000fe20000000800 */
[----:B------:R-:W-:-:S05]  /*0030*/  ULDC UR5, c[0x0][0x270] ;  /* 0x00009c0000057ab9 */ /* 0x000fca0000000800 */
[----:B------:R-:W1:Y:S01]  /*0040*/  S2UR UR7, SR_CTAID.X ;  /* 0x00000000000779c3 */ /* 0x000e620000002500 */
[----:B------:R-:W-:Y:S01]  /*0050*/  UIMAD UR4, UR4, UR5, URZ ;  /* 0x00000005040472a4 */ /* 0x000fe2000f8e023f */
[----:B------:R-:W2:Y:S01]  /*0060*/  S2R R2, SR_TID.X ;  /* 0x0000000000027919 */ /* 0x000ea20000002100 */
[----:B------:R-:W-:-:S04]  /*0070*/  ULDC.64 UR8, c[0x0][0x208] ;  /* 0x0000820000087ab9 */ /* 0x000fc80000000a00 */
[----:B0-----:R-:W-:-:S13]  /*0080*/  ISETP.GE.AND P0, PT, R0, UR4, PT ;  /* 0x0000000400007c0c */ /* 0x001fda000bf06270 */
[----:B-12---:R-:W-:Y:S05]  /*0090*/  @P0 BRA `(.L_x_59) ;  /* 0x0000009800980947 */ /* 0x006fea0003800000 */
[----:B------:R-:W0:Y:S01]  /*00a0*/  LDC R6, c[0x0][0x2ac] ;  /* 0x0000ab00ff067b82 */ /* 0x000e220000000800 */
[C---:B------:R-:W-:Y:S01]  /*00b0*/  IMAD.WIDE.U32 R4, R2.reuse, 0x5397829d, RZ ;  /* 0x5397829d02047825 */ /* 0x040fe200078e00ff */
[----:B------:R-:W-:Y:S01]  /*00c0*/  ULDC.64 UR10, c[0x0][0x290] ;  /* 0x0000a400000a7ab9 */ /* 0x000fe20000000a00 */
[----:B------:R-:W-:Y:S01]  /*00d0*/  ISETP.GE.U32.AND P1, PT, R2, 0x188, PT ;  /* 0x000001880200780c */ /* 0x000fe20003f26070 */
[----:B------:R-:W1:Y:S01]  /*00e0*/  S2R R15, SR_LANEID ;  /* 0x00000000000f7919 */ /* 0x000e620000000000 */
[----:B------:R-:W-:Y:S01]  /*00f0*/  LOP3.LUT R23, R23, 0xffffffbf, RZ, 0xc0, !PT ;  /* 0xffffffbf17177812 */ /* 0x000fe200078ec0ff */
[----:B------:R-:W-:Y:S01]  /*0100*/  UMOV UR5, 0x400 ;  /* 0x0000040000057882 */ /* 0x000fe20000000000 */
[----:B------:R-:W-:Y:S01]  /*0110*/  SHF.R.U32.HI R3, RZ, 0x4, R5 ;  /* 0x00000004ff037819 */ /* 0x000fe20000011605 */
[----:B------:R-:W2:Y:S01]  /*0120*/  LDC.64 R24, c[0x0][0x288] ;  /* 0x0000a200ff187b82 */ /* 0x000ea20000000a00 */
[----:B------:R-:W-:Y:S02]  /*0130*/  SHF.R.S32.HI R13, RZ, 0x1f, R2 ;  /* 0x0000001fff0d7819 */ /* 0x000fe40000011402 */
[----:B------:R-:W-:-:S02]  /*0140*/  MOV R14, R0 ;  /* 0x00000000000e7202 */ /* 0x000fc40000000f00 */
[----:B------:R-:W-:-:S03]  /*0150*/  LEA.HI R17, R13, R2, RZ, 0x5 ;  /* 0x000000020d117211 */ /* 0x000fc600078f28ff */
[----:B------:R-:W3:Y:S01]  /*0160*/  S2UR UR6, SR_CgaCtaId ;  /* 0x00000000000679c3 */ /* 0x000ee20000008800 */
[----:B------:R-:W-:Y:S02]  /*0170*/  LOP3.LUT R8, R17, 0xffffffe0, RZ, 0xc0, !PT ;  /* 0xffffffe011087812 */ /* 0x000fe400078ec0ff */
[----:B------:R-:W-:Y:S02]  /*0180*/  SHF.R.S32.HI R20, RZ, 0x5, R17 ;  /* 0x00000005ff147819 */ /* 0x000fe40000011411 */
[----:B------:R-:W-:Y:S01]  /*0190*/  IADD3 R8, -R8, 0x187, RZ ;  /* 0x0000018708087810 */ /* 0x000fe20007ffe1ff */
[----:B0-----:R-:W-:-:S05]  /*01a0*/  IMAD R3, R6, UR7, R3 ;  /* 0x0000000706037c24 */ /* 0x001fca000f8e0203 */
[C---:B------:R-:W-:Y:S02]  /*01b0*/  IADD3 R5, R3.reuse, 0x18, RZ ;  /* 0x0000001803057810 */ /* 0x040fe40007ffe0ff */
[----:B------:R-:W-:Y:S01]  /*01c0*/  IADD3 R4, R3, 0x20, RZ ;  /* 0x0000002003047810 */ /* 0x000fe20007ffe0ff */
[----:B--2---:R-:W-:Y:S01]  /*01d0*/  IMAD.WIDE.U32 R12, R24, 0x3, RZ ;  /* 0x00000003180c7825 */ /* 0x004fe200078e00ff */
[----:B------:R-:W-:Y:S02]  /*01e0*/  ISETP.LT.U32.AND P0, PT, R5, UR10, PT ;  /* 0x0000000a05007c0c */ /* 0x000fe4000bf01070 */
[----:B------:R-:W-:Y:S02]  /*01f0*/  SHF.R.S32.HI R5, RZ, 0x1f, R5 ;  /* 0x0000001fff057819 */ /* 0x000fe40000011405 */
[----:B------:R-:W-:Y:S02]  /*0200*/  ISETP.LT.U32.AND P2, PT, R4, UR10, PT ;  /* 0x0000000a04007c0c */ /* 0x000fe4000bf41070 */
[----:B------:R-:W-:Y:S01]  /*0210*/  ISETP.LT.AND.EX P0, PT, R5, UR11, !P1, P0 ;  /* 0x0000000b05007c0c */ /* 0x000fe2000cf01300 */
[----:B---3--:R-:W-:Y:S01]  /*0220*/  ULEA UR5, UR6, UR5, 0x18 ;  /* 0x0000000506057291 */ /* 0x008fe2000f8ec03f */
[----:B------:R-:W-:-:S02]  /*0230*/  SHF.R.S32.HI R7, RZ, 0x1f, R4 ;  /* 0x0000001fff077819 */ /* 0x000fc40000011404 */
[----:B------:R-:W-:Y:S02]  /*0240*/  IADD3 R6, R3, 0x28, RZ ;  /* 0x0000002803067810 */ /* 0x000fe40007ffe0ff */
[----:B------:R-:W-:Y:S02]  /*0250*/  ISETP.LT.AND.EX P2, PT, R7, UR11, !P1, P2 ;  /* 0x0000000b07007c0c */ /* 0x000fe4000cf41320 */
[----:B------:R-:W-:Y:S02]  /*0260*/  ISETP.LT.U32.AND P3, PT, R6, UR10, PT ;  /* 0x0000000a06007c0c */ /* 0x000fe4000bf61070 */
[----:B------:R-:W-:Y:S02]  /*0270*/  SHF.R.S32.HI R6, RZ, 0x1f, R6 ;  /* 0x0000001fff067819 */ /* 0x000fe40000011406 */
[----:B------:R-:W-:Y:S02]  /*0280*/  IADD3 R5, R3, 0x30, RZ ;  /* 0x0000003003057810 */ /* 0x000fe40007ffe0ff */
[----:B------:R-:W-:-:S02]  /*0290*/  @P0 LOP3.LUT R23, R23, 0x40, RZ, 0xfc, !PT ;  /* 0x0000004017170812 */ /* 0x000fc400078efcff */
[----:B------:R-:W-:Y:S02]  /*02a0*/  ISETP.LT.AND.EX P0, PT, R6, UR11, !P1, P3 ;  /* 0x0000000b06007c0c */ /* 0x000fe4000cf01330 */
[----:B------:R-:W-:Y:S02]  /*02b0*/  LOP3.LUT R23, R23, 0xffffffdf, RZ, 0xc0, !PT ;  /* 0xffffffdf17177812 */ /* 0x000fe400078ec0ff */
[----:B------:R-:W-:Y:S02]  /*02c0*/  ISETP.LT.U32.AND P3, PT, R5, UR10, PT ;  /* 0x0000000a05007c0c */ /* 0x000fe4000bf61070 */
[----:B------:R-:W-:Y:S02]  /*02d0*/  SHF.R.S32.HI R5, RZ, 0x1f, R5 ;  /* 0x0000001fff057819 */ /* 0x000fe40000011405 */
[----:B------:R-:W-:Y:S02]  /*02e0*/  @P2 LOP3.LUT R23, R23, 0x20, RZ, 0xfc, !PT ;  /* 0x0000002017172812 */ /* 0x000fe400078efcff */
[----:B------:R-:W-:-:S02]  /*02f0*/  IADD3 R6, R3, 0x38, RZ ;  /* 0x0000003803067810 */ /* 0x000fc40007ffe0ff */
        /* <DEDUP_REMOVED lines=11> */
[----:B------:R-:W-:-:S02]  /*03b0*/  ISETP.LT.AND.EX P0, PT, R7, UR11, !P1, P0 ;  /* 0x0000000b07007c0c */ /* 0x000fc4000cf01300 */
[----:B------:R-:W-:Y:S02]  /*03c0*/  LOP3.LUT R23, R23, 0xfffffffb, RZ, 0xc0, !PT ;  /* 0xfffffffb17177812 */ /* 0x000fe400078ec0ff */
[----:B------:R-:W-:Y:S02]  /*03d0*/  IADD3 R5, R3, 0x48, RZ ;  /* 0x0000004803057810 */ /* 0x000fe40007ffe0ff */
[----:B------:R-:W-:Y:S02]  /*03e0*/  @P2 LOP3.LUT R23, R23, 0x4, RZ, 0xfc, !PT ;  /* 0x0000000417172812 */ /* 0x000fe400078efcff */
[----:B------:R-:W-:Y:S02]  /*03f0*/  SHF.R.S32.HI R7, RZ, 0x1f, R5 ;  /* 0x0000001fff077819 */ /* 0x000fe40000011405 */
[----:B------:R-:W-:Y:S02]  /*0400*/  ISETP.LT.U32.AND P5, PT, R5, UR10, PT ;  /* 0x0000000a05007c0c */ /* 0x000fe4000bfa1070 */
[----:B------:R-:W-:-:S02]  /*0410*/  IADD3 R6, R3, 0x50, RZ ;  /* 0x0000005003067810 */ /* 0x000fc40007ffe0ff */
[----:B------:R-:W-:Y:S02]  /*0420*/  LOP3.LUT R23, R23, 0xfffffffd, RZ, 0xc0, !PT ;  /* 0xfffffffd17177812 */ /* 0x000fe400078ec0ff */
[----:B------:R-:W-:Y:S02]  /*0430*/  IADD3 R5, R3, 0x58, RZ ;  /* 0x0000005803057810 */ /* 0x000fe40007ffe0ff */
[----:B------:R-:W-:Y:S02]  /*0440*/  ISETP.LT.AND.EX P5, PT, R7, UR11, !P1, P5 ;  /* 0x0000000b07007c0c */ /* 0x000fe4000cfa1350 */
[----:B------:R-:W-:Y:S02]  /*0450*/  SHF.R.S32.HI R7, RZ, 0x1f, R6 ;  /* 0x0000001fff077819 */ /* 0x000fe40000011406 */
[----:B------:R-:W-:Y:S02]  /*0460*/  ISETP.LT.U32.AND P4, PT, R6, UR10, PT ;  /* 0x0000000a06007c0c */ /* 0x000fe4000bf81070 */
[----:B------:R-:W-:-:S02]  /*0470*/  @P0 LOP3.LUT R23, R23, 0x2, RZ, 0xfc, !PT ;  /* 0x0000000217170812 */ /* 0x000fc400078efcff */
[----:B------:R-:W-:Y:S02]  /*0480*/  SHF.R.S32.HI R6, RZ, 0x1f, R5 ;  /* 0x0000001fff067819 */ /* 0x000fe40000011405 */
[----:B------:R-:W-:Y:S02]  /*0490*/  ISETP.LT.U32.AND P3, PT, R5, UR10, PT ;  /* 0x0000000a05007c0c */ /* 0x000fe4000bf61070 */
[----:B------:R-:W-:Y:S02]  /*04a0*/  SHF.R.S32.HI R5, RZ, 0x1f, R3 ;  /* 0x0000001fff057819 */ /* 0x000fe40000011403 */
[----:B------:R-:W-:Y:S02]  /*04b0*/  ISETP.LT.U32.AND P0, PT, R3, UR10, PT ;  /* 0x0000000a03007c0c */ /* 0x000fe4000bf01070 */
[----:B------:R-:W-:Y:S02]  /*04c0*/  ISETP.LT.AND.EX P3, PT, R6, UR11, !P1, P3 ;  /* 0x0000000b06007c0c */ /* 0x000fe4000cf61330 */
[----:B------:R-:W-:-:S02]  /*04d0*/  ISETP.LT.AND.EX P0, PT, R5, UR11, !P1, P0 ;  /* 0x0000000b05007c0c */ /* 0x000fc4000cf01300 */
[----:B------:R-:W-:Y:S02]  /*04e0*/  ISETP.LT.AND.EX P4, PT, R7, UR11, !P1, P4 ;  /* 0x0000000b07007c0c */ /* 0x000fe4000cf81340 */
[----:B------:R-:W-:Y:S02]  /*04f0*/  IADD3 R6, R3, 0x8, RZ ;  /* 0x0000000803067810 */ /* 0x000fe40007ffe0ff */
[----:B------:R-:W-:Y:S02]  /*0500*/  LOP3.LUT R23, R23, 0xffffff7f, RZ, 0xc0, !PT ;  /* 0xffffff7f17177812 */ /* 0x000fe400078ec0ff */
[----:B------:R-:W-:Y:S02]  /*0510*/  IADD3 R7, R3, 0x10, RZ ;  /* 0x0000001003077810 */ /* 0x000fe40007ffe0ff */
[----:B------:R-:W-:Y:S02]  /*0520*/  SHF.R.S32.HI R9, RZ, 0x1f, R6 ;  /* 0x0000001fff097819 */ /* 0x000fe40000011406 */
[----:B------:R-:W-:-:S02]  /*0530*/  ISETP.LT.U32.AND P2, PT, R6, UR10, PT ;  /* 0x0000000a06007c0c */ /* 0x000fc4000bf41070 */
[----:B------:R-:W-:Y:S02]  /*0540*/  @P0 LOP3.LUT R23, R23, 0x80, RZ, 0xfc, !PT ;  /* 0x0000008017170812 */ /* 0x000fe400078efcff */
[----:B------:R-:W-:Y:S02]  /*0550*/  SHF.R.S32.HI R11, RZ, 0x1f, R7 ;  /* 0x0000001fff0b7819 */ /* 0x000fe40000011407 */
[----:B------:R-:W-:Y:S01]  /*0560*/  ISETP.LT.U32.AND P0, PT, R7, UR10, PT ;  /* 0x0000000a07007c0c */ /* 0x000fe2000bf01070 */
[----:B------:R-:W-:Y:S01]  /*0570*/  ULDC.U8 UR10, c[0x0][0x2a4] ;  /* 0x0000a900000a7ab9 */ /* 0x000fe20000000000 */
[----:B------:R-:W-:Y:S02]  /*0580*/  ISETP.LT.AND.EX P2, PT, R9, UR11, !P1, P2 ;  /* 0x0000000b09007c0c */ /* 0x000fe4000cf41320 */
[----:B------:R-:W-:Y:S02]  /*0590*/  ISETP.LT.AND.EX P1, PT, R11, UR11, !P1, P0 ;  /* 0x0000000b0b007c0c */ /* 0x000fe4000cf21300 */
[----:B------:R-:W-:-:S02]  /*05a0*/  LEA.HI R19, P0, R25, R24, RZ, 0x1 ;  /* 0x0000001819137211 */ /* 0x000fc400078108ff */
[----:B------:R-:W-:Y:S02]  /*05b0*/  LEA R20, R20, UR5, 0x3 ;  /* 0x0000000514147c11 */ /* 0x000fe4000f8e18ff */
[-C--:B------:R-:W-:Y:S02]  /*05c0*/  IADD3.X R22, RZ, R25.reuse, RZ, P0, !PT ;  /* 0x00000019ff167210 */ /* 0x080fe400007fe4ff */
[----:B------:R-:W-:Y:S02]  /*05d0*/  LEA R25, R25, R25, 0x1 ;  /* 0x0000001919197211 */ /* 0x000fe400078e08ff */
[----:B------:R-:W-:Y:S02]  /*05e0*/  ISETP.GT.AND P0, PT, R2, 0x17f, PT ;  /* 0x0000017f0200780c */ /* 0x000fe40003f04270 */
[----:B------:R-:W-:Y:S02]  /*05f0*/  IADD3 R25, R13, R25, RZ ;  /* 0x000000190d197210 */ /* 0x000fe40007ffe0ff */
[----:B------:R-:W0:Y:S01]  /*0600*/  LDC R13, c[0x0][0x10] ;  /* 0x00000400ff0d7b82 */ /* 0x000e220000000800 */
[----:B------:R-:W-:-:S02]  /*0610*/  SEL R8, R8, 0x1f, P0 ;  /* 0x0000001f08087807 */ /* 0x000fc40000000000 */
[----:B------:R-:W-:Y:S01]  /*0620*/  LEA.HI R18, P0, R25, R12, RZ, 0x1 ;  /* 0x0000000c19127211 */ /* 0x000fe200078108ff */
[----:B------:R-:W-:Y:S01]  /*0630*/  HFMA2.MMA R12, -RZ, RZ, 0, 0 ;  /* 0x00000000ff0c7435 */ /* 0x000fe200000001ff */
[--C-:B------:R-:W-:Y:S02]  /*0640*/  SHF.R.S64 R17, R19, 0x1, R22.reuse ;  /* 0x0000000113117819 */ /* 0x100fe40000001016 */
[----:B------:R-:W-:Y:S01]  /*0650*/  IADD3.X R25, RZ, R25, RZ, P0, !PT ;  /* 0x00000019ff197210 */ /* 0x000fe200007fe4ff */
[----:B------:R-:W2:Y:S01]  /*0660*/  LDC R10, c[0x0][0xc] ;  /* 0x00000300ff0a7b82 */ /* 0x000ea20000000800 */
[----:B------:R-:W-:Y:S02]  /*0670*/  SHF.R.S32.HI R22, RZ, 0x1, R22 ;  /* 0x00000001ff167819 */ /* 0x000fe40000011416 */
[--C-:B------:R-:W-:Y:S02]  /*0680*/  SHF.R.S64 R18, R18, 0x1, R25.reuse ;  /* 0x0000000112127819 */ /* 0x100fe40000001019 */
[----:B------:R-:W-:-:S02]  /*0690*/  SHF.R.S32.HI R25, RZ, 0x1, R25 ;  /* 0x00000001ff197819 */ /* 0x000fc40000011419 */
[----:B------:R-:W-:Y:S02]  /*06a0*/  SHF.L.U64.HI R21, R17, 0x2, R22 ;  /* 0x0000000211157819 */ /* 0x000fe40000010216 */
[----:B------:R-:W-:Y:S01]  /*06b0*/  SHF.L.U64.HI R22, R18, 0x2, R25 ;  /* 0x0000000212167819 */ /* 0x000fe20000010219 */
[----:B0-----:R-:W-:Y:S01]  /*06c0*/  IMAD R16, R13, UR7, R0 ;  /* 0x000000070d107c24 */ /* 0x001fe2000f8e0200 */
[----:B-12---:R-:W-:-:S07]  /*06d0*/  LOP3.LUT R19, R10, 0x3, RZ, 0xc0, !PT ;  /* 0x000000030a137812 */ /* 0x006fce00078ec0ff */
.L_x_142:
[----:B0-----:R-:W0:Y:S01]  /*06e0*/  LDC R31, c[0x0][0x2a0] ;  /* 0x0000a800ff1f7b82 */ /* 0x001e220000000800 */
[----:B------:R-:W-:Y:S01]  /*06f0*/  LOP3.LUT P6, RZ, R23, 0x80, RZ, 0xc0, !PT ;  /* 0x0000008017ff7812 */ /* 0x000fe200078cc0ff */
[----:B------:R-:W-:Y:S01]  /*0700*/  ULDC.64 UR12, c[0x0][0x298] ;  /* 0x0000a600000c7ab9 */ /* 0x000fe20000000a00 */
[----:B------:R-:W-:Y:S02]  /*0710*/  P2R R96, PR, RZ, 0x4 ;  /* 0x00000004ff607803 */ /* 0x000fe40000000000 */
[C---:B------:R-:W-:Y:S02]  /*0720*/  IADD3 R59, R3.reuse, 0x58, RZ ;  /* 0x00000058033b7810 */ /* 0x040fe40007ffe0ff */
[----:B------:R-:W-:Y:S01]  /*0730*/  IADD3 R65, R3, 0x60, RZ ;  /* 0x0000006003417810 */ /* 0x000fe20007ffe0ff */
[----:B-1----:R-:W1:Y:S01]  /*0740*/  @P2 LDC.64 R88, c[0x0][0x230] ;  /* 0x00008c00ff582b82 */ /* 0x002e620000000a00 */
[----:B------:R-:W-:-:S07]  /*0750*/  P2R R92, PR, RZ, 0x20 ;  /* 0x00000020ff5c7803 */ /* 0x000fce0000000000 */
[----:B------:R-:W2:Y:S01]  /*0760*/  @P6 LDC.64 R90, c[0x0][0x230] ;  /* 0x00008c00ff5a6b82 */ /* 0x000ea20000000a00 */
[----:B0-----:R-:W-:-:S07]  /*0770*/  IABS R29, R31 ;  /* 0x0000001f001d7213 */ /* 0x001fce0000000000 */
[----:B------:R-:W0:Y:S01]  /*0780*/  @P1 LDC.64 R86, c[0x0][0x230] ;  /* 0x00008c00ff561b82 */ /* 0x000e220000000a00 */
[----:B------:R-:W3:Y:S07]  /*0790*/  I2F.RP R26, R29 ;  /* 0x0000001d001a7306 */ /* 0x000eee0000209400 */
[----:B------:R-:W4:Y:S08]  /*07a0*/  @P5 LDC.64 R36, c[0x0][0x230] ;  /* 0x00008c00ff245b82 */ /* 0x000f300000000a00 */
[----:B------:R-:W4:Y:S01]  /*07b0*/  @P4 LDC.64 R32, c[0x0][0x230] ;  /* 0x00008c00ff204b82 */ /* 0x000f220000000a00 */
[----:B---3--:R-:W3:Y:S07]  /*07c0*/  MUFU.RCP R26, R26 ;  /* 0x0000001a001a7308 */ /* 0x008eee0000001000 */
[----:B------:R-:W4:Y:S01]  /*07d0*/  @P3 LDC.64 R56, c[0x0][0x288] ;  /* 0x0000a200ff383b82 */ /* 0x000f220000000a00 */
[----:B---3--:R-:W-:-:S04]  /*07e0*/  IADD3 R24, R26, 0xffffffe, RZ ;  /* 0x0ffffffe1a187810 */ /* 0x008fc80007ffe0ff */
[----:B------:R3:W1:Y:S02]  /*07f0*/  F2I.FTZ.U32.TRUNC.NTZ R25, R24 ;  /* 0x0000001800197305 */ /* 0x000664000021f000 */
[----:B---3--:R-:W-:Y:S02]  /*0800*/  MOV R24, RZ ;  /* 0x000000ff00187202 */ /* 0x008fe40000000f00 */
[----:B-1----:R-:W-:-:S05]  /*0810*/  IADD3 R28, RZ, -R25, RZ ;  /* 0x80000019ff1c7210 */ /* 0x002fca0007ffe0ff */
[----:B------:R-:W-:Y:S01]  /*0820*/  IMAD R27, R28, R29, RZ ;  /* 0x0000001d1c1b7224 */ /* 0x000fe200078e02ff */
[----:B------:R-:W-:-:S03]  /*0830*/  IABS R28, R14 ;  /* 0x0000000e001c7213 */ /* 0x000fc60000000000 */
[----:B------:R-:W-:Y:S01]  /*0840*/  IMAD.HI.U32 R25, R25, R27, R24 ;  /* 0x0000001b19197227 */ /* 0x000fe200078e0018 */
[----:B------:R-:W-:-:S05]  /*0850*/  LOP3.LUT R24, R14, R31, RZ, 0x3c, !PT ;  /* 0x0000001f0e187212 */ /* 0x000fca00078e3cff */
[----:B------:R-:W-:-:S05]  /*0860*/  IMAD.HI.U32 R25, R25, R28, RZ ;  /* 0x0000001c19197227 */ /* 0x000fca00078e00ff */
[----:B------:R-:W-:-:S05]  /*0870*/  IADD3 R26, -R25, RZ, RZ ;  /* 0x000000ff191a7210 */ /* 0x000fca0007ffe1ff */
[----:B------:R-:W-:-:S05]  /*0880*/  IMAD R26, R29, R26, R28 ;  /* 0x0000001a1d1a7224 */ /* 0x000fca00078e021c */
[----:B------:R-:W-:-:S13]  /*0890*/  ISETP.GT.U32.AND P0, PT, R29, R26, PT ;  /* 0x0000001a1d00720c */ /* 0x000fda0003f04070 */
[-C--:B------:R-:W-:Y:S02]  /*08a0*/  @!P0 IADD3 R26, R26, -R29.reuse, RZ ;  /* 0x8000001d1a1a8210 */ /* 0x080fe40007ffe0ff */
[----:B------:R-:W-:Y:S02]  /*08b0*/  @!P0 IADD3 R25, R25, 0x1, RZ ;  /* 0x0000000119198810 */ /* 0x000fe40007ffe0ff */
[----:B------:R-:W-:Y:S02]  /*08c0*/  IADD3 R27, R26, -R29, RZ ;  /* 0x8000001d1a1b7210 */ /* 0x000fe40007ffe0ff */
[----:B------:R-:W-:-:S04]  /*08d0*/  ISETP.GT.U32.AND P0, PT, R29, R26, PT ;  /* 0x0000001a1d00720c */ /* 0x000fc80003f04070 */
[----:B------:R-:W-:Y:S02]  /*08e0*/  SEL R27, R27, R26, !P0 ;  /* 0x0000001a1b1b7207 */ /* 0x000fe40004000000 */
[----:B------:R-:W-:Y:S02]  /*08f0*/  ISETP.GE.U32.AND P0, PT, R26, R29, PT ;  /* 0x0000001d1a00720c */ /* 0x000fe40003f06070 */
[----:B------:R-:W1:Y:S01]  /*0900*/  S2R R26, SR_TID.X ;  /* 0x00000000001a7919 */ /* 0x000e620000002100 */
[----:B------:R-:W3:Y:S10]  /*0910*/  @P6 LDC.64 R28, c[0x0][0x288] ;  /* 0x0000a200ff1c6b82 */ /* 0x000ef40000000a00 */
[----:B------:R-:W-:-:S02]  /*0920*/  @P0 IADD3 R25, R25, 0x1, RZ ;  /* 0x0000000119190810 */ /* 0x000fc40007ffe0ff */
[----:B------:R-:W-:-:S13]  /*0930*/  ISETP.GE.AND P0, PT, R14, RZ, PT ;  /* 0x000000ff0e00720c */ /* 0x000fda0003f06270 */
[----:B------:R-:W-:Y:S02]  /*0940*/  @!P0 IADD3 R27, -R27, RZ, RZ ;  /* 0x000000ff1b1b8210 */ /* 0x000fe40007ffe1ff */
[----:B------:R-:W-:Y:S02]  /*0950*/  ISETP.GE.AND P0, PT, R24, RZ, PT ;  /* 0x000000ff1800720c */ /* 0x000fe40003f06270 */
[----:B------:R-:W-:-:S11]  /*0960*/  LOP3.LUT R24, RZ, R31, RZ, 0x33, !PT ;  /* 0x0000001fff187212 */ /* 0x000fd600078e33ff */
[----:B------:R-:W-:Y:S02]  /*0970*/  @!P0 IADD3 R25, -R25, RZ, RZ ;  /* 0x000000ff19198210 */ /* 0x000fe40007ffe1ff */
[----:B------:R-:W-:-:S04]  /*0980*/  ISETP.NE.AND P0, PT, R31, RZ, PT ;  /* 0x000000ff1f00720c */ /* 0x000fc80003f05270 */
[C---:B------:R-:W-:Y:S02]  /*0990*/  SEL R31, R24.reuse, R27, !P0 ;  /* 0x0000001b181f7207 */ /* 0x040fe40004000000 */
[----:B------:R-:W-:Y:S01]  /*09a0*/  SEL R27, R24, R25, !P0 ;  /* 0x00000019181b7207 */ /* 0x000fe20004000000 */
[----:B-1----:R-:W-:-:S04]  /*09b0*/  IMAD.WIDE.U32 R24, R26, 0x5397829d, RZ ;  /* 0x5397829d1a187825 */ /* 0x002fc800078e00ff */
[----:B------:R-:W-:Y:S01]  /*09c0*/  IMAD R97, R31, 0x62, RZ ;  /* 0x000000621f617824 */ /* 0x000fe200078e02ff */
[----:B------:R-:W-:-:S05]  /*09d0*/  SHF.R.U32.HI R25, RZ, 0x4, R25 ;  /* 0x00000004ff197819 */ /* 0x000fca0000011619 */
[----:B------:R-:W-:-:S05]  /*09e0*/  IMAD R25, R25, -0x31, R26 ;  /* 0xffffffcf19197824 */ /* 0x000fca00078e021a */
[----:B------:R-:W-:-:S04]  /*09f0*/  SHF.L.U32 R30, R25, 0x1, RZ ;  /* 0x00000001191e7819 */ /* 0x000fc800000006ff */
[----:B------:R-:W-:Y:S02]  /*0a00*/  SHF.R.S32.HI R24, RZ, 0x1f, R30 ;  /* 0x0000001fff187819 */ /* 0x000fe4000001141e */
[----:B------:R-:W-:-:S04]  /*0a10*/  IADD3 R98, P0, R30, R97, RZ ;  /* 0x000000611e627210 */ /* 0x000fc80007f1e0ff */
[----:B------:R-:W-:Y:S02]  /*0a20*/  LEA.HI.X.SX32 R99, R97, R24, 0x1, P0 ;  /* 0x0000001861637211 */ /* 0x000fe400000f0eff */
[----:B------:R-:W-:Y:S01]  /*0a30*/  SHF.R.S32.HI R24, RZ, 0x1f, R27 ;  /* 0x0000001fff187819 */ /* 0x000fe2000001141b */
[----:B------:R-:W-:-:S04]  /*0a40*/  IMAD.WIDE.U32 R98, R27, UR12, R98 ;  /* 0x0000000c1b627c25 */ /* 0x000fc8000f8e0062 */
[----:B------:R-:W-:Y:S01]  /*0a50*/  IMAD R24, R24, UR12, RZ ;  /* 0x0000000c18187c24 */ /* 0x000fe2000f8e02ff */
[----:B------:R-:W-:-:S03]  /*0a60*/  @P6 MOV R100, R98 ;  /* 0x0000006200646202 */ /* 0x000fc60000000f00 */
[----:B------:R-:W-:Y:S01]  /*0a70*/  IMAD R101, R27, UR13, R24 ;  /* 0x0000000d1b657c24 */ /* 0x000fe2000f8e0218 */
[----:B------:R-:W-:Y:S01]  /*0a80*/  ULDC.64 UR12, c[0x0][0x290] ;  /* 0x0000a400000c7ab9 */ /* 0x000fe20000000a00 */
[----:B---3--:R-:W-:-:S03]  /*0a90*/  @P6 IMAD R24, R5, R28, RZ ;  /* 0x0000001c05186224 */ /* 0x008fc600078e02ff */
[----:B------:R-:W-:Y:S01]  /*0aa0*/  IADD3 R101, R99, R101, RZ ;  /* 0x0000006563657210 */ /* 0x000fe20007ffe0ff */
[C---:B------:R-:W-:Y:S01]  /*0ab0*/  @P6 IMAD R27, R3.reuse, R29, R24 ;  /* 0x0000001d031b6224 */ /* 0x040fe200078e0218 */
[C---:B------:R-:W-:Y:S01]  /*0ac0*/  IADD3 R29, R3.reuse, 0x18, RZ ;  /* 0x00000018031d7810 */ /* 0x040fe20007ffe0ff */
[----:B------:R-:W-:-:S05]  /*0ad0*/  @P6 IMAD.WIDE.U32 R24, R3, R28, R100 ;  /* 0x0000001c03186225 */ /* 0x000fca00078e0064 */
[----:B------:R-:W-:Y:S02]  /*0ae0*/  @P6 IADD3 R25, R25, R27, RZ ;  /* 0x0000001b19196210 */ /* 0x000fe40007ffe0ff */
[----:B------:R-:W1:Y:S01]  /*0af0*/  @P6 LDC.64 R26, c[0x0][0x228] ;  /* 0x00008a00ff1a6b82 */ /* 0x000e620000000a00 */
[C---:B------:R-:W-:Y:S02]  /*0b00*/  @P6 SHF.L.U32 R81, R24.reuse, 0x1, RZ ;  /* 0x0000000118516819 */ /* 0x040fe400000006ff */
[----:B------:R-:W-:Y:S02]  /*0b10*/  @P6 SHF.L.U64.HI R24, R24, 0x1, R25 ;  /* 0x0000000118186819 */ /* 0x000fe40000010219 */
[----:B--2---:R-:W-:Y:S02]  /*0b20*/  @P6 IADD3 R90, P0, R81, R90, RZ ;  /* 0x0000005a515a6210 */ /* 0x004fe40007f1e0ff */
[----:B------:R-:W-:Y:S02]  /*0b30*/  @P2 MOV R25, R101 ;  /* 0x0000006500192202 */ /* 0x000fe40000000f00 */
[----:B------:R-:W-:-:S02]  /*0b40*/  @P6 IADD3.X R91, R24, R91, RZ, P0, !PT ;  /* 0x0000005b185b6210 */ /* 0x000fc400007fe4ff */
[----:B-1----:R-:W-:-:S04]  /*0b50*/  @P6 IADD3 R80, P0, R81, R26, RZ ;  /* 0x0000001a51506210 */ /* 0x002fc80007f1e0ff */
[----:B------:R-:W-:Y:S02]  /*0b60*/  @P6 IADD3.X R81, R24, R27, RZ, P0, !PT ;  /* 0x0000001b18516210 */ /* 0x000fe400007fe4ff */
[----:B------:R-:W1:Y:S01]  /*0b70*/  @P2 LDC.64 R26, c[0x0][0x288] ;  /* 0x0000a200ff1a2b82 */ /* 0x000e620000000a00 */
[----:B------:R-:W-:-:S13]  /*0b80*/  LOP3.LUT P6, RZ, R23, 0x40, RZ, 0xc0, !PT ;  /* 0x0000004017ff7812 */ /* 0x000fda00078cc0ff */
[----:B------:R-:W2:Y:S01]  /*0b90*/  @P6 LDC.64 R72, c[0x0][0x230] ;  /* 0x00008c00ff486b82 */ /* 0x000ea20000000a00 */
[----:B-1----:R-:W-:-:S04]  /*0ba0*/  @P2 IMAD R24, R9, R26, RZ ;  /* 0x0000001a09182224 */ /* 0x002fc800078e02ff */
[----:B------:R-:W-:Y:S01]  /*0bb0*/  @P2 IMAD R27, R6, R27, R24 ;  /* 0x0000001b061b2224 */ /* 0x000fe200078e0218 */
[----:B------:R-:W-:-:S05]  /*0bc0*/  @P2 MOV R24, R98 ;  /* 0x0000006200182202 */ /* 0x000fca0000000f00 */
[----:B------:R-:W-:-:S05]  /*0bd0*/  @P2 IMAD.WIDE.U32 R24, R6, R26, R24 ;  /* 0x0000001a06182225 */ /* 0x000fca00078e0018 */
[----:B------:R-:W-:Y:S02]  /*0be0*/  @P2 IADD3 R25, R25, R27, RZ ;  /* 0x0000001b19192210 */ /* 0x000fe40007ffe0ff */
[----:B------:R-:W1:Y:S01]  /*0bf0*/  @P2 LDC.64 R26, c[0x0][0x228] ;  /* 0x00008a00ff1a2b82 */ /* 0x000e620000000a00 */
[C---:B------:R-:W-:Y:S02]  /*0c00*/  @P2 SHF.L.U32 R83, R24.reuse, 0x1, RZ ;  /* 0x0000000118532819 */ /* 0x040fe400000006ff */
[----:B------:R-:W-:Y:S02]  /*0c10*/  @P2 SHF.L.U64.HI R24, R24, 0x1, R25 ;  /* 0x0000000118182819 */ /* 0x000fe40000010219 */
[----:B------:R-:W-:Y:S02]  /*0c20*/  @P2 IADD3 R88, P0, R83, R88, RZ ;  /* 0x0000005853582210 */ /* 0x000fe40007f1e0ff */
[----:B------:R-:W-:Y:S02]  /*0c30*/  @P1 MOV R25, R101 ;  /* 0x0000006500191202 */ /* 0x000fe40000000f00 */
[----:B------:R-:W-:-:S02]  /*0c40*/  @P2 IADD3.X R89, R24, R89, RZ, P0, !PT ;  /* 0x0000005918592210 */ /* 0x000fc400007fe4ff */
[----:B-1----:R-:W-:-:S04]  /*0c50*/  @P2 IADD3 R82, P0, R83, R26, RZ ;  /* 0x0000001a53522210 */ /* 0x002fc80007f1e0ff */
[----:B------:R-:W-:Y:S02]  /*0c60*/  @P2 IADD3.X R83, R24, R27, RZ, P0, !PT ;  /* 0x0000001b18532210 */ /* 0x000fe400007fe4ff */
[----:B------:R-:W1:Y:S01]  /*0c70*/  @P1 LDC.64 R26, c[0x0][0x288] ;  /* 0x0000a200ff1a1b82 */ /* 0x000e620000000a00 */
[----:B------:R-:W-:-:S13]  /*0c80*/  LOP3.LUT P2, RZ, R23, 0x20, RZ, 0xc0, !PT ;  /* 0x0000002017ff7812 */ /* 0x000fda000784c0ff */
[----:B------:R-:W3:Y:S01]  /*0c90*/  @P2 LDC.64 R68, c[0x0][0x230] ;  /* 0x00008c00ff442b82 */ /* 0x000ee20000000a00 */
        /* <DEDUP_REMOVED lines=8> */
[----:B0-----:R-:W-:Y:S02]  /*0d20*/  @P1 IADD3 R86, P0, R85, R86, RZ ;  /* 0x0000005655561210 */ /* 0x001fe40007f1e0ff */
[----:B------:R-:W-:Y:S02]  /*0d30*/  SHF.R.S32.HI R25, RZ, 0x1f, R29 ;  /* 0x0000001fff197819 */ /* 0x000fe4000001141d */
[----:B------:R-:W-:-:S02]  /*0d40*/  @P1 IADD3.X R87, R24, R87, RZ, P0, !PT ;  /* 0x0000005718571210 */ /* 0x000fc400007fe4ff */
[----:B-1----:R-:W-:-:S04]  /*0d50*/  @P1 IADD3 R84, P0, R85, R26, RZ ;  /* 0x0000001a55541210 */ /* 0x002fc80007f1e0ff */
[----:B------:R-:W-:Y:S02]  /*0d60*/  @P1 IADD3.X R85, R24, R27, RZ, P0, !PT ;  /* 0x0000001b18551210 */ /* 0x000fe400007fe4ff */
[----:B------:R-:W0:Y:S02]  /*0d70*/  @P6 LDC.64 R26, c[0x0][0x288] ;  /* 0x0000a200ff1a6b82 */ /* 0x000e240000000a00 */
[----:B0-----:R-:W-:Y:S01]  /*0d80*/  @P6 IMAD R24, R25, R26, RZ ;  /* 0x0000001a19186224 */ /* 0x001fe200078e02ff */
[----:B------:R-:W-:-:S03]  /*0d90*/  @P6 MOV R25, R101 ;  /* 0x0000006500196202 */ /* 0x000fc60000000f00 */
[----:B------:R-:W-:Y:S01]  /*0da0*/  @P6 IMAD R27, R29, R27, R24 ;  /* 0x0000001b1d1b6224 */ /* 0x000fe200078e0218 */
[----:B------:R-:W-:-:S05]  /*0db0*/  @P6 MOV R24, R98 ;  /* 0x0000006200186202 */ /* 0x000fca0000000f00 */
[----:B------:R-:W-:Y:S01]  /*0dc0*/  @P6 IMAD.WIDE.U32 R24, R29, R26, R24 ;  /* 0x0000001a1d186225 */ /* 0x000fe200078e0018 */
[----:B------:R-:W-:-:S04]  /*0dd0*/  IADD3 R29, R3, 0x28, RZ ;  /* 0x00000028031d7810 */ /* 0x000fc80007ffe0ff */
[----:B------:R-:W-:Y:S02]  /*0de0*/  @P6 IADD3 R25, R25, R27, RZ ;  /* 0x0000001b19196210 */ /* 0x000fe40007ffe0ff */
[----:B------:R-:W0:Y:S01]  /*0df0*/  @P6 LDC.64 R26, c[0x0][0x228] ;  /* 0x00008a00ff1a6b82 */ /* 0x000e220000000a00 */
[C---:B------:R-:W-:Y:S02]  /*0e00*/  @P6 SHF.L.U32 R71, R24.reuse, 0x1, RZ ;  /* 0x0000000118476819 */ /* 0x040fe400000006ff */
[----:B------:R-:W-:Y:S02]  /*0e10*/  @P6 SHF.L.U64.HI R24, R24, 0x1, R25 ;  /* 0x0000000118186819 */ /* 0x000fe40000010219 */
[----:B--2---:R-:W-:Y:S02]  /*0e20*/  @P6 IADD3 R72, P0, R71, R72, RZ ;  /* 0x0000004847486210 */ /* 0x004fe40007f1e0ff */
[----:B------:R-:W-:Y:S02]  /*0e30*/  SHF.R.S32.HI R25, RZ, 0x1f, R4 ;  /* 0x0000001fff197819 */ /* 0x000fe40000011404 */
[----:B------:R-:W-:-:S02]  /*0e40*/  @P6 IADD3.X R73, R24, R73, RZ, P0, !PT ;  /* 0x0000004918496210 */ /* 0x000fc400007fe4ff */
[----:B0-----:R-:W-:-:S04]  /*0e50*/  @P6 IADD3 R70, P0, R71, R26, RZ ;  /* 0x0000001a47466210 */ /* 0x001fc80007f1e0ff */
[----:B------:R-:W-:Y:S02]  /*0e60*/  @P6 IADD3.X R71, R24, R27, RZ, P0, !PT ;  /* 0x0000001b18476210 */ /* 0x000fe400007fe4ff */
[----:B------:R-:W0:Y:S01]  /*0e70*/  @P2 LDC.64 R26, c[0x0][0x288] ;  /* 0x0000a200ff1a2b82 */ /* 0x000e220000000a00 */
[----:B------:R-:W-:-:S13]  /*0e80*/  LOP3.LUT P6, RZ, R23, 0x10, RZ, 0xc0, !PT ;  /* 0x0000001017ff7812 */ /* 0x000fda00078cc0ff */
[----:B------:R-:W1:Y:S01]  /*0e90*/  @P6 LDC.64 R52, c[0x0][0x230] ;  /* 0x00008c00ff346b82 */ /* 0x000e620000000a00 */
[----:B0-----:R-:W-:Y:S01]  /*0ea0*/  @P2 IMAD R24, R25, R26, RZ ;  /* 0x0000001a19182224 */ /* 0x001fe200078e02ff */
[----:B------:R-:W-:-:S03]  /*0eb0*/  @P2 MOV R25, R101 ;  /* 0x0000006500192202 */ /* 0x000fc60000000f00 */
[----:B------:R-:W-:Y:S01]  /*0ec0*/  @P2 IMAD R27, R4, R27, R24 ;  /* 0x0000001b041b2224 */ /* 0x000fe200078e0218 */
[----:B------:R-:W-:-:S05]  /*0ed0*/  @P2 MOV R24, R98 ;  /* 0x0000006200182202 */ /* 0x000fca0000000f00 */
[----:B------:R-:W-:-:S05]  /*0ee0*/  @P2 IMAD.WIDE.U32 R24, R4, R26, R24 ;  /* 0x0000001a04182225 */ /* 0x000fca00078e0018 */
[----:B------:R-:W-:Y:S02]  /*0ef0*/  @P2 IADD3 R25, R25, R27, RZ ;  /* 0x0000001b19192210 */ /* 0x000fe40007ffe0ff */
[----:B------:R-:W0:Y:S01]  /*0f00*/  @P2 LDC.64 R26, c[0x0][0x228] ;  /* 0x00008a00ff1a2b82 */ /* 0x000e220000000a00 */
[C---:B------:R-:W-:Y:S02]  /*0f10*/  @P2 SHF.L.U32 R55, R24.reuse, 0x1, RZ ;  /* 0x0000000118372819 */ /* 0x040fe400000006ff */
[----:B------:R-:W-:Y:S02]  /*0f20*/  @P2 SHF.L.U64.HI R24, R24, 0x1, R25 ;  /* 0x0000000118182819 */ /* 0x000fe40000010219 */
[----:B---3--:R-:W-:Y:S02]  /*0f30*/  @P2 IADD3 R68, P0, R55, R68, RZ ;  /* 0x0000004437442210 */ /* 0x008fe40007f1e0ff */
[----:B------:R-:W-:Y:S02]  /*0f40*/  SHF.R.S32.HI R25, RZ, 0x1f, R29 ;  /* 0x0000001fff197819 */ /* 0x000fe4000001141d */
[----:B------:R-:W-:-:S02]  /*0f50*/  @P2 IADD3.X R69, R24, R69, RZ, P0, !PT ;  /* 0x0000004518452210 */ /* 0x000fc400007fe4ff */
[----:B0-----:R-:W-:-:S04]  /*0f60*/  @P2 IADD3 R54, P0, R55, R26, RZ ;  /* 0x0000001a37362210 */ /* 0x001fc80007f1e0ff */
[----:B------:R-:W-:Y:S02]  /*0f70*/  @P2 IADD3.X R55, R24, R27, RZ, P0, !PT ;  /* 0x0000001b18372210 */ /* 0x000fe400007fe4ff */
[----:B------:R-:W0:Y:S01]  /*0f80*/  @P6 LDC.64 R26, c[0x0][0x288] ;  /* 0x0000a200ff1a6b82 */ /* 0x000e220000000a00 */
[----:B------:R-:W-:-:S13]  /*0f90*/  LOP3.LUT P2, RZ, R23, 0x8, RZ, 0xc0, !PT ;  /* 0x0000000817ff7812 */ /* 0x000fda000784c0ff */
[----:B------:R-:W2:Y:S01]  /*0fa0*/  @P2 LDC.64 R48, c[0x0][0x230] ;  /* 0x00008c00ff302b82 */ /* 0x000ea20000000a00 */
        /* <DEDUP_REMOVED lines=10> */
[----:B-1----:R-:W-:Y:S02]  /*1050*/  @P6 IADD3 R52, P0, R51, R52, RZ ;  /* 0x0000003433346210 */ /* 0x002fe40007f1e0ff */
        /* <DEDUP_REMOVED lines=57> */
[----:B------:R-:W-:Y:S01]  /*13f0*/  LOP3.LUT P2, RZ, R23, 0x80, RZ, 0xc0, !PT ;  /* 0x0000008017ff7812 */ /* 0x000fe2000784c0ff */
        /* <DEDUP_REMOVED lines=10> */
[----:B----4-:R-:W-:Y:S02]  /*14a0*/  @P5 IADD3 R36, P0, R35, R36, RZ ;  /* 0x0000002423245210 */ /* 0x010fe40007f1e0ff */
[----:B------:R-:W-:Y:S02]  /*14b0*/  SHF.R.S32.HI R25, RZ, 0x1f, R29 ;  /* 0x0000001fff197819 */ /* 0x000fe4000001141d */
[----:B------:R-:W-:-:S02]  /*14c0*/  @P5 IADD3.X R37, R24, R37, RZ, P0, !PT ;  /* 0x0000002518255210 */ /* 0x000fc400007fe4ff */
[----:B0-----:R-:W-:-:S04]  /*14d0*/  @P5 IADD3 R34, P0, R35, R26, RZ ;  /* 0x0000001a23225210 */ /* 0x001fc80007f1e0ff */
[----:B------:R-:W-:Y:S02]  /*14e0*/  @P5 IADD3.X R35, R24, R27, RZ, P0, !PT ;  /* 0x0000001b18235210 */ /* 0x000fe400007fe4ff */
[----:B------:R-:W0:Y:S01]  /*14f0*/  @P4 LDC.64 R26, c[0x0][0x288] ;  /* 0x0000a200ff1a4b82 */ /* 0x000e220000000a00 */
[----:B------:R-:W-:-:S04]  /*1500*/  LOP3.LUT P5, RZ, R23, 0x8, RZ, 0xc0, !PT ;  /* 0x0000000817ff7812 */ /* 0x000fc800078ac0ff */
[----:B------:R-:W-:Y:S02]  /*1510*/  P2R R93, PR, RZ, 0x20 ;  /* 0x00000020ff5d7803 */ /* 0x000fe40000000000 */
[----:B------:R-:W-:-:S04]  /*1520*/  LOP3.LUT P5, RZ, R23, 0x10, RZ, 0xc0, !PT ;  /* 0x0000001017ff7812 */ /* 0x000fc800078ac0ff */
[----:B------:R-:W-:Y:S02]  /*1530*/  P2R R94, PR, RZ, 0x20 ;  /* 0x00000020ff5e7803 */ /* 0x000fe40000000000 */
[----:B------:R-:W-:-:S04]  /*1540*/  LOP3.LUT P5, RZ, R23, 0x20, RZ, 0xc0, !PT ;  /* 0x0000002017ff7812 */ /* 0x000fc800078ac0ff */
[----:B------:R-:W-:Y:S02]  /*1550*/  P2R R95, PR, RZ, 0x20 ;  /* 0x00000020ff5f7803 */ /* 0x000fe40000000000 */
[----:B------:R-:W-:Y:S01]  /*1560*/  LOP3.LUT P5, RZ, R23, 0x40, RZ, 0xc0, !PT ;  /* 0x0000004017ff7812 */ /* 0x000fe200078ac0ff */
[----:B0-----:R-:W-:Y:S01]  /*1570*/  @P4 IMAD R24, R25, R26, RZ ;  /* 0x0000001a19184224 */ /* 0x001fe200078e02ff */
[----:B------:R-:W-:-:S03]  /*1580*/  @P4 MOV R25, R101 ;  /* 0x0000006500194202 */ /* 0x000fc60000000f00 */
[----:B------:R-:W-:Y:S01]  /*1590*/  @P4 IMAD R27, R29, R27, R24 ;  /* 0x0000001b1d1b4224 */ /* 0x000fe200078e0218 */
[----:B------:R-:W-:-:S05]  /*15a0*/  @P4 MOV R24, R98 ;  /* 0x0000006200184202 */ /* 0x000fca0000000f00 */
[----:B------:R-:W-:Y:S02]  /*15b0*/  @P4 IMAD.WIDE.U32 R24, R29, R26, R24 ;  /* 0x0000001a1d184225 */ /* 0x000fe400078e0018 */
[----:B------:R-:W0:Y:S03]  /*15c0*/  @P4 LDC.64 R28, c[0x0][0x228] ;  /* 0x00008a00ff1c4b82 */ /* 0x000e260000000a00 */
[----:B------:R-:W-:Y:S02]  /*15d0*/  @P4 IADD3 R27, R25, R27, RZ ;  /* 0x0000001b191b4210 */ /* 0x000fe40007ffe0ff */
[C---:B------:R-:W-:Y:S02]  /*15e0*/  @P4 SHF.L.U32 R25, R24.reuse, 0x1, RZ ;  /* 0x0000000118194819 */ /* 0x040fe400000006ff */
[----:B------:R-:W-:Y:S02]  /*15f0*/  @P4 SHF.L.U64.HI R26, R24, 0x1, R27 ;  /* 0x00000001181a4819 */ /* 0x000fe4000001021b */
[----:B------:R-:W-:-:S04]  /*1600*/  @P4 IADD3 R32, P0, R25, R32, RZ ;  /* 0x0000002019204210 */ /* 0x000fc80007f1e0ff */
[----:B------:R-:W-:Y:S02]  /*1610*/  @P4 IADD3.X R33, R26, R33, RZ, P0, !PT ;  /* 0x000000211a214210 */ /* 0x000fe400007fe4ff */
[----:B0-----:R-:W-:-:S04]  /*1620*/  @P4 IADD3 R24, P0, R25, R28, RZ ;  /* 0x0000001c19184210 */ /* 0x001fc80007f1e0ff */
[----:B------:R-:W-:Y:S02]  /*1630*/  @P4 IADD3.X R25, R26, R29, RZ, P0, !PT ;  /* 0x0000001d1a194210 */ /* 0x000fe400007fe4ff */
[----:B------:R-:W-:Y:S01]  /*1640*/  SHF.R.S32.HI R29, RZ, 0x1f, R59 ;  /* 0x0000001fff1d7819 */ /* 0x000fe2000001143b */
[----:B------:R-:W0:Y:S04]  /*1650*/  @P3 LDC.64 R26, c[0x0][0x230] ;  /* 0x00008c00ff1a3b82 */ /* 0x000e280000000a00 */
[----:B------:R-:W-:Y:S01]  /*1660*/  @P3 IMAD R28, R29, R56, RZ ;  /* 0x000000381d1c3224 */ /* 0x000fe200078e02ff */
[----:B------:R-:W-:-:S03]  /*1670*/  @P3 MOV R29, R101 ;  /* 0x00000065001d3202 */ /* 0x000fc60000000f00 */
[----:B------:R-:W-:Y:S01]  /*1680*/  @P3 IMAD R57, R59, R57, R28 ;  /* 0x000000393b393224 */ /* 0x000fe200078e021c */
[----:B------:R-:W-:-:S05]  /*1690*/  @P3 MOV R28, R98 ;  /* 0x00000062001c3202 */ /* 0x000fca0000000f00 */
[----:B------:R-:W-:Y:S02]  /*16a0*/  @P3 IMAD.WIDE.U32 R28, R59, R56, R28 ;  /* 0x000000383b1c3225 */ /* 0x000fe400078e001c */
[----:B------:R-:W1:Y:S03]  /*16b0*/  @P3 LDC.64 R58, c[0x0][0x228] ;  /* 0x00008a00ff3a3b82 */ /* 0x000e660000000a00 */
[----:B------:R-:W-:Y:S02]  /*16c0*/  @P3 IADD3 R57, R29, R57, RZ ;  /* 0x000000391d393210 */ /* 0x000fe40007ffe0ff */
[C---:B------:R-:W-:Y:S02]  /*16d0*/  @P3 SHF.L.U32 R29, R28.reuse, 0x1, RZ ;  /* 0x000000011c1d3819 */ /* 0x040fe400000006ff */
[----:B------:R-:W-:Y:S02]  /*16e0*/  @P3 SHF.L.U64.HI R56, R28, 0x1, R57 ;  /* 0x000000011c383819 */ /* 0x000fe40000010239 */
[----:B0-----:R-:W-:-:S04]  /*16f0*/  @P3 IADD3 R26, P0, R29, R26, RZ ;  /* 0x0000001a1d1a3210 */ /* 0x001fc80007f1e0ff */
[----:B------:R-:W-:Y:S02]  /*1700*/  @P3 IADD3.X R27, R56, R27, RZ, P0, !PT ;  /* 0x0000001b381b3210 */ /* 0x000fe400007fe4ff */
[----:B-1----:R-:W-:-:S04]  /*1710*/  @P3 IADD3 R28, P0, R29, R58, RZ ;  /* 0x0000003a1d1c3210 */ /* 0x002fc80007f1e0ff */
[----:B------:R-:W-:Y:S01]  /*1720*/  @P3 IADD3.X R29, R56, R59, RZ, P0, !PT ;  /* 0x0000003b381d3210 */ /* 0x000fe200007fe4ff */
[----:B------:R-:W-:Y:S01]  /*1730*/  IMAD.WIDE.U32 R56, R2, 0x5397829d, RZ ;  /* 0x5397829d02387825 */ /* 0x000fe200078e00ff */
[----:B------:R-:W0:Y:S04]  /*1740*/  LDC R59, c[0x0][0x2ac] ;  /* 0x0000ab00ff3b7b82 */ /* 0x000e280000000800 */
[----:B------:R-:W-:-:S05]  /*1750*/  SHF.R.U32.HI R56, RZ, 0x4, R57 ;  /* 0x00000004ff387819 */ /* 0x000fca0000011639 */
[----:B0-----:R-:W-:Y:S01]  /*1760*/  IMAD R74, R59, UR7, R56 ;  /* 0x000000073b4a7c24 */ /* 0x001fe2000f8e0238 */
[----:B------:R-:W-:-:S04]  /*1770*/  SHF.R.S32.HI R59, RZ, 0x1f, R65 ;  /* 0x0000001fff3b7819 */ /* 0x000fc80000011441 */
[----:B------:R-:W-:-:S04]  /*1780*/  IADD3 R56, R74, 0x60, RZ ;  /* 0x000000604a387810 */ /* 0x000fc80007ffe0ff */
[----:B------:R-:W-:Y:S02]  /*1790*/  SHF.R.S32.HI R57, RZ, 0x1f, R56 ;  /* 0x0000001fff397819 */ /* 0x000fe40000011438 */
[----:B------:R-:W-:-:S04]  /*17a0*/  ISETP.GE.U32.AND P0, PT, R56, UR12, PT ;  /* 0x0000000c38007c0c */ /* 0x000fc8000bf06070 */
[----:B------:R-:W-:-:S04]  /*17b0*/  ISETP.GE.AND.EX P0, PT, R57, UR13, PT, P0 ;  /* 0x0000000d39007c0c */ /* 0x000fc8000bf06300 */
[----:B------:R-:W-:-:S13]  /*17c0*/  ISETP.LT.U32.AND P0, PT, R2, 0x188, !P0 ;  /* 0x000001880200780c */ /* 0x000fda0004701070 */
[----:B------:R-:W0:Y:S08]  /*17d0*/  @P0 LDC.64 R56, c[0x0][0x288] ;  /* 0x0000a200ff380b82 */ /* 0x000e300000000a00 */
        /* <DEDUP_REMOVED lines=10> */
[----:B-1----:R-:W-:-:S04]  /*1880*/  @P0 IADD3 R60, P6, R57, R60, RZ ;  /* 0x0000003c393c0210 */ /* 0x002fc80007fde0ff */
[----:B------:R-:W-:Y:S02]  /*1890*/  @P0 IADD3.X R61, R56, R61, RZ, P6, !PT ;  /* 0x0000003d383d0210 */ /* 0x000fe400037fe4ff */
[----:B------:R-:W-:Y:S02]  /*18a0*/  IADD3 R58, R74, 0x68, RZ ;  /* 0x000000684a3a7810 */ /* 0x000fe40007ffe0ff */
[----:B0-----:R-:W-:-:S04]  /*18b0*/  @P0 IADD3 R62, P6, R57, R62, RZ ;  /* 0x0000003e393e0210 */ /* 0x001fc80007fde0ff */
[----:B------:R-:W-:Y:S02]  /*18c0*/  @P0 IADD3.X R63, R56, R63, RZ, P6, !PT ;  /* 0x0000003f383f0210 */ /* 0x000fe400037fe4ff */
[----:B------:R-:W-:Y:S02]  /*18d0*/  CS2R R56, SRZ ;  /* 0x0000000000387805 */ /* 0x000fe4000001ff00 */
[----:B------:R-:W-:-:S04]  /*18e0*/  SHF.R.S32.HI R59, RZ, 0x1f, R58 ;  /* 0x0000001fff3b7819 */ /* 0x000fc8000001143a */
[----:B------:R0:W5:Y:S04]  /*18f0*/  @P0 LDG.E R56, desc[UR8][R60.64] ;  /* 0x000000083c380981 */ /* 0x000168000c1e1900 */
[----:B------:R1:W5:Y:S01]  /*1900*/  @P0 LDG.E R57, desc[UR8][R62.64] ;  /* 0x000000083e390981 */ /* 0x000362000c1e1900 */
[----:B------:R-:W-:Y:S02]  /*1910*/  ISETP.GE.U32.AND P0, PT, R58, UR12, PT ;  /* 0x0000000c3a007c0c */ /* 0x000fe4000bf06070 */
[----:B------:R-:W-:Y:S02]  /*1920*/  IADD3 R65, R3, 0x68, RZ ;  /* 0x0000006803417810 */ /* 0x000fe40007ffe0ff */
[----:B------:R-:W-:Y:S02]  /*1930*/  ISETP.GE.AND.EX P0, PT, R59, UR13, PT, P0 ;  /* 0x0000000d3b007c0c */ /* 0x000fe4000bf06300 */
[----:B------:R-:W-:-:S02]  /*1940*/  SHF.R.S32.HI R75, RZ, 0x1f, R65 ;  /* 0x0000001fff4b7819 */ /* 0x000fc40000011441 */
[----:B------:R-:W-:-:S13]  /*1950*/  ISETP.LT.U32.AND P0, PT, R2, 0x188, !P0 ;  /* 0x000001880200780c */ /* 0x000fda0004701070 */
[----:B------:R-:W2:Y:S01]  /*1960*/  @P0 LDC.64 R58, c[0x0][0x288] ;  /* 0x0000a200ff3a0b82 */ /* 0x000ea20000000a00 */
[----:B0-----:R-:W-:-:S07]  /*1970*/  @P0 MOV R61, R101 ;  /* 0x00000065003d0202 */ /* 0x001fce0000000f00 */
[----:B------:R-:W0:Y:S08]  /*1980*/  @P0 LDC.64 R66, c[0x0][0x230] ;  /* 0x00008c00ff420b82 */ /* 0x000e300000000a00 */
[----:B-1----:R-:W1:Y:S01]  /*1990*/  @P0 LDC.64 R62, c[0x0][0x228] ;  /* 0x00008a00ff3e0b82 */ /* 0x002e620000000a00 */
[----:B--2---:R-:W-:-:S04]  /*19a0*/  @P0 IMAD R60, R75, R58, RZ ;  /* 0x0000003a4b3c0224 */ /* 0x004fc800078e02ff */
[----:B------:R-:W-:Y:S01]  /*19b0*/  @P0 IMAD R59, R65, R59, R60 ;  /* 0x0000003b413b0224 */ /* 0x000fe200078e023c */
[----:B------:R-:W-:-:S05]  /*19c0*/  @P0 MOV R60, R98 ;  /* 0x00000062003c0202 */ /* 0x000fca0000000f00 */
[----:B------:R-:W-:-:S05]  /*19d0*/  @P0 IMAD.WIDE.U32 R60, R65, R58, R60 ;  /* 0x0000003a413c0225 */ /* 0x000fca00078e003c */
[----:B------:R-:W-:Y:S02]  /*19e0*/  @P0 IADD3 R61, R61, R59, RZ ;  /* 0x0000003b3d3d0210 */ /* 0x000fe40007ffe0ff */
[C---:B------:R-:W-:Y:S02]  /*19f0*/  @P0 SHF.L.U32 R59, R60.reuse, 0x1, RZ ;  /* 0x000000013c3b0819 */ /* 0x040fe400000006ff */
[----:B------:R-:W-:Y:S02]  /*1a00*/  @P0 SHF.L.U64.HI R60, R60, 0x1, R61 ;  /* 0x000000013c3c0819 */ /* 0x000fe4000001023d */
[----:B0-----:R-:W-:-:S04]  /*1a10*/  @P0 IADD3 R66, P6, R59, R66, RZ ;  /* 0x000000423b420210 */ /* 0x001fc80007fde0ff */
[C---:B------:R-:W-:Y:S02]  /*1a20*/  @P0 IADD3.X R67, R60.reuse, R67, RZ, P6, !PT ;  /* 0x000000433c430210 */ /* 0x040fe400037fe4ff */
[----:B-1----:R-:W-:Y:S02]  /*1a30*/  @P0 IADD3 R62, P6, R59, R62, RZ ;  /* 0x0000003e3b3e0210 */ /* 0x002fe40007fde0ff */
[----:B------:R-:W-:Y:S02]  /*1a40*/  CS2R R58, SRZ ;  /* 0x00000000003a7805 */ /* 0x000fe4000001ff00 */
[----:B------:R-:W-:Y:S02]  /*1a50*/  @P0 IADD3.X R63, R60, R63, RZ, P6, !PT ;  /* 0x0000003f3c3f0210 */ /* 0x000fe400037fe4ff */
[----:B------:R-:W-:Y:S02]  /*1a60*/  IADD3 R60, R74, 0x70, RZ ;  /* 0x000000704a3c7810 */ /* 0x000fe40007ffe0ff */
[----:B------:R-:W5:Y:S02]  /*1a70*/  @P0 LDG.E R58, desc[UR8][R66.64] ;  /* 0x00000008423a0981 */ /* 0x000f64000c1e1900 */
[----:B------:R-:W-:-:S02]  /*1a80*/  SHF.R.S32.HI R61, RZ, 0x1f, R60 ;  /* 0x0000001fff3d7819 */ /* 0x000fc4000001143c */
[----:B------:R0:W5:Y:S01]  /*1a90*/  @P0 LDG.E R59, desc[UR8][R62.64] ;  /* 0x000000083e3b0981 */ /* 0x000162000c1e1900 */
[----:B------:R-:W-:Y:S02]  /*1aa0*/  ISETP.GE.U32.AND P0, PT, R60, UR12, PT ;  /* 0x0000000c3c007c0c */ /* 0x000fe4000bf06070 */
[----:B------:R-:W-:Y:S02]  /*1ab0*/  IADD3 R75, R3, 0x70, RZ ;  /* 0x00000070034b7810 */ /* 0x000fe40007ffe0ff */
[----:B------:R-:W-:Y:S02]  /*1ac0*/  ISETP.GE.AND.EX P0, PT, R61, UR13, PT, P0 ;  /* 0x0000000d3d007c0c */ /* 0x000fe4000bf06300 */
[----:B------:R-:W-:Y:S02]  /*1ad0*/  SHF.R.S32.HI R77, RZ, 0x1f, R75 ;  /* 0x0000001fff4d7819 */ /* 0x000fe4000001144b */
[----:B------:R-:W-:-:S13]  /*1ae0*/  ISETP.LT.U32.AND P0, PT, R2, 0x188, !P0 ;  /* 0x000001880200780c */ /* 0x000fda0004701070 */
[----:B------:R-:W1:Y:S01]  /*1af0*/  @P0 LDC.64 R60, c[0x0][0x288] ;  /* 0x0000a200ff3c0b82 */ /* 0x000e620000000a00 */
[----:B0-----:R-:W-:Y:S02]  /*1b00*/  @P0 MOV R62, R98 ;  /* 0x00000062003e0202 */ /* 0x001fe40000000f00 */
[----:B------:R-:W-:-:S05]  /*1b10*/  @P0 MOV R63, R101 ;  /* 0x00000065003f0202 */ /* 0x000fca0000000f00 */
[----:B------:R-:W0:Y:S01]  /*1b20*/  @P0 LDC.64 R64, c[0x0][0x230] ;  /* 0x00008c00ff400b82 */ /* 0x000e220000000a00 */
[-C--:B-1----:R-:W-:Y:S02]  /*1b30*/  @P0 IMAD R66, R77, R60.reuse, RZ ;  /* 0x0000003c4d420224 */ /* 0x082fe400078e02ff */
[----:B------:R-:W-:-:S04]  /*1b40*/  @P0 IMAD.WIDE.U32 R62, R75, R60, R62 ;  /* 0x0000003c4b3e0225 */ /* 0x000fc800078e003e */
[----:B------:R-:W-:Y:S02]  /*1b50*/  @P0 IMAD R61, R75, R61, R66 ;  /* 0x0000003d4b3d0224 */ /* 0x000fe400078e0242 */
[----:B------:R-:W1:Y:S03]  /*1b60*/  @P0 LDC.64 R66, c[0x0][0x228] ;  /* 0x00008a00ff420b82 */ /* 0x000e660000000a00 */
[----:B------:R-:W-:Y:S02]  /*1b70*/  @P0 IADD3 R63, R63, R61, RZ ;  /* 0x0000003d3f3f0210 */ /* 0x000fe40007ffe0ff */
[C---:B------:R-:W-:Y:S02]  /*1b80*/  @P0 SHF.L.U32 R61, R62.reuse, 0x1, RZ ;  /* 0x000000013e3d0819 */ /* 0x040fe400000006ff */
[----:B------:R-:W-:Y:S02]  /*1b90*/  @P0 SHF.L.U64.HI R62, R62, 0x1, R63 ;  /* 0x000000013e3e0819 */ /* 0x000fe4000001023f */
[----:B0-----:R-:W-:-:S04]  /*1ba0*/  @P0 IADD3 R64, P6, R61, R64, RZ ;  /* 0x000000403d400210 */ /* 0x001fc80007fde0ff */
[----:B------:R-:W-:Y:S02]  /*1bb0*/  @P0 IADD3.X R65, R62, R65, RZ, P6, !PT ;  /* 0x000000413e410210 */ /* 0x000fe400037fe4ff */
[----:B------:R-:W-:Y:S02]  /*1bc0*/  IADD3 R74, R74, 0x78, RZ ;  /* 0x000000784a4a7810 */ /* 0x000fe40007ffe0ff */
[----:B-1----:R-:W-:Y:S02]  /*1bd0*/  @P0 IADD3 R66, P6, R61, R66, RZ ;  /* 0x000000423d420210 */ /* 0x002fe40007fde0ff */
[----:B------:R-:W-:Y:S02]  /*1be0*/  CS2R R60, SRZ ;  /* 0x00000000003c7805 */ /* 0x000fe4000001ff00 */
[----:B------:R-:W-:Y:S02]  /*1bf0*/  @P0 IADD3.X R67, R62, R67, RZ, P6, !PT ;  /* 0x000000433e430210 */ /* 0x000fe400037fe4ff */
[----:B------:R-:W-:-:S02]  /*1c00*/  SHF.R.S32.HI R62, RZ, 0x1f, R74 ;  /* 0x0000001fff3e7819 */ /* 0x000fc4000001144a */
[----:B------:R0:W5:Y:S04]  /*1c10*/  @P0 LDG.E R60, desc[UR8][R64.64] ;  /* 0x00000008403c0981 */ /* 0x000168000c1e1900 */
[----:B------:R-:W5:Y:S01]  /*1c20*/  @P0 LDG.E R61, desc[UR8][R66.64] ;  /* 0x00000008423d0981 */ /* 0x000f62000c1e1900 */
[----:B------:R-:W-:Y:S02]  /*1c30*/  ISETP.GE.U32.AND P0, PT, R74, UR12, PT ;  /* 0x0000000c4a007c0c */ /* 0x000fe4000bf06070 */
[----:B------:R-:W-:Y:S02]  /*1c40*/  IADD3 R77, R3, 0x78, RZ ;  /* 0x00000078034d7810 */ /* 0x000fe40007ffe0ff */
[----:B------:R-:W-:Y:S02]  /*1c50*/  ISETP.GE.AND.EX P0, PT, R62, UR13, PT, P0 ;  /* 0x0000000d3e007c0c */ /* 0x000fe4000bf06300 */
[----:B------:R-:W-:-:S02]  /*1c60*/  SHF.R.S32.HI R79, RZ, 0x1f, R77 ;  /* 0x0000001fff4f7819 */ /* 0x000fc4000001144d */
[----:B------:R-:W-:-:S13]  /*1c70*/  ISETP.LT.U32.AND P0, PT, R2, 0x188, !P0 ;  /* 0x000001880200780c */ /* 0x000fda0004701070 */
[----:B------:R-:W1:Y:S01]  /*1c80*/  @P0 LDC.64 R62, c[0x0][0x288] ;  /* 0x0000a200ff3e0b82 */ /* 0x000e620000000a00 */
[----:B0-----:R-:W-:-:S07]  /*1c90*/  @P0 MOV R65, R101 ;  /* 0x0000006500410202 */ /* 0x001fce0000000f00 */
[----:B------:R-:W0:Y:S01]  /*1ca0*/  @P0 LDC.64 R74, c[0x0][0x230] ;  /* 0x00008c00ff4a0b82 */ /* 0x000e220000000a00 */
[----:B-1----:R-:W-:-:S04]  /*1cb0*/  @P0 IMAD R64, R79, R62, RZ ;  /* 0x0000003e4f400224 */ /* 0x002fc800078e02ff */
        /* <DEDUP_REMOVED lines=12> */
[----:B------:R-:W0:Y:S02]  /*1d80*/  LDC.64 R64, c[0x0][0x248] ;  /* 0x00009200ff407b82 */ /* 0x000e240000000a00 */
[----:B------:R-:W5:Y:S01]  /*1d90*/  @P0 LDG.E R62, desc[UR8][R74.64] ;  /* 0x000000084a3e0981 */ /* 0x000f62000c1e1900 */
[----:B------:R-:W-:-:S03]  /*1da0*/  LOP3.LUT P6, RZ, R23, 0x2, RZ, 0xc0, !PT ;  /* 0x0000000217ff7812 */ /* 0x000fc600078cc0ff */
[----:B------:R-:W5:Y:S01]  /*1db0*/  @P0 LDG.E R63, desc[UR8][R76.64] ;  /* 0x000000084c3f0981 */ /* 0x000f62000c1e1900 */
[----:B0-----:R-:W-:-:S05]  /*1dc0*/  IMAD.WIDE R78, R14, 0x8, R64 ;  /* 0x000000080e4e7825 */ /* 0x001fca00078e0240 */
[----:B------:R0:W2:Y:S01]  /*1dd0*/  LDG.E.64 R66, desc[UR8][R78.64] ;  /* 0x000000084e427981 */ /* 0x0000a2000c1e1b00 */
[----:B------:R-:W-:-:S06]  /*1de0*/  MOV R65, RZ ;  /* 0x000000ff00417202 */ /* 0x000fcc0000000f00 */
[----:B------:R1:W5:Y:S01]  /*1df0*/  @P2 LDG.E R65, desc[UR8][R90.64] ;  /* 0x000000085a412981 */ /* 0x000362000c1e1900 */
[----:B0-----:R-:W-:-:S06]  /*1e00*/  CS2R R78, SRZ ;  /* 0x00000000004e7805 */ /* 0x001fcc000001ff00 */
[----:B------:R-:W5:Y:S04]  /*1e10*/  @P5 LDG.E R78, desc[UR8][R72.64] ;  /* 0x00000008484e5981 */ /* 0x000f68000c1e1900 */
[----:B------:R-:W5:Y:S01]  /*1e20*/  @P5 LDG.E R79, desc[UR8][R70.64] ;  /* 0x00000008464f5981 */ /* 0x000f62000c1e1900 */
[----:B------:R-:W-:Y:S02]  /*1e30*/  ISETP.NE.AND P5, PT, R95, RZ, PT ;  /* 0x000000ff5f00720c */ /* 0x000fe40003fa5270 */
[----:B------:R-:W-:Y:S02]  /*1e40*/  CS2R R74, SRZ ;  /* 0x00000000004a7805 */ /* 0x000fe4000001ff00 */
[----:B------:R-:W-:-:S06]  /*1e50*/  CS2R R76, SRZ ;  /* 0x00000000004c7805 */ /* 0x000fcc000001ff00 */
[----:B------:R0:W5:Y:S01]  /*1e60*/  @P1 LDG.E R77, desc[UR8][R84.64] ;  /* 0x00000008544d1981 */ /* 0x000162000c1e1900 */
[----:B-1----:R-:W-:Y:S02]  /*1e70*/  CS2R R90, SRZ ;  /* 0x00000000005a7805 */ /* 0x002fe4000001ff00 */
[----:B------:R-:W-:Y:S01]  /*1e80*/  MOV R64, 0x3f800000 ;  /* 0x3f80000000407802 */ /* 0x000fe20000000f00 */
[----:B------:R-:W5:Y:S01]  /*1e90*/  @P1 LDG.E R76, desc[UR8][R86.64] ;  /* 0x00000008564c1981 */ /* 0x000f62000c1e1900 */
[----:B0-----:R-:W-:Y:S01]  /*1ea0*/  CS2R R84, SRZ ;  /* 0x0000000000547805 */ /* 0x001fe2000001ff00 */
[----:B--2---:R-:W-:-:S05]  /*1eb0*/  FFMA.FTZ R67, -R66, R66, R67 ;  /* 0x0000004242437223 */ /* 0x004fca0000010143 */
[----:B------:R-:W-:-:S13]  /*1ec0*/  FSETP.GTU.FTZ.AND P0, PT, R67, RZ, PT ;  /* 0x000000ff4300720b */ /* 0x000fda0003f1c000 */
[----:B------:R-:W0:Y:S02]  /*1ed0*/  @P0 LDC R102, c[0x0][0x250] ;  /* 0x00009400ff660b82 */ /* 0x000e240000000800 */
[----:B0-----:R-:W-:Y:S01]  /*1ee0*/  @P0 FADD.FTZ R102, R67, R102 ;  /* 0x0000006643660221 */ /* 0x001fe20000010000 */
[----:B------:R-:W-:-:S06]  /*1ef0*/  MOV R67, RZ ;  /* 0x000000ff00437202 */ /* 0x000fcc0000000f00 */
[----:B------:R0:W5:Y:S01]  /*1f00*/  @P2 LDG.E R67, desc[UR8][R80.64] ;  /* 0x0000000850432981 */ /* 0x000162000c1e1900 */
[----:B------:R-:W-:Y:S02]  /*1f10*/  ISETP.NE.AND P2, PT, R96, RZ, PT ;  /* 0x000000ff6000720c */ /* 0x000fe40003f45270 */
[----:B0-----:R-:W-:-:S11]  /*1f20*/  CS2R R80, SRZ ;  /* 0x0000000000507805 */ /* 0x001fd6000001ff00 */
[----:B------:R0:W5:Y:S04]  /*1f30*/  @P2 LDG.E R75, desc[UR8][R82.64] ;  /* 0x00000008524b2981 */ /* 0x000168000c1e1900 */
[----:B------:R-:W5:Y:S04]  /*1f40*/  @P5 LDG.E R80, desc[UR8][R68.64] ;  /* 0x0000000844505981 */ /* 0x000f68000c1e1900 */
[----:B------:R-:W5:Y:S01]  /*1f50*/  @P5 LDG.E R81, desc[UR8][R54.64] ;  /* 0x0000000836515981 */ /* 0x000f62000c1e1900 */
[----:B------:R-:W-:Y:S02]  /*1f60*/  ISETP.NE.AND P5, PT, R94, RZ, PT ;  /* 0x000000ff5e00720c */ /* 0x000fe40003fa5270 */
[----:B0-----:R-:W-:Y:S01]  /*1f70*/  CS2R R82, SRZ ;  /* 0x0000000000527805 */ /* 0x001fe2000001ff00 */
[----:B------:R0:W5:Y:S10]  /*1f80*/  @P2 LDG.E R74, desc[UR8][R88.64] ;  /* 0x00000008584a2981 */ /* 0x000174000c1e1900 */
[----:B------:R1:W5:Y:S04]  /*1f90*/  @P5 LDG.E R82, desc[UR8][R52.64] ;  /* 0x0000000834525981 */ /* 0x000368000c1e1900 */
[----:B------:R1:W5:Y:S01]  /*1fa0*/  @P5 LDG.E R83, desc[UR8][R50.64] ;  /* 0x0000000832535981 */ /* 0x000362000c1e1900 */
[----:B------:R-:W-:-:S02]  /*1fb0*/  ISETP.NE.AND P5, PT, R93, RZ, PT ;  /* 0x000000ff5d00720c */ /* 0x000fc40003fa5270 */
[----:B0-----:R-:W-:Y:S02]  /*1fc0*/  CS2R R88, SRZ ;  /* 0x0000000000587805 */ /* 0x001fe4000001ff00 */
[----:B------:R-:W-:-:S04]  /*1fd0*/  CS2R R94, SRZ ;  /* 0x00000000005e7805 */ /* 0x000fc8000001ff00 */
[----:B------:R1:W5:Y:S04]  /*1fe0*/  @P6 LDG.E R88, desc[UR8][R40.64] ;  /* 0x0000000828586981 */ /* 0x000368000c1e1900 */
[----:B------:R1:W5:Y:S04]  /*1ff0*/  @P6 LDG.E R89, desc[UR8][R38.64] ;  /* 0x0000000826596981 */ /* 0x000368000c1e1900 */
[----:B------:R1:W5:Y:S04]  /*2000*/  @P5 LDG.E R84, desc[UR8][R48.64] ;  /* 0x0000000830545981 */ /* 0x000368000c1e1900 */
[----:B------:R1:W5:Y:S01]  /*2010*/  @P5 LDG.E R85, desc[UR8][R46.64] ;  /* 0x000000082e555981 */ /* 0x000362000c1e1900 */
[----:B------:R-:W-:-:S02]  /*2020*/  ISETP.NE.AND P5, PT, R92, RZ, PT ;  /* 0x000000ff5c00720c */ /* 0x000fc40003fa5270 */
[----:B------:R-:W-:Y:S01]  /*2030*/  CS2R R92, SRZ ;  /* 0x00000000005c7805 */ /* 0x000fe2000001ff00 */
[----:B------:R1:W5:Y:S05]  /*2040*/  @P3 LDG.E R94, desc[UR8][R26.64] ;  /* 0x000000081a5e3981 */ /* 0x00036a000c1e1900 */
[----:B------:R1:W5:Y:S04]  /*2050*/  @P4 LDG.E R92, desc[UR8][R32.64] ;  /* 0x00000008205c4981 */ /* 0x000368000c1e1900 */
[----:B------:R1:W5:Y:S04]  /*2060*/  @P4 LDG.E R93, desc[UR8][R24.64] ;  /* 0x00000008185d4981 */ /* 0x000368000c1e1900 */
[----:B------:R1:W5:Y:S04]  /*2070*/  @P5 LDG.E R90, desc[UR8][R36.64] ;  /* 0x00000008245a5981 */ /* 0x000368000c1e1900 */
[----:B------:R1:W5:Y:S04]  /*2080*/  @P5 LDG.E R91, desc[UR8][R34.64] ;  /* 0x00000008225b5981 */ /* 0x000368000c1e1900 */
[----:B------:R1:W5:Y:S01]  /*2090*/  @P3 LDG.E R95, desc[UR8][R28.64] ;  /* 0x000000081c5f3981 */ /* 0x000362000c1e1900 */
[----:B------:R1:W0:Y:S01]  /*20a0*/  @P0 MUFU.RSQ R64, R102 ;  /* 0x0000006600400308 */ /* 0x0002220000001400 */
[----:B------:R-:W-:-:S02]  /*20b0*/  LOP3.LUT P0, RZ, R23, 0x4, RZ, 0xc0, !PT ;  /* 0x0000000417ff7812 */ /* 0x000fc4000780c0ff */
[----:B------:R-:W-:-:S11]  /*20c0*/  CS2R R86, SRZ ;  /* 0x0000000000567805 */ /* 0x000fd6000001ff00 */
[----:B------:R1:W5:Y:S04]  /*20d0*/  @P0 LDG.E R86, desc[UR8][R44.64] ;  /* 0x000000082c560981 */ /* 0x000368000c1e1900 */
[----:B------:R1:W5:Y:S01]  /*20e0*/  @P0 LDG.E R87, desc[UR8][R42.64] ;  /* 0x000000082a570981 */ /* 0x000362000c1e1900 */
[----:B------:R-:W-:Y:S01]  /*20f0*/  ISETP.GT.U32.AND P0, PT, R2, 0x187, PT ;  /* 0x000001870200780c */ /* 0x000fe20003f04070 */
[----:B------:R-:W-:Y:S01]  /*2100*/  BSSY B0, `(.L_x_60) ;  /* 0x000000e000007945 */ /* 0x000fe20003800000 */
[----:B------:R-:W-:Y:S02]  /*2110*/  CS2R R70, SRZ ;  /* 0x0000000000467805 */ /* 0x000fe4000001ff00 */
[----:B------:R-:W-:-:S09]  /*2120*/  CS2R R68, SRZ ;  /* 0x0000000000447805 */ /* 0x000fd2000001ff00 */
[----:B01----:R-:W-:Y:S05]  /*2130*/  @P0 BRA `(.L_x_61) ;  /* 0x0000000000280947 */ /* 0x003fea0003800000 */
        /* <DEDUP_REMOVED lines=8> */
[----:B0-----:R-:W-:-:S05]  /*21c0*/  IMAD.WIDE R26, R97, 0x4, R26 ;  /* 0x00000004611a7825 */ /* 0x001fca00078e021a */
[----:B------:R1:W5:Y:S02]  /*21d0*/  LDG.E.64 R70, desc[UR8][R26.64] ;  /* 0x000000081a467981 */ /* 0x000364000c1e1b00 */
.L_x_61:
[----:B------:R-:W-:Y:S05]  /*21e0*/  BSYNC B0 ;  /* 0x0000000000007941 */ /* 0x000fea0003800000 */
.L_x_60:
[----:B------:R-:W-:Y:S02]  /*21f0*/  ISETP.NE.AND P0, PT, RZ, UR10, PT ;  /* 0x0000000aff007c0c */ /* 0x000fe4000bf05270 */
[C---:B-1---5:R-:W-:Y:S02]  /*2200*/  PRMT R24, R65.reuse, 0x7632, R24 ;  /* 0x0000763241187816 */ /* 0x062fe40000000018 */
[----:B------:R-:W-:Y:S02]  /*2210*/  SHF.L.U32 R25, R65, 0x10, RZ ;  /* 0x0000001041197819 */ /* 0x000fe400000006ff */
[----:B------:R-:W-:Y:S02]  /*2220*/  PRMT R28, R74, 0x7632, R28 ;  /* 0x000076324a1c7816 */ /* 0x000fe4000000001c */
[----:B------:R-:W-:Y:S01]  /*2230*/  SHF.L.U32 R29, R24, 0x10, RZ ;  /* 0x00000010181d7819 */ /* 0x000fe200000006ff */
[----:B------:R-:W-:Y:S01]  /*2240*/  FADD.FTZ R25, -R66, R25 ;  /* 0x0000001942197221 */ /* 0x000fe20000010100 */
[----:B------:R-:W-:-:S02]  /*2250*/  PRMT R26, R67, 0x7632, R26 ;  /* 0x00007632431a7816 */ /* 0x000fc4000000001a */
[----:B------:R-:W-:Y:S01]  /*2260*/  SHF.L.U32 R33, R74, 0x10, RZ ;  /* 0x000000104a217819 */ /* 0x000fe200000006ff */
[----:B------:R-:W-:Y:S01]  /*2270*/  FADD.FTZ R29, -R66, R29 ;  /* 0x0000001d421d7221 */ /* 0x000fe20000010100 */
[----:B------:R-:W-:Y:S01]  /*2280*/  SHF.L.U32 R35, R28, 0x10, RZ ;  /* 0x000000101c237819 */ /* 0x000fe200000006ff */
[-C--:B------:R-:W-:Y:S01]  /*2290*/  FMUL.FTZ R25, R25, R64.reuse ;  /* 0x0000004019197220 */ /* 0x080fe20000410000 */
[----:B------:R-:W-:Y:S01]  /*22a0*/  PRMT R34, R75, 0x7632, R34 ;  /* 0x000076324b227816 */ /* 0x000fe20000000022 */
[C---:B------:R-:W-:Y:S01]  /*22b0*/  FADD.FTZ R41, -R66.reuse, R33 ;  /* 0x0000002142297221 */ /* 0x040fe20000010100 */
[----:B------:R-:W-:Y:S01]  /*22c0*/  LOP3.LUT R23, R23, 0xfffffeff, RZ, 0xc0, !PT ;  /* 0xfffffeff17177812 */ /* 0x000fe200078ec0ff */
[----:B------:R-:W-:Y:S01]  /*22d0*/  FADD.FTZ R43, -R66, R35 ;  /* 0x00000023422b7221 */ /* 0x000fe20000010100 */
[----:B------:R-:W-:Y:S01]  /*22e0*/  SHF.L.U32 R32, R26, 0x10, RZ ;  /* 0x000000101a207819 */ /* 0x000fe200000006ff */
[----:B------:R-:W-:Y:S01]  /*22f0*/  FMUL.FTZ R26, R29, R64 ;  /* 0x000000401d1a7220 */ /* 0x000fe20000410000 */
[----:B------:R-:W-:-:S02]  /*2300*/  SHF.L.U32 R30, R67, 0x10, RZ ;  /* 0x00000010431e7819 */ /* 0x000fc400000006ff */
[----:B------:R-:W-:Y:S02]  /*2310*/  SHF.L.U32 R27, R75, 0x10, RZ ;  /* 0x000000104b1b7819 */ /* 0x000fe400000006ff */
[----:B------:R-:W-:Y:S02]  /*2320*/  SHF.L.U32 R28, R34, 0x10, RZ ;  /* 0x00000010221c7819 */ /* 0x000fe400000006ff */
[----:B------:R-:W-:Y:S01]  /*2330*/  @P0 LOP3.LUT R23, R23, 0x100, RZ, 0xfc, !PT ;  /* 0x0000010017170812 */ /* 0x000fe200078efcff */
        /* <DEDUP_REMOVED lines=19> */
.L_x_62:
[----:B------:R-:W-:Y:S01]  /*2470*/  FMUL.FTZ R24, R30, R70 ;  /* 0x000000461e187220 */ /* 0x000fe20000410000 */
[----:B------:R-:W-:Y:S01]  /*2480*/  FFMA.FTZ R42, R25, R30, RZ ;  /* 0x0000001e192a7223 */ /* 0x000fe200000100ff */
[----:B------:R-:W-:Y:S01]  /*2490*/  FMUL.FTZ R45, R41, R64 ;  /* 0x00000040292d7220 */ /* 0x000fe20000410000 */
[----:B------:R-:W-:Y:S01]  /*24a0*/  FMUL.FTZ R29, R32, R71 ;  /* 0x00000047201d7220 */ /* 0x000fe20000410000 */
[----:B------:R-:W-:Y:S01]  /*24b0*/  FFMA.FTZ R25, R25, R24, RZ ;  /* 0x0000001819197223 */ /* 0x000fe200000100ff */
[----:B------:R-:W-:Y:S01]  /*24c0*/  FADD.FTZ R24, RZ, R24 ;  /* 0x00000018ff187221 */ /* 0x000fe20000010000 */
[----:B------:R-:W-:Y:S01]  /*24d0*/  FMUL.FTZ R44, R43, R64 ;  /* 0x000000402b2c7220 */ /* 0x000fe20000410000 */
        /* <DEDUP_REMOVED lines=19> */
.L_x_63:
[----:B------:R-:W-:Y:S01]  /*2610*/  FADD.FTZ R30, RZ, R30 ;  /* 0x0000001eff1e7221 */ /* 0x000fe20000010000 */
[----:B------:R-:W-:Y:S01]  /*2620*/  FFMA.FTZ R33, R26, R29, R25 ;  /* 0x0000001d1a217223 */ /* 0x000fe20000010019 */
[----:B------:R-:W-:Y:S01]  /*2630*/  FADD.FTZ R35, R29, R24 ;  /* 0x000000181d237221 */ /* 0x000fe20000010000 */
[----:B------:R-:W-:Y:S01]  /*2640*/  FFMA.FTZ R42, R45, R27, R42 ;  /* 0x0000001b2d2a7223 */ /* 0x000fe2000001002a */
[----:B------:R-:W-:Y:S01]  /*2650*/  FMUL.FTZ R24, R27, R70 ;  /* 0x000000461b187220 */ /* 0x000fe20000410000 */
[--C-:B------:R-:W-:Y:S01]  /*2660*/  FADD.FTZ R72, R30, R27.reuse ;  /* 0x0000001b1e487221 */ /* 0x100fe20000010000 */
[----:B------:R-:W-:Y:S01]  /*2670*/  FFMA.FTZ R29, R26, R32, RZ ;  /* 0x000000201a1d7223 */ /* 0x000fe200000100ff */
[----:B------:R-:W-:Y:S01]  /*2680*/  FADD.FTZ R25, RZ, R32 ;  /* 0x00000020ff197221 */ /* 0x000fe20000010000 */
        /* <DEDUP_REMOVED lines=8> */
[--C-:B------:R-:W-:Y:S01]  /*2710*/  FFMA.FTZ R44, R44, R25, R26.reuse ;  /* 0x000000192c2c7223 */ /* 0x100fe2000001001a */
[C---:B------:R-:W-:Y:S01]  /*2720*/  PRMT R26, R77.reuse, 0x7632, R26 ;  /* 0x000076324d1a7816 */ /* 0x040fe2000000001a */
[C---:B------:R-:W-:Y:S01]  /*2730*/  FADD.FTZ R29, -R66.reuse, R29 ;  /* 0x0000001d421d7221 */ /* 0x040fe20000010100 */
[----:B------:R-:W-:Y:S01]  /*2740*/  SHF.L.U32 R33, R77, 0x10, RZ ;  /* 0x000000104d217819 */ /* 0x000fe200000006ff */
[----:B------:R-:W-:Y:S01]  /*2750*/  FADD.FTZ R27, -R66, R27 ;  /* 0x0000001b421b7221 */ /* 0x000fe20000010100 */
[----:B------:R-:W-:Y:S01]  /*2760*/  SHF.L.U32 R26, R26, 0x10, RZ ;  /* 0x000000101a1a7819 */ /* 0x000fe200000006ff */
[----:B------:R-:W-:-:S02]  /*2770*/  FMUL.FTZ R41, R29, R64 ;  /* 0x000000401d297220 */ /* 0x000fc40000410000 */
        /* <DEDUP_REMOVED lines=20> */
.L_x_64:
[----:B------:R-:W-:Y:S01]  /*28c0*/  FMUL.FTZ R27, R33, R70 ;  /* 0x00000046211b7220 */ /* 0x000fe20000410000 */
[----:B------:R-:W-:Y:S01]  /*28d0*/  FADD.FTZ R30, R25, R24 ;  /* 0x00000018191e7221 */ /* 0x000fe20000010000 */
[----:B------:R-:W-:Y:S01]  /*28e0*/  PRMT R28, R78, 0x7632, R28 ;  /* 0x000076324e1c7816 */ /* 0x000fe2000000001c */
[----:B------:R-:W-:Y:S01]  /*28f0*/  FADD.FTZ R112, R39, R26 ;  /* 0x0000001a27707221 */ /* 0x000fe20000010000 */
[----:B------:R-:W-:Y:S01]  /*2900*/  FFMA.FTZ R111, R38, R26, R111 ;  /* 0x0000001a266f7223 */ /* 0x000fe2000001006f */
[----:B------:R-:W-:Y:S01]  /*2910*/  FMUL.FTZ R25, R26, R71 ;  /* 0x000000471a197220 */ /* 0x000fe20000410000 */
[C---:B------:R-:W-:Y:S01]  /*2920*/  FFMA.FTZ R24, R41.reuse, R27, R44 ;  /* 0x0000001b29187223 */ /* 0x040fe2000001002c */
[----:B------:R-:W-:Y:S01]  /*2930*/  FADD.FTZ R26, R30, R27 ;  /* 0x0000001b1e1a7221 */ /* 0x000fe20000010000 */
[----:B------:R-:W-:Y:S01]  /*2940*/  SHF.L.U32 R27, R78, 0x10, RZ ;  /* 0x000000104e1b7819 */ /* 0x000fe200000006ff */
[----:B------:R-:W-:Y:S01]  /*2950*/  FADD.FTZ R72, R72, R33 ;  /* 0x0000002148487221 */ /* 0x000fe20000010000 */
[----:B------:R-:W-:Y:S01]  /*2960*/  SHF.L.U32 R29, R28, 0x10, RZ ;  /* 0x000000101c1d7819 */ /* 0x000fe200000006ff */
[----:B------:R-:W-:Y:S01]  /*2970*/  FFMA.FTZ R116, R41, R33, R42 ;  /* 0x0000002129747223 */ /* 0x000fe2000001002a */
[C---:B------:R-:W-:Y:S01]  /*2980*/  PRMT R109, R79.reuse, 0x7632, R109 ;  /* 0x000076324f6d7816 */ /* 0x040fe2000000006d */
[----:B------:R-:W-:Y:S01]  /*2990*/  FADD.FTZ R27, -R66, R27 ;  /* 0x0000001b421b7221 */ /* 0x000fe20000010100 */
[----:B------:R-:W-:Y:S01]  /*29a0*/  FFMA.FTZ R38, R38, R25, R24 ;  /* 0x0000001926267223 */ /* 0x000fe20000010018 */
[----:B------:R-:W-:Y:S01]  /*29b0*/  FADD.FTZ R29, -R66, R29 ;  /* 0x0000001d421d7221 */ /* 0x000fe20000010100 */
[----:B------:R-:W-:Y:S01]  /*29c0*/  SHF.L.U32 R73, R79, 0x10, RZ ;  /* 0x000000104f497819 */ /* 0x000fe200000006ff */
[-C--:B------:R-:W-:Y:S01]  /*29d0*/  FMUL.FTZ R113, R27, R64.reuse ;  /* 0x000000401b717220 */ /* 0x080fe20000410000 */
[----:B------:R-:W-:Y:S01]  /*29e0*/  PRMT R37, R80, 0x7632, R37 ;  /* 0x0000763250257816 */ /* 0x000fe20000000025 */
[----:B------:R-:W-:Y:S01]  /*29f0*/  FMUL.FTZ R110, R29, R64 ;  /* 0x000000401d6e7220 */ /* 0x000fe20000410000 */
        /* <DEDUP_REMOVED lines=20> */
.L_x_65:
[----:B------:R-:W-:Y:S01]  /*2b40*/  SHF.L.U32 R29, R80, 0x10, RZ ;  /* 0x00000010501d7819 */ /* 0x000fe200000006ff */
[----:B------:R-:W-:Y:S01]  /*2b50*/  FMUL.FTZ R24, R73, R70 ;  /* 0x0000004649187220 */ /* 0x000fe20000410000 */
[----:B------:R-:W-:Y:S01]  /*2b60*/  SHF.L.U32 R37, R37, 0x10, RZ ;  /* 0x0000001025257819 */ /* 0x000fe200000006ff */
[----:B------:R-:W-:Y:S01]  /*2b70*/  FADD.FTZ R27, R25, R26 ;  /* 0x0000001a191b7221 */ /* 0x000fe20000010000 */
[----:B------:R-:W-:Y:S01]  /*2b80*/  PRMT R107, R81, 0x7632, R107 ;  /* 0x00007632516b7816 */ /* 0x000fe2000000006b */
[C---:B------:R-:W-:Y:S01]  /*2b90*/  FADD.FTZ R29, -R66.reuse, R29 ;  /* 0x0000001d421d7221 */ /* 0x040fe20000010100 */
[----:B------:R-:W-:Y:S01]  /*2ba0*/  FFMA.FTZ R25, R113, R24, R38 ;  /* 0x0000001871197223 */ /* 0x000fe20000010026 */
[----:B------:R-:W-:Y:S01]  /*2bb0*/  FADD.FTZ R37, -R66, R37 ;  /* 0x0000002542257221 */ /* 0x000fe20000010100 */
[----:B------:R-:W-:Y:S01]  /*2bc0*/  FADD.FTZ R27, R27, R24 ;  /* 0x000000181b1b7221 */ /* 0x000fe20000010000 */
[----:B------:R-:W-:Y:S01]  /*2bd0*/  SHF.L.U32 R108, R81, 0x10, RZ ;  /* 0x00000010516c7819 */ /* 0x000fe200000006ff */
[-C--:B------:R-:W-:Y:S01]  /*2be0*/  FMUL.FTZ R105, R29, R64.reuse ;  /* 0x000000401d697220 */ /* 0x080fe20000410000 */
[----:B------:R-:W-:Y:S01]  /*2bf0*/  SHF.L.U32 R107, R107, 0x10, RZ ;  /* 0x000000106b6b7819 */ /* 0x000fe200000006ff */
[----:B------:R-:W-:Y:S01]  /*2c00*/  FMUL.FTZ R24, R109, R71 ;  /* 0x000000476d187220 */ /* 0x000fe20000410000 */
        /* <DEDUP_REMOVED lines=20> */
.L_x_66:
[----:B------:R-:W-:Y:S01]  /*2d50*/  FFMA.FTZ R28, R110, R24, R25 ;  /* 0x000000186e1c7223 */ /* 0x000fe20000010019 */
[----:B------:R-:W-:Y:S01]  /*2d60*/  FADD.FTZ R27, R24, R27 ;  /* 0x0000001b181b7221 */ /* 0x000fe20000010000 */
[----:B------:R-:W-:Y:S01]  /*2d70*/  PRMT R24, R82, 0x7632, R24 ;  /* 0x0000763252187816 */ /* 0x000fe20000000018 */
[----:B------:R-:W-:Y:S01]  /*2d80*/  FMUL.FTZ R26, R108, R70 ;  /* 0x000000466c1a7220 */ /* 0x000fe20000410000 */
[----:B------:R-:W-:Y:S02]  /*2d90*/  SHF.L.U32 R29, R82, 0x10, RZ ;  /* 0x00000010521d7819 */ /* 0x000fe400000006ff */
[----:B------:R-:W-:Y:S01]  /*2da0*/  SHF.L.U32 R33, R24, 0x10, RZ ;  /* 0x0000001018217819 */ /* 0x000fe200000006ff */
[----:B------:R-:W-:Y:S01]  /*2db0*/  FFMA.FTZ R25, R105, R26, R28 ;  /* 0x0000001a69197223 */ /* 0x000fe2000001001c */
[----:B------:R-:W-:Y:S01]  /*2dc0*/  PRMT R103, R83, 0x7632, R103 ;  /* 0x0000763253677816 */ /* 0x000fe20000000067 */
[C---:B------:R-:W-:Y:S01]  /*2dd0*/  FADD.FTZ R29, -R66.reuse, R29 ;  /* 0x0000001d421d7221 */ /* 0x040fe20000010100 */
[----:B------:R-:W-:Y:S01]  /*2de0*/  FADD.FTZ R27, R27, R26 ;  /* 0x0000001a1b1b7221 */ /* 0x000fe20000010000 */
[----:B------:R-:W-:Y:S01]  /*2df0*/  FADD.FTZ R33, -R66, R33 ;  /* 0x0000002142217221 */ /* 0x000fe20000010100 */
[----:B------:R-:W-:Y:S01]  /*2e00*/  SHF.L.U32 R104, R83, 0x10, RZ ;  /* 0x0000001053687819 */ /* 0x000fe200000006ff */
[-C--:B------:R-:W-:Y:S01]  /*2e10*/  FMUL.FTZ R97, R29, R64.reuse ;  /* 0x000000401d617220 */ /* 0x080fe20000410000 */
[----:B------:R-:W-:Y:S01]  /*2e20*/  PRMT R36, R84, 0x7632, R36 ;  /* 0x0000763254247816 */ /* 0x000fe20000000024 */
[----:B------:R-:W-:Y:S01]  /*2e30*/  FMUL.FTZ R24, R107, R71 ;  /* 0x000000476b187220 */ /* 0x000fe20000410000 */
[----:B------:R-:W-:Y:S01]  /*2e40*/  SHF.L.U32 R103, R103, 0x10, RZ ;  /* 0x0000001067677819 */ /* 0x000fe200000006ff */
        /* <DEDUP_REMOVED lines=20> */
.L_x_67:
[----:B------:R-:W-:Y:S01]  /*2f90*/  SHF.L.U32 R29, R84, 0x10, RZ ;  /* 0x00000010541d7819 */ /* 0x000fe200000006ff */
[----:B------:R-:W-:Y:S01]  /*2fa0*/  FFMA.FTZ R28, R106, R24, R25 ;  /* 0x000000186a1c7223 */ /* 0x000fe20000010019 */
[----:B------:R-:W-:Y:S01]  /*2fb0*/  SHF.L.U32 R33, R36, 0x10, RZ ;  /* 0x0000001024217819 */ /* 0x000fe200000006ff */
[----:B------:R-:W-:Y:S01]  /*2fc0*/  FMUL.FTZ R26, R104, R70 ;  /* 0x00000046681a7220 */ /* 0x000fe20000410000 */
[----:B------:R-:W-:Y:S01]  /*2fd0*/  FADD.FTZ R27, R24, R27 ;  /* 0x0000001b181b7221 */ /* 0x000fe20000010000 */
[----:B------:R-:W-:Y:S01]  /*2fe0*/  PRMT R55, R85, 0x7632, R55 ;  /* 0x0000763255377816 */ /* 0x000fe20000000037 */
[C---:B------:R-:W-:Y:S01]  /*2ff0*/  FADD.FTZ R29, -R66.reuse, R29 ;  /* 0x0000001d421d7221 */ /* 0x040fe20000010100 */
[----:B------:R-:W-:Y:S01]  /*3000*/  FADD.FTZ R33, -R66, R33 ;  /* 0x0000002142217221 */ /* 0x000fe20000010100 */
[----:B------:R-:W-:Y:S01]  /*3010*/  FFMA.FTZ R25, R97, R26, R28 ;  /* 0x0000001a61197223 */ /* 0x000fe2000001001c */
        /* <DEDUP_REMOVED lines=25> */
.L_x_68:
        /* <DEDUP_REMOVED lines=36> */
.L_x_69:
        /* <DEDUP_REMOVED lines=34> */
.L_x_70:
[--C-:B------:R-:W-:Y:S01]  /*3610*/  FADD.FTZ R33, R24, R27.reuse ;  /* 0x0000001b18217221 */ /* 0x100fe20000010000 */
[----:B------:R-:W-:Y:S01]  /*3620*/  PRMT R27, R90, 0x7632, R27 ;  /* 0x000076325a1b7816 */ /* 0x000fe2000000001b */
[----:B------:R-:W-:Y:S01]  /*3630*/  FMUL.FTZ R26, R48, R70 ;  /* 0x00000046301a7220 */ /* 0x000fe20000410000 */
[----:B------:R-:W-:Y:S01]  /*3640*/  SHF.L.U32 R29, R90, 0x10, RZ ;  /* 0x000000105a1d7819 */ /* 0x000fe200000006ff */
[----:B------:R-:W-:Y:S01]  /*3650*/  FFMA.FTZ R28, R50, R24, R25 ;  /* 0x00000018321c7223 */ /* 0x000fe20000010019 */
[----:B------:R-:W-:Y:S01]  /*3660*/  SHF.L.U32 R27, R27, 0x10, RZ ;  /* 0x000000101b1b7819 */ /* 0x000fe200000006ff */
[----:B------:R-:W-:Y:S01]  /*3670*/  FADD.FTZ R24, R33, R26 ;  /* 0x0000001a21187221 */ /* 0x000fe20000010000 */
[----:B------:R-:W-:Y:S01]  /*3680*/  PRMT R43, R91, 0x7632, R43 ;  /* 0x000076325b2b7816 */ /* 0x000fe2000000002b */
[C---:B------:R-:W-:Y:S01]  /*3690*/  FADD.FTZ R29, -R66.reuse, R29 ;  /* 0x0000001d421d7221 */ /* 0x040fe20000010100 */
[----:B------:R-:W-:Y:S01]  /*36a0*/  FFMA.FTZ R25, R45, R26, R28 ;  /* 0x0000001a2d197223 */ /* 0x000fe2000001001c */
        /* <DEDUP_REMOVED lines=26> */
.L_x_71:
[----:B------:R-:W-:Y:S01]  /*3850*/  FFMA.FTZ R30, R46, R27, R25 ;  /* 0x0000001b2e1e7223 */ /* 0x000fe20000010019 */
[----:B------:R-:W-:Y:S01]  /*3860*/  FADD.FTZ R33, R27, R24 ;  /* 0x000000181b217221 */ /* 0x000fe20000010000 */
[----:B------:R-:W-:Y:S01]  /*3870*/  SHF.L.U32 R27, R92, 0x10, RZ ;  /* 0x000000105c1b7819 */ /* 0x000fe200000006ff */
[----:B------:R-:W-:Y:S01]  /*3880*/  FMUL.FTZ R28, R44, R70 ;  /* 0x000000462c1c7220 */ /* 0x000fe20000410000 */
[----:B------:R-:W-:Y:S02]  /*3890*/  SHF.L.U32 R29, R26, 0x10, RZ ;  /* 0x000000101a1d7819 */ /* 0x000fe400000006ff */
[----:B------:R-:W-:Y:S01]  /*38a0*/  PRMT R39, R93, 0x7632, R39 ;  /* 0x000076325d277816 */ /* 0x000fe20000000027 */
[C---:B------:R-:W-:Y:S01]  /*38b0*/  FADD.FTZ R27, -R66.reuse, R27 ;  /* 0x0000001b421b7221 */ /* 0x040fe20000010100 */
[----:B------:R-:W-:Y:S01]  /*38c0*/  FFMA.FTZ R25, R41, R28, R30 ;  /* 0x0000001c29197223 */ /* 0x000fe2000001001e */
[----:B------:R-:W-:Y:S01]  /*38d0*/  FADD.FTZ R29, -R66, R29 ;  /* 0x0000001d421d7221 */ /* 0x000fe20000010100 */
[----:B------:R-:W-:Y:S01]  /*38e0*/  FADD.FTZ R24, R33, R28 ;  /* 0x0000001c21187221 */ /* 0x000fe20000010000 */
[-C--:B------:R-:W-:Y:S01]  /*38f0*/  FMUL.FTZ R37, R27, R64.reuse ;  /* 0x000000401b257220 */ /* 0x080fe20000410000 */
[----:B------:R-:W-:Y:S01]  /*3900*/  SHF.L.U32 R40, R93, 0x10, RZ ;  /* 0x000000105d287819 */ /* 0x000fe200000006ff */
        /* <DEDUP_REMOVED lines=22> */
.L_x_72:
        /* <DEDUP_REMOVED lines=9> */
[--C-:B------:R-:W-:Y:S01]  /*3b00*/  FADD.FTZ R24, R33, R26.reuse ;  /* 0x0000001a21187221 */ /* 0x100fe20000010000 */
        /* <DEDUP_REMOVED lines=26> */
.L_x_73:
[----:B------:R-:W-:Y:S01]  /*3cb0*/  FFMA.FTZ R30, R38, R27, R25 ;  /* 0x0000001b261e7223 */ /* 0x000fe20000010019 */
[----:B------:R-:W-:Y:S01]  /*3cc0*/  FADD.FTZ R115, R27, R24 ;  /* 0x000000181b737221 */ /* 0x000fe20000010000 */
[----:B------:R-:W-:Y:S01]  /*3cd0*/  SHF.L.U32 R27, R56, 0x10, RZ ;  /* 0x00000010381b7819 */ /* 0x000fe200000006ff */
[----:B------:R-:W-:Y:S01]  /*3ce0*/  FMUL.FTZ R28, R36, R70 ;  /* 0x00000046241c7220 */ /* 0x000fe20000410000 */
[----:B------:R-:W-:Y:S02]  /*3cf0*/  SHF.L.U32 R29, R26, 0x10, RZ ;  /* 0x000000101a1d7819 */ /* 0x000fe400000006ff */
[----:B------:R-:W-:Y:S01]  /*3d00*/  SHF.L.U32 R32, R57, 0x10, RZ ;  /* 0x0000001039207819 */ /* 0x000fe200000006ff */
[----:B------:R-:W-:Y:S01]  /*3d10*/  FFMA.FTZ R25, R33, R28, R30 ;  /* 0x0000001c21197223 */ /* 0x000fe2000001001e */
[----:B------:R-:W-:Y:S01]  /*3d20*/  FADD.FTZ R24, R115, R28 ;  /* 0x0000001c73187221 */ /* 0x000fe20000010000 */
[C---:B------:R-:W-:Y:S01]  /*3d30*/  FADD.FTZ R27, -R66.reuse, R27 ;  /* 0x0000001b421b7221 */ /* 0x040fe20000010100 */
[----:B------:R-:W-:Y:S01]  /*3d40*/  PRMT R30, R57, 0x7632, R30 ;  /* 0x00007632391e7816 */ /* 0x000fe2000000001e */
[----:B------:R-:W-:-:S02]  /*3d50*/  FADD.FTZ R115, -R66, R29 ;  /* 0x0000001d42737221 */ /* 0x000fc40000010100 */
        /* <DEDUP_REMOVED lines=23> */
.L_x_74:
[----:B------:R-:W-:Y:S01]  /*3ed0*/  FFMA.FTZ R114, R34, R27, R25 ;  /* 0x0000001b22727223 */ /* 0x000fe20000010019 */
[----:B------:R-:W-:Y:S01]  /*3ee0*/  FMUL.FTZ R26, R32, R70 ;  /* 0x00000046201a7220 */ /* 0x000fe20000410000 */
[--C-:B------:R-:W-:Y:S01]  /*3ef0*/  FADD.FTZ R27, R27, R24.reuse ;  /* 0x000000181b1b7221 */ /* 0x100fe20000010000 */
[----:B------:R-:W-:Y:S01]  /*3f00*/  PRMT R24, R58, 0x7632, R24 ;  /* 0x000076323a187816 */ /* 0x000fe20000000018 */
[----:B------:R-:W-:Y:S01]  /*3f10*/  FMUL.FTZ R117, R30, R71 ;  /* 0x000000471e757220 */ /* 0x000fe20000410000 */
[----:B------:R-:W-:Y:S01]  /*3f20*/  FFMA.FTZ R25, R29, R26, R114 ;  /* 0x0000001a1d197223 */ /* 0x000fe20000010072 */
[----:B------:R-:W-:Y:S01]  /*3f30*/  FADD.FTZ R26, R27, R26 ;  /* 0x0000001a1b1a7221 */ /* 0x000fe20000010000 */
[----:B------:R-:W-:Y:S02]  /*3f40*/  SHF.L.U32 R27, R58, 0x10, RZ ;  /* 0x000000103a1b7819 */ /* 0x000fe400000006ff */
[----:B------:R-:W-:Y:S01]  /*3f50*/  SHF.L.U32 R115, R24, 0x10, RZ ;  /* 0x0000001018737819 */ /* 0x000fe200000006ff */
[----:B------:R-:W-:Y:S01]  /*3f60*/  FFMA.FTZ R114, R28, R117, R25 ;  /* 0x000000751c727223 */ /* 0x000fe20000010019 */
[--C-:B------:R-:W-:Y:S01]  /*3f70*/  FADD.FTZ R117, R117, R26.reuse ;  /* 0x0000001a75757221 */ /* 0x100fe20000010000 */
[C---:B------:R-:W-:Y:S01]  /*3f80*/  PRMT R26, R59.reuse, 0x7632, R26 ;  /* 0x000076323b1a7816 */ /* 0x040fe2000000001a */
[C---:B------:R-:W-:Y:S01]  /*3f90*/  FADD.FTZ R25, -R66.reuse, R27 ;  /* 0x0000001b42197221 */ /* 0x040fe20000010100 */
[----:B------:R-:W-:Y:S01]  /*3fa0*/  FADD.FTZ R115, -R66, R115 ;  /* 0x0000007342737221 */ /* 0x000fe20000010100 */
[----:B------:R-:W-:-:S02]  /*3fb0*/  SHF.L.U32 R27, R59, 0x10, RZ ;  /* 0x000000103b1b7819 */ /* 0x000fc400000006ff */
[----:B------:R-:W-:Y:S01]  /*3fc0*/  SHF.L.U32 R26, R26, 0x10, RZ ;  /* 0x000000101a1a7819 */ /* 0x000fe200000006ff */
[-C--:B------:R-:W-:Y:S01]  /*3fd0*/  FMUL.FTZ R25, R25, R64.reuse ;  /* 0x0000004019197220 */ /* 0x080fe20000410000 */
        /* <DEDUP_REMOVED lines=15> */
[----:B-1----:R-:W-:Y:S01]  /*40d0*/  FMUL.FTZ R26, R26, R123 ;  /* 0x0000007b1a1a7220 */ /* 0x002fe20000410000 */
[----:B------:R-:W-:Y:S02]  /*40e0*/  FADD.FTZ R123, -R123, 1 ;  /* 0x3f8000007b7b7421 */ /* 0x000fe40000010100 */
[----:B------:R-:W-:Y:S02]  /*40f0*/  FMUL.FTZ R27, R27, R124 ;  /* 0x0000007c1b1b7220 */ /* 0x000fe40000410000 */
[----:B------:R-:W-:-:S04]  /*4100*/  FFMA.FTZ R123, R118, R123, 1 ;  /* 0x3f800000767b7423 */ /* 0x000fc8000001007b */
[----:B------:R-:W-:-:S07]  /*4110*/  FMUL.FTZ R26, R26, R123 ;  /* 0x0000007b1a1a7220 */ /* 0x000fce0000410000 */
.L_x_75:
[----:B------:R-:W-:Y:S01]  /*4120*/  FMUL.FTZ R118, R27, R70 ;  /* 0x000000461b767220 */ /* 0x000fe20000410000 */
[----:B------:R-:W-:Y:S01]  /*4130*/  FADD.FTZ R115, R72, R73 ;  /* 0x0000004948737221 */ /* 0x000fe20000010000 */
[----:B------:R-:W-:Y:S01]  /*4140*/  PRMT R72, R60, 0x7632, R72 ;  /* 0x000076323c487816 */ /* 0x000fe20000000048 */
[----:B------:R-:W-:Y:S01]  /*4150*/  FFMA.FTZ R116, R113, R73, R116 ;  /* 0x0000004971747223 */ /* 0x000fe20000010074 */
[----:B------:R-:W-:Y:S01]  /*4160*/  FFMA.FTZ R73, R25, R118, R114 ;  /* 0x0000007619497223 */ /* 0x000fe20000010072 */
[----:B------:R-:W-:Y:S01]  /*4170*/  FADD.FTZ R118, R117, R118 ;  /* 0x0000007675767221 */ /* 0x000fe20000010000 */
[----:B------:R-:W-:Y:S01]  /*4180*/  FMUL.FTZ R113, R26, R71 ;  /* 0x000000471a717220 */ /* 0x000fe20000410000 */
[----:B------:R-:W-:Y:S02]  /*4190*/  SHF.L.U32 R119, R72, 0x10, RZ ;  /* 0x0000001048777819 */ /* 0x000fe400000006ff */
[----:B------:R-:W-:Y:S01]  /*41a0*/  SHF.L.U32 R117, R60, 0x10, RZ ;  /* 0x000000103c757819 */ /* 0x000fe200000006ff */
[----:B------:R-:W-:Y:S01]  /*41b0*/  FFMA.FTZ R72, R24, R113, R73 ;  /* 0x0000007118487223 */ /* 0x000fe20000010049 */
[--C-:B------:R-:W-:Y:S01]  /*41c0*/  FADD.FTZ R73, R113, R118.reuse ;  /* 0x0000007671497221 */ /* 0x100fe20000010000 */
[C---:B------:R-:W-:Y:S01]  /*41d0*/  FADD.FTZ R119, -R66.reuse, R119 ;  /* 0x0000007742777221 */ /* 0x040fe20000010100 */
[----:B------:R-:W-:Y:S01]  /*41e0*/  PRMT R118, R61, 0x7632, R118 ;  /* 0x000076323d767816 */ /* 0x000fe20000000076 */
[----:B------:R-:W-:-:S02]  /*41f0*/  FADD.FTZ R117, -R66, R117 ;  /* 0x0000007542757221 */ /* 0x000fc40000010100 */
[-C--:B------:R-:W-:Y:S01]  /*4200*/  FMUL.FTZ R120, R119, R64.reuse ;  /* 0x0000004077787220 */ /* 0x080fe20000410000 */
[----:B------:R-:W-:Y:S01]  /*4210*/  SHF.L.U32 R118, R118, 0x10, RZ ;  /* 0x0000001076767819 */ /* 0x000fe200000006ff */
        /* <DEDUP_REMOVED lines=13> */
[----:B0-----:R-:W-:Y:S01]  /*42f0*/  FMUL.FTZ R119, R119, R122 ;  /* 0x0000007a77777220 */ /* 0x001fe20000410000 */
[----:B------:R-:W-:-:S04]  /*4300*/  FADD.FTZ R122, -R122, 1 ;  /* 0x3f8000007a7a7421 */ /* 0x000fc80000010100 */
[----:B------:R-:W-:Y:S01]  /*4310*/  FFMA.FTZ R113, R113, R122, 1 ;  /* 0x3f80000071717423 */ /* 0x000fe2000001007a */
[----:B-1----:R-:W-:Y:S01]  /*4320*/  FMUL.FTZ R118, R118, R125 ;  /* 0x0000007d76767220 */ /* 0x002fe20000410000 */
[----:B------:R-:W-:Y:S02]  /*4330*/  FADD.FTZ R125, -R125, 1 ;  /* 0x3f8000007d7d7421 */ /* 0x000fe40000010100 */
[----:B------:R-:W-:Y:S02]  /*4340*/  FMUL.FTZ R119, R119, R113 ;  /* 0x0000007177777220 */ /* 0x000fe40000410000 */
[----:B------:R-:W-:-:S04]  /*4350*/  FFMA.FTZ R125, R114, R125, 1 ;  /* 0x3f800000727d7423 */ /* 0x000fc8000001007d */
[----:B------:R-:W-:-:S07]  /*4360*/  FMUL.FTZ R118, R118, R125 ;  /* 0x0000007d76767220 */ /* 0x000fce0000410000 */
.L_x_76:
[----:B------:R-:W-:Y:S01]  /*4370*/  FMUL.FTZ R114, R119, R70 ;  /* 0x0000004677727220 */ /* 0x000fe20000410000 */
[----:B------:R-:W-:-:S03]  /*4380*/  SHF.L.U32 R121, R62, 0x10, RZ ;  /* 0x000000103e797819 */ /* 0x000fc600000006ff */
[----:B------:R-:W-:Y:S01]  /*4390*/  FFMA.FTZ R113, R117, R114, R72 ;  /* 0x0000007275717223 */ /* 0x000fe20000010048 */
[----:B------:R-:W-:Y:S01]  /*43a0*/  FADD.FTZ R114, R73, R114 ;  /* 0x0000007249727221 */ /* 0x000fe20000010000 */
[----:B------:R-:W-:Y:S01]  /*43b0*/  FMUL.FTZ R73, R118, R71 ;  /* 0x0000004776497220 */ /* 0x000fe20000410000 */
[----:B------:R-:W-:-:S03]  /*43c0*/  FADD.FTZ R121, -R66, R121 ;  /* 0x0000007942797221 */ /* 0x000fc60000010100 */
[--C-:B------:R-:W-:Y:S01]  /*43d0*/  FFMA.FTZ R72, R120, R73, R113.reuse ;  /* 0x0000004978487223 */ /* 0x100fe20000010071 */
[----:B------:R-:W-:Y:S01]  /*43e0*/  PRMT R113, R62, 0x7632, R113 ;  /* 0x000076323e717816 */ /* 0x000fe20000000071 */
[--C-:B------:R-:W-:Y:S01]  /*43f0*/  FADD.FTZ R73, R73, R114.reuse ;  /* 0x0000007249497221 */ /* 0x100fe20000010000 */
[----:B------:R-:W-:Y:S01]  /*4400*/  PRMT R114, R63, 0x7632, R114 ;  /* 0x000076323f727816 */ /* 0x000fe20000000072 */
[----:B------:R-:W-:Y:S01]  /*4410*/  FMUL.FTZ R121, R121, R64 ;  /* 0x0000004079797220 */ /* 0x000fe20000410000 */
[----:B------:R-:W-:Y:S02]  /*4420*/  SHF.L.U32 R113, R113, 0x10, RZ ;  /* 0x0000001071717819 */ /* 0x000fe400000006ff */
[----:B------:R-:W-:-:S03]  /*4430*/  SHF.L.U32 R114, R114, 0x10, RZ ;  /* 0x0000001072727819 */ /* 0x000fc600000006ff */
[----:B------:R-:W-:-:S04]  /*4440*/  FADD.FTZ R113, -R66, R113 ;  /* 0x0000007142717221 */ /* 0x000fc80000010100 */
[----:B------:R-:W-:Y:S01]  /*4450*/  FMUL.FTZ R122, R113, R64 ;  /* 0x00000040717a7220 */ /* 0x000fe20000410000 */
        /* <DEDUP_REMOVED lines=9> */
[----:B------:R-:W-:-:S04]  /*44f0*/  FFMA.FTZ R123, R123, R124, 1 ;  /* 0x3f8000007b7b7423 */ /* 0x000fc8000001007c */
[----:B------:R-:W-:Y:S01]  /*4500*/  FMUL.FTZ R113, R113, R123 ;  /* 0x0000007b71717220 */ /* 0x000fe20000410000 */
        /* <DEDUP_REMOVED lines=9> */
.L_x_77:
[----:B------:R-:W-:Y:S01]  /*45a0*/  FMUL.FTZ R124, R113, R70 ;  /* 0x00000046717c7220 */ /* 0x000fe20000410000 */
[C---:B------:R-:W-:Y:S01]  /*45b0*/  ISETP.GE.AND P0, PT, R15.reuse, R8, PT ;  /* 0x000000080f00720c */ /* 0x040fe20003f06270 */
[----:B------:R-:W-:Y:S01]  /*45c0*/  FFMA.FTZ R111, R110, R109, R111 ;  /* 0x0000006d6e6f7223 */ /* 0x000fe2000001006f */
[----:B------:R-:W-:Y:S01]  /*45d0*/  IADD3 R125, R15, 0x2, RZ ;  /* 0x000000020f7d7810 */ /* 0x000fe20007ffe0ff */
[----:B------:R-:W-:Y:S01]  /*45e0*/  FFMA.FTZ R123, R121, R124, R72 ;  /* 0x0000007c797b7223 */ /* 0x000fe20000010048 */
[----:B------:R-:W-:Y:S01]  /*45f0*/  FADD.FTZ R124, R73, R124 ;  /* 0x0000007c497c7221 */ /* 0x000fe20000010000 */
[----:B------:R-:W-:Y:S01]  /*4600*/  FMUL.FTZ R73, R114, R71 ;  /* 0x0000004772497220 */ /* 0x000fe20000410000 */
[----:B------:R-:W-:Y:S01]  /*4610*/  FADD.FTZ R112, R112, R109 ;  /* 0x0000006d70707221 */ /* 0x000fe20000010000 */
[----:B------:R-:W-:Y:S01]  /*4620*/  FFMA.FTZ R116, R105, R108, R116 ;  /* 0x0000006c69747223 */ /* 0x000fe20000010074 */
[----:B------:R-:W-:Y:S01]  /*4630*/  FFMA.FTZ R111, R106, R107, R111 ;  /* 0x0000006b6a6f7223 */ /* 0x000fe2000001006f */
[----:B------:R-:W-:Y:S01]  /*4640*/  FFMA.FTZ R72, R122, R73, R123 ;  /* 0x000000497a487223 */ /* 0x000fe2000001007b */
[----:B------:R-:W-:Y:S01]  /*4650*/  FADD.FTZ R73, R73, R124 ;  /* 0x0000007c49497221 */ /* 0x000fe20000010000 */
[----:B------:R-:W-:Y:S01]  /*4660*/  FADD.FTZ R115, R115, R108 ;  /* 0x0000006c73737221 */ /* 0x000fe20000010000 */
[----:B------:R-:W-:Y:S01]  /*4670*/  FADD.FTZ R112, R112, R107 ;  /* 0x0000006b70707221 */ /* 0x000fe20000010000 */
[----:B------:R-:W-:Y:S01]  /*4680*/  FFMA.FTZ R116, R97, R104, R116 ;  /* 0x0000006861747223 */ /* 0x000fe20000010074 */
[----:B------:R-:W0:Y:S01]  /*4690*/  SHFL.DOWN PT, R123, R72, 0x1, R8 ;  /* 0x08200000487b7989 */ /* 0x000e2200000e0008 */
[----:B------:R-:W-:Y:S01]  /*46a0*/  FFMA.FTZ R111, R102, R103, R111 ;  /* 0x00000067666f7223 */ /* 0x000fe2000001006f */
[----:B------:R-:W-:Y:S01]  /*46b0*/  FADD.FTZ R115, R115, R104 ;  /* 0x0000006873737221 */ /* 0x000fe20000010000 */
[----:B------:R-:W-:Y:S01]  /*46c0*/  FADD.FTZ R112, R112, R103 ;  /* 0x0000006770707221 */ /* 0x000fe20000010000 */
[----:B------:R-:W1:Y:S01]  /*46d0*/  SHFL.DOWN PT, R124, R73, 0x1, R8 ;  /* 0x08200000497c7989 */ /* 0x000e6200000e0008 */
[----:B------:R-:W-:Y:S01]  /*46e0*/  FFMA.FTZ R116, R53, R96, R116 ;  /* 0x0000006035747223 */ /* 0x000fe20000010074 */
[----:B------:R-:W-:Y:S01]  /*46f0*/  FFMA.FTZ R111, R54, R55, R111 ;  /* 0x00000037366f7223 */ /* 0x000fe2000001006f */
[----:B------:R-:W-:Y:S01]  /*4700*/  FADD.FTZ R115, R115, R96 ;  /* 0x0000006073737221 */ /* 0x000fe20000010000 */
[----:B------:R-:W-:Y:S01]  /*4710*/  FADD.FTZ R112, R112, R55 ;  /* 0x0000003770707221 */ /* 0x000fe20000010000 */
[----:B------:R-:W-:Y:S01]  /*4720*/  FFMA.FTZ R116, R49, R52, R116 ;  /* 0x0000003431747223 */ /* 0x000fe20000010074 */
[----:B------:R-:W-:Y:S01]  /*4730*/  FFMA.FTZ R111, R50, R51, R111 ;  /* 0x00000033326f7223 */ /* 0x000fe2000001006f */
[----:B------:R-:W-:Y:S01]  /*4740*/  FADD.FTZ R115, R115, R52 ;  /* 0x0000003473737221 */ /* 0x000fe20000010000 */
[----:B------:R-:W-:Y:S01]  /*4750*/  FADD.FTZ R112, R112, R51 ;  /* 0x0000003370707221 */ /* 0x000fe20000010000 */
[----:B------:R-:W2:Y:S01]  /*4760*/  S2UR UR11, SR_CgaCtaId ;  /* 0x00000000000b79c3 */ /* 0x000ea20000008800 */
        /* <DEDUP_REMOVED lines=8> */
[----:B------:R-:W-:Y:S01]  /*47f0*/  FFMA.FTZ R116, R37, R40, R116 ;  /* 0x0000002825747223 */ /* 0x000fe20000010074 */
[----:B------:R-:W-:Y:S01]  /*4800*/  FFMA.FTZ R111, R38, R39, R111 ;  /* 0x00000027266f7223 */ /* 0x000fe2000001006f */
[----:B0-----:R-:W-:Y:S01]  /*4810*/  @!P0 FADD.FTZ R72, R72, R123 ;  /* 0x0000007b48488221 */ /* 0x001fe20000010000 */
[----:B------:R-:W-:Y:S01]  /*4820*/  FADD.FTZ R115, R115, R40 ;  /* 0x0000002873737221 */ /* 0x000fe20000010000 */
[----:B------:R-:W-:Y:S01]  /*4830*/  FADD.FTZ R112, R112, R39 ;  /* 0x0000002770707221 */ /* 0x000fe20000010000 */
[----:B------:R-:W-:Y:S01]  /*4840*/  FFMA.FTZ R116, R33, R36, R116 ;  /* 0x0000002421747223 */ /* 0x000fe20000010074 */
[----:B-1----:R-:W-:Y:S01]  /*4850*/  @!P0 FADD.FTZ R73, R73, R124 ;  /* 0x0000007c49498221 */ /* 0x002fe20000010000 */
[----:B------:R-:W0:Y:S01]  /*4860*/  SHFL.DOWN PT, R123, R72, 0x2, R8 ;  /* 0x08400000487b7989 */ /* 0x000e2200000e0008 */
[----:B------:R-:W-:Y:S01]  /*4870*/  ISETP.GT.AND P0, PT, R125, R8, PT ;  /* 0x000000087d00720c */ /* 0x000fe20003f04270 */
[----:B------:R-:W-:Y:S01]  /*4880*/  FFMA.FTZ R111, R34, R35, R111 ;  /* 0x00000023226f7223 */ /* 0x000fe2000001006f */
[----:B------:R-:W-:Y:S01]  /*4890*/  IADD3 R125, R15, 0x4, RZ ;  /* 0x000000040f7d7810 */ /* 0x000fe20007ffe0ff */
[----:B------:R-:W1:Y:S01]  /*48a0*/  SHFL.DOWN PT, R124, R73, 0x2, R8 ;  /* 0x08400000497c7989 */ /* 0x000e6200000e0008 */
[----:B------:R-:W-:Y:S01]  /*48b0*/  FADD.FTZ R115, R115, R36 ;  /* 0x0000002473737221 */ /* 0x000fe20000010000 */
[----:B------:R-:W-:Y:S01]  /*48c0*/  FADD.FTZ R35, R112, R35 ;  /* 0x0000002370237221 */ /* 0x000fe20000010000 */
[----:B------:R-:W-:Y:S01]  /*48d0*/  FFMA.FTZ R116, R29, R32, R116 ;  /* 0x000000201d747223 */ /* 0x000fe20000010074 */
[----:B------:R-:W-:Y:S01]  /*48e0*/  FFMA.FTZ R111, R28, R30, R111 ;  /* 0x0000001e1c6f7223 */ /* 0x000fe2000001006f */
[----:B------:R-:W-:Y:S01]  /*48f0*/  FADD.FTZ R32, R115, R32 ;  /* 0x0000002073207221 */ /* 0x000fe20000010000 */
[----:B------:R-:W-:Y:S01]  /*4900*/  FADD.FTZ R35, R35, R30 ;  /* 0x0000001e23237221 */ /* 0x000fe20000010000 */
[----:B------:R-:W-:Y:S01]  /*4910*/  UMOV UR6, 0x400 ;  /* 0x0000040000067882 */ /* 0x000fe20000000000 */
[----:B------:R-:W-:Y:S01]  /*4920*/  FFMA.FTZ R116, R25, R27, R116 ;  /* 0x0000001b19747223 */ /* 0x000fe20000010074 */
[----:B------:R-:W-:Y:S01]  /*4930*/  UIADD3 UR5, UR6, 0x90, URZ ;  /* 0x0000009006057890 */ /* 0x000fe2000fffe03f */
[----:B------:R-:W-:Y:S01]  /*4940*/  FADD.FTZ R32, R32, R27 ;  /* 0x0000001b20207221 */ /* 0x000fe20000010000 */
[----:B------:R-:W-:Y:S01]  /*4950*/  FFMA.FTZ R111, R24, R26, R111 ;  /* 0x0000001a186f7223 */ /* 0x000fe2000001006f */
[----:B------:R-:W-:Y:S01]  /*4960*/  FADD.FTZ R35, R35, R26 ;  /* 0x0000001a23237221 */ /* 0x000fe20000010000 */
[----:B--2---:R-:W-:Y:S01]  /*4970*/  ULEA UR5, UR11, UR5, 0x18 ;  /* 0x000000050b057291 */ /* 0x004fe2000f8ec03f */
[----:B------:R-:W-:Y:S01]  /*4980*/  FFMA.FTZ R116, R117, R119, R116 ;  /* 0x0000007775747223 */ /* 0x000fe20000010074 */
[----:B------:R-:W-:Y:S01]  /*4990*/  FADD.FTZ R32, R32, R119 ;  /* 0x0000007720207221 */ /* 0x000fe20000010000 */
[----:B------:R-:W-:Y:S01]  /*49a0*/  FFMA.FTZ R111, R120, R118, R111 ;  /* 0x00000076786f7223 */ /* 0x000fe2000001006f */
[----:B------:R-:W-:Y:S01]  /*49b0*/  FADD.FTZ R35, R35, R118 ;  /* 0x0000007623237221 */ /* 0x000fe20000010000 */
[----:B------:R-:W-:Y:S01]  /*49c0*/  FFMA.FTZ R24, R121, R113, R116 ;  /* 0x0000007179187223 */ /* 0x000fe20000010074 */
[----:B------:R-:W-:Y:S01]  /*49d0*/  FADD.FTZ R26, R32, R113 ;  /* 0x00000071201a7221 */ /* 0x000fe20000010000 */
[----:B0-----:R-:W-:Y:S01]  /*49e0*/  @!P0 FADD.FTZ R72, R72, R123 ;  /* 0x0000007b48488221 */ /* 0x001fe20000010000 */
[----:B------:R-:W-:Y:S01]  /*49f0*/  FFMA.FTZ R25, R122, R114, R111 ;  /* 0x000000727a197223 */ /* 0x000fe2000001006f */
[----:B------:R-:W-:Y:S01]  /*4a00*/  FADD.FTZ R27, R35, R114 ;  /* 0x00000072231b7221 */ /* 0x000fe20000010000 */
[----:B------:R-:W-:Y:S01]  /*4a10*/  LEA R97, R2, UR5, 0x4 ;  /* 0x0000000502617c11 */ /* 0x000fe2000f8e20ff */
[----:B-1----:R-:W-:Y:S01]  /*4a20*/  @!P0 FADD.FTZ R73, R73, R124 ;  /* 0x0000007c49498221 */ /* 0x002fe20000010000 */
[----:B------:R-:W0:Y:S01]  /*4a30*/  SHFL.DOWN PT, R123, R72, 0x4, R8 ;  /* 0x08800000487b7989 */ /* 0x000e2200000e0008 */
[----:B------:R-:W-:Y:S01]  /*4a40*/  ISETP.GT.AND P0, PT, R125, R8, PT ;  /* 0x000000087d00720c */ /* 0x000fe20003f04270 */
[----:B------:R-:W1:Y:S01]  /*4a50*/  LDC.64 R102, c[0x0][0x268] ;  /* 0x00009a00ff667b82 */ /* 0x000e620000000a00 */
[----:B------:R-:W-:Y:S01]  /*4a60*/  IADD3 R125, R15, 0x8, RZ ;  /* 0x000000080f7d7810 */ /* 0x000fe20007ffe0ff */
[----:B------:R-:W2:Y:S01]  /*4a70*/  SHFL.DOWN PT, R124, R73, 0x4, R8 ;  /* 0x08800000497c7989 */ /* 0x000ea200000e0008 */
[----:B------:R-:W-:Y:S01]  /*4a80*/  BSSY B0, `(.L_x_78) ;  /* 0x0000035000007945 */ /* 0x000fe20003800000 */
[----:B------:R-:W-:-:S02]  /*4a90*/  IMAD R96, R31, 0x31, R2 ;  /* 0x000000311f607824 */ /* 0x000fc400078e0202 */
[----:B------:R-:W-:Y:S06]  /*4aa0*/  STS.128 [R97], R24 ;  /* 0x0000001861007388 */ /* 0x000fec0000000c00 */
[----:B0-----:R-:W-:Y:S01]  /*4ab0*/  @!P0 FADD.FTZ R72, R72, R123 ;  /* 0x0000007b48488221 */ /* 0x001fe20000010000 */
[----:B--2---:R-:W-:-:S04]  /*4ac0*/  @!P0 FADD.FTZ R73, R73, R124 ;  /* 0x0000007c49498221 */ /* 0x004fc80000010000 */
[----:B------:R-:W0:Y:S01]  /*4ad0*/  SHFL.DOWN PT, R123, R72, 0x8, R8 ;  /* 0x09000000487b7989 */ /* 0x000e2200000e0008 */
[----:B------:R-:W-:Y:S02]  /*4ae0*/  ISETP.GT.AND P0, PT, R125, R8, PT ;  /* 0x000000087d00720c */ /* 0x000fe40003f04270 */
[----:B------:R-:W-:Y:S01]  /*4af0*/  IADD3 R125, R15, 0x10, RZ ;  /* 0x000000100f7d7810 */ /* 0x000fe20007ffe0ff */
[----:B------:R-:W2:Y:S10]  /*4b00*/  SHFL.DOWN PT, R124, R73, 0x8, R8 ;  /* 0x09000000497c7989 */ /* 0x000eb400000e0008 */
[----:B0-----:R-:W-:Y:S01]  /*4b10*/  @!P0 FADD.FTZ R72, R72, R123 ;  /* 0x0000007b48488221 */ /* 0x001fe20000010000 */
[----:B--2---:R-:W-:-:S04]  /*4b20*/  @!P0 FADD.FTZ R73, R73, R124 ;  /* 0x0000007c49498221 */ /* 0x004fc80000010000 */
[----:B------:R-:W0:Y:S01]  /*4b30*/  SHFL.DOWN PT, R123, R72, 0x10, R8 ;  /* 0x0a000000487b7989 */ /* 0x000e2200000e0008 */
[----:B------:R-:W-:-:S03]  /*4b40*/  ISETP.GT.AND P0, PT, R125, R8, PT ;  /* 0x000000087d00720c */ /* 0x000fc60003f04270 */
[----:B------:R-:W2:Y:S10]  /*4b50*/  SHFL.DOWN PT, R124, R73, 0x10, R8 ;  /* 0x0a000000497c7989 */ /* 0x000eb400000e0008 */
[----:B0-----:R-:W-:Y:S01]  /*4b60*/  @!P0 FADD.FTZ R72, R72, R123 ;  /* 0x0000007b48488221 */ /* 0x001fe20000010000 */
[----:B--2---:R-:W-:Y:S01]  /*4b70*/  @!P0 FADD.FTZ R73, R73, R124 ;  /* 0x0000007c49498221 */ /* 0x004fe20000010000 */
[----:B------:R-:W-:-:S13]  /*4b80*/  ISETP.NE.AND P0, PT, R15, RZ, PT ;  /* 0x000000ff0f00720c */ /* 0x000fda0003f05270 */
[----:B------:R0:W-:Y:S01]  /*4b90*/  @!P0 STS.64 [R20+0x10], R72 ;  /* 0x0000104814008388 */ /* 0x0001e20000000a00 */
[----:B------:R-:W-:Y:S01]  /*4ba0*/  BAR.SYNC.DEFER_BLOCKING 0x0 ;  /* 0x0000000000007b1d */ /* 0x000fe20000010000 */
[----:B------:R-:W-:-:S13]  /*4bb0*/  ISETP.NE.AND P0, PT, R2, RZ, PT ;  /* 0x000000ff0200720c */ /* 0x000fda0003f05270 */
[----:B01----:R-:W-:Y:S05]  /*4bc0*/  @P0 BRA `(.L_x_79) ;  /* 0x0000000000800947 */ /* 0x003fea0003800000 */
[----:B------:R-:W-:-:S09]  /*4bd0*/  ULEA UR5, UR11, UR6, 0x18 ;  /* 0x000000060b057291 */ /* 0x000fd2000f8ec03f */
[----:B------:R-:W0:Y:S04]  /*4be0*/  LDS.64 R48, [UR5+0x18] ;  /* 0x00001805ff307984 */ /* 0x000e280008000a00 */
[----:B------:R-:W1:Y:S04]  /*4bf0*/  LDS.128 R28, [UR5+0x20] ;  /* 0x00002005ff1c7984 */ /* 0x000e680008000c00 */
[----:B------:R-:W2:Y:S04]  /*4c00*/  LDS.128 R32, [UR5+0x30] ;  /* 0x00003005ff207984 */ /* 0x000ea80008000c00 */
[----:B------:R-:W3:Y:S04]  /*4c10*/  LDS.128 R36, [UR5+0x40] ;  /* 0x00004005ff247984 */ /* 0x000ee80008000c00 */
[----:B------:R-:W4:Y:S04]  /*4c20*/  LDS.128 R40, [UR5+0x50] ;  /* 0x00005005ff287984 */ /* 0x000f280008000c00 */
[----:B------:R-:W5:Y:S01]  /*4c30*/  LDS.128 R44, [UR5+0x60] ;  /* 0x00006005ff2c7984 */ /* 0x000f620008000c00 */
[----:B0-----:R-:W-:Y:S01]  /*4c40*/  FADD.FTZ R51, R72, R48 ;  /* 0x0000003048337221 */ /* 0x001fe20000010000 */
[----:B------:R-:W-:-:S02]  /*4c50*/  FADD.FTZ R48, R73, R49 ;  /* 0x0000003149307221 */ /* 0x000fc40000010000 */
[----:B------:R-:W0:Y:S01]  /*4c60*/  LDS.64 R72, [UR5+0x70] ;  /* 0x00007005ff487984 */ /* 0x000e220008000a00 */
[----:B-1----:R-:W-:Y:S01]  /*4c70*/  FADD.FTZ R51, R51, R28 ;  /* 0x0000001c33337221 */ /* 0x002fe20000010000 */
[----:B------:R-:W-:-:S03]  /*4c80*/  FADD.FTZ R48, R48, R29 ;  /* 0x0000001d30307221 */ /* 0x000fc60000010000 */
[----:B------:R-:W-:Y:S01]  /*4c90*/  FADD.FTZ R51, R51, R30 ;  /* 0x0000001e33337221 */ /* 0x000fe20000010000 */
[----:B------:R-:W-:-:S03]  /*4ca0*/  FADD.FTZ R48, R48, R31 ;  /* 0x0000001f30307221 */ /* 0x000fc60000010000 */
[----:B--2---:R-:W-:Y:S01]  /*4cb0*/  FADD.FTZ R51, R51, R32 ;  /* 0x0000002033337221 */ /* 0x004fe20000010000 */
[----:B------:R-:W-:-:S03]  /*4cc0*/  FADD.FTZ R48, R48, R33 ;  /* 0x0000002130307221 */ /* 0x000fc60000010000 */
[----:B------:R-:W-:Y:S01]  /*4cd0*/  FADD.FTZ R51, R51, R34 ;  /* 0x0000002233337221 */ /* 0x000fe20000010000 */
[----:B------:R-:W-:-:S03]  /*4ce0*/  FADD.FTZ R48, R48, R35 ;  /* 0x0000002330307221 */ /* 0x000fc60000010000 */
[----:B---3--:R-:W-:Y:S01]  /*4cf0*/  FADD.FTZ R51, R51, R36 ;  /* 0x0000002433337221 */ /* 0x008fe20000010000 */
[----:B------:R-:W-:-:S03]  /*4d00*/  FADD.FTZ R48, R48, R37 ;  /* 0x0000002530307221 */ /* 0x000fc60000010000 */
[----:B------:R-:W-:Y:S01]  /*4d10*/  FADD.FTZ R51, R51, R38 ;  /* 0x0000002633337221 */ /* 0x000fe20000010000 */
[----:B------:R-:W-:-:S03]  /*4d20*/  FADD.FTZ R48, R48, R39 ;  /* 0x0000002730307221 */ /* 0x000fc60000010000 */
[----:B----4-:R-:W-:Y:S01]  /*4d30*/  FADD.FTZ R51, R51, R40 ;  /* 0x0000002833337221 */ /* 0x010fe20000010000 */
[----:B------:R-:W-:-:S03]  /*4d40*/  FADD.FTZ R48, R48, R41 ;  /* 0x0000002930307221 */ /* 0x000fc60000010000 */
[----:B------:R-:W-:Y:S01]  /*4d50*/  FADD.FTZ R51, R51, R42 ;  /* 0x0000002a33337221 */ /* 0x000fe20000010000 */
[----:B------:R-:W-:-:S03]  /*4d60*/  FADD.FTZ R48, R48, R43 ;  /* 0x0000002b30307221 */ /* 0x000fc60000010000 */
[----:B-----5:R-:W-:Y:S01]  /*4d70*/  FADD.FTZ R51, R51, R44 ;  /* 0x0000002c33337221 */ /* 0x020fe20000010000 */
[----:B------:R-:W-:-:S03]  /*4d80*/  FADD.FTZ R48, R48, R45 ;  /* 0x0000002d30307221 */ /* 0x000fc60000010000 */
[----:B------:R-:W-:Y:S01]  /*4d90*/  FADD.FTZ R51, R51, R46 ;  /* 0x0000002e33337221 */ /* 0x000fe20000010000 */
[----:B------:R-:W-:-:S03]  /*4da0*/  FADD.FTZ R48, R48, R47 ;  /* 0x0000002f30307221 */ /* 0x000fc60000010000 */
[----:B0-----:R-:W-:Y:S01]  /*4db0*/  FADD.FTZ R72, R51, R72 ;  /* 0x0000004833487221 */ /* 0x001fe20000010000 */
[----:B------:R-:W-:-:S07]  /*4dc0*/  FADD.FTZ R73, R48, R73 ;  /* 0x0000004930497221 */ /* 0x000fce0000010000 */
.L_x_79:
[----:B------:R-:W-:Y:S05]  /*4dd0*/  BSYNC B0 ;  /* 0x0000000000007941 */ /* 0x000fea0003800000 */
.L_x_78:
[----:B------:R-:W-:Y:S01]  /*4de0*/  BAR.SYNC.DEFER_BLOCKING 0x0 ;  /* 0x0000000000007b1d */ /* 0x000fe20000010000 */
[----:B------:R-:W-:Y:S02]  /*4df0*/  ISETP.GT.U32.AND P6, PT, R2, 0x30, PT ;  /* 0x000000300200780c */ /* 0x000fe40003fc4070 */
[----:B------:R-:W-:-:S03]  /*4e00*/  LOP3.LUT R23, R23, 0xfffffffe, RZ, 0xc0, !PT ;  /* 0xfffffffe17177812 */ /* 0x000fc600078ec0ff */
[----:B------:R-:W-:Y:S08]  /*4e10*/  BSSY B0, `(.L_x_80) ;  /* 0x0000026000007945 */ /* 0x000ff00003800000 */
[----:B------:R-:W-:Y:S01]  /*4e20*/  @P6 LOP3.LUT R23, R23, 0x1, RZ, 0xfc, !PT ;  /* 0x0000000117176812 */ /* 0x000fe200078efcff */
[----:B------:R-:W-:Y:S06]  /*4e30*/  @P6 BRA `(.L_x_81) ;  /* 0x00000000008c6947 */ /* 0x000fec0003800000 */
[----:B------:R-:W0:Y:S04]  /*4e40*/  LDS.128 R28, [R97+0x310] ;  /* 0x00031000611c7984 */ /* 0x000e280000000c00 */
[----:B------:R-:W1:Y:S04]  /*4e50*/  LDS.128 R32, [R97+0x620] ;  /* 0x0006200061207984 */ /* 0x000e680000000c00 */
[----:B------:R-:W2:Y:S04]  /*4e60*/  LDS.128 R36, [R97+0x930] ;  /* 0x0009300061247984 */ /* 0x000ea80000000c00 */
[----:B------:R-:W3:Y:S04]  /*4e70*/  LDS.128 R40, [R97+0xc40] ;  /* 0x000c400061287984 */ /* 0x000ee80000000c00 */
[----:B------:R-:W4:Y:S04]  /*4e80*/  LDS.128 R44, [R97+0xf50] ;  /* 0x000f5000612c7984 */ /* 0x000f280000000c00 */
[----:B------:R-:W5:Y:S04]  /*4e90*/  LDS.128 R48, [R97+0x1260] ;  /* 0x0012600061307984 */ /* 0x000f680000000c00 */
[----:B------:R-:W5:Y:S01]  /*4ea0*/  LDS.128 R52, [R97+0x1570] ;  /* 0x0015700061347984 */ /* 0x000f620000000c00 */
[----:B0-----:R-:W-:Y:S01]  /*4eb0*/  FADD.FTZ R105, R24, R28 ;  /* 0x0000001c18697221 */ /* 0x001fe20000010000 */
[----:B------:R-:W-:Y:S01]  /*4ec0*/  FADD.FTZ R24, R25, R29 ;  /* 0x0000001d19187221 */ /* 0x000fe20000010000 */
[----:B------:R-:W-:Y:S01]  /*4ed0*/  FADD.FTZ R25, R26, R30 ;  /* 0x0000001e1a197221 */ /* 0x000fe20000010000 */
[----:B------:R-:W-:Y:S01]  /*4ee0*/  FADD.FTZ R26, R27, R31 ;  /* 0x0000001f1b1a7221 */ /* 0x000fe20000010000 */
[----:B-1----:R-:W-:Y:S01]  /*4ef0*/  FADD.FTZ R105, R105, R32 ;  /* 0x0000002069697221 */ /* 0x002fe20000010000 */
[----:B------:R-:W-:Y:S01]  /*4f00*/  FADD.FTZ R24, R24, R33 ;  /* 0x0000002118187221 */ /* 0x000fe20000010000 */
[----:B------:R-:W-:Y:S01]  /*4f10*/  FADD.FTZ R25, R25, R34 ;  /* 0x0000002219197221 */ /* 0x000fe20000010000 */
[----:B------:R-:W-:Y:S01]  /*4f20*/  FADD.FTZ R26, R26, R35 ;  /* 0x000000231a1a7221 */ /* 0x000fe20000010000 */
[----:B--2---:R-:W-:Y:S01]  /*4f30*/  FADD.FTZ R105, R105, R36 ;  /* 0x0000002469697221 */ /* 0x004fe20000010000 */
[----:B------:R-:W-:Y:S01]  /*4f40*/  FADD.FTZ R24, R24, R37 ;  /* 0x0000002518187221 */ /* 0x000fe20000010000 */
[----:B------:R-:W-:Y:S01]  /*4f50*/  FADD.FTZ R25, R25, R38 ;  /* 0x0000002619197221 */ /* 0x000fe20000010000 */
[----:B------:R-:W-:Y:S01]  /*4f60*/  FADD.FTZ R26, R26, R39 ;  /* 0x000000271a1a7221 */ /* 0x000fe20000010000 */
[----:B---3--:R-:W-:Y:S01]  /*4f70*/  FADD.FTZ R105, R105, R40 ;  /* 0x0000002869697221 */ /* 0x008fe20000010000 */
[----:B------:R-:W-:Y:S01]  /*4f80*/  FADD.FTZ R24, R24, R41 ;  /* 0x0000002918187221 */ /* 0x000fe20000010000 */
[----:B------:R-:W-:Y:S01]  /*4f90*/  FADD.FTZ R25, R25, R42 ;  /* 0x0000002a19197221 */ /* 0x000fe20000010000 */
[----:B------:R-:W-:Y:S01]  /*4fa0*/  FADD.FTZ R26, R26, R43 ;  /* 0x0000002b1a1a7221 */ /* 0x000fe20000010000 */
[----:B----4-:R-:W-:Y:S01]  /*4fb0*/  FADD.FTZ R105, R105, R44 ;  /* 0x0000002c69697221 */ /* 0x010fe20000010000 */
[----:B------:R-:W-:Y:S01]  /*4fc0*/  FADD.FTZ R24, R24, R45 ;  /* 0x0000002d18187221 */ /* 0x000fe20000010000 */
[----:B------:R-:W-:Y:S01]  /*4fd0*/  FADD.FTZ R25, R25, R46 ;  /* 0x0000002e19197221 */ /* 0x000fe20000010000 */
[----:B------:R-:W-:Y:S01]  /*4fe0*/  FADD.FTZ R26, R26, R47 ;  /* 0x0000002f1a1a7221 */ /* 0x000fe20000010000 */
[----:B-----5:R-:W-:Y:S01]  /*4ff0*/  FADD.FTZ R105, R105, R48 ;  /* 0x0000003069697221 */ /* 0x020fe20000010000 */
[----:B------:R-:W-:Y:S01]  /*5000*/  FADD.FTZ R28, R24, R49 ;  /* 0x00000031181c7221 */ /* 0x000fe20000010000 */
[----:B------:R-:W-:Y:S01]  /*5010*/  FADD.FTZ R27, R25, R50 ;  /* 0x00000032191b7221 */ /* 0x000fe20000010000 */
[----:B------:R-:W-:Y:S01]  /*5020*/  FADD.FTZ R30, R26, R51 ;  /* 0x000000331a1e7221 */ /* 0x000fe20000010000 */
[----:B------:R-:W-:Y:S01]  /*5030*/  FADD.FTZ R24, R105, R52 ;  /* 0x0000003469187221 */ /* 0x000fe20000010000 */
[----:B------:R-:W-:Y:S01]  /*5040*/  FADD.FTZ R25, R28, R53 ;  /* 0x000000351c197221 */ /* 0x000fe20000010000 */
[----:B------:R-:W-:Y:S01]  /*5050*/  FADD.FTZ R26, R27, R54 ;  /* 0x000000361b1a7221 */ /* 0x000fe20000010000 */
[----:B------:R-:W-:-:S07]  /*5060*/  FADD.FTZ R27, R30, R55 ;  /* 0x000000371e1b7221 */ /* 0x000fce0000010000 */
.L_x_81:
[----:B------:R-:W-:Y:S05]  /*5070*/  BSYNC B0 ;  /* 0x0000000000007941 */ /* 0x000fea0003800000 */
.L_x_80:
[----:B------:R-:W-:Y:S01]  /*5080*/  BSSY B0, `(.L_x_82) ;  /* 0x0000010000007945 */ /* 0x000fe20003800000 */
[----:B------:R-:W-:Y:S01]  /*5090*/  PRMT R31, R65, 0x7632, R31 ;  /* 0x00007632411f7816 */ /* 0x000fe2000000001f */
[----:B------:R-:W-:Y:S01]  /*50a0*/  IMAD.WIDE R96, R96, 0x4, R102 ;  /* 0x0000000460607825 */ /* 0x000fe200078e0266 */
[----:B------:R-:W-:Y:S01]  /*50b0*/  PRMT R30, R67, 0x7632, R30 ;  /* 0x00007632431e7816 */ /* 0x000fe2000000001e */
[----:B------:R-:W-:Y:S06]  /*50c0*/  @P6 BRA `(.L_x_83) ;  /* 0x00000000002c6947 */ /* 0x000fec0003800000 */
[----:B------:R-:W0:Y:S01]  /*50d0*/  LDC.64 R28, c[0x0][0x288] ;  /* 0x0000a200ff1c7b82 */ /* 0x000e220000000a00 */
[-C--:B------:R-:W-:Y:S01]  /*50e0*/  LEA R36, P6, R17, R96.reuse, 0x2 ;  /* 0x0000006011247211 */ /* 0x080fe200078c10ff */
[----:B------:R1:W-:Y:S03]  /*50f0*/  REDG.E.ADD.F32.FTZ.RN.STRONG.GPU desc[UR8][R96.64], R24 ;  /* 0x00000018600079a6 */ /* 0x0003e6000c10f388 */
[----:B------:R-:W-:Y:S02]  /*5100*/  IADD3.X R37, R97, R21, RZ, P6, !PT ;  /* 0x0000001561257210 */ /* 0x000fe400037fe4ff */
[----:B------:R-:W-:-:S03]  /*5110*/  LEA R32, P6, R18, R96, 0x2 ;  /* 0x0000006012207211 */ /* 0x000fc600078c10ff */
[----:B------:R1:W-:Y:S01]  /*5120*/  REDG.E.ADD.F32.FTZ.RN.STRONG.GPU desc[UR8][R36.64], R25 ;  /* 0x00000019240079a6 */ /* 0x0003e2000c10f388 */
[----:B------:R-:W-:Y:S02]  /*5130*/  IADD3.X R33, R97, R22, RZ, P6, !PT ;  /* 0x0000001661217210 */ /* 0x000fe400037fe4ff */
[----:B0-----:R-:W-:-:S04]  /*5140*/  LEA R34, P6, R28, R96, 0x2 ;  /* 0x000000601c227211 */ /* 0x001fc800078c10ff */
[----:B------:R-:W-:-:S05]  /*5150*/  LEA.HI.X R35, R28, R97, R29, 0x2, P6 ;  /* 0x000000611c237211 */ /* 0x000fca00030f141d */
[----:B------:R1:W-:Y:S04]  /*5160*/  REDG.E.ADD.F32.FTZ.RN.STRONG.GPU desc[UR8][R34.64], R26 ;  /* 0x0000001a220079a6 */ /* 0x0003e8000c10f388 */
[----:B------:R1:W-:Y:S02]  /*5170*/  REDG.E.ADD.F32.FTZ.RN.STRONG.GPU desc[UR8][R32.64], R27 ;  /* 0x0000001b200079a6 */ /* 0x0003e4000c10f388 */
.L_x_83:
[----:B------:R-:W-:Y:S05]  /*5180*/  BSYNC B0 ;  /* 0x0000000000007941 */ /* 0x000fea0003800000 */
.L_x_82:
[----:B------:R-:W-:Y:S02]  /*5190*/  ISETP.GE.U32.AND P6, PT, R10, 0x2, PT ;  /* 0x000000020a00780c */ /* 0x000fe40003fc6070 */
[----:B-1----:R-:W-:Y:S02]  /*51a0*/  PRMT R97, R74, 0x7632, R97 ;  /* 0x000076324a617816 */ /* 0x002fe40000000061 */
[----:B------:R-:W-:Y:S02]  /*51b0*/  PRMT R96, R75, 0x7632, R96 ;  /* 0x000076324b607816 */ /* 0x000fe40000000060 */
[----:B------:R-:W-:Y:S02]  /*51c0*/  PRMT R55, R76, 0x7632, R55 ;  /* 0x000076324c377816 */ /* 0x000fe40000000037 */
[----:B------:R-:W-:Y:S02]  /*51d0*/  PRMT R54, R77, 0x7632, R54 ;  /* 0x000076324d367816 */ /* 0x000fe40000000036 */
[----:B------:R-:W-:-:S02]  /*51e0*/  PRMT R53, R78, 0x7632, R53 ;  /* 0x000076324e357816 */ /* 0x000fc40000000035 */
[----:B------:R-:W-:Y:S02]  /*51f0*/  PRMT R52, R79, 0x7632, R52 ;  /* 0x000076324f347816 */ /* 0x000fe40000000034 */
[----:B------:R-:W-:Y:S02]  /*5200*/  PRMT R51, R80, 0x7632, R51 ;  /* 0x0000763250337816 */ /* 0x000fe40000000033 */
        /* <DEDUP_REMOVED lines=22> */
[----:B------:R-:W-:Y:S01]  /*5370*/  PRMT R26, R63, 0x7632, R26 ;  /* 0x000076323f1a7816 */ /* 0x000fe2000000001a */
[----:B------:R-:W-:Y:S06]  /*5380*/  @!P6 BRA `(.L_x_84) ;  /* 0x0000001000a8e947 */ /* 0x000fec0003800000 */
[----:B------:R-:W0:Y:S01]  /*5390*/  LDC.64 R24, c[0x0][0x258] ;  /* 0x00009600ff187b82 */ /* 0x000e220000000a00 */
[----:B------:R-:W-:-:S05]  /*53a0*/  LOP3.LUT R102, R12, 0x1, RZ, 0xc0, !PT ;  /* 0x000000010c667812 */ /* 0x000fca00078ec0ff */
[----:B------:R-:W-:Y:S02]  /*53b0*/  IMAD R103, R102, R13, RZ ;  /* 0x0000000d66677224 */ /* 0x000fe400078e02ff */
[----:B------:R-:W1:Y:S02]  /*53c0*/  LDC.64 R104, c[0x0][0x260] ;  /* 0x00009800ff687b82 */ /* 0x000e640000000a00 */
[C---:B------:R-:W-:Y:S01]  /*53d0*/  IMAD R102, R103.reuse, R10, RZ ;  /* 0x0000000a67667224 */ /* 0x040fe200078e02ff */
[----:B------:R-:W-:-:S04]  /*53e0*/  IADD3 R103, R103, R0, RZ ;  /* 0x0000000067677210 */ /* 0x000fc80007ffe0ff */
[----:B------:R-:W-:Y:S01]  /*53f0*/  SHF.L.U32 R107, R102, 0x1, RZ ;  /* 0x00000001666b7819 */ /* 0x000fe200000006ff */
[----:B0-----:R-:W-:-:S04]  /*5400*/  IMAD.WIDE.U32 R24, R103, 0x4, R24 ;  /* 0x0000000467187825 */ /* 0x001fc800078e0018 */
[----:B-1----:R-:W-:Y:S01]  /*5410*/  IMAD.WIDE R104, R107, 0x4, R104 ;  /* 0x000000046b687825 */ /* 0x002fe200078e0268 */
[----:B------:R-:W-:Y:S06]  /*5420*/  @P0 BRA `(.L_x_85) ;  /* 0x0000000000680947 */ /* 0x000fec0003800000 */
[----:B------:R-:W0:Y:S01]  /*5430*/  S2R R15, SR_LANEID ;  /* 0x00000000000f7919 */ /* 0x000e220000000000 */
[C---:B------:R-:W-:Y:S01]  /*5440*/  LEA R102, P6, R16.reuse, R104, 0x3 ;  /* 0x0000006810667211 */ /* 0x040fe200078c18ff */
[----:B------:R-:W-:Y:S01]  /*5450*/  HFMA2.MMA R106, -RZ, RZ, 0, 5.9604644775390625e-08 ;  /* 0x00000001ff6a7435 */ /* 0x000fe200000001ff */
[----:B------:R-:W-:Y:S01]  /*5460*/  VOTEU.ANY UR5, UPT, PT ;  /* 0x0000000000057886 */ /* 0x000fe200038e0100 */
[----:B------:R-:W-:Y:S01]  /*5470*/  P2R R108, PR, RZ, 0x1 ;  /* 0x00000001ff6c7803 */ /* 0x000fe20000000000 */
[----:B------:R-:W-:Y:S01]  /*5480*/  UPOPC UR6, UR5 ;  /* 0x00000005000672bf */ /* 0x000fe20008000000 */
[----:B------:R-:W-:Y:S01]  /*5490*/  LEA.HI.X R103, R16, R105, RZ, 0x3, P6 ;  /* 0x0000006910677211 */ /* 0x000fe200030f1cff */
[----:B------:R-:W-:Y:S01]  /*54a0*/  UFLO.U32 UR5, UR5 ;  /* 0x00000005000572bd */ /* 0x000fe200080e0000 */
[----:B------:R-:W-:-:S03]  /*54b0*/  LOP3.LUT P6, RZ, R12, 0x2, RZ, 0xc0, !PT ;  /* 0x000000020cff7812 */ /* 0x000fc600078cc0ff */
[----:B------:R1:W-:Y:S01]  /*54c0*/  STG.E.64 desc[UR8][R102.64], R72 ;  /* 0x0000004866007986 */ /* 0x0003e2000c101b08 */
[----:B------:R-:W-:Y:S02]  /*54d0*/  SEL R109, R10, RZ, !P6 ;  /* 0x000000ff0a6d7207 */ /* 0x000fe40007000000 */
[----:B------:R-:W-:Y:S02]  /*54e0*/  SEL R106, R106, 0xffffffff, !P6 ;  /* 0xffffffff6a6a7807 */ /* 0x000fe40007000000 */
[----:B------:R-:W-:-:S03]  /*54f0*/  ISETP.NE.AND P6, PT, R109, -0x1, PT ;  /* 0xffffffff6d00780c */ /* 0x000fc60003fc5270 */
[----:B------:R-:W-:Y:S01]  /*5500*/  IMAD R107, R106, UR6, RZ ;  /* 0x000000066a6b7c24 */ /* 0x000fe2000f8e02ff */
[----:B0-----:R-:W-:-:S13]  /*5510*/  ISETP.EQ.U32.AND P0, PT, R15, UR5, PT ;  /* 0x000000050f007c0c */ /* 0x001fda000bf02070 */
[----:B------:R-:W-:Y:S06]  /*5520*/  @P0 MEMBAR.ALL.GPU ;  /* 0x0000000000000992 */ /* 0x000fec000000a000 */
[----:B------:R-:W-:-:S00]  /*5530*/  @P0 ERRBAR ;  /* 0x00000000000009ab */ /* 0x000fc00000000000 */
[----:B------:R-:W-:Y:S06]  /*5540*/  @P0 CGAERRBAR ;  /* 0x00000000000005ab */ /* 0x000fec0000000000 */
[----:B------:R1:W-:Y:S01]  /*5550*/  @P0 REDG.E.ADD.S32.STRONG.GPU desc[UR8][R24.64], R107 ;  /* 0x0000006b1800098e */ /* 0x0003e2000c10e388 */
[----:B------:R-:W-:Y:S01]  /*5560*/  ISETP.NE.AND P0, PT, R108, RZ, PT ;  /* 0x000000ff6c00720c */ /* 0x000fe20003f05270 */
[----:B------:R-:W-:-:S12]  /*5570*/  @!P6 BRA `(.L_x_85) ;  /* 0x000000000014e947 */ /* 0x000fd80003800000 */
.L_x_86:
[----:B-1----:R-:W2:Y:S04]  /*5580*/  LDG.E.STRONG.GPU R102, desc[UR8][R24.64] ;  /* 0x0000000818667981 */ /* 0x002ea8000c1ef900 */
[----:B--2---:R-:W-:Y:S01]  /*5590*/  CCTL.IVALL ;  /* 0x00000000ff00798f */ /* 0x004fe20002000000 */
[----:B------:R-:W-:Y:S05]  /*55a0*/  YIELD ;  /* 0x0000000000007946 */ /* 0x000fea0003800000 */
[----:B------:R-:W-:-:S13]  /*55b0*/  ISETP.NE.AND P6, PT, R102, R109, PT ;  /* 0x0000006d6600720c */ /* 0x000fda0003fc5270 */
[----:B------:R-:W-:Y:S05]  /*55c0*/  @P6 BRA `(.L_x_86) ;  /* 0xfffffffc00ec6947 */ /* 0x000fea000383ffff */
.L_x_85:
[----:B------:R-:W-:Y:S01]  /*55d0*/  ISETP.NE.AND P6, PT, R10, RZ, PT ;  /* 0x000000ff0a00720c */ /* 0x000fe20003fc5270 */
[----:B------:R-:W-:Y:S05]  /*55e0*/  WARPSYNC.ALL ;  /* 0x0000000000007948 */ /* 0x000fea0003800000 */
[----:B------:R-:W-:Y:S07]  /*55f0*/  BAR.SYNC.DEFER_BLOCKING 0x0 ;  /* 0x0000000000007b1d */ /* 0x000fee0000010000 */
[----:B------:R-:W-:Y:S05]  /*5600*/  @!P6 BRA `(.L_x_84) ;  /* 0x000000100008e947 */ /* 0x000fea0003800000 */
[----:B-1----:R-:W-:Y:S02]  /*5610*/  IADD3 R24, R10, -0x1, RZ ;  /* 0xffffffff0a187810 */ /* 0x002fe40007ffe0ff */
[----:B------:R-:W-:Y:S02]  /*5620*/  MOV R103, RZ ;  /* 0x000000ff00677202 */ /* 0x000fe40000000f00 */
[----:B------:R-:W-:-:S13]  /*5630*/  ISETP.GE.U32.AND P6, PT, R24, 0x3, PT ;  /* 0x000000031800780c */ /* 0x000fda0003fc6070 */
[----:B------:R-:W-:Y:S05]  /*5640*/  @!P6 BRA `(.L_x_87) ;  /* 0x0000000c0088e947 */ /* 0x000fea0003800000 */
[----:B------:R-:W-:Y:S01]  /*5650*/  IADD3 R102, -R19, R10, RZ ;  /* 0x0000000a13667210 */ /* 0x000fe20007ffe1ff */
[----:B------:R-:W-:-:S03]  /*5660*/  HFMA2.MMA R103, -RZ, RZ, 0, 0 ;  /* 0x00000000ff677435 */ /* 0x000fc600000001ff */
[----:B------:R-:W-:-:S13]  /*5670*/  ISETP.GT.AND P6, PT, R102, RZ, PT ;  /* 0x000000ff6600720c */ /* 0x000fda0003fc4270 */
[----:B------:R-:W-:Y:S05]  /*5680*/  @!P6 BRA `(.L_x_88) ;  /* 0x0000000800fce947 */ /* 0x000fea0003800000 */
[----:B------:R-:W-:Y:S02]  /*5690*/  P2R R24, PR, RZ, 0x1 ;  /* 0x00000001ff187803 */ /* 0x000fe40000000000 */
[----:B------:R-:W-:Y:S02]  /*56a0*/  ISETP.GT.AND P6, PT, R102, 0xc, PT ;  /* 0x0000000c6600780c */ /* 0x000fe40003fc4270 */
[----:B------:R-:W-:Y:S02]  /*56b0*/  PLOP3.LUT P0, PT, PT, PT, PT, 0x80, 0x0 ;  /* 0x000000000000781c */ /* 0x000fe40003f0f070 */
[----:B------:R-:W-:-:S11]  /*56c0*/  LOP3.LUT R23, R23, 0xfffffffe, RZ, 0xc0, !PT ;  /* 0xfffffffe17177812 */ /* 0x000fd600078ec0ff */
[----:B------:R-:W-:Y:S02]  /*56d0*/  @P0 LOP3.LUT R23, R23, 0x1, RZ, 0xfc, !PT ;  /* 0x0000000117170812 */ /* 0x000fe400078efcff */
[----:B------:R-:W-:Y:S01]  /*56e0*/  ISETP.NE.AND P0, PT, R24, RZ, PT ;  /* 0x000000ff1800720c */ /* 0x000fe20003f05270 */
[----:B------:R-:W-:-:S12]  /*56f0*/  @!P6 BRA `(.L_x_89) ;  /* 0x0000000400d8e947 */ /* 0x000fd80003800000 */
[----:B------:R-:W-:Y:S02]  /*5700*/  PLOP3.LUT P6, PT, PT, PT, PT, 0x8, 0x0 ;  /* 0x000000000000781c */ /* 0x000fe40003fce170 */
[----:B------:R-:W-:-:S11]  /*5710*/  LOP3.LUT R23, R23, 0xfffffffe, RZ, 0xc0, !PT ;  /* 0xfffffffe17177812 */ /* 0x000fd600078ec0ff */
[----:B------:R-:W-:-:S07]  /*5720*/  @P6 LOP3.LUT R23, R23, 0x1, RZ, 0xfc, !PT ;  /* 0x0000000117176812 */ /* 0x000fce00078efcff */
.L_x_90:
[----:B------:R-:W-:-:S13]  /*5730*/  ISETP.EQ.OR P6, PT, R103, UR7, P0 ;  /* 0x0000000767007c0c */ /* 0x000fda00087c2670 */
[----:B------:R-:W-:-:S04]  /*5740*/  @!P6 IMAD R107, R13, R103, R0 ;  /* 0x000000670d6be224 */ /* 0x000fc800078e0200 */
[----:B------:R-:W-:-:S05]  /*5750*/  @!P6 IMAD.WIDE.U32 R106, R107, 0x8, R104 ;  /* 0x000000086b6ae825 */ /* 0x000fca00078e0068 */
[----:B------:R-:W2:Y:S01]  /*5760*/  @!P6 LDG.E.64 R24, desc[UR8][R106.64] ;  /* 0x000000086a18e981 */ /* 0x000ea2000c1e1b00 */
[----:B------:R-:W-:Y:S01]  /*5770*/  IADD3 R109, R103, 0x1, RZ ;  /* 0x00000001676d7810 */ /* 0x000fe20007ffe0ff */
[----:B--2---:R-:W-:Y:S01]  /*5780*/  @!P6 FADD.FTZ R72, R72, R24 ;  /* 0x000000184848e221 */ /* 0x004fe20000010000 */
[----:B------:R-:W-:Y:S02]  /*5790*/  @!P6 FADD.FTZ R73, R73, R25 ;  /* 0x000000194949e221 */ /* 0x000fe40000010000 */
[----:B------:R-:W-:-:S13]  /*57a0*/  ISETP.EQ.OR P6, PT, R109, UR7, P0 ;  /* 0x000000076d007c0c */ /* 0x000fda00087c2670 */
[----:B------:R-:W-:-:S04]  /*57b0*/  @!P6 IMAD R109, R13, R109, R0 ;  /* 0x0000006d0d6de224 */ /* 0x000fc800078e0200 */
[----:B------:R-:W-:-:S05]  /*57c0*/  @!P6 IMAD.WIDE.U32 R108, R109, 0x8, R104 ;  /* 0x000000086d6ce825 */ /* 0x000fca00078e0068 */
[----:B------:R-:W2:Y:S02]  /*57d0*/  @!P6 LDG.E.64 R24, desc[UR8][R108.64] ;  /* 0x000000086c18e981 */ /* 0x000ea4000c1e1b00 */
[----:B--2---:R-:W-:Y:S01]  /*57e0*/  @!P6 FADD.FTZ R72, R72, R24 ;  /* 0x000000184848e221 */ /* 0x004fe20000010000 */
[----:B------:R-:W-:Y:S01]  /*57f0*/  IADD3 R24, R103, 0x2, RZ ;  /* 0x0000000267187810 */ /* 0x000fe20007ffe0ff */
[----:B------:R-:W-:-:S03]  /*5800*/  @!P6 FADD.FTZ R73, R73, R25 ;  /* 0x000000194949e221 */ /* 0x000fc60000010000 */
        /* <DEDUP_REMOVED lines=93> */
[----:B------:R-:W-:-:S06]  /*5de0*/  @!P6 IMAD.WIDE.U32 R24, R25, 0x8, R104 ;  /* 0x000000081918e825 */ /* 0x000fcc00078e0068 */
[----:B------:R-:W2:Y:S01]  /*5df0*/  @!P6 LDG.E.64 R24, desc[UR8][R24.64] ;  /* 0x000000081818e981 */ /* 0x000ea2000c1e1b00 */
[----:B------:R-:W-:Y:S02]  /*5e00*/  IADD3 R102, R102, -0x10, RZ ;  /* 0xfffffff066667810 */ /* 0x000fe40007ffe0ff */
[----:B------:R-:W-:Y:S01]  /*5e10*/  IADD3 R103, R103, 0x10, RZ ;  /* 0x0000001067677810 */ /* 0x000fe20007ffe0ff */
[----:B--2---:R-:W-:Y:S01]  /*5e20*/  @!P6 FADD.FTZ R72, R72, R24 ;  /* 0x000000184848e221 */ /* 0x004fe20000010000 */
[----:B------:R-:W-:Y:S01]  /*5e30*/  @!P6 FADD.FTZ R73, R73, R25 ;  /* 0x000000194949e221 */ /* 0x000fe20000010000 */
[----:B------:R-:W-:-:S13]  /*5e40*/  ISETP.GT.AND P6, PT, R102, 0xc, PT ;  /* 0x0000000c6600780c */ /* 0x000fda0003fc4270 */
[----:B------:R-:W-:Y:S05]  /*5e50*/  @P6 BRA `(.L_x_90) ;  /* 0xfffffff800346947 */ /* 0x000fea000383ffff */
.L_x_89:
[----:B------:R-:W-:-:S13]  /*5e60*/  ISETP.GT.AND P6, PT, R102, 0x4, PT ;  /* 0x000000046600780c */ /* 0x000fda0003fc4270 */
[----:B------:R-:W-:Y:S05]  /*5e70*/  @!P6 BRA `(.L_x_91) ;  /* 0x0000000000f4e947 */ /* 0x000fea0003800000 */
        /* <DEDUP_REMOVED lines=54> */
[----:B------:R-:W-:Y:S02]  /*61e0*/  LOP3.LUT R23, R23, 0xfffffffe, RZ, 0xc0, !PT ;  /* 0xfffffffe17177812 */ /* 0x000fe400078ec0ff */
[----:B------:R-:W-:Y:S02]  /*61f0*/  IADD3 R102, R102, -0x4, RZ ;  /* 0xfffffffc66667810 */ /* 0x000fe40007ffe0ff */
[----:B------:R-:W-:Y:S01]  /*6200*/  IADD3 R103, R103, 0x4, RZ ;  /* 0x0000000467677810 */ /* 0x000fe20007ffe0ff */
[----:B--2---:R-:W-:Y:S01]  /*6210*/  @!P6 FADD.FTZ R72, R72, R24 ;  /* 0x000000184848e221 */ /* 0x004fe20000010000 */
[----:B------:R-:W-:Y:S01]  /*6220*/  @!P6 FADD.FTZ R73, R73, R25 ;  /* 0x000000194949e221 */ /* 0x000fe20000010000 */
[----:B------:R-:W-:-:S13]  /*6230*/  PLOP3.LUT P6, PT, PT, PT, PT, 0x8, 0x0 ;  /* 0x000000000000781c */ /* 0x000fda0003fce170 */
[----:B------:R-:W-:-:S07]  /*6240*/  @P6 LOP3.LUT R23, R23, 0x1, RZ, 0xfc, !PT ;  /* 0x0000000117176812 */ /* 0x000fce00078efcff */
.L_x_91:
[----:B------:R-:W-:-:S04]  /*6250*/  LOP3.LUT P6, RZ, R23, 0x1, RZ, 0xc0, !PT ;  /* 0x0000000117ff7812 */ /* 0x000fc800078cc0ff */
[----:B------:R-:W-:-:S13]  /*6260*/  ISETP.NE.OR P6, PT, R102, RZ, P6 ;  /* 0x000000ff6600720c */ /* 0x000fda00037c5670 */
[----:B------:R-:W-:Y:S05]  /*6270*/  @!P6 BRA `(.L_x_87) ;  /* 0x00000000007ce947 */ /* 0x000fea0003800000 */
.L_x_88:
        /* <DEDUP_REMOVED lines=29> */
[----:B------:R-:W-:-:S13]  /*6450*/  ISETP.NE.AND P6, PT, R102, RZ, PT ;  /* 0x000000ff6600720c */ /* 0x000fda0003fc5270 */
[----:B------:R-:W-:Y:S05]  /*6460*/  @P6 BRA `(.L_x_88) ;  /* 0xfffffffc00846947 */ /* 0x000fea000383ffff */
.L_x_87:
[----:B------:R-:W-:-:S13]  /*6470*/  ISETP.NE.AND P6, PT, R19, RZ, PT ;  /* 0x000000ff1300720c */ /* 0x000fda0003fc5270 */
[----:B------:R-:W-:Y:S05]  /*6480*/  @!P6 BRA `(.L_x_84) ;  /* 0x000000000068e947 */ /* 0x000fea0003800000 */
[----:B------:R-:W-:Y:S01]  /*6490*/  ISETP.EQ.OR P6, PT, R103, UR7, P0 ;  /* 0x0000000767007c0c */ /* 0x000fe200087c2670 */
[----:B------:R-:W-:-:S12]  /*64a0*/  BSSY B0, `(.L_x_92) ;  /* 0x0000007000007945 */ /* 0x000fd80003800000 */
[----:B------:R-:W-:Y:S05]  /*64b0*/  @P6 BRA `(.L_x_93) ;  /* 0x0000000000146947 */ /* 0x000fea0003800000 */
[----:B------:R-:W-:-:S04]  /*64c0*/  IMAD R25, R13, R103, R0 ;  /* 0x000000670d197224 */ /* 0x000fc800078e0200 */
[----:B------:R-:W-:-:S06]  /*64d0*/  IMAD.WIDE.U32 R24, R25, 0x8, R104 ;  /* 0x0000000819187825 */ /* 0x000fcc00078e0068 */
[----:B------:R-:W2:Y:S02]  /*64e0*/  LDG.E.64 R24, desc[UR8][R24.64] ;  /* 0x0000000818187981 */ /* 0x000ea4000c1e1b00 */
[----:B--2---:R-:W-:Y:S01]  /*64f0*/  FADD.FTZ R72, R72, R24 ;  /* 0x0000001848487221 */ /* 0x004fe20000010000 */
[----:B------:R-:W-:-:S07]  /*6500*/  FADD.FTZ R73, R73, R25 ;  /* 0x0000001949497221 */ /* 0x000fce0000010000 */
.L_x_93:
[----:B------:R-:W-:Y:S05]  /*6510*/  BSYNC B0 ;  /* 0x0000000000007941 */ /* 0x000fea0003800000 */
.L_x_92:
[----:B------:R-:W-:-:S13]  /*6520*/  ISETP.NE.AND P6, PT, R19, 0x1, PT ;  /* 0x000000011300780c */ /* 0x000fda0003fc5270 */
[----:B------:R-:W-:Y:S05]  /*6530*/  @!P6 BRA `(.L_x_84) ;  /* 0x00000000003ce947 */ /* 0x000fea0003800000 */
[----:B------:R-:W-:-:S04]  /*6540*/  IADD3 R107, R103, 0x1, RZ ;  /* 0x00000001676b7810 */ /* 0x000fc80007ffe0ff */
[----:B------:R-:W-:-:S13]  /*6550*/  ISETP.EQ.OR P6, PT, R107, UR7, P0 ;  /* 0x000000076b007c0c */ /* 0x000fda00087c2670 */
[----:B------:R-:W-:-:S04]  /*6560*/  @!P6 IMAD R107, R107, R13, R0 ;  /* 0x0000000d6b6be224 */ /* 0x000fc800078e0200 */
[----:B------:R-:W-:-:S05]  /*6570*/  @!P6 IMAD.WIDE.U32 R106, R107, 0x8, R104 ;  /* 0x000000086b6ae825 */ /* 0x000fca00078e0068 */
[----:B------:R-:W2:Y:S02]  /*6580*/  @!P6 LDG.E.64 R24, desc[UR8][R106.64] ;  /* 0x000000086a18e981 */ /* 0x000ea4000c1e1b00 */
[----:B--2---:R-:W-:Y:S01]  /*6590*/  @!P6 FADD.FTZ R73, R73, R25 ;  /* 0x000000194949e221 */ /* 0x004fe20000010000 */
[----:B------:R-:W-:Y:S01]  /*65a0*/  IADD3 R25, R103, 0x2, RZ ;  /* 0x0000000267197810 */ /* 0x000fe20007ffe0ff */
[----:B------:R-:W-:-:S03]  /*65b0*/  @!P6 FADD.FTZ R72, R72, R24 ;  /* 0x000000184848e221 */ /* 0x000fc60000010000 */
[----:B------:R-:W-:-:S04]  /*65c0*/  ISETP.EQ.OR P6, PT, R25, UR7, P0 ;  /* 0x0000000719007c0c */ /* 0x000fc800087c2670 */
[----:B------:R-:W-:-:S13]  /*65d0*/  ISETP.EQ.OR P6, PT, R19, 0x2, P6 ;  /* 0x000000021300780c */ /* 0x000fda00037c2670 */
[----:B------:R-:W-:-:S04]  /*65e0*/  @!P6 IMAD R25, R25, R13, R0 ;  /* 0x0000000d1919e224 */ /* 0x000fc800078e0200 */
[----:B------:R-:W-:-:S06]  /*65f0*/  @!P6 IMAD.WIDE.U32 R24, R25, 0x8, R104 ;  /* 0x000000081918e825 */ /* 0x000fcc00078e0068 */
[----:B------:R-:W2:Y:S02]  /*6600*/  @!P6 LDG.E.64 R24, desc[UR8][R24.64] ;  /* 0x000000081818e981 */ /* 0x000ea4000c1e1b00 */
[----:B--2---:R-:W-:Y:S01]  /*6610*/  @!P6 FADD.FTZ R72, R72, R24 ;  /* 0x000000184848e221 */ /* 0x004fe20000010000 */
[----:B------:R-:W-:-:S07]  /*6620*/  @!P6 FADD.FTZ R73, R73, R25 ;  /* 0x000000194949e221 */ /* 0x000fce0000010000 */
.L_x_84:
[----:B------:R-:W0:Y:S01]  /*6630*/  S2UR UR6, SR_CgaCtaId ;  /* 0x00000000000679c3 */ /* 0x000e220000008800 */
[----:B------:R-:W-:Y:S01]  /*6640*/  UMOV UR5, 0x400 ;  /* 0x0000040000057882 */ /* 0x000fe20000000000 */
[----:B------:R-:W-:Y:S01]  /*6650*/  ISETP.NE.AND P6, PT, RZ, UR10, PT ;  /* 0x0000000aff007c0c */ /* 0x000fe2000bfc5270 */
[----:B-1----:R-:W-:Y:S01]  /*6660*/  IMAD.WIDE.U32 R102, R2, 0x5397829d, RZ ;  /* 0x5397829d02667825 */ /* 0x002fe200078e00ff */
[----:B------:R-:W-:Y:S02]  /*6670*/  SHF.L.U32 R105, R65, 0x10, RZ ;  /* 0x0000001041697819 */ /* 0x000fe400000006ff */
[----:B------:R-:W-:Y:S02]  /*6680*/  SHF.L.U32 R31, R31, 0x10, RZ ;  /* 0x000000101f1f7819 */ /* 0x000fe400000006ff */
[----:B------:R-:W1:Y:S01]  /*6690*/  LDC R104, c[0x0][0x2ac] ;  /* 0x0000ab00ff687b82 */ /* 0x000e620000000800 */
[C---:B------:R-:W-:Y:S01]  /*66a0*/  FADD.FTZ R105, -R66.reuse, R105 ;  /* 0x0000006942697221 */ /* 0x040fe20000010100 */
[----:B------:R-:W-:Y:S01]  /*66b0*/  SHF.R.U32.HI R103, RZ, 0x4, R103 ;  /* 0x00000004ff677819 */ /* 0x000fe20000011667 */
[----:B------:R-:W-:Y:S01]  /*66c0*/  FADD.FTZ R31, -R66, R31 ;  /* 0x0000001f421f7221 */ /* 0x000fe20000010100 */
[----:B------:R-:W-:Y:S01]  /*66d0*/  SHF.L.U32 R97, R97, 0x10, RZ ;  /* 0x0000001061617819 */ /* 0x000fe200000006ff */
[----:B------:R-:W-:Y:S01]  /*66e0*/  FMUL.FTZ R105, R105, R64 ;  /* 0x0000004069697220 */ /* 0x000fe20000410000 */
[----:B0-----:R-:W-:-:S09]  /*66f0*/  ULEA UR5, UR6, UR5, 0x18 ;  /* 0x0000000506057291 */ /* 0x001fd2000f8ec03f */
[----:B------:R0:W-:Y:S01]  /*6700*/  @!P0 STS.64 [UR5+0x80], R72 ;  /* 0x00008048ff008988 */ /* 0x0001e20008000a05 */
[----:B------:R-:W-:Y:S01]  /*6710*/  BAR.SYNC.DEFER_BLOCKING 0x0 ;  /* 0x0000000000007b1d */ /* 0x000fe20000010000 */
[----:B0-----:R-:W-:Y:S02]  /*6720*/  SHF.L.U32 R73, R67, 0x10, RZ ;  /* 0x0000001043497819 */ /* 0x001fe400000006ff */
[----:B------:R-:W-:Y:S01]  /*6730*/  SHF.L.U32 R67, R74, 0x10, RZ ;  /* 0x000000104a437819 */ /* 0x000fe200000006ff */
[----:B------:R-:W-:Y:S01]  /*6740*/  FMUL.FTZ R74, R31, R64 ;  /* 0x000000401f4a7220 */ /* 0x000fe20000410000 */
[----:B------:R-:W-:Y:S01]  /*6750*/  SHF.L.U32 R72, R30, 0x10, RZ ;  /* 0x000000101e487819 */ /* 0x000fe200000006ff */
        /* <DEDUP_REMOVED lines=23> */
.L_x_94:
[----:B------:R-:W-:Y:S01]  /*68d0*/  LOP3.LUT P0, RZ, R23, 0x80, RZ, 0xc0, !PT ;  /* 0x0000008017ff7812 */ /* 0x000fe2000780c0ff */
        /* <DEDUP_REMOVED lines=11> */
[----:B------:R-:W-:-:S04]  /*6990*/  LEA R30, P0, R24, UR12, 0x1 ;  /* 0x0000000c181e7c11 */ /* 0x000fc8000f8008ff */
[----:B------:R-:W-:Y:S01]  /*69a0*/  LEA.HI.X R31, R24, UR13, R31, 0x1, P0 ;  /* 0x0000000d181f7c11 */ /* 0x000fe200080f0c1f */
[----:B------:R-:W-:Y:S01]  /*69b0*/  FFMA.FTZ R24, R65, R105, R102 ;  /* 0x0000006941187223 */ /* 0x000fe20000010066 */
[----:B------:R-:W-:-:S03]  /*69c0*/  FFMA.FTZ R105, R72, R71, -R25 ;  /* 0x0000004748697223 */ /* 0x000fc60000010819 */
[----:B------:R-:W-:Y:S01]  /*69d0*/  FFMA.FTZ R73, R73, R70, -R24 ;  /* 0x0000004649497223 */ /* 0x000fe20000010818 */
[----:B------:R-:W-:-:S03]  /*69e0*/  FMUL.FTZ R24, R105, R64 ;  /* 0x0000004069187220 */ /* 0x000fc60000410000 */
[----:B------:R-:W-:-:S05]  /*69f0*/  FMUL.FTZ R25, R73, R64 ;  /* 0x0000004049197220 */ /* 0x000fca0000410000 */
[----:B------:R-:W-:-:S05]  /*6a00*/  F2FP.BF16.F32.PACK_AB R25, R24, R25 ;  /* 0x000000191819723e */ /* 0x000fca00000010ff */
[----:B------:R0:W-:Y:S02]  /*6a10*/  STG.E desc[UR8][R30.64], R25 ;  /* 0x000000191e007986 */ /* 0x0001e4000c101908 */
.L_x_96:
[----:B------:R-:W-:Y:S05]  /*6a20*/  BSYNC B0 ;  /* 0x0000000000007941 */ /* 0x000fea0003800000 */
.L_x_95:
[----:B------:R-:W-:Y:S01]  /*6a30*/  ISETP.NE.AND P6, PT, RZ, UR10, PT ;  /* 0x0000000aff007c0c */ /* 0x000fe2000bfc5270 */
[C---:B0-----:R-:W-:Y:S01]  /*6a40*/  FADD.FTZ R25, -R66.reuse, R67 ;  /* 0x0000004342197221 */ /* 0x041fe20000010100 */
[----:B------:R-:W-:Y:S01]  /*6a50*/  FADD.FTZ R97, -R66, R97 ;  /* 0x0000006142617221 */ /* 0x000fe20000010100 */
[----:B------:R-:W-:Y:S02]  /*6a60*/  SHF.L.U32 R75, R75, 0x10, RZ ;  /* 0x000000104b4b7819 */ /* 0x000fe400000006ff */
[----:B------:R-:W-:Y:S01]  /*6a70*/  SHF.L.U32 R96, R96, 0x10, RZ ;  /* 0x0000001060607819 */ /* 0x000fe200000006ff */
[-C--:B------:R-:W-:Y:S01]  /*6a80*/  FMUL.FTZ R107, R25, R64.reuse ;  /* 0x00000040196b7220 */ /* 0x080fe20000410000 */
[----:B------:R-:W-:Y:S01]  /*6a90*/  SHF.L.U32 R67, R76, 0x10, RZ ;  /* 0x000000104c437819 */ /* 0x000fe200000006ff */
[----:B------:R-:W-:Y:S01]  /*6aa0*/  FMUL.FTZ R106, R97, R64 ;  /* 0x00000040616a7220 */ /* 0x000fe20000410000 */
[----:B------:R-:W-:-:S04]  /*6ab0*/  SHF.L.U32 R55, R55, 0x10, RZ ;  /* 0x0000001037377819 */ /* 0x000fc800000006ff */
[----:B------:R-:W-:Y:S05]  /*6ac0*/  @!P6 BRA `(.L_x_97) ;  /* 0x000000000048e947 */ /* 0x000fea0003800000 */
        /* <DEDUP_REMOVED lines=18> */
.L_x_97:
[----:B------:R-:W-:Y:S04]  /*6bf0*/  BSSY B0, `(.L_x_98) ;  /* 0x0000014000007945 */ /* 0x000fe80003800000 */
        /* <DEDUP_REMOVED lines=14> */
[----:B------:R-:W-:Y:S01]  /*6ce0*/  FFMA.FTZ R75, R75, R70, -R24 ;  /* 0x000000464b4b7223 */ /* 0x000fe20000010818 */
[----:B------:R-:W-:-:S03]  /*6cf0*/  FMUL.FTZ R24, R73, R64 ;  /* 0x0000004049187220 */ /* 0x000fc60000410000 */
[----:B------:R-:W-:-:S05]  /*6d00*/  FMUL.FTZ R25, R75, R64 ;  /* 0x000000404b197220 */ /* 0x000fca0000410000 */
[----:B------:R-:W-:-:S05]  /*6d10*/  F2FP.BF16.F32.PACK_AB R25, R24, R25 ;  /* 0x000000191819723e */ /* 0x000fca00000010ff */
[----:B------:R0:W-:Y:S02]  /*6d20*/  STG.E desc[UR8][R30.64], R25 ;  /* 0x000000191e007986 */ /* 0x0001e4000c101908 */
.L_x_99:
[----:B------:R-:W-:Y:S05]  /*6d30*/  BSYNC B0 ;  /* 0x0000000000007941 */ /* 0x000fea0003800000 */
.L_x_98:
[C---:B------:R-:W-:Y:S01]  /*6d40*/  FADD.FTZ R67, -R66.reuse, R67 ;  /* 0x0000004342437221 */ /* 0x040fe20000010100 */
[----:B0-----:R-:W-:Y:S01]  /*6d50*/  FADD.FTZ R25, -R66, R55 ;  /* 0x0000003742197221 */ /* 0x001fe20000010100 */
[----:B------:R-:W-:Y:S02]  /*6d60*/  SHF.L.U32 R77, R77, 0x10, RZ ;  /* 0x000000104d4d7819 */ /* 0x000fe400000006ff */
[----:B------:R-:W-:Y:S01]  /*6d70*/  SHF.L.U32 R54, R54, 0x10, RZ ;  /* 0x0000001036367819 */ /* 0x000fe200000006ff */
        /* <DEDUP_REMOVED lines=23> */
.L_x_100:
        /* <DEDUP_REMOVED lines=20> */
.L_x_102:
[----:B------:R-:W-:Y:S05]  /*7030*/  BSYNC B0 ;  /* 0x0000000000007941 */ /* 0x000fea0003800000 */
.L_x_101:
        /* <DEDUP_REMOVED lines=27> */
.L_x_103:
[----:B------:R-:W-:Y:S01]  /*71f0*/  LOP3.LUT P0, RZ, R23, 0x40, RZ, 0xc0, !PT ;  /* 0x0000004017ff7812 */ /* 0x000fe2000780c0ff */
[----:B------:R-:W-:-:S12]  /*7200*/  BSSY B0, `(.L_x_104) ;  /* 0x0000016000007945 */ /* 0x000fd80003800000 */
        /* <DEDUP_REMOVED lines=21> */
.L_x_105:
[----:B------:R-:W-:Y:S05]  /*7360*/  BSYNC B0 ;  /* 0x0000000000007941 */ /* 0x000fea0003800000 */
.L_x_104:
[----:B------:R-:W-:Y:S01]  /*7370*/  ISETP.NE.AND P0, PT, RZ, UR10, PT ;  /* 0x0000000aff007c0c */ /* 0x000fe2000bf05270 */
[C---:B------:R-:W-:Y:S01]  /*7380*/  FADD.FTZ R53, -R66.reuse, R53 ;  /* 0x0000003542357221 */ /* 0x040fe20000010100 */
        /* <DEDUP_REMOVED lines=26> */
.L_x_106:
[----:B------:R-:W-:Y:S01]  /*7530*/  LOP3.LUT P0, RZ, R23, 0x20, RZ, 0xc0, !PT ;  /* 0x0000002017ff7812 */ /* 0x000fe2000780c0ff */
[----:B------:R-:W-:-:S12]  /*7540*/  BSSY B0, `(.L_x_107) ;  /* 0x0000015000007945 */ /* 0x000fd80003800000 */
[----:B------:R-:W-:Y:S05]  /*7550*/  @!P0 BRA `(.L_x_108) ;  /* 0x00000000004c8947 */ /* 0x000fea0003800000 */
[----:B0-----:R-:W-:Y:S01]  /*7560*/  SHF.R.S32.HI R31, RZ, 0x1f, R4 ;  /* 0x0000001fff1f7819 */ /* 0x001fe20000011404 */
[----:B------:R-:W-:Y:S01]  /*7570*/  ULDC.64 UR12, c[0x0][0x288] ;  /* 0x0000a200000c7ab9 */ /* 0x000fe20000000a00 */
[----:B------:R-:W-:Y:S02]  /*7580*/  MOV R24, R98 ;  /* 0x0000006200187202 */ /* 0x000fe40000000f00 */
[----:B------:R-:W-:Y:S01]  /*7590*/  MOV R25, R101 ;  /* 0x0000006500197202 */ /* 0x000fe20000000f00 */
        /* <DEDUP_REMOVED lines=15> */
.L_x_108:
[----:B------:R-:W-:Y:S05]  /*7690*/  BSYNC B0 ;  /* 0x0000000000007941 */ /* 0x000fea0003800000 */
.L_x_107:
        /* <DEDUP_REMOVED lines=28> */
.L_x_109:
[----:B------:R-:W-:Y:S01]  /*7860*/  LOP3.LUT P0, RZ, R23, 0x10, RZ, 0xc0, !PT ;  /* 0x0000001017ff7812 */ /* 0x000fe2000780c0ff */
[----:B------:R-:W-:-:S12]  /*7870*/  BSSY B0, `(.L_x_110) ;  /* 0x0000016000007945 */ /* 0x000fd80003800000 */
[----:B------:R-:W-:Y:S05]  /*7880*/  @!P0 BRA `(.L_x_111) ;  /* 0x0000000000508947 */ /* 0x000fea0003800000 */
[----:B01----:R-:W-:Y:S01]  /*7890*/  IADD3 R31, R3, 0x28, RZ ;  /* 0x00000028031f7810 */ /* 0x003fe20007ffe0ff */
        /* <DEDUP_REMOVED lines=19> */
.L_x_111:
[----:B------:R-:W-:Y:S05]  /*79d0*/  BSYNC B0 ;  /* 0x0000000000007941 */ /* 0x000fea0003800000 */
.L_x_110:
        /* <DEDUP_REMOVED lines=10> */
[----:B012---:R-:W-:Y:S01]  /*7a80*/  FFMA.FTZ R25, R52, R71, R69 ;  /* 0x0000004734197223 */ /* 0x007fe20000010045 */
        /* <DEDUP_REMOVED lines=17> */
.L_x_112:
[----:B------:R-:W-:Y:S01]  /*7ba0*/  LOP3.LUT P0, RZ, R23, 0x8, RZ, 0xc0, !PT ;  /* 0x0000000817ff7812 */ /* 0x000fe2000780c0ff */
[----:B------:R-:W-:-:S12]  /*7bb0*/  BSSY B0, `(.L_x_113) ;  /* 0x0000016000007945 */ /* 0x000fd80003800000 */
[----:B------:R-:W-:Y:S05]  /*7bc0*/  @!P0 BRA `(.L_x_114) ;  /* 0x0000000000508947 */ /* 0x000fea0003800000 */
[----:B012---:R-:W-:Y:S01]  /*7bd0*/  IADD3 R31, R3, 0x30, RZ ;  /* 0x00000030031f7810 */ /* 0x007fe20007ffe0ff */
        /* <DEDUP_REMOVED lines=19> */
.L_x_114:
[----:B------:R-:W-:Y:S05]  /*7d10*/  BSYNC B0 ;  /* 0x0000000000007941 */ /* 0x000fea0003800000 */
.L_x_113:
        /* <DEDUP_REMOVED lines=10> */
[----:B0123--:R-:W-:Y:S01]  /*7dc0*/  FFMA.FTZ R25, R50, R71, R69 ;  /* 0x0000004732197223 */ /* 0x00ffe20000010045 */
        /* <DEDUP_REMOVED lines=17> */
.L_x_115:
[----:B------:R-:W-:Y:S01]  /*7ee0*/  LOP3.LUT P0, RZ, R23, 0x4, RZ, 0xc0, !PT ;  /* 0x0000000417ff7812 */ /* 0x000fe2000780c0ff */
[----:B------:R-:W-:-:S12]  /*7ef0*/  BSSY B0, `(.L_x_116) ;  /* 0x0000016000007945 */ /* 0x000fd80003800000 */
[----:B------:R-:W-:Y:S05]  /*7f00*/  @!P0 BRA `(.L_x_117) ;  /* 0x0000000000508947 */ /* 0x000fea0003800000 */
[----:B0123--:R-:W-:Y:S01]  /*7f10*/  IADD3 R31, R3, 0x38, RZ ;  /* 0x00000038031f7810 */ /* 0x00ffe20007ffe0ff */
        /* <DEDUP_REMOVED lines=19> */
.L_x_117:
[----:B------:R-:W-:Y:S05]  /*8050*/  BSYNC B0 ;  /* 0x0000000000007941 */ /* 0x000fea0003800000 */
.L_x_116:
        /* <DEDUP_REMOVED lines=10> */
[----:B01234-:R-:W-:Y:S01]  /*8100*/  FFMA.FTZ R25, R48, R71, R69 ;  /* 0x0000004730197223 */ /* 0x01ffe20000010045 */
        /* <DEDUP_REMOVED lines=17> */
.L_x_118:
[----:B------:R-:W-:Y:S01]  /*8220*/  LOP3.LUT P0, RZ, R23, 0x2, RZ, 0xc0, !PT ;  /* 0x0000000217ff7812 */ /* 0x000fe2000780c0ff */
[----:B------:R-:W-:-:S12]  /*8230*/  BSSY B0, `(.L_x_119) ;  /* 0x0000016000007945 */ /* 0x000fd80003800000 */
[----:B------:R-:W-:Y:S05]  /*8240*/  @!P0 BRA `(.L_x_120) ;  /* 0x0000000000508947 */ /* 0x000fea0003800000 */
[----:B01234-:R-:W-:Y:S01]  /*8250*/  IADD3 R31, R3, 0x40, RZ ;  /* 0x00000040031f7810 */ /* 0x01ffe20007ffe0ff */
        /* <DEDUP_REMOVED lines=19> */
.L_x_120:
[----:B------:R-:W-:Y:S05]  /*8390*/  BSYNC B0 ;  /* 0x0000000000007941 */ /* 0x000fea0003800000 */
.L_x_119:
        /* <DEDUP_REMOVED lines=28> */
.L_x_121:
[----:B------:R-:W-:Y:S04]  /*8560*/  BSSY B0, `(.L_x_122) ;  /* 0x0000016000007945 */ /* 0x000fe80003800000 */
        /* <DEDUP_REMOVED lines=21> */
.L_x_123:
[----:B------:R-:W-:Y:S05]  /*86c0*/  BSYNC B0 ;  /* 0x0000000000007941 */ /* 0x000fea0003800000 */
.L_x_122:
[C---:B------:R-:W-:Y:S01]  /*86d0*/  FADD.FTZ R49, -R66.reuse, R49 ;  /* 0x0000003142317221 */ /* 0x040fe20000010100 */
[----:B------:R-:W-:Y:S01]  /*86e0*/  FADD.FTZ R45, -R66, R45 ;  /* 0x0000002d422d7221 */ /* 0x000fe20000010100 */
[----:B------:R-:W-:Y:S02]  /*86f0*/  SHF.L.U32 R93, R93, 0x10, RZ ;  /* 0x000000105d5d7819 */ /* 0x000fe400000006ff */
[----:B------:R-:W-:Y:S01]  /*8700*/  SHF.L.U32 R38, R38, 0x10, RZ ;  /* 0x0000001026267819 */ /* 0x000fe200000006ff */
[-C--:B------:R-:W-:Y:S01]  /*8710*/  FMUL.FTZ R49, R49, R64.reuse ;  /* 0x0000004031317220 */ /* 0x080fe20000410000 */
[----:B------:R-:W-:Y:S01]  /*8720*/  SHF.L.U32 R47, R94, 0x10, RZ ;  /* 0x000000105e2f7819 */ /* 0x000fe200000006ff */
[----:B------:R-:W-:Y:S01]  /*8730*/  FMUL.FTZ R44, R45, R64 ;  /* 0x000000402d2c7220 */ /* 0x000fe20000410000 */
[----:B------:R-:W-:Y:S01]  /*8740*/  SHF.L.U32 R43, R37, 0x10, RZ ;  /* 0x00000010252b7819 */ /* 0x000fe200000006ff */
[----:B------:R-:W-:Y:S06]  /*8750*/  @!P6 BRA `(.L_x_124) ;  /* 0x000000000048e947 */ /* 0x000fec0003800000 */
        /* <DEDUP_REMOVED lines=18> */
.L_x_124:
        /* <DEDUP_REMOVED lines=22> */
.L_x_126:
[----:B------:R-:W-:Y:S05]  /*89e0*/  BSYNC B0 ;  /* 0x0000000000007941 */ /* 0x000fea0003800000 */
.L_x_125:
[C---:B------:R-:W-:Y:S01]  /*89f0*/  FADD.FTZ R47, -R66.reuse, R47 ;  /* 0x0000002f422f7221 */ /* 0x040fe20000010100 */
[----:B------:R-:W-:Y:S01]  /*8a00*/  FADD.FTZ R43, -R66, R43 ;  /* 0x0000002b422b7221 */ /* 0x000fe20000010100 */
[----:B------:R-:W-:Y:S01]  /*8a10*/  IMAD R103, R104, UR7, R103 ;  /* 0x0000000768677c24 */ /* 0x000fe2000f8e0267 */
        /* <DEDUP_REMOVED lines=24> */
.L_x_127:
[----:B------:R-:W-:Y:S04]  /*8ba0*/  BSSY B0, `(.L_x_128) ;  /* 0x0000016000007945 */ /* 0x000fe80003800000 */
[----:B------:R-:W-:Y:S05]  /*8bb0*/  @!P3 BRA `(.L_x_129) ;  /* 0x000000000050b947 */ /* 0x000fea0003800000 */
[----:B------:R-:W-:Y:S01]  /*8bc0*/  IADD3 R38, R3, 0x58, RZ ;  /* 0x0000005803267810 */ /* 0x000fe20007ffe0ff */
[----:B------:R-:W-:Y:S01]  /*8bd0*/  ULDC.64 UR12, c[0x0][0x288] ;  /* 0x0000a200000c7ab9 */ /* 0x000fe20000000a00 */
[----:B0-----:R-:W-:Y:S02]  /*8be0*/  MOV R24, R98 ;  /* 0x0000006200187202 */ /* 0x001fe40000000f00 */
[----:B------:R-:W-:Y:S02]  /*8bf0*/  SHF.R.S32.HI R37, RZ, 0x1f, R38 ;  /* 0x0000001fff257819 */ /* 0x000fe40000011426 */
[----:B-1234-:R-:W-:-:S03]  /*8c00*/  MOV R25, R101 ;  /* 0x0000006500197202 */ /* 0x01efc60000000f00 */
        /* <DEDUP_REMOVED lines=15> */
.L_x_129:
[----:B------:R-:W-:Y:S05]  /*8d00*/  BSYNC B0 ;  /* 0x0000000000007941 */ /* 0x000fea0003800000 */
.L_x_128:
[----:B------:R-:W-:Y:S01]  /*8d10*/  SHF.L.U32 R35, R35, 0x10, RZ ;  /* 0x0000001023237819 */ /* 0x000fe200000006ff */
[C---:B------:R-:W-:Y:S01]  /*8d20*/  FADD.FTZ R45, -R66.reuse, R45 ;  /* 0x0000002d422d7221 */ /* 0x040fe20000010100 */
[----:B------:R-:W-:Y:S01]  /*8d30*/  IADD3 R41, R103, 0x60, RZ ;  /* 0x0000006067297810 */ /* 0x000fe20007ffe0ff */
[----:B------:R-:W-:Y:S01]  /*8d40*/  ULDC.64 UR12, c[0x0][0x290] ;  /* 0x0000a400000c7ab9 */ /* 0x000fe20000000a00 */
[----:B------:R-:W-:Y:S01]  /*8d50*/  SHF.L.U32 R57, R57, 0x10, RZ ;  /* 0x0000001039397819 */ /* 0x000fe200000006ff */
[----:B------:R-:W-:Y:S01]  /*8d60*/  FADD.FTZ R35, -R66, R35 ;  /* 0x0000002342237221 */ /* 0x000fe20000010100 */
[----:B------:R-:W-:Y:S01]  /*8d70*/  SHF.L.U32 R34, R34, 0x10, RZ ;  /* 0x0000001022227819 */ /* 0x000fe200000006ff */
[-C--:B------:R-:W-:Y:S01]  /*8d80*/  FMUL.FTZ R45, R45, R64.reuse ;  /* 0x000000402d2d7220 */ /* 0x080fe20000410000 */
[----:B------:R-:W-:Y:S01]  /*8d90*/  SHF.R.S32.HI R42, RZ, 0x1f, R41 ;  /* 0x0000001fff2a7819 */ /* 0x000fe20000011429 */
[----:B------:R-:W-:Y:S01]  /*8da0*/  FMUL.FTZ R40, R35, R64 ;  /* 0x0000004023287220 */ /* 0x000fe20000410000 */
        /* <DEDUP_REMOVED lines=19> */
.L_x_130:
[----:B------:R-:W-:Y:S01]  /*8ee0*/  ISETP.GE.U32.AND P0, PT, R41, UR12, PT ;  /* 0x0000000c29007c0c */ /* 0x000fe2000bf06070 */
[----:B------:R-:W-:Y:S01]  /*8ef0*/  BSSY B0, `(.L_x_131) ;  /* 0x000001a000007945 */ /* 0x000fe20003800000 */
[----:B------:R-:W-:Y:S02]  /*8f00*/  SHF.L.U32 R37, R58, 0x10, RZ ;  /* 0x000000103a257819 */ /* 0x000fe400000006ff */
[----:B------:R-:W-:Y:S02]  /*8f10*/  ISETP.GE.AND.EX P0, PT, R42, UR13, PT, P0 ;  /* 0x0000000d2a007c0c */ /* 0x000fe4000bf06300 */
[----:B------:R-:W-:Y:S02]  /*8f20*/  SHF.L.U32 R33, R33, 0x10, RZ ;  /* 0x0000001021217819 */ /* 0x000fe400000006ff */
[----:B------:R-:W-:-:S13]  /*8f30*/  ISETP.LT.U32.AND P0, PT, R2, 0x188, !P0 ;  /* 0x000001880200780c */ /* 0x000fda0004701070 */
        /* <DEDUP_REMOVED lines=21> */
.L_x_132:
[----:B------:R-:W-:Y:S05]  /*9090*/  BSYNC B0 ;  /* 0x0000000000007941 */ /* 0x000fea0003800000 */
.L_x_131:
[C---:B------:R-:W-:Y:S01]  /*90a0*/  FADD.FTZ R37, -R66.reuse, R37 ;  /* 0x0000002542257221 */ /* 0x040fe20000010100 */
[----:B------:R-:W-:Y:S01]  /*90b0*/  IADD3 R40, R103, 0x68, RZ ;  /* 0x0000006867287810 */ /* 0x000fe20007ffe0ff */
[----:B------:R-:W-:Y:S01]  /*90c0*/  FADD.FTZ R33, -R66, R33 ;  /* 0x0000002142217221 */ /* 0x000fe20000010100 */
[----:B------:R-:W-:Y:S01]  /*90d0*/  SHF.L.U32 R59, R59, 0x10, RZ ;  /* 0x000000103b3b7819 */ /* 0x000fe200000006ff */
[-C--:B------:R-:W-:Y:S01]  /*90e0*/  FMUL.FTZ R39, R37, R64.reuse ;  /* 0x0000004025277220 */ /* 0x080fe20000410000 */
[----:B------:R-:W-:Y:S01]  /*90f0*/  SHF.L.U32 R32, R32, 0x10, RZ ;  /* 0x0000001020207819 */ /* 0x000fe200000006ff */
[----:B------:R-:W-:Y:S01]  /*9100*/  FMUL.FTZ R38, R33, R64 ;  /* 0x0000004021267220 */ /* 0x000fe20000410000 */
[----:B------:R-:W-:Y:S01]  /*9110*/  SHF.R.S32.HI R41, RZ, 0x1f, R40 ;  /* 0x0000001fff297819 */ /* 0x000fe20000011428 */
        /* <DEDUP_REMOVED lines=19> */
.L_x_133:
        /* <DEDUP_REMOVED lines=17> */
[----:B------:R-:W-:-:S04]  /*9360*/  IADD3 R29, R31, R29, RZ ;  /* 0x0000001d1f1d7210 */ /* 0x000fc80007ffe0ff */
[----:B------:R-:W-:Y:S01]  /*9370*/  LEA.HI.X R25, R30, UR15, R29, 0x1, P0 ;  /* 0x0000000f1e197c11 */ /* 0x000fe200080f0c1d */
[C-C-:B------:R-:W-:Y:S01]  /*9380*/  FFMA.FTZ R30, R65.reuse, R39, R102.reuse ;  /* 0x00000027411e7223 */ /* 0x140fe20000010066 */
[----:B------:R-:W-:-:S03]  /*9390*/  FFMA.FTZ R29, R65, R38, R102 ;  /* 0x00000026411d7223 */ /* 0x000fc60000010066 */
[----:B------:R-:W-:Y:S01]  /*93a0*/  FFMA.FTZ R59, R59, R70, -R30 ;  /* 0x000000463b3b7223 */ /* 0x000fe2000001081e */
[----:B------:R-:W-:-:S03]  /*93b0*/  FFMA.FTZ R29, R32, R71, -R29 ;  /* 0x00000047201d7223 */ /* 0x000fc6000001081d */
[-C--:B------:R-:W-:Y:S01]  /*93c0*/  FMUL.FTZ R30, R59, R64.reuse ;  /* 0x000000403b1e7220 */ /* 0x080fe20000410000 */
[----:B------:R-:W-:-:S05]  /*93d0*/  FMUL.FTZ R29, R29, R64 ;  /* 0x000000401d1d7220 */ /* 0x000fca0000410000 */
[----:B------:R-:W-:-:S05]  /*93e0*/  F2FP.BF16.F32.PACK_AB R29, R29, R30 ;  /* 0x0000001e1d1d723e */ /* 0x000fca00000010ff */
[----:B------:R0:W-:Y:S02]  /*93f0*/  STG.E desc[UR8][R24.64], R29 ;  /* 0x0000001d18007986 */ /* 0x0001e4000c101908 */
.L_x_135:
[----:B------:R-:W-:Y:S05]  /*9400*/  BSYNC B0 ;  /* 0x0000000000007941 */ /* 0x000fea0003800000 */
.L_x_134:
[C---:B------:R-:W-:Y:S01]  /*9410*/  FADD.FTZ R35, -R66.reuse, R35 ;  /* 0x0000002342237221 */ /* 0x040fe20000010100 */
[----:B------:R-:W-:Y:S01]  /*9420*/  IADD3 R38, R103, 0x70, RZ ;  /* 0x0000007067267810 */ /* 0x000fe20007ffe0ff */
[----:B------:R-:W-:Y:S01]  /*9430*/  FADD.FTZ R33, -R66, R33 ;  /* 0x0000002142217221 */ /* 0x000fe20000010100 */
[----:B------:R-:W-:Y:S01]  /*9440*/  SHF.L.U32 R61, R61, 0x10, RZ ;  /* 0x000000103d3d7819 */ /* 0x000fe200000006ff */
[-C--:B------:R-:W-:Y:S01]  /*9450*/  FMUL.FTZ R37, R35, R64.reuse ;  /* 0x0000004023257220 */ /* 0x080fe20000410000 */
[----:B01234-:R-:W-:Y:S01]  /*9460*/  SHF.L.U32 R30, R28, 0x10, RZ ;  /* 0x000000101c1e7819 */ /* 0x01ffe200000006ff */
[----:B------:R-:W-:Y:S01]  /*9470*/  FMUL.FTZ R36, R33, R64 ;  /* 0x0000004021247220 */ /* 0x000fe20000410000 */
        /* <DEDUP_REMOVED lines=20> */
.L_x_136:
[----:B------:R-:W-:Y:S01]  /*95c0*/  ISETP.GE.U32.AND P0, PT, R38, UR12, PT ;  /* 0x0000000c26007c0c */ /* 0x000fe2000bf06070 */
[----:B------:R-:W-:Y:S01]  /*95d0*/  BSSY B0, `(.L_x_137) ;  /* 0x000001c000007945 */ /* 0x000fe20003800000 */
[----:B------:R-:W-:Y:S02]  /*95e0*/  SHF.L.U32 R25, R62, 0x10, RZ ;  /* 0x000000103e197819 */ /* 0x000fe400000006ff */
[----:B------:R-:W-:Y:S02]  /*95f0*/  ISETP.GE.AND.EX P0, PT, R39, UR13, PT, P0 ;  /* 0x0000000d27007c0c */ /* 0x000fe4000bf06300 */
[----:B------:R-:W-:Y:S01]  /*9600*/  SHF.L.U32 R27, R27, 0x10, RZ ;  /* 0x000000101b1b7819 */ /* 0x000fe200000006ff */
[----:B------:R-:W-:Y:S01]  /*9610*/  FADD.FTZ R33, -R66, R25 ;  /* 0x0000001942217221 */ /* 0x000fe20000010100 */
[----:B------:R-:W-:-:S03]  /*9620*/  ISETP.LT.U32.AND P0, PT, R2, 0x188, !P0 ;  /* 0x000001880200780c */ /* 0x000fc60004701070 */
[----:B------:R-:W-:-:S10]  /*9630*/  FADD.FTZ R31, -R66, R27 ;  /* 0x0000001b421f7221 */ /* 0x000fd40000010100 */
        /* <DEDUP_REMOVED lines=21> */
.L_x_138:
[----:B------:R-:W-:Y:S05]  /*9790*/  BSYNC B0 ;  /* 0x0000000000007941 */ /* 0x000fea0003800000 */
.L_x_137:
[----:B------:R-:W-:Y:S01]  /*97a0*/  IADD3 R103, R103, 0x78, RZ ;  /* 0x0000007867677810 */ /* 0x000fe20007ffe0ff */
[-C--:B------:R-:W-:Y:S01]  /*97b0*/  FMUL.FTZ R33, R33, R64.reuse ;  /* 0x0000004021217220 */ /* 0x080fe20000410000 */
[----:B------:R-:W-:Y:S01]  /*97c0*/  SHF.L.U32 R63, R63, 0x10, RZ ;  /* 0x000000103f3f7819 */ /* 0x000fe200000006ff */
[----:B------:R-:W-:Y:S01]  /*97d0*/  FMUL.FTZ R32, R31, R64 ;  /* 0x000000401f207220 */ /* 0x000fe20000410000 */
[----:B------:R-:W-:Y:S02]  /*97e0*/  SHF.L.U32 R26, R26, 0x10, RZ ;  /* 0x000000101a1a7819 */ /* 0x000fe400000006ff */
[----:B------:R-:W-:Y:S01]  /*97f0*/  SHF.R.S32.HI R34, RZ, 0x1f, R103 ;  /* 0x0000001fff227819 */ /* 0x000fe20000011467 */
[----:B------:R-:W-:Y:S06]  /*9800*/  @!P6 BRA `(.L_x_139) ;  /* 0x000000000048e947 */ /* 0x000fec0003800000 */
[----:B------:R-:W-:Y:S01]  /*9810*/  FFMA.FTZ R69, R32, R71, R69 ;  /* 0x0000004720457223 */ /* 0x000fe20000010045 */
[----:B------:R-:W-:-:S03]  /*9820*/  FFMA.FTZ R68, R33, R70, R68 ;  /* 0x0000004621447223 */ /* 0x000fc60000010044 */
[----:B0-----:R-:W-:Y:S01]  /*9830*/  FMUL.FTZ R27, R69, -1.4426950216293334961 ;  /* 0xbfb8aa3b451b7820 */ /* 0x001fe20000410000 */
        /* <DEDUP_REMOVED lines=15> */
.L_x_139:
[----:B------:R-:W-:Y:S01]  /*9930*/  ISETP.GE.U32.AND P0, PT, R103, UR12, PT ;  /* 0x0000000c67007c0c */ /* 0x000fe2000bf06070 */
[----:B------:R-:W-:Y:S03]  /*9940*/  BSSY B0, `(.L_x_140) ;  /* 0x0000017000007945 */ /* 0x000fe60003800000 */
[----:B------:R-:W-:-:S04]  /*9950*/  ISETP.GE.AND.EX P0, PT, R34, UR13, PT, P0 ;  /* 0x0000000d22007c0c */ /* 0x000fc8000bf06300 */
[----:B------:R-:W-:-:S13]  /*9960*/  ISETP.LT.U32.AND P0, PT, R2, 0x188, !P0 ;  /* 0x000001880200780c */ /* 0x000fda0004701070 */
[----:B------:R-:W-:Y:S05]  /*9970*/  @!P0 BRA `(.L_x_141) ;  /* 0x00000000004c8947 */ /* 0x000fea0003800000 */
[----:B0-----:R-:W-:Y:S01]  /*9980*/  IADD3 R25, R3, 0x78, RZ ;  /* 0x0000007803197810 */ /* 0x001fe20007ffe0ff */
[----:B------:R-:W-:Y:S01]  /*9990*/  ULDC.64 UR12, c[0x0][0x288] ;  /* 0x0000a200000c7ab9 */ /* 0x000fe20000000a00 */
[----:B------:R-:W-:Y:S01]  /*99a0*/  MOV R99, R101 ;  /* 0x0000006500637202 */ /* 0x000fe20000000f00 */
[C-C-:B------:R-:W-:Y:S01]  /*99b0*/  FFMA.FTZ R28, R65.reuse, R33, R102.reuse ;  /* 0x00000021411c7223 */ /* 0x140fe20000010066 */
[----:B------:R-:W-:Y:S01]  /*99c0*/  SHF.R.S32.HI R24, RZ, 0x1f, R25 ;  /* 0x0000001fff187819 */ /* 0x000fe20000011419 */
[----:B------:R-:W-:Y:S01]  /*99d0*/  FFMA.FTZ R65, R65, R32, R102 ;  /* 0x0000002041417223 */ /* 0x000fe20000010066 */
[----:B------:R-:W-:-:S04]  /*99e0*/  IMAD.WIDE.U32 R98, R25, UR12, R98 ;  /* 0x0000000c19627c25 */ /* 0x000fc8000f8e0062 */
[----:B------:R-:W-:Y:S01]  /*99f0*/  FFMA.FTZ R63, R63, R70, -R28 ;  /* 0x000000463f3f7223 */ /* 0x000fe2000001081c */
[----:B------:R-:W-:Y:S01]  /*9a00*/  FFMA.FTZ R65, R26, R71, -R65 ;  /* 0x000000471a417223 */ /* 0x000fe20000010841 */
[----:B------:R-:W-:Y:S02]  /*9a10*/  IMAD R24, R24, UR12, RZ ;  /* 0x0000000c18187c24 */ /* 0x000fe4000f8e02ff */
[-C--:B------:R-:W-:Y:S01]  /*9a20*/  FMUL.FTZ R27, R63, R64.reuse ;  /* 0x000000403f1b7220 */ /* 0x080fe20000410000 */
[----:B------:R-:W-:Y:S01]  /*9a30*/  FMUL.FTZ R64, R65, R64 ;  /* 0x0000004041407220 */ /* 0x000fe20000410000 */
[----:B------:R-:W-:Y:S01]  /*9a40*/  IMAD R25, R25, UR13, R24 ;  /* 0x0000000d19197c24 */ /* 0x000fe2000f8e0218 */
[----:B------:R-:W-:Y:S02]  /*9a50*/  ULDC.64 UR12, c[0x0][0x210] ;  /* 0x00008400000c7ab9 */ /* 0x000fe40000000a00 */
[----:B------:R-:W-:Y:S02]  /*9a60*/  LEA R24, P0, R98, UR12, 0x1 ;  /* 0x0000000c62187c11 */ /* 0x000fe4000f8008ff */
[----:B------:R-:W-:-:S02]  /*9a70*/  IADD3 R25, R99, R25, RZ ;  /* 0x0000001963197210 */ /* 0x000fc40007ffe0ff */
[----:B------:R-:W-:Y:S02]  /*9a80*/  F2FP.BF16.F32.PACK_AB R27, R64, R27 ;  /* 0x0000001b401b723e */ /* 0x000fe400000010ff */
[----:B------:R-:W-:-:S05]  /*9a90*/  LEA.HI.X R25, R98, UR13, R25, 0x1, P0 ;  /* 0x0000000d62197c11 */ /* 0x000fca00080f0c19 */
[----:B------:R1:W-:Y:S02]  /*9aa0*/  STG.E desc[UR8][R24.64], R27 ;  /* 0x0000001b18007986 */ /* 0x0003e4000c101908 */
.L_x_141:
[----:B------:R-:W-:Y:S05]  /*9ab0*/  BSYNC B0 ;  /* 0x0000000000007941 */ /* 0x000fea0003800000 */
.L_x_140:
[----:B------:R-:W-:Y:S02]  /*9ac0*/  IADD3 R14, R13, R14, RZ ;  /* 0x0000000e0d0e7210 */ /* 0x000fe40007ffe0ff */
[----:B------:R-:W-:Y:S02]  /*9ad0*/  IADD3 R12, R12, 0x1, RZ ;  /* 0x000000010c0c7810 */ /* 0x000fe40007ffe0ff */
[----:B------:R-:W-:-:S13]  /*9ae0*/  ISETP.GE.AND P0, PT, R14, UR4, PT ;  /* 0x000000040e007c0c */ /* 0x000fda000bf06270 */
[----:B------:R-:W-:Y:S05]  /*9af0*/  @!P0 BRA `(.L_x_142) ;  /* 0xffffff6800f88947 */ /* 0x000fea000383ffff */
.L_x_59:
[----:B------:R-:W2:Y:S01]  /*9b00*/  LDC R6, c[0x0][0xc] ;  /* 0x00000300ff067b82 */ /* 0x000ea20000000800 */
[----:B------:R-:W-:Y:S01]  /*9b10*/  ISETP.NE.AND P2, PT, R2, RZ, PT ;  /* 0x000000ff0200720c */ /* 0x000fe20003f45270 */
[----:B------:R-:W-:Y:S06]  /*9b20*/  BSSY B0, `(.L_x_143) ;  /* 0x0000015000007945 */ /* 0x000fec0003800000 */
[----:B------:R-:W3:Y:S08]  /*9b30*/  LDC R9, c[0x0][0x10] ;  /* 0x00000400ff097b82 */ /* 0x000ef00000000800 */
[----:B------:R-:W4:Y:S01]  /*9b40*/  LDC.64 R4, c[0x0][0x258] ;  /* 0x00009600ff047b82 */ /* 0x000f220000000a00 */
[----:B--2---:R-:W-:-:S02]  /*9b50*/  IADD3 R3, R6, -0x1, RZ ;  /* 0xffffffff06037810 */ /* 0x004fc40007ffe0ff */
[----:B------:R-:W-:Y:S02]  /*9b60*/  ISETP.NE.AND P1, PT, R6, 0x1, PT ;  /* 0x000000010600780c */ /* 0x000fe40003f25270 */
[----:B------:R-:W-:Y:S02]  /*9b70*/  ISETP.NE.AND P0, PT, R3, UR7, PT ;  /* 0x0000000703007c0c */ /* 0x000fe4000bf05270 */
[C---:B---3--:R-:W-:Y:S02]  /*9b80*/  SHF.L.U32 R3, R9.reuse, 0x1, RZ ;  /* 0x0000000109037819 */ /* 0x048fe400000006ff */
[----:B------:R-:W-:Y:S02]  /*9b90*/  IADD3 R7, R9, -0x1, RZ ;  /* 0xffffffff09077810 */ /* 0x000fe40007ffe0ff */
[----:B------:R-:W-:Y:S02]  /*9ba0*/  SEL R3, R3, RZ, P1 ;  /* 0x000000ff03037207 */ /* 0x000fe40000800000 */
[----:B------:R-:W-:-:S03]  /*9bb0*/  ISETP.NE.OR P0, PT, R0, R7, P0 ;  /* 0x000000070000720c */ /* 0x000fc60000705670 */
[----:B----4-:R-:W-:Y:S01]  /*9bc0*/  IMAD.WIDE.U32 R4, R3, 0x4, R4 ;  /* 0x0000000403047825 */ /* 0x010fe200078e0004 */
[----:B------:R-:W-:Y:S09]  /*9bd0*/  @P2 BRA `(.L_x_144) ;  /* 0x0000000000242947 */ /* 0x000ff20003800000 */
[----:B------:R-:W2:Y:S01]  /*9be0*/  S2R R0, SR_LANEID ;  /* 0x0000000000007919 */ /* 0x000ea20000000000 */
[----:B------:R-:W-:Y:S02]  /*9bf0*/  VOTEU.ANY UR4, UPT, PT ;  /* 0x0000000000047886 */ /* 0x000fe400038e0100 */
[----:B------:R-:W-:Y:S02]  /*9c00*/  UFLO.U32 UR5, UR4 ;  /* 0x00000004000572bd */ /* 0x000fe400080e0000 */
[----:B------:R-:W3:Y:S04]  /*9c10*/  POPC R3, UR4 ;  /* 0x0000000400037d09 */ /* 0x000ee80008000000 */
[----:B--2---:R-:W-:-:S13]  /*9c20*/  ISETP.EQ.U32.AND P1, PT, R0, UR5, PT ;  /* 0x0000000500007c0c */ /* 0x004fda000bf22070 */
[----:B------:R-:W-:Y:S06]  /*9c30*/  @P1 MEMBAR.ALL.GPU ;  /* 0x0000000000001992 */ /* 0x000fec000000a000 */
[----:B------:R-:W-:-:S00]  /*9c40*/  @P1 ERRBAR ;  /* 0x00000000000019ab */ /* 0x000fc00000000000 */
[----:B------:R-:W-:Y:S06]  /*9c50*/  @P1 CGAERRBAR ;  /* 0x00000000000015ab */ /* 0x000fec0000000000 */
[----:B---3--:R2:W-:Y:S02]  /*9c60*/  @P1 REDG.E.ADD.S32.STRONG.GPU desc[UR8][R4.64], R3 ;  /* 0x000000030400198e */ /* 0x0085e4000c10e388 */
.L_x_144:
[----:B------:R-:W-:Y:S05]  /*9c70*/  BSYNC B0 ;  /* 0x0000000000007941 */ /* 0x000fea0003800000 */
.L_x_143:
[----:B------:R-:W-:Y:S05]  /*9c80*/  @P0 EXIT ;  /* 0x000000000000094d */ /* 0x000fea0003800000 */
[----:B------:R-:W-:Y:S05]  /*9c90*/  @P2 BRA `(.L_x_145) ;  /* 0x0000000000202947 */ /* 0x000fea0003800000 */
[----:B------:R-:W-:-:S05]  /*9ca0*/  IMAD R0, R6, R9, RZ ;  /* 0x0000000906007224 */ /* 0x000fca00078e02ff */
[----:B------:R-:W-:-:S13]  /*9cb0*/  ISETP.NE.AND P0, PT, R0, -0x1, PT ;  /* 0xffffffff0000780c */ /* 0x000fda0003f05270 */
[----:B------:R-:W-:Y:S05]  /*9cc0*/  @!P0 BRA `(.L_x_145) ;  /* 0x0000000000148947 */ /* 0x000fea0003800000 */
.L_x_146:
[----:B--2---:R-:W2:Y:S04]  /*9cd0*/  LDG.E.STRONG.GPU R3, desc[UR8][R4.64] ;  /* 0x0000000804037981 */ /* 0x004ea8000c1ef900 */
[----:B--2---:R-:W-:Y:S01]  /*9ce0*/  CCTL.IVALL ;  /* 0x00000000ff00798f */ /* 0x004fe20002000000 */
[----:B------:R-:W-:Y:S05]  /*9cf0*/  YIELD ;  /* 0x0000000000007946 */ /* 0x000fea0003800000 */
[----:B------:R-:W-:-:S13]  /*9d00*/  ISETP.NE.AND P0, PT, R3, R0, PT ;  /* 0x000000000300720c */ /* 0x000fda0003f05270 */
[----:B------:R-:W-:Y:S05]  /*9d10*/  @P0 BRA `(.L_x_146) ;  /* 0xfffffffc00ec0947 */ /* 0x000fea000383ffff */
.L_x_145:
[----:B------:R-:W-:Y:S05]  /*9d20*/  WARPSYNC.ALL ;  /* 0x0000000000007948 */ /* 0x000fea0003800000 */
[----:B01----:R-:W0:Y:S08]  /*9d30*/  LDC.64 R24, c[0x0][0x288] ;  /* 0x0000a200ff187b82 */ /* 0x003e300000000a00 */
[----:B------:R-:W-:Y:S01]  /*9d40*/  BAR.SYNC.DEFER_BLOCKING 0x0 ;  /* 0x0000000000007b1d */ /* 0x000fe20000010000 */
[----:B0-----:R-:W-:-:S04]  /*9d50*/  LEA.HI R0, P0, R25, R24, RZ, 0x1 ;  /* 0x0000001819007211 */ /* 0x001fc800078108ff */
[----:B--2---:R-:W-:-:S04]  /*9d60*/  IADD3.X R3, RZ, R25, RZ, P0, !PT ;  /* 0x00000019ff037210 */ /* 0x004fc800007fe4ff */
[--C-:B------:R-:W-:Y:S02]  /*9d70*/  SHF.R.S64 R27, R0, 0x1, R3.reuse ;  /* 0x00000001001b7819 */ /* 0x100fe40000001003 */
[----:B------:R-:W-:Y:S02]  /*9d80*/  SHF.R.S32.HI R0, RZ, 0x1f, R2 ;  /* 0x0000001fff007819 */ /* 0x000fe40000011402 */
[----:B------:R-:W-:Y:S02]  /*9d90*/  SHF.R.S32.HI R29, RZ, 0x1, R3 ;  /* 0x00000001ff1d7819 */ /* 0x000fe40000011403 */
[----:B------:R-:W-:-:S04]  /*9da0*/  ISETP.GT.U32.AND P0, PT, R27, R2, PT ;  /* 0x000000021b00720c */ /* 0x000fc80003f04070 */
[----:B------:R-:W-:-:S13]  /*9db0*/  ISETP.GT.AND.EX P0, PT, R29, R0, PT, P0 ;  /* 0x000000001d00720c */ /* 0x000fda0003f04300 */
[----:B------:R-:W-:Y:S05]  /*9dc0*/  @!P0 EXIT ;  /* 0x000000000000894d */ /* 0x000fea0003800000 */
[----:B------:R-:W-:Y:S01]  /*9dd0*/  IMAD.WIDE.U32 R4, R24, 0x3, RZ ;  /* 0x0000000318047825 */ /* 0x000fe200078e00ff */
[----:B------:R-:W-:Y:S01]  /*9de0*/  LEA R3, R25, R25, 0x1 ;  /* 0x0000001919037211 */ /* 0x000fe200078e08ff */
[----:B------:R-:W0:Y:S01]  /*9df0*/  LDC.64 R16, c[0x0][0x218] ;  /* 0x00008600ff107b82 */ /* 0x000e220000000a00 */
[----:B------:R-:W-:Y:S01]  /*9e00*/  SHF.L.U64.HI R33, R27, 0x2, R29 ;  /* 0x000000021b217819 */ /* 0x000fe2000001021d */
[----:B------:R-:W-:Y:S01]  /*9e10*/  ULDC.64 UR4, c[0x0][0x268] ;  /* 0x00009a0000047ab9 */ /* 0x000fe20000000a00 */
[----:B------:R-:W-:-:S04]  /*9e20*/  IADD3 R3, R5, R3, RZ ;  /* 0x0000000305037210 */ /* 0x000fc80007ffe0ff */
[----:B------:R-:W-:Y:S01]  /*9e30*/  LEA.HI R4, P0, R3, R4, RZ, 0x1 ;  /* 0x0000000403047211 */ /* 0x000fe200078108ff */
[----:B------:R-:W1:Y:S03]  /*9e40*/  LDC.64 R18, c[0x0][0x220] ;  /* 0x00008800ff127b82 */ /* 0x000e660000000a00 */
[----:B------:R-:W-:-:S04]  /*9e50*/  IADD3.X R3, RZ, R3, RZ, P0, !PT ;  /* 0x00000003ff037210 */ /* 0x000fc800007fe4ff */
[--C-:B------:R-:W-:Y:S02]  /*9e60*/  SHF.R.S64 R31, R4, 0x1, R3.reuse ;  /* 0x00000001041f7819 */ /* 0x100fe40000001003 */
[----:B------:R-:W-:Y:S02]  /*9e70*/  SHF.R.S32.HI R4, RZ, 0x1, R3 ;  /* 0x00000001ff047819 */ /* 0x000fe40000011403 */
[----:B------:R-:W-:Y:S02]  /*9e80*/  SHF.L.U64.HI R3, R24, 0x2, R25 ;  /* 0x0000000218037819 */ /* 0x000fe40000010219 */
[----:B------:R-:W-:-:S07]  /*9e90*/  SHF.L.U64.HI R25, R31, 0x2, R4 ;  /* 0x000000021f197819 */ /* 0x000fce0000010204 */
.L_x_147:
        /* <DEDUP_REMOVED lines=23> */
.L_x_148:
        /* <DEDUP_REMOVED lines=15> */
.L_x_5586:


//--------------------- .text._Z35group_norm_nhwc_bwd_one_pass_kernelI11Bf16IOFp32WLi256ELi98ELi392EEv26Group_norm_nhwc_bwd_params --------------------------
	.section	.text._Z35group_norm_nhwc_bwd_one_pass_kernelI11Bf16IOFp32WLi256ELi98ELi392EEv26Group_norm_nhwc_bwd_params,"ax",@progbits
	.align	128
        .global         _Z35group_norm_nhwc_bwd_one_pass_kernelI11Bf16IOFp32WLi256ELi98ELi392EEv26Group_norm_nhwc_bwd_params
        .type           _Z35group_norm_nhwc_bwd_one_pass_kernelI11Bf16IOFp32WLi256ELi98ELi392EEv26Group_norm_nhwc_bwd_params,@function
        .size           _Z35group_norm_nhwc_bwd_one_pass_kernelI11Bf16IOFp32WLi256ELi98ELi392EEv26Group_norm_nhwc_bwd_params,(.L_x_5587 - _Z35group_norm_nhwc_bwd_one_pass_kernelI11Bf16IOFp32WLi256ELi98ELi392EEv26Group_norm_nhwc_bwd_params)
        .other          _Z35group_norm_nhwc_bwd_one_pass_kernelI11Bf16IOFp32WLi256ELi98ELi392EEv26Group_norm_nhwc_bwd_params,@"STO_CUDA_ENTRY STV_DEFAULT"
_Z35group_norm_nhwc_bwd_one_pass_kernelI11Bf16IOFp32WLi256ELi98ELi392EEv26Group_norm_nhwc_bwd_params:
.text._Z35group_norm_nhwc_bwd_one_pass_kernelI11Bf16IOFp32WLi256ELi98ELi392EEv26Group_norm_nhwc_bwd_params:
[----:B------:R-:W0:Y:S08]  /*0000*/  LDC R1, c[0x0][0x28] ;  /* 0x00000a00ff017b82 */ /* 0x000e300000000800 */
[----:B------:R-:W1:Y:S01]  /*0010*/  S2UR UR12, SR_CTAID.Y ;  /* 0x00000000000c79c3 */ /* 0x000e620000002600 */
[----:B------:R-:W-:Y:S01]  /*0020*/  ULDC UR4, c[0x0][0x2a0] ;  /* 0x0000a80000047ab9 */ /* 0x000fe20000000800 */
[----:B------:R-:W-:Y:S01]  /*0030*/  ULDC UR5, c[0x0][0x270] ;  /* 0x00009c0000057ab9 */ /* 0x000fe20000000800 */
[----:B------:R-:W2:Y:S01]  /*0040*/  S2R R75, SR_TID.X ;  /* 0x00000000004b7919 */ /* 0x000ea20000002100 */
[----:B------:R-:W-:Y:S01]  /*0050*/  UIMAD UR4, UR4, UR5, URZ ;  /* 0x00000005040472a4 */ /* 0x000fe2000f8e023f */
[----:B0-----:R-:W-:Y:S01]  /*0060*/  IADD3 R1, R1, -0xb0, RZ ;  /* 0xffffff5001017810 */ /* 0x001fe20007ffe0ff */
[----:B------:R-:W-:-:S02]  /*0070*/  ULDC.64 UR20, c[0x0][0x208] ;  /* 0x0000820000147ab9 */ /* 0x000fc40000000a00 */
[----:B-1----:R-:W-:-:S06]  /*0080*/  UISETP.GE.AND UP0, UPT, UR12, UR4, UPT ;  /* 0x000000040c00728c */ /* 0x002fcc000bf06270 */
[----:B------:R-:W-:-:S13]  /*0090*/  PLOP3.LUT P0, PT, PT, PT, UP0, 0x80, 0x0 ;  /* 0x000000000000781c */ /* 0x000fda0003f0f008 */
[----:B--2---:R-:W-:Y:S05]  /*00a0*/  @P0 BRA `(.L_x_149) ;  /* 0x0000012800f00947 */ /* 0x004fea0003800000 */
[----:B------:R-:W0:Y:S01]  /*00b0*/  S2UR UR22, SR_CTAID.X ;  /* 0x00000000001679c3 */ /* 0x000e220000002500 */
[C---:B------:R-:W-:Y:S01]  /*00c0*/  IMAD.WIDE.U32 R2, R75.reuse, 0x5397829d, RZ ;  /* 0x5397829d4b027825 */ /* 0x040fe200078e00ff */
[----:B------:R-:W-:Y:S01]  /*00d0*/  ULDC.64 UR4, c[0x0][0x290] ;  /* 0x0000a40000047ab9 */ /* 0x000fe20000000a00 */
[----:B------:R-:W-:Y:S01]  /*00e0*/  ISETP.GE.U32.AND P2, PT, R75, 0x188, PT ;  /* 0x000001884b00780c */ /* 0x000fe20003f46070 */
[----:B------:R-:W-:Y:S01]  /*00f0*/  ULDC.64 UR6, c[0x0][0x288] ;  /* 0x0000a20000067ab9 */ /* 0x000fe20000000a00 */
[----:B------:R-:W-:Y:S01]  /*0100*/  LOP3.LUT R73, R73, 0xffefffff, RZ, 0xc0, !PT ;  /* 0xffefffff49497812 */ /* 0x000fe200078ec0ff */
[----:B------:R-:W-:Y:S01]  /*0110*/  UIMAD UR11, UR7, 0x3, URZ ;  /* 0x00000003070b78a4 */ /* 0x000fe2000f8e023f */
[----:B------:R-:W-:Y:S01]  /*0120*/  SHF.R.U32.HI R2, RZ, 0x4, R3 ;  /* 0x00000004ff027819 */ /* 0x000fe20000011603 */
[----:B------:R-:W0:Y:S01]  /*0130*/  LDC R5, c[0x0][0x2ac] ;  /* 0x0000ab00ff057b82 */ /* 0x000e220000000800 */
[----:B------:R-:W-:-:S04]  /*0140*/  ULEA.HI UR8, UP0, UR7, UR6, URZ, 0x1 ;  /* 0x0000000607087291 */ /* 0x000fc8000f81083f */
[----:B------:R-:W-:-:S04]  /*0150*/  UIADD3.X UR10, URZ, UR7, URZ, UP0, !UPT ;  /* 0x000000073f0a7290 */ /* 0x000fc800087fe43f */
[----:B------:R-:W-:Y:S02]  /*0160*/  USHF.R.S64 UR8, UR8, 0x1, UR10 ;  /* 0x0000000108087899 */ /* 0x000fe4000800100a */
[----:B------:R-:W-:-:S04]  /*0170*/  USHF.R.S32.HI UR10, URZ, 0x1, UR10 ;  /* 0x000000013f0a7899 */ /* 0x000fc8000801140a */
[----:B------:R-:W-:Y:S01]  /*0180*/  USHF.L.U64.HI UR10, UR8, 0x2, UR10 ;  /* 0x00000002080a7899 */ /* 0x000fe2000801020a */
[----:B0-----:R-:W-:-:S05]  /*0190*/  IMAD R74, R5, UR22, R2 ;  /* 0x00000016054a7c24 */ /* 0x001fca000f8e0202 */
[C---:B------:R-:W-:Y:S02]  /*01a0*/  IADD3 R0, R74.reuse, 0x78, RZ ;  /* 0x000000784a007810 */ /* 0x040fe40007ffe0ff */
[----:B------:R-:W-:Y:S02]  /*01b0*/  IADD3 R2, R74, 0x80, RZ ;  /* 0x000000804a027810 */ /* 0x000fe40007ffe0ff */
[----:B------:R-:W-:Y:S02]  /*01c0*/  ISETP.LT.U32.AND P0, PT, R0, UR4, PT ;  /* 0x0000000400007c0c */ /* 0x000fe4000bf01070 */
[----:B------:R-:W-:Y:S02]  /*01d0*/  SHF.R.S32.HI R0, RZ, 0x1f, R0 ;  /* 0x0000001fff007819 */ /* 0x000fe40000011400 */
[----:B------:R-:W-:Y:S02]  /*01e0*/  ISETP.LT.U32.AND P1, PT, R2, UR4, PT ;  /* 0x0000000402007c0c */ /* 0x000fe4000bf21070 */
[----:B------:R-:W-:-:S02]  /*01f0*/  ISETP.LT.AND.EX P0, PT, R0, UR5, !P2, P0 ;  /* 0x0000000500007c0c */ /* 0x000fc4000d701300 */
[----:B------:R-:W-:Y:S02]  /*0200*/  SHF.R.S32.HI R2, RZ, 0x1f, R2 ;  /* 0x0000001fff027819 */ /* 0x000fe40000011402 */
[----:B------:R-:W-:Y:S02]  /*0210*/  IADD3 R3, R74, 0x88, RZ ;  /* 0x000000884a037810 */ /* 0x000fe40007ffe0ff */
[----:B------:R-:W-:Y:S02]  /*0220*/  ISETP.LT.AND.EX P1, PT, R2, UR5, !P2, P1 ;  /* 0x0000000502007c0c */ /* 0x000fe4000d721310 */
[----:B------:R-:W-:Y:S02]  /*0230*/  ISETP.LT.U32.AND P3, PT, R3, UR4, PT ;  /* 0x0000000403007c0c */ /* 0x000fe4000bf61070 */
[----:B------:R-:W-:Y:S02]  /*0240*/  SHF.R.S32.HI R3, RZ, 0x1f, R3 ;  /* 0x0000001fff037819 */ /* 0x000fe40000011403 */
[----:B------:R-:W-:-:S02]  /*0250*/  IADD3 R0, R74, 0x90, RZ ;  /* 0x000000904a007810 */ /* 0x000fc40007ffe0ff */
[----:B------:R-:W-:Y:S02]  /*0260*/  @P0 LOP3.LUT R73, R73, 0x100000, RZ, 0xfc, !PT ;  /* 0x0010000049490812 */ /* 0x000fe400078efcff */
[----:B------:R-:W-:Y:S02]  /*0270*/  ISETP.LT.AND.EX P0, PT, R3, UR5, !P2, P3 ;  /* 0x0000000503007c0c */ /* 0x000fe4000d701330 */
[----:B------:R-:W-:Y:S02]  /*0280*/  LOP3.LUT R73, R73, 0xfff7ffff, RZ, 0xc0, !PT ;  /* 0xfff7ffff49497812 */ /* 0x000fe400078ec0ff */
[----:B------:R-:W-:Y:S02]  /*0290*/  ISETP.LT.U32.AND P3, PT, R0, UR4, PT ;  /* 0x0000000400007c0c */ /* 0x000fe4000bf61070 */
[----:B------:R-:W-:Y:S02]  /*02a0*/  SHF.R.S32.HI R0, RZ, 0x1f, R0 ;  /* 0x0000001fff007819 */ /* 0x000fe40000011400 */
[----:B------:R-:W-:-:S02]  /*02b0*/  @P1 LOP3.LUT R73, R73, 0x80000, RZ, 0xfc, !PT ;  /* 0x0008000049491812 */ /* 0x000fc400078efcff */
[----:B------:R-:W-:Y:S02]  /*02c0*/  IADD3 R2, R74, 0x98, RZ ;  /* 0x000000984a027810 */ /* 0x000fe40007ffe0ff */
        /* <DEDUP_REMOVED lines=11> */
[----:B------:R-:W-:Y:S02]  /*0380*/  ISETP.LT.AND.EX P0, PT, R3, UR5, !P2, P0 ;  /* 0x0000000503007c0c */ /* 0x000fe4000d701300 */
[----:B------:R-:W-:Y:S02]  /*0390*/  LOP3.LUT R73, R73, 0xfffeffff, RZ, 0xc0, !PT ;  /* 0xfffeffff49497812 */ /* 0x000fe400078ec0ff */
[----:B------:R-:W-:Y:S02]  /*03a0*/  IADD3 R0, R74, 0xa8, RZ ;  /* 0x000000a84a007810 */ /* 0x000fe40007ffe0ff */
[----:B------:R-:W-:Y:S02]  /*03b0*/  @P1 LOP3.LUT R73, R73, 0x10000, RZ, 0xfc, !PT ;  /* 0x0001000049491812 */ /* 0x000fe400078efcff */
[----:B------:R-:W-:Y:S02]  /*03c0*/  SHF.R.S32.HI R3, RZ, 0x1f, R0 ;  /* 0x0000001fff037819 */ /* 0x000fe40000011400 */
[----:B------:R-:W-:-:S02]  /*03d0*/  LOP3.LUT R73, R73, 0xffff7fff, RZ, 0xc0, !PT ;  /* 0xffff7fff49497812 */ /* 0x000fc400078ec0ff */
[----:B------:R-:W-:Y:S02]  /*03e0*/  IADD3 R2, R74, 0xb0, RZ ;  /* 0x000000b04a027810 */ /* 0x000fe40007ffe0ff */
[----:B------:R-:W-:Y:S02]  /*03f0*/  @P0 LOP3.LUT R73, R73, 0x8000, RZ, 0xfc, !PT ;  /* 0x0000800049490812 */ /* 0x000fe400078efcff */
[----:B------:R-:W-:Y:S02]  /*0400*/  ISETP.LT.U32.AND P0, PT, R0, UR4, PT ;  /* 0x0000000400007c0c */ /* 0x000fe4000bf01070 */
[----:B------:R-:W-:Y:S02]  /*0410*/  LOP3.LUT R73, R73, 0xffffbfff, RZ, 0xc0, !PT ;  /* 0xffffbfff49497812 */ /* 0x000fe400078ec0ff */
[----:B------:R-:W-:Y:S02]  /*0420*/  ISETP.LT.AND.EX P0, PT, R3, UR5, !P2, P0 ;  /* 0x0000000503007c0c */ /* 0x000fe4000d701300 */
[----:B------:R-:W-:-:S02]  /*0430*/  SHF.R.S32.HI R3, RZ, 0x1f, R2 ;  /* 0x0000001fff037819 */ /* 0x000fc40000011402 */
[C---:B------:R-:W-:Y:S02]  /*0440*/  IADD3 R0, R74.reuse, 0xb8, RZ ;  /* 0x000000b84a007810 */ /* 0x040fe40007ffe0ff */
[----:B------:R-:W-:Y:S02]  /*0450*/  SHF.R.S32.HI R9, RZ, 0x1f, R74 ;  /* 0x0000001fff097819 */ /* 0x000fe4000001144a */
[C---:B------:R-:W-:Y:S02]  /*0460*/  IADD3 R28, R74.reuse, 0x8, RZ ;  /* 0x000000084a1c7810 */ /* 0x040fe40007ffe0ff */
[----:B------:R-:W-:Y:S02]  /*0470*/  IADD3 R26, R74, 0x10, RZ ;  /* 0x000000104a1a7810 */ /* 0x000fe40007ffe0ff */
[----:B------:R-:W-:Y:S02]  /*0480*/  SHF.R.S32.HI R27, RZ, 0x1f, R28 ;  /* 0x0000001fff1b7819 */ /* 0x000fe4000001141c */
[----:B------:R-:W-:-:S02]  /*0490*/  @P0 LOP3.LUT R73, R73, 0x4000, RZ, 0xfc, !PT ;  /* 0x0000400049490812 */ /* 0x000fc400078efcff */
[----:B------:R-:W-:Y:S02]  /*04a0*/  ISETP.LT.U32.AND P0, PT, R2, UR4, PT ;  /* 0x0000000402007c0c */ /* 0x000fe4000bf01070 */
[----:B------:R-:W-:Y:S02]  /*04b0*/  LOP3.LUT R73, R73, 0xffffdfff, RZ, 0xc0, !PT ;  /* 0xffffdfff49497812 */ /* 0x000fe400078ec0ff */
[----:B------:R-:W-:Y:S02]  /*04c0*/  ISETP.LT.AND.EX P0, PT, R3, UR5, !P2, P0 ;  /* 0x0000000503007c0c */ /* 0x000fe4000d701300 */
[----:B------:R-:W-:Y:S02]  /*04d0*/  SHF.R.S32.HI R3, RZ, 0x1f, R0 ;  /* 0x0000001fff037819 */ /* 0x000fe40000011400 */
[----:B------:R-:W-:Y:S02]  /*04e0*/  IADD3 R2, R74, 0xc0, RZ ;  /* 0x000000c04a027810 */ /* 0x000fe40007ffe0ff */
[----:B------:R-:W-:-:S02]  /*04f0*/  SHF.R.S32.HI R25, RZ, 0x1f, R26 ;  /* 0x0000001fff197819 */ /* 0x000fc4000001141a */
[C---:B------:R-:W-:Y:S02]  /*0500*/  IADD3 R24, R74.reuse, 0x18, RZ ;  /* 0x000000184a187810 */ /* 0x040fe40007ffe0ff */
[----:B------:R-:W-:Y:S02]  /*0510*/  IADD3 R22, R74, 0x20, RZ ;  /* 0x000000204a167810 */ /* 0x000fe40007ffe0ff */
[----:B------:R-:W-:Y:S02]  /*0520*/  SHF.R.S32.HI R23, RZ, 0x1f, R24 ;  /* 0x0000001fff177819 */ /* 0x000fe40000011418 */
[----:B------:R-:W-:Y:S02]  /*0530*/  @P0 LOP3.LUT R73, R73, 0x2000, RZ, 0xfc, !PT ;  /* 0x0000200049490812 */ /* 0x000fe400078efcff */
[----:B------:R-:W-:Y:S02]  /*0540*/  ISETP.LT.U32.AND P0, PT, R0, UR4, PT ;  /* 0x0000000400007c0c */ /* 0x000fe4000bf01070 */
[----:B------:R-:W-:-:S02]  /*0550*/  SHF.R.S32.HI R0, RZ, 0x1f, R2 ;  /* 0x0000001fff007819 */ /* 0x000fc40000011402 */
[----:B------:R-:W-:Y:S02]  /*0560*/  ISETP.LT.AND.EX P1, PT, R3, UR5, !P2, P0 ;  /* 0x0000000503007c0c */ /* 0x000fe4000d721300 */
[----:B------:R-:W-:Y:S02]  /*0570*/  ISETP.LT.U32.AND P0, PT, R2, UR4, PT ;  /* 0x0000000402007c0c */ /* 0x000fe4000bf01070 */
[----:B------:R-:W-:Y:S02]  /*0580*/  LOP3.LUT R73, R73, 0xffffefff, RZ, 0xc0, !PT ;  /* 0xffffefff49497812 */ /* 0x000fe400078ec0ff */
[----:B------:R-:W-:Y:S02]  /*0590*/  ISETP.LT.AND.EX P0, PT, R0, UR5, !P2, P0 ;  /* 0x0000000500007c0c */ /* 0x000fe4000d701300 */
[----:B------:R-:W-:Y:S02]  /*05a0*/  SHF.R.S32.HI R21, RZ, 0x1f, R22 ;  /* 0x0000001fff157819 */ /* 0x000fe40000011416 */
[----:B------:R-:W-:-:S02]  /*05b0*/  IADD3 R20, R74, 0x28, RZ ;  /* 0x000000284a147810 */ /* 0x000fc40007ffe0ff */
[----:B------:R-:W-:Y:S02]  /*05c0*/  IADD3 R18, R74, 0x30, RZ ;  /* 0x000000304a127810 */ /* 0x000fe40007ffe0ff */
[----:B------:R-:W-:Y:S02]  /*05d0*/  @P1 LOP3.LUT R73, R73, 0x1000, RZ, 0xfc, !PT ;  /* 0x0000100049491812 */ /* 0x000fe400078efcff */
[----:B------:R-:W-:Y:S02]  /*05e0*/  SHF.R.S32.HI R19, RZ, 0x1f, R20 ;  /* 0x0000001fff137819 */ /* 0x000fe40000011414 */
[----:B------:R-:W-:Y:S02]  /*05f0*/  LOP3.LUT R73, R73, 0xfffff7ff, RZ, 0xc0, !PT ;  /* 0xfffff7ff49497812 */ /* 0x000fe400078ec0ff */
[----:B------:R-:W-:Y:S02]  /*0600*/  SHF.R.S32.HI R17, RZ, 0x1f, R18 ;  /* 0x0000001fff117819 */ /* 0x000fe40000011412 */
[----:B------:R-:W-:-:S02]  /*0610*/  @P0 LOP3.LUT R73, R73, 0x800, RZ, 0xfc, !PT ;  /* 0x0000080049490812 */ /* 0x000fc400078efcff */
[C---:B------:R-:W-:Y:S02]  /*0620*/  ISETP.LT.U32.AND P0, PT, R74.reuse, UR4, PT ;  /* 0x000000044a007c0c */ /* 0x040fe4000bf01070 */
[----:B------:R-:W-:Y:S02]  /*0630*/  LOP3.LUT R73, R73, 0xffdfffff, RZ, 0xc0, !PT ;  /* 0xffdfffff49497812 */ /* 0x000fe400078ec0ff */
[----:B------:R-:W-:Y:S02]  /*0640*/  ISETP.LT.AND.EX P0, PT, R9, UR5, !P2, P0 ;  /* 0x0000000509007c0c */ /* 0x000fe4000d701300 */
[C---:B------:R-:W-:Y:S02]  /*0650*/  IADD3 R16, R74.reuse, 0x38, RZ ;  /* 0x000000384a107810 */ /* 0x040fe40007ffe0ff */
[----:B------:R-:W-:Y:S02]  /*0660*/  IADD3 R14, R74, 0x40, RZ ;  /* 0x000000404a0e7810 */ /* 0x000fe40007ffe0ff */
[----:B------:R-:W-:-:S02]  /*0670*/  SHF.R.S32.HI R15, RZ, 0x1f, R16 ;  /* 0x0000001fff0f7819 */ /* 0x000fc40000011410 */
[----:B------:R-:W-:Y:S02]  /*0680*/  SHF.R.S32.HI R13, RZ, 0x1f, R14 ;  /* 0x0000001fff0d7819 */ /* 0x000fe4000001140e */
[C---:B------:R-:W-:Y:S02]  /*0690*/  IADD3 R12, R74.reuse, 0x48, RZ ;  /* 0x000000484a0c7810 */ /* 0x040fe40007ffe0ff */
[----:B------:R-:W-:Y:S02]  /*06a0*/  IADD3 R10, R74, 0x50, RZ ;  /* 0x000000504a0a7810 */ /* 0x000fe40007ffe0ff */
[----:B------:R-:W-:Y:S02]  /*06b0*/  @P0 LOP3.LUT R73, R73, 0x200000, RZ, 0xfc, !PT ;  /* 0x0020000049490812 */ /* 0x000fe400078efcff */
[----:B------:R-:W-:Y:S02]  /*06c0*/  ISETP.LT.U32.AND P0, PT, R28, UR4, PT ;  /* 0x000000041c007c0c */ /* 0x000fe4000bf01070 */
[----:B------:R-:W-:-:S02]  /*06d0*/  LOP3.LUT R73, R73, 0xfffffbff, RZ, 0xc0, !PT ;  /* 0xfffffbff49497812 */ /* 0x000fc400078ec0ff */
[----:B------:R-:W-:Y:S02]  /*06e0*/  ISETP.LT.AND.EX P1, PT, R27, UR5, !P2, P0 ;  /* 0x000000051b007c0c */ /* 0x000fe4000d721300 */
[----:B------:R-:W-:Y:S02]  /*06f0*/  ISETP.LT.U32.AND P0, PT, R26, UR4, PT ;  /* 0x000000041a007c0c */ /* 0x000fe4000bf01070 */
[----:B------:R-:W-:Y:S02]  /*0700*/  SHF.R.S32.HI R11, RZ, 0x1f, R12 ;  /* 0x0000001fff0b7819 */ /* 0x000fe4000001140c */
[----:B------:R-:W-:Y:S02]  /*0710*/  ISETP.LT.AND.EX P3, PT, R25, UR5, !P2, P0 ;  /* 0x0000000519007c0c */ /* 0x000fe4000d761300 */
[----:B------:R-:W-:Y:S02]  /*0720*/  ISETP.LT.U32.AND P0, PT, R24, UR4, PT ;  /* 0x0000000418007c0c */ /* 0x000fe4000bf01070 */
[----:B------:R-:W-:-:S02]  /*0730*/  SHF.R.S32.HI R9, RZ, 0x1f, R10 ;  /* 0x0000001fff097819 */ /* 0x000fc4000001140a */
[----:B------:R-:W-:Y:S02]  /*0740*/  IADD3 R8, R74, 0x58, RZ ;  /* 0x000000584a087810 */ /* 0x000fe40007ffe0ff */
[----:B------:R-:W-:Y:S02]  /*0750*/  @P1 LOP3.LUT R73, R73, 0x400, RZ, 0xfc, !PT ;  /* 0x0000040049491812 */ /* 0x000fe400078efcff */
[----:B------:R-:W-:Y:S02]  /*0760*/  ISETP.LT.AND.EX P1, PT, R23, UR5, !P2, P0 ;  /* 0x0000000517007c0c */ /* 0x000fe4000d721300 */
[----:B------:R-:W-:Y:S02]  /*0770*/  LOP3.LUT R73, R73, 0xfffffdff, RZ, 0xc0, !PT ;  /* 0xfffffdff49497812 */ /* 0x000fe400078ec0ff */
[----:B------:R-:W-:Y:S02]  /*0780*/  ISETP.LT.U32.AND P0, PT, R22, UR4, PT ;  /* 0x0000000416007c0c */ /* 0x000fe4000bf01070 */
[----:B------:R-:W-:-:S02]  /*0790*/  @P3 LOP3.LUT R73, R73, 0x200, RZ, 0xfc, !PT ;  /* 0x0000020049493812 */ /* 0x000fc400078efcff */
[----:B------:R-:W-:Y:S02]  /*07a0*/  ISETP.LT.AND.EX P3, PT, R21, UR5, !P2, P0 ;  /* 0x0000000515007c0c */ /* 0x000fe4000d761300 */
[----:B------:R-:W-:Y:S02]  /*07b0*/  LOP3.LUT R73, R73, 0xfffffeff, RZ, 0xc0, !PT ;  /* 0xfffffeff49497812 */ /* 0x000fe400078ec0ff */
[----:B------:R-:W-:Y:S02]  /*07c0*/  ISETP.LT.U32.AND P0, PT, R20, UR4, PT ;  /* 0x0000000414007c0c */ /* 0x000fe4000bf01070 */
[----:B------:R-:W-:Y:S02]  /*07d0*/  @P1 LOP3.LUT R73, R73, 0x100, RZ, 0xfc, !PT ;  /* 0x0000010049491812 */ /* 0x000fe400078efcff */
[----:B------:R-:W-:Y:S02]  /*07e0*/  ISETP.LT.AND.EX P1, PT, R19, UR5, !P2, P0 ;  /* 0x0000000513007c0c */ /* 0x000fe4000d721300 */
[----:B------:R-:W-:-:S02]  /*07f0*/  LOP3.LUT R73, R73, 0xffffff7f, RZ, 0xc0, !PT ;  /* 0xffffff7f49497812 */ /* 0x000fc400078ec0ff */
[----:B------:R-:W-:Y:S02]  /*0800*/  ISETP.LT.U32.AND P0, PT, R18, UR4, PT ;  /* 0x0000000412007c0c */ /* 0x000fe4000bf01070 */
        /* <DEDUP_REMOVED lines=19> */
[C---:B------:R-:W-:Y:S02]  /*0940*/  IADD3 R7, R74.reuse, 0x60, RZ ;  /* 0x000000604a077810 */ /* 0x040fe40007ffe0ff */
[----:B------:R-:W-:Y:S02]  /*0950*/  @P1 LOP3.LUT R73, R73, 0x4, RZ, 0xfc, !PT ;  /* 0x0000000449491812 */ /* 0x000fe400078efcff */
[----:B------:R-:W-:Y:S02]  /*0960*/  IADD3 R6, R74, 0x68, RZ ;  /* 0x000000684a067810 */ /* 0x000fe40007ffe0ff */
[----:B------:R-:W-:-:S02]  /*0970*/  LOP3.LUT R73, R73, 0xfffffffd, RZ, 0xc0, !PT ;  /* 0xfffffffd49497812 */ /* 0x000fc400078ec0ff */
[----:B------:R-:W-:Y:S02]  /*0980*/  IADD3 R4, R74, 0x70, RZ ;  /* 0x000000704a047810 */ /* 0x000fe40007ffe0ff */
[----:B------:R-:W-:Y:S02]  /*0990*/  SHF.R.S32.HI R5, RZ, 0x1f, R8 ;  /* 0x0000001fff057819 */ /* 0x000fe40000011408 */
[----:B------:R-:W-:Y:S02]  /*09a0*/  SHF.R.S32.HI R3, RZ, 0x1f, R7 ;  /* 0x0000001fff037819 */ /* 0x000fe40000011407 */
[----:B------:R-:W-:Y:S02]  /*09b0*/  SHF.R.S32.HI R2, RZ, 0x1f, R6 ;  /* 0x0000001fff027819 */ /* 0x000fe40000011406 */
[----:B------:R-:W-:Y:S02]  /*09c0*/  ISETP.LT.U32.AND P5, PT, R8, UR4, PT ;  /* 0x0000000408007c0c */ /* 0x000fe4000bfa1070 */
[----:B------:R-:W-:-:S02]  /*09d0*/  @P0 LOP3.LUT R73, R73, 0x2, RZ, 0xfc, !PT ;  /* 0x0000000249490812 */ /* 0x000fc400078efcff */
[----:B------:R-:W-:Y:S02]  /*09e0*/  ISETP.LT.U32.AND P4, PT, R7, UR4, PT ;  /* 0x0000000407007c0c */ /* 0x000fe4000bf81070 */
[----:B------:R-:W-:Y:S02]  /*09f0*/  ISETP.LT.U32.AND P3, PT, R6, UR4, PT ;  /* 0x0000000406007c0c */ /* 0x000fe4000bf61070 */
[----:B------:R-:W-:Y:S02]  /*0a00*/  SHF.R.S32.HI R0, RZ, 0x1f, R4 ;  /* 0x0000001fff007819 */ /* 0x000fe40000011404 */
[----:B------:R-:W-:Y:S02]  /*0a10*/  ISETP.LT.U32.AND P0, PT, R4, UR4, PT ;  /* 0x0000000404007c0c */ /* 0x000fe4000bf01070 */
[----:B------:R-:W-:Y:S02]  /*0a20*/  ISETP.LT.AND.EX P5, PT, R5, UR5, !P2, P5 ;  /* 0x0000000505007c0c */ /* 0x000fe4000d7a1350 */
[----:B------:R-:W-:-:S02]  /*0a30*/  ISETP.LT.AND.EX P4, PT, R3, UR5, !P2, P4 ;  /* 0x0000000503007c0c */ /* 0x000fc4000d781340 */
[----:B------:R-:W-:Y:S02]  /*0a40*/  ISETP.LT.AND.EX P3, PT, R2, UR5, !P2, P3 ;  /* 0x0000000502007c0c */ /* 0x000fe4000d761330 */
[----:B------:R-:W-:Y:S01]  /*0a50*/  ISETP.LT.AND.EX P2, PT, R0, UR5, !P2, P0 ;  /* 0x0000000500007c0c */ /* 0x000fe2000d741300 */
[----:B------:R-:W-:Y:S01]  /*0a60*/  UIMAD.WIDE.U32 UR4, UR6, 0x3, URZ ;  /* 0x00000003060478a5 */ /* 0x000fe2000f8e003f */
[----:B------:R-:W-:-:S03]  /*0a70*/  SHF.R.S32.HI R0, RZ, 0x1f, R75 ;  /* 0x0000001fff007819 */ /* 0x000fc6000001144b */
[----:B------:R-:W-:Y:S01]  /*0a80*/  UIADD3 UR11, UR5, UR11, URZ ;  /* 0x0000000b050b7290 */ /* 0x000fe2000fffe03f */
[----:B------:R-:W-:-:S03]  /*0a90*/  LEA.HI R0, R0, R75, RZ, 0x5 ;  /* 0x0000004b00007211 */ /* 0x000fc600078f28ff */
[----:B------:R-:W-:Y:S01]  /*0aa0*/  ULEA.HI UR9, UP1, UR11, UR4, URZ, 0x1 ;  /* 0x000000040b097291 */ /* 0x000fe2000f83083f */
[----:B------:R-:W-:Y:S02]  /*0ab0*/  SHF.R.S32.HI R0, RZ, 0x5, R0 ;  /* 0x00000005ff007819 */ /* 0x000fe40000011400 */
[----:B------:R-:W-:Y:S01]  /*0ac0*/  UMOV UR4, URZ ;  /* 0x0000003f00047c82 */ /* 0x000fe20008000000 */
[----:B------:R-:W-:Y:S02]  /*0ad0*/  UIADD3.X UR11, URZ, UR11, URZ, UP1, !UPT ;  /* 0x0000000b3f0b7290 */ /* 0x000fe40008ffe43f */
[----:B------:R0:W-:Y:S02]  /*0ae0*/  STL [R1+0x84], R0 ;  /* 0x0000840001007387 */ /* 0x0001e40000100800 */
[----:B------:R-:W-:Y:S02]  /*0af0*/  USHF.R.S64 UR9, UR9, 0x1, UR11 ;  /* 0x0000000109097899 */ /* 0x000fe4000800100b */
[----:B------:R-:W-:-:S04]  /*0b00*/  USHF.R.S32.HI UR11, URZ, 0x1, UR11 ;  /* 0x000000013f0b7899 */ /* 0x000fc8000801140b */
[----:B------:R-:W-:-:S12]  /*0b10*/  USHF.L.U64.HI UR11, UR9, 0x2, UR11 ;  /* 0x00000002090b7899 */ /* 0x000fd8000801020b */
.L_x_296:
[----:B------:R-:W-:Y:S01]  /*0b20*/  ULDC UR15, c[0x0][0x2a0] ;  /* 0x0000a800000f7ab9 */ /* 0x000fe20000000800 */
[----:B------:R-:W-:Y:S01]  /*0b30*/  IABS R6, UR12 ;  /* 0x0000000c00067c13 */ /* 0x000fe20008000000 */
[----:B------:R-:W-:Y:S01]  /*0b40*/  UMOV UR6, URZ ;  /* 0x0000003f00067c82 */ /* 0x000fe20008000000 */
[----:B0-----:R-:W-:Y:S01]  /*0b50*/  MOV R2, UR15 ;  /* 0x0000000f00027c02 */ /* 0x001fe20008000f00 */
[----:B------:R-:W-:Y:S01]  /*0b60*/  UISETP.GE.AND UP2, UPT, UR12, URZ, UPT ;  /* 0x0000003f0c00728c */ /* 0x000fe2000bf46270 */
[----:B------:R-:W-:Y:S01]  /*0b70*/  R2UR UR13, R6 ;  /* 0x00000000060d72ca */ /* 0x000fe200000e0000 */
[----:B------:R-:W1:Y:S01]  /*0b80*/  @P5 LDC.64 R88, c[0x0][0x230] ;  /* 0x00008c00ff585b82 */ /* 0x000e620000000a00 */
[----:B------:R-:W-:Y:S01]  /*0b90*/  IABS R2, R2 ;  /* 0x0000000200027213 */ /* 0x000fe20000000000 */
[----:B------:R-:W2:Y:S01]  /*0ba0*/  S2R R6, SR_TID.X ;  /* 0x0000000000067919 */ /* 0x000ea20000002100 */
[----:B------:R-:W-:Y:S01]  /*0bb0*/  P2R R5, PR, RZ, 0x8 ;  /* 0x00000008ff057803 */ /* 0x000fe20000000000 */
[----:B------:R-:W-:Y:S01]  /*0bc0*/  HFMA2.MMA R72, -RZ, RZ, 0, 0 ;  /* 0x00000000ff487435 */ /* 0x000fe200000001ff */
[----:B------:R-:W-:-:S02]  /*0bd0*/  R2UR UR16, R2 ;  /* 0x00000000021072ca */ /* 0x000fc400000e0000 */
[C---:B------:R-:W-:Y:S01]  /*0be0*/  LOP3.LUT P3, RZ, R73.reuse, 0x200000, RZ, 0xc0, !PT ;  /* 0x0020000049ff7812 */ /* 0x040fe2000786c0ff */
[----:B------:R-:W3:Y:S01]  /*0bf0*/  @P5 LDC.64 R24, c[0x0][0x228] ;  /* 0x00008a00ff185b82 */ /* 0x000ee20000000a00 */
[----:B------:R-:W-:Y:S02]  /*0c00*/  SHF.R.S32.HI R8, RZ, 0x1f, R74 ;  /* 0x0000001fff087819 */ /* 0x000fe4000001144a */
[C---:B------:R-:W-:Y:S02]  /*0c10*/  LOP3.LUT P1, RZ, R73.reuse, 0x400, RZ, 0xc0, !PT ;  /* 0x0000040049ff7812 */ /* 0x040fe4000782c0ff */
[----:B------:R-:W-:Y:S02]  /*0c20*/  IADD3 R9, R74, 0x8, RZ ;  /* 0x000000084a097810 */ /* 0x000fe40007ffe0ff */
[----:B------:R-:W-:Y:S01]  /*0c30*/  P2R R4, PR, RZ, 0x4 ;  /* 0x00000004ff047803 */ /* 0x000fe20000000000 */
[----:B------:R-:W4:Y:S01]  /*0c40*/  @P4 LDC.64 R86, c[0x0][0x230] ;  /* 0x00008c00ff564b82 */ /* 0x000f220000000a00 */
[----:B------:R-:W-:Y:S01]  /*0c50*/  SHF.R.S32.HI R9, RZ, 0x1f, R9 ;  /* 0x0000001fff097819 */ /* 0x000fe20000011409 */
[----:B------:R-:W2:Y:S01]  /*0c60*/  I2F.RP R2, UR16 ;  /* 0x0000001000027d06 */ /* 0x000ea20008209400 */
[----:B------:R-:W-:-:S02]  /*0c70*/  LOP3.LUT P2, RZ, R73, 0x200, RZ, 0xc0, !PT ;  /* 0x0000020049ff7812 */ /* 0x000fc4000784c0ff */
[----:B------:R-:W-:Y:S02]  /*0c80*/  LOP3.LUT P6, RZ, R73, 0x800, RZ, 0xc0, !PT ;  /* 0x0000080049ff7812 */ /* 0x000fe400078cc0ff */
[----:B0-----:R-:W-:Y:S01]  /*0c90*/  LOP3.LUT R0, R0, 0xfffffffe, RZ, 0xc0, !PT ;  /* 0xfffffffe00007812 */ /* 0x001fe200078ec0ff */
[----:B------:R-:W0:Y:S01]  /*0ca0*/  @P3 LDC.64 R66, c[0x0][0x230] ;  /* 0x00008c00ff423b82 */ /* 0x000e220000000a00 */
[C---:B------:R-:W-:Y:S02]  /*0cb0*/  IADD3 R28, R74.reuse, 0xa8, RZ ;  /* 0x000000a84a1c7810 */ /* 0x040fe40007ffe0ff */
[C---:B------:R-:W-:Y:S02]  /*0cc0*/  IADD3 R30, R74.reuse, 0xb0, RZ ;  /* 0x000000b04a1e7810 */ /* 0x040fe40007ffe0ff */
[C---:B------:R-:W-:Y:S02]  /*0cd0*/  IADD3 R32, R74.reuse, 0xb8, RZ ;  /* 0x000000b84a207810 */ /* 0x040fe40007ffe0ff */
[----:B------:R-:W-:Y:S01]  /*0ce0*/  IADD3 R70, R74, 0xc8, RZ ;  /* 0x000000c84a467810 */ /* 0x000fe20007ffe0ff */
[----:B------:R-:W1:Y:S01]  /*0cf0*/  @P1 LDC.64 R112, c[0x0][0x230] ;  /* 0x00008c00ff701b82 */ /* 0x000e620000000a00 */
[----:B--2---:R-:W2:Y:S01]  /*0d00*/  MUFU.RCP R2, R2 ;  /* 0x0000000200027308 */ /* 0x004ea20000001000 */
[----:B------:R-:W-:-:S02]  /*0d10*/  MOV R71, RZ ;  /* 0x000000ff00477202 */ /* 0x000fc40000000f00 */
[----:B------:R-:W-:-:S04]  /*0d20*/  SHF.R.S32.HI R68, RZ, 0x1f, R70 ;  /* 0x0000001fff447819 */ /* 0x000fc80000011446 */
[----:B------:R-:W3:Y:S08]  /*0d30*/  @P2 LDC.64 R64, c[0x0][0x230] ;  /* 0x00008c00ff402b82 */ /* 0x000ef00000000a00 */
[----:B------:R-:W4:Y:S01]  /*0d40*/  @P4 LDC.64 R22, c[0x0][0x228] ;  /* 0x00008a00ff164b82 */ /* 0x000f220000000a00 */
[----:B--2---:R-:W-:-:S06]  /*0d50*/  IADD3 R3, R2, 0xffffffe, RZ ;  /* 0x0ffffffe02037810 */ /* 0x004fcc0007ffe0ff */
[----:B------:R-:W2:Y:S01]  /*0d60*/  F2I.FTZ.U32.TRUNC.NTZ R3, R3 ;  /* 0x0000000300037305 */ /* 0x000ea2000021f000 */
[----:B------:R-:W4:Y:S01]  /*0d70*/  LDC R35, c[0x0][0x2ac] ;  /* 0x0000ab00ff237b82 */ /* 0x000f220000000800 */
[----:B--2---:R-:W-:Y:S01]  /*0d80*/  R2UR UR7, R3 ;  /* 0x00000000030772ca */ /* 0x004fe200000e0000 */
[----:B------:R-:W-:-:S05]  /*0d90*/  IMAD.WIDE.U32 R2, R6, 0x5397829d, RZ ;  /* 0x5397829d06027825 */ /* 0x000fca00078e00ff */
[----:B------:R-:W-:-:S05]  /*0da0*/  SHF.R.U32.HI R3, RZ, 0x4, R3 ;  /* 0x00000004ff037819 */ /* 0x000fca0000011603 */
[----:B------:R-:W-:Y:S02]  /*0db0*/  IMAD R3, R3, -0x31, R6 ;  /* 0xffffffcf03037824 */ /* 0x000fe400078e0206 */
[----:B------:R-:W-:Y:S01]  /*0dc0*/  UIADD3 UR5, URZ, -UR7, URZ ;  /* 0x800000073f057290 */ /* 0x000fe2000fffe03f */
[----:B------:R-:W2:Y:S02]  /*0dd0*/  @P3 LDC.64 R6, c[0x0][0x288] ;  /* 0x0000a200ff063b82 */ /* 0x000ea40000000a00 */
[----:B------:R-:W-:Y:S01]  /*0de0*/  SHF.L.U32 R34, R3, 0x1, RZ ;  /* 0x0000000103227819 */ /* 0x000fe200000006ff */
[----:B------:R-:W-:-:S03]  /*0df0*/  UIMAD UR5, UR5, UR16, URZ ;  /* 0x00000010050572a4 */ /* 0x000fc6000f8e023f */
[----:B------:R-:W-:Y:S01]  /*0e00*/  SHF.R.S32.HI R2, RZ, 0x1f, R34 ;  /* 0x0000001fff027819 */ /* 0x000fe20000011422 */
[----:B------:R-:W-:-:S04]  /*0e10*/  UIMAD.WIDE.U32 UR6, UR7, UR5, UR6 ;  /* 0x00000005070672a5 */ /* 0x000fc8000f8e0006 */
[----:B------:R-:W-:-:S04]  /*0e20*/  UIMAD.WIDE.U32 UR6, UR7, UR13, URZ ;  /* 0x0000000d070672a5 */ /* 0x000fc8000f8e003f */
[----:B------:R-:W-:-:S04]  /*0e30*/  UIADD3 UR5, -UR7, URZ, URZ ;  /* 0x0000003f07057290 */ /* 0x000fc8000fffe13f */
[----:B------:R-:W-:Y:S02]  /*0e40*/  UIMAD UR5, UR16, UR5, UR13 ;  /* 0x00000005100572a4 */ /* 0x000fe4000f8e020d */
[----:B------:R-:W-:Y:S02]  /*0e50*/  ULOP3.LUT UR13, URZ, UR15, URZ, 0x33, !UPT ;  /* 0x0000000f3f0d7292 */ /* 0x000fe4000f8e333f */
[----:B------:R-:W-:-:S11]  /*0e60*/  UISETP.GT.U32.AND UP1, UPT, UR16, UR5, UPT ;  /* 0x000000051000728c */ /* 0x000fd6000bf24070 */
[----:B------:R-:W-:Y:S02]  /*0e70*/  @!UP1 UIADD3 UR5, UR5, -UR16, URZ ;  /* 0x8000001005059290 */ /* 0x000fe4000fffe03f */
[----:B------:R-:W-:Y:S02]  /*0e80*/  @!UP1 UIADD3 UR7, UR7, 0x1, URZ ;  /* 0x0000000107079890 */ /* 0x000fe4000fffe03f */
[----:B------:R-:W-:Y:S02]  /*0e90*/  UIADD3 UR6, UR5, -UR16, URZ ;  /* 0x8000001005067290 */ /* 0x000fe4000fffe03f */
[----:B------:R-:W-:-:S04]  /*0ea0*/  UISETP.GT.U32.AND UP0, UPT, UR16, UR5, UPT ;  /* 0x000000051000728c */ /* 0x000fc8000bf04070 */
[----:B------:R-:W-:Y:S02]  /*0eb0*/  USEL UR6, UR6, UR5, !UP0 ;  /* 0x0000000506067287 */ /* 0x000fe4000c000000 */
[----:B------:R-:W-:Y:S02]  /*0ec0*/  UISETP.NE.AND UP0, UPT, UR15, URZ, UPT ;  /* 0x0000003f0f00728c */ /* 0x000fe4000bf05270 */
[----:B------:R-:W-:Y:S02]  /*0ed0*/  @!UP2 UIADD3 UR6, -UR6, URZ, URZ ;  /* 0x0000003f0606a290 */ /* 0x000fe4000fffe13f */
[----:B------:R-:W-:Y:S02]  /*0ee0*/  UISETP.GE.U32.AND UP2, UPT, UR5, UR16, UPT ;  /* 0x000000100500728c */ /* 0x000fe4000bf46070 */
[----:B------:R-:W-:Y:S02]  /*0ef0*/  ULOP3.LUT UR5, UR12, UR15, URZ, 0x3c, !UPT ;  /* 0x0000000f0c057292 */ /* 0x000fe4000f8e3c3f */
[----:B------:R-:W-:-:S02]  /*0f00*/  USEL UR14, UR13, UR6, !UP0 ;  /* 0x000000060d0e7287 */ /* 0x000fc4000c000000 */
[----:B------:R-:W-:Y:S02]  /*0f10*/  UISETP.GE.AND UP1, UPT, UR5, URZ, UPT ;  /* 0x0000003f0500728c */ /* 0x000fe4000bf26270 */
[----:B------:R-:W-:Y:S01]  /*0f20*/  UIMAD UR18, UR14, 0x62, URZ ;  /* 0x000000620e1278a4 */ /* 0x000fe2000f8e023f */
[----:B------:R-:W-:Y:S02]  /*0f30*/  ULDC.64 UR16, c[0x0][0x298] ;  /* 0x0000a60000107ab9 */ /* 0x000fe40000000a00 */
[----:B------:R-:W-:-:S03]  /*0f40*/  @UP2 UIADD3 UR7, UR7, 0x1, URZ ;  /* 0x0000000107072890 */ /* 0x000fc6000fffe03f */
[----:B------:R-:W-:Y:S02]  /*0f50*/  MOV R3, UR18 ;  /* 0x0000001200037c02 */ /* 0x000fe40008000f00 */
[----:B------:R-:W-:Y:S01]  /*0f60*/  IADD3 R46, P0, R34, UR18, RZ ;  /* 0x00000012222e7c10 */ /* 0x000fe2000ff1e0ff */
[----:B------:R-:W-:-:S03]  /*0f70*/  @!UP1 UIADD3 UR7, -UR7, URZ, URZ ;  /* 0x0000003f07079290 */ /* 0x000fc6000fffe13f */
[----:B------:R-:W-:Y:S01]  /*0f80*/  LEA.HI.X.SX32 R47, R3, R2, 0x1, P0 ;  /* 0x00000002032f7211 */ /* 0x000fe200000f0eff */
[----:B------:R-:W-:Y:S01]  /*0f90*/  USEL UR7, UR13, UR7, !UP0 ;  /* 0x000000070d077287 */ /* 0x000fe2000c000000 */
[----:B------:R-:W-:Y:S01]  /*0fa0*/  MOV R3, UR16 ;  /* 0x0000001000037c02 */ /* 0x000fe20008000f00 */
[----:B--2---:R-:W-:Y:S01]  /*0fb0*/  @P3 IMAD R2, R8, R6, RZ ;  /* 0x0000000608023224 */ /* 0x004fe200078e02ff */
[C---:B------:R-:W-:Y:S01]  /*0fc0*/  IADD3 R8, R74.reuse, 0x8, RZ ;  /* 0x000000084a087810 */ /* 0x040fe20007ffe0ff */
[----:B------:R-:W-:Y:S02]  /*0fd0*/  USHF.R.S32.HI UR5, URZ, 0x1f, UR7 ;  /* 0x0000001f3f057899 */ /* 0x000fe40008011407 */
[----:B------:R-:W-:Y:S02]  /*0fe0*/  IMAD.WIDE.U32 R46, R3, UR7, R46 ;  /* 0x00000007032e7c25 */ /* 0x000fe4000f8e002e */
[----:B------:R-:W-:Y:S02]  /*0ff0*/  UIMAD UR5, UR5, UR16, URZ ;  /* 0x00000010050572a4 */ /* 0x000fe4000f8e023f */
[----:B------:R-:W-:Y:S01]  /*1000*/  @P3 IMAD R7, R74, R7, R2 ;  /* 0x000000074a073224 */ /* 0x000fe200078e0202 */
[----:B------:R-:W-:Y:S01]  /*1010*/  @P3 MOV R44, R46 ;  /* 0x0000002e002c3202 */ /* 0x000fe20000000f00 */
[----:B------:R-:W-:-:S03]  /*1020*/  UIMAD UR5, UR7, UR17, UR5 ;  /* 0x00000011070572a4 */ /* 0x000fc6000f8e0205 */
[----:B------:R-:W-:-:S03]  /*1030*/  ULDC.64 UR6, c[0x0][0x290] ;  /* 0x0000a40000067ab9 */ /* 0x000fc60000000a00 */
[----:B------:R-:W-:-:S03]  /*1040*/  IADD3 R45, R47, UR5, RZ ;  /* 0x000000052f2d7c10 */ /* 0x000fc6000fffe0ff */
[----:B------:R-:W-:-:S05]  /*1050*/  @P3 IMAD.WIDE.U32 R2, R74, R6, R44 ;  /* 0x000000064a023225 */ /* 0x000fca00078e002c */
[----:B------:R-:W-:Y:S02]  /*1060*/  @P3 IADD3 R3, R3, R7, RZ ;  /* 0x0000000703033210 */ /* 0x000fe40007ffe0ff */
[----:B------:R-:W2:Y:S01]  /*1070*/  @P3 LDC.64 R6, c[0x0][0x228] ;  /* 0x00008a00ff063b82 */ /* 0x000ea20000000a00 */
[C---:B------:R-:W-:Y:S02]  /*1080*/  @P3 SHF.L.U32 R115, R2.reuse, 0x1, RZ ;  /* 0x0000000102733819 */ /* 0x040fe400000006ff */
[----:B------:R-:W-:Y:S02]  /*1090*/  @P3 SHF.L.U64.HI R2, R2, 0x1, R3 ;  /* 0x0000000102023819 */ /* 0x000fe40000010203 */
[----:B0-----:R-:W-:Y:S02]  /*10a0*/  @P3 IADD3 R66, P0, R115, R66, RZ ;  /* 0x0000004273423210 */ /* 0x001fe40007f1e0ff */
[----:B------:R-:W-:Y:S02]  /*10b0*/  @P1 MOV R3, R45 ;  /* 0x0000002d00031202 */ /* 0x000fe40000000f00 */
[----:B------:R-:W-:-:S02]  /*10c0*/  @P3 IADD3.X R67, R2, R67, RZ, P0, !PT ;  /* 0x0000004302433210 */ /* 0x000fc400007fe4ff */
[----:B--2---:R-:W-:-:S04]  /*10d0*/  @P3 IADD3 R114, P0, R115, R6, RZ ;  /* 0x0000000673723210 */ /* 0x004fc80007f1e0ff */
[----:B------:R-:W-:Y:S02]  /*10e0*/  @P3 IADD3.X R115, R2, R7, RZ, P0, !PT ;  /* 0x0000000702733210 */ /* 0x000fe400007fe4ff */
[----:B------:R-:W0:Y:S01]  /*10f0*/  @P1 LDC.64 R6, c[0x0][0x288] ;  /* 0x0000a200ff061b82 */ /* 0x000e220000000a00 */
[----:B------:R-:W-:-:S13]  /*1100*/  LOP3.LUT P3, RZ, R73, 0x8, RZ, 0xc0, !PT ;  /* 0x0000000849ff7812 */ /* 0x000fda000786c0ff */
[----:B------:R-:W2:Y:S01]  /*1110*/  @P3 LDC.64 R94, c[0x0][0x230] ;  /* 0x00008c00ff5e3b82 */ /* 0x000ea20000000a00 */
[----:B0-----:R-:W-:Y:S01]  /*1120*/  @P1 IMAD R2, R9, R6, RZ ;  /* 0x0000000609021224 */ /* 0x001fe200078e02ff */
[----:B------:R-:W-:-:S03]  /*1130*/  IADD3 R9, R74, 0x10, RZ ;  /* 0x000000104a097810 */ /* 0x000fc60007ffe0ff */
[----:B------:R-:W-:Y:S01]  /*1140*/  @P1 IMAD R7, R8, R7, R2 ;  /* 0x0000000708071224 */ /* 0x000fe200078e0202 */
[----:B------:R-:W-:Y:S02]  /*1150*/  @P1 MOV R2, R46 ;  /* 0x0000002e00021202 */ /* 0x000fe40000000f00 */
[----:B------:R-:W-:-:S03]  /*1160*/  SHF.R.S32.HI R9, RZ, 0x1f, R9 ;  /* 0x0000001fff097819 */ /* 0x000fc60000011409 */
[----:B------:R-:W-:Y:S01]  /*1170*/  @P1 IMAD.WIDE.U32 R2, R8, R6, R2 ;  /* 0x0000000608021225 */ /* 0x000fe200078e0002 */
[----:B------:R-:W-:-:S04]  /*1180*/  IADD3 R8, R74, 0x10, RZ ;  /* 0x000000104a087810 */ /* 0x000fc80007ffe0ff */
[----:B------:R-:W-:Y:S02]  /*1190*/  @P1 IADD3 R3, R3, R7, RZ ;  /* 0x0000000703031210 */ /* 0x000fe40007ffe0ff */
[----:B------:R-:W0:Y:S01]  /*11a0*/  @P1 LDC.64 R6, c[0x0][0x228] ;  /* 0x00008a00ff061b82 */ /* 0x000e220000000a00 */
[C---:B------:R-:W-:Y:S02]  /*11b0*/  @P1 SHF.L.U32 R111, R2.reuse, 0x1, RZ ;  /* 0x00000001026f1819 */ /* 0x040fe400000006ff */
[----:B------:R-:W-:Y:S02]  /*11c0*/  @P1 SHF.L.U64.HI R2, R2, 0x1, R3 ;  /* 0x0000000102021819 */ /* 0x000fe40000010203 */
[----:B-1----:R-:W-:Y:S02]  /*11d0*/  @P1 IADD3 R112, P0, R111, R112, RZ ;  /* 0x000000706f701210 */ /* 0x002fe40007f1e0ff */
[----:B------:R-:W-:Y:S02]  /*11e0*/  @P2 MOV R3, R45 ;  /* 0x0000002d00032202 */ /* 0x000fe40000000f00 */
[----:B------:R-:W-:-:S02]  /*11f0*/  @P1 IADD3.X R113, R2, R113, RZ, P0, !PT ;  /* 0x0000007102711210 */ /* 0x000fc400007fe4ff */
[----:B0-----:R-:W-:-:S04]  /*1200*/  @P1 IADD3 R110, P0, R111, R6, RZ ;  /* 0x000000066f6e1210 */ /* 0x001fc80007f1e0ff */
[----:B------:R-:W-:Y:S02]  /*1210*/  @P1 IADD3.X R111, R2, R7, RZ, P0, !PT ;  /* 0x00000007026f1210 */ /* 0x000fe400007fe4ff */
[----:B------:R-:W0:Y:S01]  /*1220*/  @P2 LDC.64 R6, c[0x0][0x288] ;  /* 0x0000a200ff062b82 */ /* 0x000e220000000a00 */
[----:B------:R-:W-:-:S13]  /*1230*/  LOP3.LUT P1, RZ, R73, 0x100, RZ, 0xc0, !PT ;  /* 0x0000010049ff7812 */ /* 0x000fda000782c0ff */
[----:B------:R-:W1:Y:S01]  /*1240*/  @P1 LDC.64 R106, c[0x0][0x230] ;  /* 0x00008c00ff6a1b82 */ /* 0x000e620000000a00 */
        /* <DEDUP_REMOVED lines=11> */
[----:B---3--:R-:W-:Y:S02]  /*1300*/  @P2 IADD3 R64, P0, R109, R64, RZ ;  /* 0x000000406d402210 */ /* 0x008fe40007f1e0ff */
[----:B------:R-:W-:Y:S02]  /*1310*/  @P1 MOV R3, R45 ;  /* 0x0000002d00031202 */ /* 0x000fe40000000f00 */
[----:B------:R-:W-:-:S02]  /*1320*/  @P2 IADD3.X R65, R2, R65, RZ, P0, !PT ;  /* 0x0000004102412210 */ /* 0x000fc400007fe4ff */
[----:B0-----:R-:W-:-:S04]  /*1330*/  @P2 IADD3 R108, P0, R109, R6, RZ ;  /* 0x000000066d6c2210 */ /* 0x001fc80007f1e0ff */
[----:B------:R-:W-:Y:S02]  /*1340*/  @P2 IADD3.X R109, R2, R7, RZ, P0, !PT ;  /* 0x00000007026d2210 */ /* 0x000fe400007fe4ff */
[----:B------:R-:W0:Y:S01]  /*1350*/  @P1 LDC.64 R6, c[0x0][0x288] ;  /* 0x0000a200ff061b82 */ /* 0x000e220000000a00 */
[----:B------:R-:W-:-:S13]  /*1360*/  LOP3.LUT P2, RZ, R73, 0x80, RZ, 0xc0, !PT ;  /* 0x0000008049ff7812 */ /* 0x000fda000784c0ff */
[----:B------:R-:W3:Y:S01]  /*1370*/  @P2 LDC.64 R60, c[0x0][0x230] ;  /* 0x00008c00ff3c2b82 */ /* 0x000ee20000000a00 */
        /* <DEDUP_REMOVED lines=94> */
[----:B------:R-:W1:Y:S08]  /*1960*/  @P1 LDC.64 R90, c[0x0][0x230] ;  /* 0x00008c00ff5a1b82 */ /* 0x000e700000000a00 */
[----:B------:R-:W4:Y:S01]  /*1970*/  @P1 LDC.64 R26, c[0x0][0x228] ;  /* 0x00008a00ff1a1b82 */ /* 0x000f220000000a00 */
        /* <DEDUP_REMOVED lines=11> */
[----:B--2---:R-:W-:Y:S02]  /*1a30*/  @P3 IADD3 R94, P0, R43, R94, RZ ;  /* 0x0000005e2b5e3210 */ /* 0x004fe40007f1e0ff */
[----:B------:R-:W-:Y:S02]  /*1a40*/  @P2 MOV R3, R45 ;  /* 0x0000002d00032202 */ /* 0x000fe40000000f00 */
[----:B------:R-:W-:-:S02]  /*1a50*/  @P3 IADD3.X R95, R2, R95, RZ, P0, !PT ;  /* 0x0000005f025f3210 */ /* 0x000fc400007fe4ff */
[----:B0-----:R-:W-:-:S04]  /*1a60*/  @P3 IADD3 R42, P0, R43, R6, RZ ;  /* 0x000000062b2a3210 */ /* 0x001fc80007f1e0ff */
[----:B------:R-:W-:Y:S02]  /*1a70*/  @P3 IADD3.X R43, R2, R7, RZ, P0, !PT ;  /* 0x00000007022b3210 */ /* 0x000fe400007fe4ff */
[----:B------:R-:W0:Y:S01]  /*1a80*/  @P2 LDC.64 R6, c[0x0][0x288] ;  /* 0x0000a200ff062b82 */ /* 0x000e220000000a00 */
[----:B------:R-:W-:-:S13]  /*1a90*/  ISETP.NE.AND P3, PT, R5, RZ, PT ;  /* 0x000000ff0500720c */ /* 0x000fda0003f65270 */
[----:B------:R-:W2:Y:S08]  /*1aa0*/  @P3 LDC.64 R84, c[0x0][0x230] ;  /* 0x00008c00ff543b82 */ /* 0x000eb00000000a00 */
[----:B------:R-:W2:Y:S01]  /*1ab0*/  @P3 LDC.64 R20, c[0x0][0x228] ;  /* 0x00008a00ff143b82 */ /* 0x000ea20000000a00 */
[----:B0-----:R-:W-:Y:S01]  /*1ac0*/  @P2 IMAD R2, R9, R6, RZ ;  /* 0x0000000609022224 */ /* 0x001fe200078e02ff */
[----:B------:R-:W-:-:S03]  /*1ad0*/  IADD3 R9, R74, 0x50, RZ ;  /* 0x000000504a097810 */ /* 0x000fc60007ffe0ff */
[----:B------:R-:W-:Y:S01]  /*1ae0*/  @P2 IMAD R5, R8, R7, R2 ;  /* 0x0000000708052224 */ /* 0x000fe200078e0202 */
[----:B------:R-:W-:Y:S02]  /*1af0*/  @P2 MOV R2, R46 ;  /* 0x0000002e00022202 */ /* 0x000fe40000000f00 */
[----:B------:R-:W-:-:S03]  /*1b00*/  SHF.R.S32.HI R9, RZ, 0x1f, R9 ;  /* 0x0000001fff097819 */ /* 0x000fc60000011409 */
[----:B------:R-:W-:Y:S01]  /*1b10*/  @P2 IMAD.WIDE.U32 R2, R8, R6, R2 ;  /* 0x0000000608022225 */ /* 0x000fe200078e0002 */
[----:B------:R-:W-:Y:S01]  /*1b20*/  IADD3 R8, R74, 0x50, RZ ;  /* 0x000000504a087810 */ /* 0x000fe20007ffe0ff */
[----:B------:R-:W0:Y:S03]  /*1b30*/  @P2 LDC.64 R6, c[0x0][0x228] ;  /* 0x00008a00ff062b82 */ /* 0x000e260000000a00 */
[----:B------:R-:W-:Y:S02]  /*1b40*/  @P2 IADD3 R3, R3, R5, RZ ;  /* 0x0000000503032210 */ /* 0x000fe40007ffe0ff */
[C---:B------:R-:W-:Y:S02]  /*1b50*/  @P2 SHF.L.U32 R41, R2.reuse, 0x1, RZ ;  /* 0x0000000102292819 */ /* 0x040fe400000006ff */
[----:B------:R-:W-:Y:S02]  /*1b60*/  @P2 SHF.L.U64.HI R2, R2, 0x1, R3 ;  /* 0x0000000102022819 */ /* 0x000fe40000010203 */
[----:B---3--:R-:W-:-:S02]  /*1b70*/  @P2 IADD3 R92, P0, R41, R92, RZ ;  /* 0x0000005c295c2210 */ /* 0x008fc40007f1e0ff */
[----:B------:R-:W-:Y:S02]  /*1b80*/  @P1 MOV R5, R45 ;  /* 0x0000002d00051202 */ /* 0x000fe40000000f00 */
[----:B------:R-:W-:Y:S02]  /*1b90*/  @P2 IADD3.X R93, R2, R93, RZ, P0, !PT ;  /* 0x0000005d025d2210 */ /* 0x000fe400007fe4ff */
[----:B0-----:R-:W-:Y:S02]  /*1ba0*/  @P2 IADD3 R40, P0, R41, R6, RZ ;  /* 0x0000000629282210 */ /* 0x001fe40007f1e0ff */
[----:B------:R-:W-:Y:S02]  /*1bb0*/  IADD3 R6, R74, 0x60, RZ ;  /* 0x000000604a067810 */ /* 0x000fe40007ffe0ff */
[----:B------:R-:W-:Y:S02]  /*1bc0*/  @P2 IADD3.X R41, R2, R7, RZ, P0, !PT ;  /* 0x0000000702292210 */ /* 0x000fe400007fe4ff */
[----:B------:R-:W0:Y:S01]  /*1bd0*/  @P1 LDC.64 R2, c[0x0][0x288] ;  /* 0x0000a200ff021b82 */ /* 0x000e220000000a00 */
[----:B------:R-:W-:-:S13]  /*1be0*/  ISETP.NE.AND P2, PT, R4, RZ, PT ;  /* 0x000000ff0400720c */ /* 0x000fda0003f45270 */
[----:B------:R-:W3:Y:S01]  /*1bf0*/  @P2 LDC.64 R82, c[0x0][0x230] ;  /* 0x00008c00ff522b82 */ /* 0x000ee20000000a00 */
[----:B------:R-:W-:Y:S02]  /*1c00*/  @P2 LOP3.LUT R0, R0, 0x1, RZ, 0xfc, !PT ;  /* 0x0000000100002812 */ /* 0x000fe400078efcff */
[----:B------:R-:W-:Y:S02]  /*1c10*/  CS2R R124, SRZ ;  /* 0x00000000007c7805 */ /* 0x000fe4000001ff00 */
[----:B------:R-:W-:Y:S02]  /*1c20*/  CS2R R122, SRZ ;  /* 0x00000000007a7805 */ /* 0x000fe4000001ff00 */
[----:B------:R-:W-:Y:S02]  /*1c30*/  CS2R R120, SRZ ;  /* 0x0000000000787805 */ /* 0x000fe4000001ff00 */
[----:B------:R-:W-:Y:S02]  /*1c40*/  @P6 MOV R117, R45 ;  /* 0x0000002d00756202 */ /* 0x000fe40000000f00 */
[----:B------:R-:W-:Y:S01]  /*1c50*/  LOP3.LUT R0, R0, 0xfffffffd, RZ, 0xc0, !PT ;  /* 0xfffffffd00007812 */ /* 0x000fe200078ec0ff */
        /* <DEDUP_REMOVED lines=9> */
[C---:B------:R-:W-:Y:S02]  /*1cf0*/  @P1 SHF.L.U32 R3, R2.reuse, 0x1, RZ ;  /* 0x0000000102031819 */ /* 0x040fe400000006ff */
[----:B------:R-:W-:Y:S02]  /*1d00*/  @P1 SHF.L.U64.HI R2, R2, 0x1, R5 ;  /* 0x0000000102021819 */ /* 0x000fe40000010205 */
[----:B-1----:R-:W-:Y:S02]  /*1d10*/  @P1 IADD3 R90, P0, R3, R90, RZ ;  /* 0x0000005a035a1210 */ /* 0x002fe40007f1e0ff */
[----:B------:R-:W-:Y:S02]  /*1d20*/  @P5 MOV R5, R45 ;  /* 0x0000002d00055202 */ /* 0x000fe40000000f00 */
[----:B------:R-:W-:-:S02]  /*1d30*/  @P1 IADD3.X R91, R2, R91, RZ, P0, !PT ;  /* 0x0000005b025b1210 */ /* 0x000fc400007fe4ff */
[----:B----4-:R-:W-:Y:S02]  /*1d40*/  @P1 IADD3 R26, P0, R3, R26, RZ ;  /* 0x0000001a031a1210 */ /* 0x010fe40007f1e0ff */
[----:B------:R-:W-:Y:S02]  /*1d50*/  IADD3 R7, R74, 0x68, RZ ;  /* 0x000000684a077810 */ /* 0x000fe40007ffe0ff */
[----:B------:R-:W-:Y:S02]  /*1d60*/  @P1 IADD3.X R27, R2, R27, RZ, P0, !PT ;  /* 0x0000001b021b1210 */ /* 0x000fe400007fe4ff */
[----:B------:R-:W0:Y:S01]  /*1d70*/  @P5 LDC.64 R2, c[0x0][0x288] ;  /* 0x0000a200ff025b82 */ /* 0x000e220000000a00 */
[----:B------:R-:W-:Y:S02]  /*1d80*/  SHF.R.S32.HI R7, RZ, 0x1f, R7 ;  /* 0x0000001fff077819 */ /* 0x000fe40000011407 */
[C---:B------:R-:W-:Y:S02]  /*1d90*/  LOP3.LUT P1, RZ, R73.reuse, 0x40000, RZ, 0xc0, !PT ;  /* 0x0004000049ff7812 */ /* 0x040fe4000782c0ff */
[----:B------:R-:W-:-:S04]  /*1da0*/  LOP3.LUT R73, R73, 0xdfffffff, RZ, 0xc0, !PT ;  /* 0xdfffffff49497812 */ /* 0x000fc800078ec0ff */
[----:B------:R-:W-:-:S07]  /*1db0*/  @P5 LOP3.LUT R73, R73, 0x20000000, RZ, 0xfc, !PT ;  /* 0x2000000049495812 */ /* 0x000fce00078efcff */
[----:B------:R-:W1:Y:S01]  /*1dc0*/  @P1 LDC.64 R76, c[0x0][0x230] ;  /* 0x00008c00ff4c1b82 */ /* 0x000e620000000a00 */
[----:B0-----:R-:W-:-:S07]  /*1dd0*/  @P5 IMAD R4, R9, R2, RZ ;  /* 0x0000000209045224 */ /* 0x001fce00078e02ff */
[----:B------:R-:W0:Y:S01]  /*1de0*/  @P1 LDC.64 R12, c[0x0][0x228] ;  /* 0x00008a00ff0c1b82 */ /* 0x000e220000000a00 */
[----:B------:R-:W-:Y:S01]  /*1df0*/  @P5 IMAD R3, R8, R3, R4 ;  /* 0x0000000308035224 */ /* 0x000fe200078e0204 */
[----:B------:R-:W-:-:S05]  /*1e00*/  @P5 MOV R4, R46 ;  /* 0x0000002e00045202 */ /* 0x000fca0000000f00 */
[----:B------:R-:W-:Y:S01]  /*1e10*/  @P5 IMAD.WIDE.U32 R4, R8, R2, R4 ;  /* 0x0000000208045225 */ /* 0x000fe200078e0004 */
[----:B------:R-:W-:-:S04]  /*1e20*/  IADD3 R8, R74, 0x60, RZ ;  /* 0x000000604a087810 */ /* 0x000fc80007ffe0ff */
[----:B------:R-:W-:Y:S02]  /*1e30*/  @P5 IADD3 R5, R5, R3, RZ ;  /* 0x0000000305055210 */ /* 0x000fe40007ffe0ff */
[C---:B------:R-:W-:Y:S02]  /*1e40*/  @P5 SHF.L.U32 R3, R4.reuse, 0x1, RZ ;  /* 0x0000000104035819 */ /* 0x040fe400000006ff */
[----:B------:R-:W-:Y:S02]  /*1e50*/  @P5 SHF.L.U64.HI R4, R4, 0x1, R5 ;  /* 0x0000000104045819 */ /* 0x000fe40000010205 */
[----:B------:R-:W-:Y:S02]  /*1e60*/  @P5 IADD3 R88, P0, R3, R88, RZ ;  /* 0x0000005803585210 */ /* 0x000fe40007f1e0ff */
[----:B------:R-:W-:Y:S02]  /*1e70*/  SHF.R.S32.HI R8, RZ, 0x1f, R8 ;  /* 0x0000001fff087819 */ /* 0x000fe40000011408 */
[----:B------:R-:W-:-:S02]  /*1e80*/  @P5 IADD3.X R89, R4, R89, RZ, P0, !PT ;  /* 0x0000005904595210 */ /* 0x000fc400007fe4ff */
[----:B------:R-:W-:Y:S02]  /*1e90*/  @P5 IADD3 R24, P0, R3, R24, RZ ;  /* 0x0000001803185210 */ /* 0x000fe40007f1e0ff */
[----:B------:R-:W4:Y:S01]  /*1ea0*/  @P4 LDC.64 R2, c[0x0][0x288] ;  /* 0x0000a200ff024b82 */ /* 0x000f220000000a00 */
[----:B------:R-:W-:Y:S02]  /*1eb0*/  @P4 MOV R5, R45 ;  /* 0x0000002d00054202 */ /* 0x000fe40000000f00 */
[----:B------:R-:W-:Y:S02]  /*1ec0*/  @P5 IADD3.X R25, R4, R25, RZ, P0, !PT ;  /* 0x0000001904195210 */ /* 0x000fe400007fe4ff */
[C---:B------:R-:W-:Y:S02]  /*1ed0*/  LOP3.LUT P5, RZ, R73.reuse, 0x80000, RZ, 0xc0, !PT ;  /* 0x0008000049ff7812 */ /* 0x040fe400078ac0ff */
[----:B------:R-:W-:-:S04]  /*1ee0*/  LOP3.LUT R73, R73, 0xbfffffff, RZ, 0xc0, !PT ;  /* 0xbfffffff49497812 */ /* 0x000fc800078ec0ff */
[----:B------:R-:W-:-:S07]  /*1ef0*/  @P4 LOP3.LUT R73, R73, 0x40000000, RZ, 0xfc, !PT ;  /* 0x4000000049494812 */ /* 0x000fce00078efcff */
[----:B------:R-:W1:Y:S01]  /*1f00*/  @P5 LDC.64 R78, c[0x0][0x230] ;  /* 0x00008c00ff4e5b82 */ /* 0x000e620000000a00 */
[----:B----4-:R-:W-:-:S07]  /*1f10*/  @P4 IMAD R4, R8, R2, RZ ;  /* 0x0000000208044224 */ /* 0x010fce00078e02ff */
[----:B------:R-:W4:Y:S01]  /*1f20*/  @P5 LDC.64 R14, c[0x0][0x228] ;  /* 0x00008a00ff0e5b82 */ /* 0x000f220000000a00 */
        /* <DEDUP_REMOVED lines=8> */
[----:B------:R-:W-:Y:S02]  /*1fb0*/  @P3 MOV R5, R45 ;  /* 0x0000002d00053202 */ /* 0x000fe40000000f00 */
[----:B------:R-:W-:-:S02]  /*1fc0*/  @P4 IADD3.X R87, R4, R87, RZ, P0, !PT ;  /* 0x0000005704574210 */ /* 0x000fc400007fe4ff */
[----:B------:R-:W-:Y:S02]  /*1fd0*/  @P4 IADD3 R22, P0, R3, R22, RZ ;  /* 0x0000001603164210 */ /* 0x000fe40007f1e0ff */
[----:B------:R-:W2:Y:S02]  /*1fe0*/  @P3 LDC.64 R2, c[0x0][0x288] ;  /* 0x0000a200ff023b82 */ /* 0x000ea40000000a00 */
[----:B------:R-:W-:Y:S02]  /*1ff0*/  @P4 IADD3.X R23, R4, R23, RZ, P0, !PT ;  /* 0x0000001704174210 */ /* 0x000fe400007fe4ff */
[C---:B------:R-:W-:Y:S02]  /*2000*/  LOP3.LUT P4, RZ, R73.reuse, 0x100000, RZ, 0xc0, !PT ;  /* 0x0010000049ff7812 */ /* 0x040fe4000788c0ff */
[----:B------:R-:W-:-:S04]  /*2010*/  LOP3.LUT R73, R73, 0x7fffffff, RZ, 0xc0, !PT ;  /* 0x7fffffff49497812 */ /* 0x000fc800078ec0ff */
[----:B------:R-:W-:-:S07]  /*2020*/  @P3 LOP3.LUT R73, R73, 0x80000000, RZ, 0xfc, !PT ;  /* 0x8000000049493812 */ /* 0x000fce00078efcff */
[----:B------:R-:W0:Y:S01]  /*2030*/  @P4 LDC.64 R80, c[0x0][0x230] ;  /* 0x00008c00ff504b82 */ /* 0x000e220000000a00 */
[----:B--2---:R-:W-:Y:S01]  /*2040*/  @P3 IMAD R4, R7, R2, RZ ;  /* 0x0000000207043224 */ /* 0x004fe200078e02ff */
[----:B------:R-:W-:-:S06]  /*2050*/  IADD3 R7, R74, 0x70, RZ ;  /* 0x000000704a077810 */ /* 0x000fcc0007ffe0ff */
[----:B------:R-:W2:Y:S01]  /*2060*/  @P4 LDC.64 R16, c[0x0][0x228] ;  /* 0x00008a00ff104b82 */ /* 0x000ea20000000a00 */
        /* <DEDUP_REMOVED lines=12> */
[----:B------:R-:W3:Y:S02]  /*2130*/  @P2 LDC.64 R2, c[0x0][0x288] ;  /* 0x0000a200ff022b82 */ /* 0x000ee40000000a00 */
[----:B------:R-:W-:Y:S02]  /*2140*/  @P3 IADD3.X R21, R4, R21, RZ, P0, !PT ;  /* 0x0000001504153210 */ /* 0x000fe400007fe4ff */
[----:B------:R-:W-:-:S13]  /*2150*/  LOP3.LUT P3, RZ, R73, 0x20000, RZ, 0xc0, !PT ;  /* 0x0002000049ff7812 */ /* 0x000fda000786c0ff */
[----:B------:R-:W4:Y:S01]  /*2160*/  @P3 LDC.64 R62, c[0x0][0x230] ;  /* 0x00008c00ff3e3b82 */ /* 0x000f220000000a00 */
[----:B---3--:R-:W-:Y:S01]  /*2170*/  @P2 IMAD R4, R7, R2, RZ ;  /* 0x0000000207042224 */ /* 0x008fe200078e02ff */
[----:B------:R-:W-:-:S06]  /*2180*/  IADD3 R7, R74, 0x78, RZ ;  /* 0x000000784a077810 */ /* 0x000fcc0007ffe0ff */
[----:B------:R-:W3:Y:S01]  /*2190*/  @P3 LDC.64 R10, c[0x0][0x228] ;  /* 0x00008a00ff0a3b82 */ /* 0x000ee20000000a00 */
        /* <DEDUP_REMOVED lines=11> */
[----:B------:R-:W1:Y:S02]  /*2250*/  @P4 LDC.64 R2, c[0x0][0x288] ;  /* 0x0000a200ff024b82 */ /* 0x000e640000000a00 */
[----:B------:R-:W-:Y:S02]  /*2260*/  @P2 IADD3.X R19, R4, R19, RZ, P0, !PT ;  /* 0x0000001304132210 */ /* 0x000fe400007fe4ff */
[----:B------:R-:W-:-:S13]  /*2270*/  LOP3.LUT P2, RZ, R73, 0x10000, RZ, 0xc0, !PT ;  /* 0x0001000049ff7812 */ /* 0x000fda000784c0ff */
[----:B------:R-:W3:Y:S01]  /*2280*/  @P2 LDC.64 R52, c[0x0][0x230] ;  /* 0x00008c00ff342b82 */ /* 0x000ee20000000a00 */
[----:B-1----:R-:W-:Y:S01]  /*2290*/  @P4 IMAD R4, R5, R2, RZ ;  /* 0x0000000205044224 */ /* 0x002fe200078e02ff */
[----:B------:R-:W-:-:S06]  /*22a0*/  @P4 MOV R5, R45 ;  /* 0x0000002d00054202 */ /* 0x000fcc0000000f00 */
[----:B------:R-:W1:Y:S01]  /*22b0*/  @P2 LDC.64 R8, c[0x0][0x228] ;  /* 0x00008a00ff082b82 */ /* 0x000e620000000a00 */
[----:B------:R-:W-:Y:S01]  /*22c0*/  @P4 IMAD R3, R7, R3, R4 ;  /* 0x0000000307034224 */ /* 0x000fe200078e0204 */
[----:B------:R-:W-:-:S05]  /*22d0*/  @P4 MOV R4, R46 ;  /* 0x0000002e00044202 */ /* 0x000fca0000000f00 */
[----:B------:R-:W-:Y:S01]  /*22e0*/  @P4 IMAD.WIDE.U32 R4, R7, R2, R4 ;  /* 0x0000000207044225 */ /* 0x000fe200078e0004 */
[----:B------:R-:W-:-:S04]  /*22f0*/  IADD3 R7, R74, 0x80, RZ ;  /* 0x000000804a077810 */ /* 0x000fc80007ffe0ff */
[----:B------:R-:W-:Y:S02]  /*2300*/  @P4 IADD3 R5, R5, R3, RZ ;  /* 0x0000000305054210 */ /* 0x000fe40007ffe0ff */
[C---:B------:R-:W-:Y:S02]  /*2310*/  @P4 SHF.L.U32 R3, R4.reuse, 0x1, RZ ;  /* 0x0000000104034819 */ /* 0x040fe400000006ff */
[----:B------:R-:W-:Y:S02]  /*2320*/  @P4 SHF.L.U64.HI R4, R4, 0x1, R5 ;  /* 0x0000000104044819 */ /* 0x000fe40000010205 */
[----:B0-----:R-:W-:Y:S02]  /*2330*/  @P4 IADD3 R80, P0, R3, R80, RZ ;  /* 0x0000005003504210 */ /* 0x001fe40007f1e0ff */
[----:B------:R-:W-:Y:S02]  /*2340*/  SHF.R.S32.HI R5, RZ, 0x1f, R7 ;  /* 0x0000001fff057819 */ /* 0x000fe40000011407 */
[----:B------:R-:W-:-:S02]  /*2350*/  @P4 IADD3.X R81, R4, R81, RZ, P0, !PT ;  /* 0x0000005104514210 */ /* 0x000fc400007fe4ff */
[----:B--2---:R-:W-:Y:S02]  /*2360*/  @P4 IADD3 R16, P0, R3, R16, RZ ;  /* 0x0000001003104210 */ /* 0x004fe40007f1e0ff */
[----:B------:R-:W0:Y:S02]  /*2370*/  @P5 LDC.64 R2, c[0x0][0x288] ;  /* 0x0000a200ff025b82 */ /* 0x000e240000000a00 */
[----:B------:R-:W-:Y:S02]  /*2380*/  @P4 IADD3.X R17, R4, R17, RZ, P0, !PT ;  /* 0x0000001104114210 */ /* 0x000fe400007fe4ff */
        /* <DEDUP_REMOVED lines=13> */
[----:B----4-:R-:W-:Y:S02]  /*2460*/  @P5 IADD3 R14, P0, R3, R14, RZ ;  /* 0x0000000e030e5210 */ /* 0x010fe40007f1e0ff */
        /* <DEDUP_REMOVED lines=16> */
[----:B------:R-:W0:Y:S02]  /*2570*/  @P3 LDC.64 R2, c[0x0][0x288] ;  /* 0x0000a200ff023b82 */ /* 0x000e240000000a00 */
[----:B------:R-:W-:Y:S02]  /*2580*/  @P1 IADD3.X R13, R4, R13, RZ, P0, !PT ;  /* 0x0000000d040d1210 */ /* 0x000fe400007fe4ff */
        /* <DEDUP_REMOVED lines=14> */
[----:B---3--:R-:W-:Y:S02]  /*2670*/  @P3 IADD3 R10, P0, R3, R10, RZ ;  /* 0x0000000a030a3210 */ /* 0x008fe40007f1e0ff */
[----:B------:R-:W0:Y:S02]  /*2680*/  @P2 LDC.64 R2, c[0x0][0x288] ;  /* 0x0000a200ff022b82 */ /* 0x000e240000000a00 */
[----:B------:R-:W-:Y:S02]  /*2690*/  @P3 IADD3.X R11, R4, R11, RZ, P0, !PT ;  /* 0x0000000b040b3210 */ /* 0x000fe400007fe4ff */
[----:B------:R-:W-:-:S13]  /*26a0*/  LOP3.LUT P3, RZ, R73, 0x4000, RZ, 0xc0, !PT ;  /* 0x0000400049ff7812 */ /* 0x000fda000786c0ff */
[----:B------:R-:W3:Y:S01]  /*26b0*/  @P3 LDC.64 R48, c[0x0][0x230] ;  /* 0x00008c00ff303b82 */ /* 0x000ee20000000a00 */
[----:B0-----:R-:W-:Y:S01]  /*26c0*/  @P2 IMAD R4, R5, R2, RZ ;  /* 0x0000000205042224 */ /* 0x001fe200078e02ff */
[----:B------:R-:W-:-:S03]  /*26d0*/  @P2 MOV R5, R45 ;  /* 0x0000002d00052202 */ /* 0x000fc60000000f00 */
[----:B------:R-:W-:Y:S01]  /*26e0*/  @P2 IMAD R3, R7, R3, R4 ;  /* 0x0000000307032224 */ /* 0x000fe200078e0204 */
[----:B------:R-:W-:-:S05]  /*26f0*/  @P2 MOV R4, R46 ;  /* 0x0000002e00042202 */ /* 0x000fca0000000f00 */
[----:B------:R-:W-:-:S05]  /*2700*/  @P2 IMAD.WIDE.U32 R4, R7, R2, R4 ;  /* 0x0000000207042225 */ /* 0x000fca00078e0004 */
[----:B------:R-:W-:Y:S02]  /*2710*/  @P2 IADD3 R3, R5, R3, RZ ;  /* 0x0000000305032210 */ /* 0x000fe40007ffe0ff */
[C---:B------:R-:W-:Y:S02]  /*2720*/  @P2 SHF.L.U32 R2, R4.reuse, 0x1, RZ ;  /* 0x0000000104022819 */ /* 0x040fe400000006ff */
[----:B------:R-:W-:Y:S02]  /*2730*/  @P2 SHF.L.U64.HI R4, R4, 0x1, R3 ;  /* 0x0000000104042819 */ /* 0x000fe40000010203 */
[----:B------:R-:W-:Y:S02]  /*2740*/  @P2 IADD3 R52, P0, R2, R52, RZ ;  /* 0x0000003402342210 */ /* 0x000fe40007f1e0ff */
[----:B------:R-:W-:Y:S02]  /*2750*/  @P1 MOV R5, R45 ;  /* 0x0000002d00051202 */ /* 0x000fe40000000f00 */
[----:B------:R-:W-:-:S02]  /*2760*/  @P2 IADD3.X R53, R4, R53, RZ, P0, !PT ;  /* 0x0000003504352210 */ /* 0x000fc400007fe4ff */
[----:B-1----:R-:W-:Y:S02]  /*2770*/  @P2 IADD3 R8, P0, R2, R8, RZ ;  /* 0x0000000802082210 */ /* 0x002fe40007f1e0ff */
[----:B------:R-:W0:Y:S02]  /*2780*/  @P1 LDC.64 R2, c[0x0][0x288] ;  /* 0x0000a200ff021b82 */ /* 0x000e240000000a00 */
[----:B------:R-:W-:Y:S02]  /*2790*/  @P2 IADD3.X R9, R4, R9, RZ, P0, !PT ;  /* 0x0000000904092210 */ /* 0x000fe400007fe4ff */
[----:B------:R-:W-:Y:S02]  /*27a0*/  SHF.R.S32.HI R4, RZ, 0x1f, R6 ;  /* 0x0000001fff047819 */ /* 0x000fe40000011406 */
[----:B------:R-:W-:-:S13]  /*27b0*/  LOP3.LUT P2, RZ, R73, 0x2000, RZ, 0xc0, !PT ;  /* 0x0000200049ff7812 */ /* 0x000fda000784c0ff */
[----:B------:R-:W-:Y:S01]  /*27c0*/  @P2 MOV R29, R45 ;  /* 0x0000002d001d2202 */ /* 0x000fe20000000f00 */
[----:B------:R-:W1:Y:S01]  /*27d0*/  @P2 LDC.64 R38, c[0x0][0x230] ;  /* 0x00008c00ff262b82 */ /* 0x000e620000000a00 */
[----:B0-----:R-:W-:-:S04]  /*27e0*/  @P1 IMAD R4, R4, R2, RZ ;  /* 0x0000000204041224 */ /* 0x001fc800078e02ff */
[----:B------:R-:W-:Y:S01]  /*27f0*/  @P1 IMAD R3, R6, R3, R4 ;  /* 0x0000000306031224 */ /* 0x000fe200078e0204 */
[----:B------:R-:W-:-:S05]  /*2800*/  @P1 MOV R4, R46 ;  /* 0x0000002e00041202 */ /* 0x000fca0000000f00 */
[----:B------:R-:W-:Y:S02]  /*2810*/  @P1 IMAD.WIDE.U32 R4, R6, R2, R4 ;  /* 0x0000000206041225 */ /* 0x000fe400078e0004 */
[----:B------:R-:W0:Y:S03]  /*2820*/  @P1 LDC.64 R6, c[0x0][0x228] ;  /* 0x00008a00ff061b82 */ /* 0x000e260000000a00 */
[----:B------:R-:W-:Y:S02]  /*2830*/  @P1 IADD3 R3, R5, R3, RZ ;  /* 0x0000000305031210 */ /* 0x000fe40007ffe0ff */
[C---:B------:R-:W-:Y:S02]  /*2840*/  @P1 SHF.L.U32 R2, R4.reuse, 0x1, RZ ;  /* 0x0000000104021819 */ /* 0x040fe400000006ff */
[----:B------:R-:W-:Y:S02]  /*2850*/  @P1 SHF.L.U64.HI R4, R4, 0x1, R3 ;  /* 0x0000000104041819 */ /* 0x000fe40000010203 */
[----:B--2---:R-:W-:-:S02]  /*2860*/  @P1 IADD3 R50, P0, R2, R50, RZ ;  /* 0x0000003202321210 */ /* 0x004fc40007f1e0ff */
[----:B------:R-:W-:Y:S02]  /*2870*/  @P3 MOV R5, R45 ;  /* 0x0000002d00053202 */ /* 0x000fe40000000f00 */
[----:B------:R-:W-:Y:S02]  /*2880*/  @P1 IADD3.X R51, R4, R51, RZ, P0, !PT ;  /* 0x0000003304331210 */ /* 0x000fe400007fe4ff */
[----:B0-----:R-:W-:Y:S02]  /*2890*/  @P1 IADD3 R6, P0, R2, R6, RZ ;  /* 0x0000000602061210 */ /* 0x001fe40007f1e0ff */
[----:B------:R-:W0:Y:S02]  /*28a0*/  @P3 LDC.64 R2, c[0x0][0x288] ;  /* 0x0000a200ff023b82 */ /* 0x000e240000000a00 */
[----:B------:R-:W-:Y:S02]  /*28b0*/  @P1 IADD3.X R7, R4, R7, RZ, P0, !PT ;  /* 0x0000000704071210 */ /* 0x000fe400007fe4ff */
[----:B------:R-:W-:-:S02]  /*28c0*/  SHF.R.S32.HI R4, RZ, 0x1f, R28 ;  /* 0x0000001fff047819 */ /* 0x000fc4000001141c */
[----:B------:R-:W-:-:S13]  /*28d0*/  LOP3.LUT P1, RZ, R73, 0x1000, RZ, 0xc0, !PT ;  /* 0x0000100049ff7812 */ /* 0x000fda000782c0ff */
[----:B------:R-:W-:Y:S01]  /*28e0*/  @P1 MOV R31, R45 ;  /* 0x0000002d001f1202 */ /* 0x000fe20000000f00 */
[----:B------:R-:W2:Y:S01]  /*28f0*/  @P1 LDC.64 R36, c[0x0][0x230] ;  /* 0x00008c00ff241b82 */ /* 0x000ea20000000a00 */
[----:B0-----:R-:W-:-:S04]  /*2900*/  @P3 IMAD R4, R4, R2, RZ ;  /* 0x0000000204043224 */ /* 0x001fc800078e02ff */
[----:B------:R-:W-:Y:S01]  /*2910*/  @P3 IMAD R3, R28, R3, R4 ;  /* 0x000000031c033224 */ /* 0x000fe200078e0204 */
[----:B------:R-:W-:-:S05]  /*2920*/  @P3 MOV R4, R46 ;  /* 0x0000002e00043202 */ /* 0x000fca0000000f00 */
[----:B------:R-:W-:Y:S01]  /*2930*/  @P3 IMAD.WIDE.U32 R4, R28, R2, R4 ;  /* 0x000000021c043225 */ /* 0x000fe200078e0004 */
[----:B------:R-:W-:-:S04]  /*2940*/  SHF.R.S32.HI R28, RZ, 0x1f, R30 ;  /* 0x0000001fff1c7819 */ /* 0x000fc8000001141e */
[----:B------:R-:W-:Y:S02]  /*2950*/  @P3 IADD3 R3, R5, R3, RZ ;  /* 0x0000000305033210 */ /* 0x000fe40007ffe0ff */
[C---:B------:R-:W-:Y:S02]  /*2960*/  @P3 SHF.L.U32 R2, R4.reuse, 0x1, RZ ;  /* 0x0000000104023819 */ /* 0x040fe400000006ff */
[----:B------:R-:W-:Y:S02]  /*2970*/  @P3 SHF.L.U64.HI R3, R4, 0x1, R3 ;  /* 0x0000000104033819 */ /* 0x000fe40000010203 */
[----:B------:R-:W0:Y:S01]  /*2980*/  @P3 LDC.64 R4, c[0x0][0x228] ;  /* 0x00008a00ff043b82 */ /* 0x000e220000000a00 */
[----:B---3--:R-:W-:-:S04]  /*2990*/  @P3 IADD3 R48, P0, R2, R48, RZ ;  /* 0x0000003002303210 */ /* 0x008fc80007f1e0ff */
[----:B------:R-:W-:Y:S02]  /*29a0*/  @P3 IADD3.X R49, R3, R49, RZ, P0, !PT ;  /* 0x0000003103313210 */ /* 0x000fe400007fe4ff */
[----:B0-----:R-:W-:-:S04]  /*29b0*/  @P3 IADD3 R4, P0, R2, R4, RZ ;  /* 0x0000000402043210 */ /* 0x001fc80007f1e0ff */
[----:B------:R-:W-:Y:S02]  /*29c0*/  @P3 IADD3.X R5, R3, R5, RZ, P0, !PT ;  /* 0x0000000503053210 */ /* 0x000fe400007fe4ff */
[----:B------:R-:W0:Y:S01]  /*29d0*/  @P2 LDC.64 R2, c[0x0][0x288] ;  /* 0x0000a200ff022b82 */ /* 0x000e220000000a00 */
[----:B------:R-:W-:Y:S01]  /*29e0*/  LOP3.LUT P3, RZ, R73, 0x40, RZ, 0xc0, !PT ;  /* 0x0000004049ff7812 */ /* 0x000fe2000786c0ff */
        /* <DEDUP_REMOVED lines=9> */
[----:B-1----:R-:W-:-:S04]  /*2a80*/  @P2 IADD3 R38, P0, R29, R38, RZ ;  /* 0x000000261d262210 */ /* 0x002fc80007f1e0ff */
[----:B------:R-:W-:Y:S02]  /*2a90*/  @P2 IADD3.X R39, R28, R39, RZ, P0, !PT ;  /* 0x000000271c272210 */ /* 0x000fe400007fe4ff */
[----:B0-----:R-:W-:-:S04]  /*2aa0*/  @P2 IADD3 R2, P0, R29, R2, RZ ;  /* 0x000000021d022210 */ /* 0x001fc80007f1e0ff */
[----:B------:R-:W-:Y:S02]  /*2ab0*/  @P2 IADD3.X R3, R28, R3, RZ, P0, !PT ;  /* 0x000000031c032210 */ /* 0x000fe400007fe4ff */
[----:B------:R-:W0:Y:S01]  /*2ac0*/  @P1 LDC.64 R28, c[0x0][0x288] ;  /* 0x0000a200ff1c1b82 */ /* 0x000e220000000a00 */
[----:B------:R-:W-:-:S13]  /*2ad0*/  LOP3.LUT P2, RZ, R73, 0x80, RZ, 0xc0, !PT ;  /* 0x0000008049ff7812 */ /* 0x000fda000784c0ff */
[----:B------:R-:W-:Y:S02]  /*2ae0*/  @P2 LOP3.LUT R0, R0, 0x2, RZ, 0xfc, !PT ;  /* 0x0000000200002812 */ /* 0x000fe400078efcff */
[----:B------:R-:W-:Y:S02]  /*2af0*/  LOP3.LUT P2, RZ, R73, 0x100, RZ, 0xc0, !PT ;  /* 0x0000010049ff7812 */ /* 0x000fe4000784c0ff */
[----:B------:R-:W-:Y:S01]  /*2b00*/  LOP3.LUT R0, R0, 0xfffffffb, RZ, 0xc0, !PT ;  /* 0xfffffffb00007812 */ /* 0x000fe200078ec0ff */
[----:B0-----:R-:W-:-:S04]  /*2b10*/  @P1 IMAD R30, R30, R28, RZ ;  /* 0x0000001c1e1e1224 */ /* 0x001fc800078e02ff */
[----:B------:R-:W-:Y:S01]  /*2b20*/  @P1 IMAD R29, R32, R29, R30 ;  /* 0x0000001d201d1224 */ /* 0x000fe200078e021e */
[----:B------:R-:W-:-:S05]  /*2b30*/  @P1 MOV R30, R46 ;  /* 0x0000002e001e1202 */ /* 0x000fca0000000f00 */
[----:B------:R-:W-:Y:S02]  /*2b40*/  @P2 LOP3.LUT R0, R0, 0x4, RZ, 0xfc, !PT ;  /* 0x0000000400002812 */ /* 0x000fe400078efcff */
[----:B------:R-:W-:Y:S01]  /*2b50*/  LOP3.LUT P2, RZ, R73, 0x200, RZ, 0xc0, !PT ;  /* 0x0000020049ff7812 */ /* 0x000fe2000784c0ff */
[----:B------:R-:W-:-:S05]  /*2b60*/  @P1 IMAD.WIDE.U32 R30, R32, R28, R30 ;  /* 0x0000001c201e1225 */ /* 0x000fca00078e001e */
[----:B------:R-:W-:Y:S02]  /*2b70*/  @P1 IADD3 R29, R31, R29, RZ ;  /* 0x0000001d1f1d1210 */ /* 0x000fe40007ffe0ff */
[C---:B------:R-:W-:Y:S02]  /*2b80*/  @P1 SHF.L.U32 R31, R30.reuse, 0x1, RZ ;  /* 0x000000011e1f1819 */ /* 0x040fe400000006ff */
[----:B------:R-:W-:Y:S02]  /*2b90*/  @P1 SHF.L.U64.HI R30, R30, 0x1, R29 ;  /* 0x000000011e1e1819 */ /* 0x000fe4000001021d */
[----:B------:R-:W0:Y:S01]  /*2ba0*/  @P1 LDC.64 R28, c[0x0][0x228] ;  /* 0x00008a00ff1c1b82 */ /* 0x000e220000000a00 */
[----:B--2---:R-:W-:-:S04]  /*2bb0*/  @P1 IADD3 R36, P0, R31, R36, RZ ;  /* 0x000000241f241210 */ /* 0x004fc80007f1e0ff */
[----:B------:R-:W-:Y:S02]  /*2bc0*/  @P1 IADD3.X R37, R30, R37, RZ, P0, !PT ;  /* 0x000000251e251210 */ /* 0x000fe400007fe4ff */
[----:B0-----:R-:W-:-:S04]  /*2bd0*/  @P1 IADD3 R28, P0, R31, R28, RZ ;  /* 0x0000001c1f1c1210 */ /* 0x001fc80007f1e0ff */
[----:B------:R-:W-:Y:S01]  /*2be0*/  @P1 IADD3.X R29, R30, R29, RZ, P0, !PT ;  /* 0x0000001d1e1d1210 */ /* 0x000fe200007fe4ff */
[----:B------:R-:W-:-:S05]  /*2bf0*/  IMAD.WIDE.U32 R30, R75, 0x5397829d, RZ ;  /* 0x5397829d4b1e7825 */ /* 0x000fca00078e00ff */
[----:B------:R-:W-:-:S05]  /*2c00*/  SHF.R.U32.HI R30, RZ, 0x4, R31 ;  /* 0x00000004ff1e7819 */ /* 0x000fca000001161f */
[----:B------:R-:W-:-:S05]  /*2c10*/  IMAD R35, R35, UR22, R30 ;  /* 0x0000001623237c24 */ /* 0x000fca000f8e021e */
[----:B------:R-:W-:-:S04]  /*2c20*/  IADD3 R30, R35, 0xc8, RZ ;  /* 0x000000c8231e7810 */ /* 0x000fc80007ffe0ff */
[----:B------:R-:W-:Y:S02]  /*2c30*/  SHF.R.S32.HI R31, RZ, 0x1f, R30 ;  /* 0x0000001fff1f7819 */ /* 0x000fe4000001141e */
[----:B------:R-:W-:-:S04]  /*2c40*/  ISETP.GE.U32.AND P0, PT, R30, UR6, PT ;  /* 0x000000061e007c0c */ /* 0x000fc8000bf06070 */
[----:B------:R-:W-:-:S04]  /*2c50*/  ISETP.GE.AND.EX P0, PT, R31, UR7, PT, P0 ;  /* 0x000000071f007c0c */ /* 0x000fc8000bf06300 */
[----:B------:R-:W-:-:S13]  /*2c60*/  ISETP.LT.U32.AND P0, PT, R75, 0x188, !P0 ;  /* 0x000001884b00780c */ /* 0x000fda0004701070 */
[----:B------:R-:W0:Y:S01]  /*2c70*/  @P0 LDC.64 R32, c[0x0][0x288] ;  /* 0x0000a200ff200b82 */ /* 0x000e220000000a00 */
[----:B------:R-:W-:-:S07]  /*2c80*/  @P0 MOV R69, R45 ;  /* 0x0000002d00450202 */ /* 0x000fce0000000f00 */
[----:B------:R-:W1:Y:S01]  /*2c90*/  @P0 LDC.64 R30, c[0x0][0x230] ;  /* 0x00008c00ff1e0b82 */ /* 0x000e620000000a00 */
[----:B0-----:R-:W-:-:S04]  /*2ca0*/  @P0 IMAD R68, R68, R32, RZ ;  /* 0x0000002044440224 */ /* 0x001fc800078e02ff */
[----:B------:R-:W-:Y:S01]  /*2cb0*/  @P0 IMAD R33, R70, R33, R68 ;  /* 0x0000002146210224 */ /* 0x000fe200078e0244 */
[----:B------:R-:W-:-:S05]  /*2cc0*/  @P0 MOV R68, R46 ;  /* 0x0000002e00440202 */ /* 0x000fca0000000f00 */
[----:B------:R-:W-:-:S05]  /*2cd0*/  @P0 IMAD.WIDE.U32 R68, R70, R32, R68 ;  /* 0x0000002046440225 */ /* 0x000fca00078e0044 */
[----:B------:R-:W-:Y:S02]  /*2ce0*/  @P0 IADD3 R33, R69, R33, RZ ;  /* 0x0000002145210210 */ /* 0x000fe40007ffe0ff */
[C---:B------:R-:W-:Y:S02]  /*2cf0*/  @P0 SHF.L.U32 R69, R68.reuse, 0x1, RZ ;  /* 0x0000000144450819 */ /* 0x040fe400000006ff */
[----:B------:R-:W-:Y:S02]  /*2d00*/  @P0 SHF.L.U64.HI R68, R68, 0x1, R33 ;  /* 0x0000000144440819 */ /* 0x000fe40000010221 */
[----:B-1----:R-:W-:Y:S01]  /*2d10*/  @P0 IADD3 R30, P1, R69, R30, RZ ;  /* 0x0000001e451e0210 */ /* 0x002fe20007f3e0ff */
[----:B------:R-:W0:Y:S03]  /*2d20*/  @P0 LDC.64 R32, c[0x0][0x228] ;  /* 0x00008a00ff200b82 */ /* 0x000e260000000a00 */
[----:B------:R-:W-:-:S05]  /*2d30*/  @P0 IADD3.X R31, R68, R31, RZ, P1, !PT ;  /* 0x0000001f441f0210 */ /* 0x000fca0000ffe4ff */
[----:B------:R1:W2:Y:S01]  /*2d40*/  @P0 LDG.E R72, desc[UR20][R30.64] ;  /* 0x000000141e480981 */ /* 0x0002a2000c1e1900 */
[----:B0-----:R-:W-:-:S04]  /*2d50*/  @P0 IADD3 R32, P1, R69, R32, RZ ;  /* 0x0000002045200210 */ /* 0x001fc80007f3e0ff */
[----:B------:R-:W-:-:S05]  /*2d60*/  @P0 IADD3.X R33, R68, R33, RZ, P1, !PT ;  /* 0x0000002144210210 */ /* 0x000fca0000ffe4ff */
[----:B------:R0:W3:Y:S01]  /*2d70*/  @P0 LDG.E R71, desc[UR20][R32.64] ;  /* 0x0000001420470981 */ /* 0x0000e2000c1e1900 */
[----:B-1----:R-:W-:-:S04]  /*2d80*/  IADD3 R30, R35, 0xd0, RZ ;  /* 0x000000d0231e7810 */ /* 0x002fc80007ffe0ff */
[----:B------:R-:W-:Y:S02]  /*2d90*/  SHF.R.S32.HI R31, RZ, 0x1f, R30 ;  /* 0x0000001fff1f7819 */ /* 0x000fe4000001141e */
[----:B------:R-:W-:-:S04]  /*2da0*/  ISETP.GE.U32.AND P0, PT, R30, UR6, PT ;  /* 0x000000061e007c0c */ /* 0x000fc8000bf06070 */
[----:B------:R-:W-:-:S04]  /*2db0*/  ISETP.GE.AND.EX P0, PT, R31, UR7, PT, P0 ;  /* 0x000000071f007c0c */ /* 0x000fc8000bf06300 */
[----:B------:R-:W-:-:S13]  /*2dc0*/  ISETP.LT.U32.AND P0, PT, R75, 0x188, !P0 ;  /* 0x000001884b00780c */ /* 0x000fda0004701070 */
[----:B0-----:R-:W0:Y:S01]  /*2dd0*/  @P0 LDC.64 R32, c[0x0][0x288] ;  /* 0x0000a200ff200b82 */ /* 0x001e220000000a00 */
[----:B------:R-:W-:-:S04]  /*2de0*/  IADD3 R70, R74, 0xd0, RZ ;  /* 0x000000d04a467810 */ /* 0x000fc80007ffe0ff */
[----:B------:R-:W-:-:S03]  /*2df0*/  SHF.R.S32.HI R68, RZ, 0x1f, R70 ;  /* 0x0000001fff447819 */ /* 0x000fc60000011446 */
[----:B------:R-:W1:Y:S01]  /*2e00*/  @P0 LDC.64 R30, c[0x0][0x230] ;  /* 0x00008c00ff1e0b82 */ /* 0x000e620000000a00 */
[----:B------:R-:W-:Y:S01]  /*2e10*/  @P0 MOV R69, R45 ;  /* 0x0000002d00450202 */ /* 0x000fe20000000f00 */
        /* <DEDUP_REMOVED lines=9> */
[----:B------:R-:W-:-:S02]  /*2eb0*/  @P0 IADD3.X R31, R68, R31, RZ, P1, !PT ;  /* 0x0000001f441f0210 */ /* 0x000fc40000ffe4ff */
[----:B0-----:R-:W-:-:S04]  /*2ec0*/  @P0 IADD3 R32, P1, R69, R32, RZ ;  /* 0x0000002045200210 */ /* 0x001fc80007f3e0ff */
[----:B------:R-:W-:Y:S02]  /*2ed0*/  @P0 IADD3.X R33, R68, R33, RZ, P1, !PT ;  /* 0x0000002144210210 */ /* 0x000fe40000ffe4ff */
[----:B------:R-:W-:-:S04]  /*2ee0*/  IADD3 R70, R74, 0xd8, RZ ;  /* 0x000000d84a467810 */ /* 0x000fc80007ffe0ff */
[----:B------:R-:W-:Y:S01]  /*2ef0*/  SHF.R.S32.HI R68, RZ, 0x1f, R70 ;  /* 0x0000001fff447819 */ /* 0x000fe20000011446 */
[----:B--2---:R0:W-:Y:S02]  /*2f00*/  STL [R1+0x78], R72 ;  /* 0x0000784801007387 */ /* 0x0041e40000100800 */
[----:B0-----:R-:W-:-:S10]  /*2f10*/  HFMA2.MMA R72, -RZ, RZ, 0, 0 ;  /* 0x00000000ff487435 */ /* 0x001fd400000001ff */
[----:B------:R0:W2:Y:S04]  /*2f20*/  @P0 LDG.E R72, desc[UR20][R30.64] ;  /* 0x000000141e480981 */ /* 0x0000a8000c1e1900 */
[----:B---3--:R1:W-:Y:S02]  /*2f30*/  STL [R1+0x74], R71 ;  /* 0x0000744701007387 */ /* 0x0083e40000100800 */
[----:B-1----:R-:W-:Y:S02]  /*2f40*/  MOV R71, RZ ;  /* 0x000000ff00477202 */ /* 0x002fe40000000f00 */
[----:B0-----:R-:W-:-:S04]  /*2f50*/  IADD3 R30, R35, 0xd8, RZ ;  /* 0x000000d8231e7810 */ /* 0x001fc80007ffe0ff */
[----:B------:R0:W3:Y:S01]  /*2f60*/  @P0 LDG.E R71, desc[UR20][R32.64] ;  /* 0x0000001420470981 */ /* 0x0000e2000c1e1900 */
[----:B------:R-:W-:Y:S02]  /*2f70*/  SHF.R.S32.HI R31, RZ, 0x1f, R30 ;  /* 0x0000001fff1f7819 */ /* 0x000fe4000001141e */
[----:B------:R-:W-:-:S04]  /*2f80*/  ISETP.GE.U32.AND P0, PT, R30, UR6, PT ;  /* 0x000000061e007c0c */ /* 0x000fc8000bf06070 */
[----:B------:R-:W-:-:S04]  /*2f90*/  ISETP.GE.AND.EX P0, PT, R31, UR7, PT, P0 ;  /* 0x000000071f007c0c */ /* 0x000fc8000bf06300 */
[----:B------:R-:W-:-:S13]  /*2fa0*/  ISETP.LT.U32.AND P0, PT, R75, 0x188, !P0 ;  /* 0x000001884b00780c */ /* 0x000fda0004701070 */
[----:B0-----:R-:W0:Y:S01]  /*2fb0*/  @P0 LDC.64 R32, c[0x0][0x288] ;  /* 0x0000a200ff200b82 */ /* 0x001e220000000a00 */
        /* <DEDUP_REMOVED lines=9> */
[----:B------:R-:W0:Y:S01]  /*3050*/  @P0 LDC.64 R32, c[0x0][0x228] ;  /* 0x00008a00ff200b82 */ /* 0x000e220000000a00 */
[----:B-1----:R-:W-:-:S04]  /*3060*/  @P0 IADD3 R30, P1, R69, R30, RZ ;  /* 0x0000001e451e0210 */ /* 0x002fc80007f3e0ff */
[----:B------:R-:W-:-:S05]  /*3070*/  @P0 IADD3.X R31, R68, R31, RZ, P1, !PT ;  /* 0x0000001f441f0210 */ /* 0x000fca0000ffe4ff */
[----:B------:R1:W4:Y:S01]  /*3080*/  @P0 LDG.E R124, desc[UR20][R30.64] ;  /* 0x000000141e7c0981 */ /* 0x000322000c1e1900 */
[----:B0-----:R-:W-:Y:S02]  /*3090*/  @P0 IADD3 R32, P1, R69, R32, RZ ;  /* 0x0000002045200210 */ /* 0x001fe40007f3e0ff */
[----:B-1----:R-:W-:Y:S02]  /*30a0*/  IADD3 R30, R35, 0xe0, RZ ;  /* 0x000000e0231e7810 */ /* 0x002fe40007ffe0ff */
[----:B------:R-:W-:Y:S02]  /*30b0*/  @P0 IADD3.X R33, R68, R33, RZ, P1, !PT ;  /* 0x0000002144210210 */ /* 0x000fe40000ffe4ff */
[----:B------:R-:W-:-:S03]  /*30c0*/  SHF.R.S32.HI R31, RZ, 0x1f, R30 ;  /* 0x0000001fff1f7819 */ /* 0x000fc6000001141e */
[----:B------:R0:W4:Y:S01]  /*30d0*/  @P0 LDG.E R122, desc[UR20][R32.64] ;  /* 0x00000014207a0981 */ /* 0x000122000c1e1900 */
[----:B------:R-:W-:-:S04]  /*30e0*/  ISETP.GE.U32.AND P0, PT, R30, UR6, PT ;  /* 0x000000061e007c0c */ /* 0x000fc8000bf06070 */
[----:B------:R-:W-:-:S04]  /*30f0*/  ISETP.GE.AND.EX P0, PT, R31, UR7, PT, P0 ;  /* 0x000000071f007c0c */ /* 0x000fc8000bf06300 */
[----:B------:R-:W-:-:S13]  /*3100*/  ISETP.LT.U32.AND P0, PT, R75, 0x188, !P0 ;  /* 0x000001884b00780c */ /* 0x000fda0004701070 */
[----:B0-----:R-:W0:Y:S01]  /*3110*/  @P0 LDC.64 R32, c[0x0][0x288] ;  /* 0x0000a200ff200b82 */ /* 0x001e220000000a00 */
[----:B------:R-:W-:-:S04]  /*3120*/  IADD3 R70, R74, 0xe0, RZ ;  /* 0x000000e04a467810 */ /* 0x000fc80007ffe0ff */
[----:B------:R-:W-:Y:S02]  /*3130*/  SHF.R.S32.HI R68, RZ, 0x1f, R70 ;  /* 0x0000001fff447819 */ /* 0x000fe40000011446 */
[----:B------:R-:W-:Y:S01]  /*3140*/  @P0 MOV R69, R45 ;  /* 0x0000002d00450202 */ /* 0x000fe20000000f00 */
[----:B------:R-:W1:Y:S02]  /*3150*/  @P0 LDC.64 R30, c[0x0][0x230] ;  /* 0x00008c00ff1e0b82 */ /* 0x000e640000000a00 */
        /* <DEDUP_REMOVED lines=9> */
[----:B------:R-:W-:Y:S02]  /*31f0*/  @P0 IADD3.X R31, R68, R31, RZ, P1, !PT ;  /* 0x0000001f441f0210 */ /* 0x000fe40000ffe4ff */
[----:B0-----:R-:W-:-:S04]  /*3200*/  @P0 IADD3 R32, P1, R69, R32, RZ ;  /* 0x0000002045200210 */ /* 0x001fc80007f3e0ff */
[----:B------:R-:W-:-:S05]  /*3210*/  @P0 IADD3.X R33, R68, R33, RZ, P1, !PT ;  /* 0x0000002144210210 */ /* 0x000fca0000ffe4ff */
[----:B------:R-:W4:Y:S01]  /*3220*/  @P0 LDG.E R121, desc[UR20][R32.64] ;  /* 0x0000001420790981 */ /* 0x000f22000c1e1900 */
[----:B------:R-:W-:-:S04]  /*3230*/  IADD3 R70, R74, 0xe8, RZ ;  /* 0x000000e84a467810 */ /* 0x000fc80007ffe0ff */
[----:B------:R-:W-:Y:S01]  /*3240*/  SHF.R.S32.HI R68, RZ, 0x1f, R70 ;  /* 0x0000001fff447819 */ /* 0x000fe20000011446 */
[----:B--2---:R0:W-:Y:S02]  /*3250*/  STL [R1+0x4c], R72 ;  /* 0x00004c4801007387 */ /* 0x0041e40000100800 */
[----:B0-----:R-:W-:-:S10]  /*3260*/  HFMA2.MMA R72, -RZ, RZ, 0, 0 ;  /* 0x00000000ff487435 */ /* 0x001fd400000001ff */
[----:B------:R0:W5:Y:S02]  /*3270*/  @P0 LDG.E R72, desc[UR20][R30.64] ;  /* 0x000000141e480981 */ /* 0x000164000c1e1900 */
[----:B0-----:R-:W-:-:S04]  /*3280*/  IADD3 R30, R35, 0xe8, RZ ;  /* 0x000000e8231e7810 */ /* 0x001fc80007ffe0ff */
        /* <DEDUP_REMOVED lines=15> */
[----:B-1----:R-:W-:Y:S01]  /*3380*/  @P0 IADD3 R30, P1, R69, R30, RZ ;  /* 0x0000001e451e0210 */ /* 0x002fe20007f3e0ff */
[----:B---3--:R1:W-:Y:S03]  /*3390*/  STL [R1+0x6c], R71 ;  /* 0x00006c4701007387 */ /* 0x0083e60000100800 */
[----:B------:R-:W-:-:S02]  /*33a0*/  @P0 IADD3.X R31, R68, R31, RZ, P1, !PT ;  /* 0x0000001f441f0210 */ /* 0x000fc40000ffe4ff */
[----:B------:R-:W-:Y:S02]  /*33b0*/  IADD3 R35, R35, 0xf0, RZ ;  /* 0x000000f023237810 */ /* 0x000fe40007ffe0ff */
[----:B-1----:R-:W-:-:S06]  /*33c0*/  CS2R R70, SRZ ;  /* 0x0000000000467805 */ /* 0x002fcc000001ff00 */
[----:B------:R1:W5:Y:S01]  /*33d0*/  @P0 LDG.E R71, desc[UR20][R30.64] ;  /* 0x000000141e470981 */ /* 0x000362000c1e1900 */
[----:B0-----:R-:W-:-:S04]  /*33e0*/  @P0 IADD3 R32, P1, R69, R32, RZ ;  /* 0x0000002045200210 */ /* 0x001fc80007f3e0ff */
[----:B------:R-:W-:Y:S02]  /*33f0*/  @P0 IADD3.X R33, R68, R33, RZ, P1, !PT ;  /* 0x0000002144210210 */ /* 0x000fe40000ffe4ff */
[----:B-1----:R-:W-:-:S03]  /*3400*/  SHF.R.S32.HI R30, RZ, 0x1f, R35 ;  /* 0x0000001fff1e7819 */ /* 0x002fc60000011423 */
[----:B------:R0:W2:Y:S01]  /*3410*/  @P0 LDG.E R120, desc[UR20][R32.64] ;  /* 0x0000001420780981 */ /* 0x0000a2000c1e1900 */
        /* <DEDUP_REMOVED lines=18> */
[----:B------:R-:W5:Y:S01]  /*3540*/  @P0 LDG.E R70, desc[UR20][R30.64] ;  /* 0x000000141e460981 */ /* 0x000f62000c1e1900 */
[----:B0-----:R-:W-:Y:S02]  /*3550*/  @P0 IADD3 R32, P1, R35, R32, RZ ;  /* 0x0000002023200210 */ /* 0x001fe40007f3e0ff */
[----:B------:R-:W-:Y:S02]  /*3560*/  IADD3 R35, R74, 0xf8, RZ ;  /* 0x000000f84a237810 */ /* 0x000fe40007ffe0ff */
[----:B------:R-:W-:Y:S02]  /*3570*/  @P0 IADD3.X R33, R68, R33, RZ, P1, !PT ;  /* 0x0000002144210210 */ /* 0x000fe40000ffe4ff */
[----:B------:R-:W-:-:S03]  /*3580*/  SHF.R.S32.HI R68, RZ, 0x1f, R35 ;  /* 0x0000001fff447819 */ /* 0x000fc60000011423 */
[----:B------:R0:W3:Y:S01]  /*3590*/  @P0 LDG.E R123, desc[UR20][R32.64] ;  /* 0x00000014207b0981 */ /* 0x0000e2000c1e1900 */
[----:B------:R-:W-:-:S04]  /*35a0*/  ISETP.GE.U32.AND P0, PT, R35, UR6, PT ;  /* 0x0000000623007c0c */ /* 0x000fc8000bf06070 */
[----:B------:R-:W-:Y:S01]  /*35b0*/  ISETP.GE.AND.EX P0, PT, R68, UR7, PT, P0 ;  /* 0x0000000744007c0c */ /* 0x000fe2000bf06300 */
[----:B------:R-:W-:-:S03]  /*35c0*/  ULDC.64 UR6, c[0x0][0x248] ;  /* 0x0000920000067ab9 */ /* 0x000fc60000000a00 */
[----:B------:R-:W-:-:S13]  /*35d0*/  ISETP.GT.U32.OR P0, PT, R75, 0x187, P0 ;  /* 0x000001874b00780c */ /* 0x000fda0000704470 */
[----:B0-----:R-:W0:Y:S08]  /*35e0*/  @!P0 LDC.64 R32, c[0x0][0x288] ;  /* 0x0000a200ff208b82 */ /* 0x001e300000000a00 */
[----:B------:R-:W1:Y:S01]  /*35f0*/  @!P0 LDC.64 R30, c[0x0][0x230] ;  /* 0x00008c00ff1e8b82 */ /* 0x000e620000000a00 */
[----:B------:R-:W-:Y:S01]  /*3600*/  @!P0 MOV R69, R45 ;  /* 0x0000002d00458202 */ /* 0x000fe20000000f00 */
[----:B0-----:R-:W-:-:S04]  /*3610*/  @!P0 IMAD R68, R68, R32, RZ ;  /* 0x0000002044448224 */ /* 0x001fc800078e02ff */
[----:B------:R-:W-:Y:S01]  /*3620*/  @!P0 IMAD R33, R35, R33, R68 ;  /* 0x0000002123218224 */ /* 0x000fe200078e0244 */
[----:B------:R-:W-:-:S05]  /*3630*/  @!P0 MOV R68, R46 ;  /* 0x0000002e00448202 */ /* 0x000fca0000000f00 */
[----:B------:R-:W-:-:S05]  /*3640*/  @!P0 IMAD.WIDE.U32 R68, R35, R32, R68 ;  /* 0x0000002023448225 */ /* 0x000fca00078e0044 */
[----:B------:R-:W-:Y:S02]  /*3650*/  @!P0 IADD3 R33, R69, R33, RZ ;  /* 0x0000002145218210 */ /* 0x000fe40007ffe0ff */
[C---:B------:R-:W-:Y:S01]  /*3660*/  @!P0 SHF.L.U32 R35, R68.reuse, 0x1, RZ ;  /* 0x0000000144238819 */ /* 0x040fe200000006ff */
[----:B------:R-:W-:Y:S01]  /*3670*/  HFMA2.MMA R69, -RZ, RZ, 0, 0 ;  /* 0x00000000ff457435 */ /* 0x000fe200000001ff */
[----:B------:R-:W-:Y:S02]  /*3680*/  @!P0 SHF.L.U64.HI R68, R68, 0x1, R33 ;  /* 0x0000000144448819 */ /* 0x000fe40000010221 */
[----:B-1----:R-:W-:Y:S01]  /*3690*/  @!P0 IADD3 R30, P1, R35, R30, RZ ;  /* 0x0000001e231e8210 */ /* 0x002fe20007f3e0ff */
[----:B------:R-:W-:Y:S01]  /*36a0*/  UIMAD.WIDE UR6, UR12, 0x8, UR6 ;  /* 0x000000080c0678a5 */ /* 0x000fe2000f8e0206 */
[----:B------:R-:W0:Y:S02]  /*36b0*/  @!P0 LDC.64 R32, c[0x0][0x228] ;  /* 0x00008a00ff208b82 */ /* 0x000e240000000a00 */
[----:B------:R-:W-:-:S05]  /*36c0*/  @!P0 IADD3.X R31, R68, R31, RZ, P1, !PT ;  /* 0x0000001f441f8210 */ /* 0x000fca0000ffe4ff */
[----:B------:R1:W5:Y:S02]  /*36d0*/  @!P0 LDG.E R69, desc[UR20][R30.64] ;  /* 0x000000141e458981 */ /* 0x000364000c1e1900 */
[----:B-1----:R-:W-:Y:S02]  /*36e0*/  MOV R30, UR6 ;  /* 0x00000006001e7c02 */ /* 0x002fe40008000f00 */
[----:B------:R-:W-:-:S06]  /*36f0*/  MOV R31, UR7 ;  /* 0x00000007001f7c02 */ /* 0x000fcc0008000f00 */
[----:B------:R-:W4:Y:S01]  /*3700*/  LDG.E.64 R30, desc[UR20][R30.64] ;  /* 0x000000141e1e7981 */ /* 0x000f22000c1e1b00 */
[----:B0-----:R-:W-:-:S04]  /*3710*/  @!P0 IADD3 R32, P1, R35, R32, RZ ;  /* 0x0000002023208210 */ /* 0x001fc80007f3e0ff */
[----:B------:R-:W-:-:S05]  /*3720*/  @!P0 IADD3.X R33, R68, R33, RZ, P1, !PT ;  /* 0x0000002144218210 */ /* 0x000fca0000ffe4ff */
[----:B------:R0:W3:Y:S02]  /*3730*/  @!P0 LDG.E R125, desc[UR20][R32.64] ;  /* 0x00000014207d8981 */ /* 0x0000e4000c1e1900 */
[----:B0-----:R-:W0:Y:S01]  /*3740*/  @P6 LDC.64 R32, c[0x0][0x288] ;  /* 0x0000a200ff206b82 */ /* 0x001e220000000a00 */
[----:B------:R-:W-:-:S04]  /*3750*/  IADD3 R68, R74, 0xc0, RZ ;  /* 0x000000c04a447810 */ /* 0x000fc80007ffe0ff */
[----:B------:R-:W-:-:S05]  /*3760*/  SHF.R.S32.HI R116, RZ, 0x1f, R68 ;  /* 0x0000001fff747819 */ /* 0x000fca0000011444 */
        /* <DEDUP_REMOVED lines=8> */
[C---:B------:R-:W-:Y:S02]  /*37f0*/  LOP3.LUT P1, RZ, R73.reuse, 0x400, RZ, 0xc0, !PT ;  /* 0x0000040049ff7812 */ /* 0x040fe4000782c0ff */
[----:B------:R-:W-:-:S04]  /*3800*/  LOP3.LUT R73, R73, 0xffbfffff, RZ, 0xc0, !PT ;  /* 0xffbfffff49497812 */ /* 0x000fc800078ec0ff */
[----:B------:R-:W-:Y:S02]  /*3810*/  @P6 LOP3.LUT R73, R73, 0x400000, RZ, 0xfc, !PT ;  /* 0x0040000049496812 */ /* 0x000fe400078efcff */
[----:B------:R-:W-:-:S06]  /*3820*/  CS2R R118, SRZ ;  /* 0x0000000000767805 */ /* 0x000fcc000001ff00 */
[----:B------:R1:W3:Y:S01]  /*3830*/  @P3 LDG.E R118, desc[UR20][R58.64] ;  /* 0x000000143a763981 */ /* 0x0002e2000c1e1900 */
[----:B------:R-:W-:Y:S01]  /*3840*/  UMOV UR24, 0x3f800000 ;  /* 0x3f80000000187882 */ /* 0x000fe20000000000 */
[----:B-1----:R-:W-:-:S06]  /*3850*/  CS2R R58, SRZ ;  /* 0x00000000003a7805 */ /* 0x002fcc000001ff00 */
[----:B------:R1:W5:Y:S04]  /*3860*/  @P4 LDG.E R59, desc[UR20][R56.64] ;  /* 0x00000014383b4981 */ /* 0x000368000c1e1900 */
[----:B------:R-:W5:Y:S01]  /*3870*/  @P5 LDG.E R58, desc[UR20][R96.64] ;  /* 0x00000014603a5981 */ /* 0x000f62000c1e1900 */
[----:B-1----:R-:W-:-:S06]  /*3880*/  CS2R R56, SRZ ;  /* 0x0000000000387805 */ /* 0x002fcc000001ff00 */
[----:B------:R1:W5:Y:S02]  /*3890*/  @P5 LDG.E R57, desc[UR20][R54.64] ;  /* 0x0000001436395981 */ /* 0x000364000c1e1900 */
[----:B-1----:R-:W-:Y:S02]  /*38a0*/  CS2R R54, SRZ ;  /* 0x0000000000367805 */ /* 0x002fe4000001ff00 */
[----:B------:R-:W-:Y:S02]  /*38b0*/  LOP3.LUT P5, RZ, R73, 0x20000000, RZ, 0xc0, !PT ;  /* 0x2000000049ff7812 */ /* 0x000fe400078ac0ff */
[----:B----4-:R-:W-:-:S13]  /*38c0*/  R2UR UR23, R30 ;  /* 0x000000001e1772ca */ /* 0x010fda00000e0000 */
[----:B------:R-:W-:-:S05]  /*38d0*/  MOV R35, UR23 ;  /* 0x0000001700237c02 */ /* 0x000fca0008000f00 */
[----:B------:R-:W-:Y:S02]  /*38e0*/  FFMA.FTZ R35, -R35, UR23, R31 ;  /* 0x0000001723237c23 */ /* 0x000fe4000801011f */
[----:B------:R-:W1:Y:S03]  /*38f0*/  @P6 LDC.64 R30, c[0x0][0x230] ;  /* 0x00008c00ff1e6b82 */ /* 0x000e660000000a00 */
[----:B------:R-:W-:-:S13]  /*3900*/  FSETP.GTU.FTZ.AND P0, PT, R35, RZ, PT ;  /* 0x000000ff2300720b */ /* 0x000fda0003f1c000 */
[----:B------:R-:W-:-:S05]  /*3910*/  VOTEU.ANY UP0, P0 ;  /* 0x00000000003f7886 */ /* 0x000fca0000000100 */
[----:B------:R-:W-:Y:S01]  /*3920*/  @UP0 ULDC UR5, c[0x0][0x250] ;  /* 0x0000940000050ab9 */ /* 0x000fe20000000800 */
[----:B-1----:R-:W-:-:S04]  /*3930*/  @P6 IADD3 R30, P0, R68, R30, RZ ;  /* 0x0000001e441e6210 */ /* 0x002fc80007f1e0ff */
[----:B------:R-:W-:Y:S02]  /*3940*/  @P6 IADD3.X R31, R116, R31, RZ, P0, !PT ;  /* 0x0000001f741f6210 */ /* 0x000fe400007fe4ff */
[----:B------:R-:W-:-:S13]  /*3950*/  PLOP3.LUT P0, PT, PT, PT, UP0, 0x80, 0x0 ;  /* 0x000000000000781c */ /* 0x000fda0003f0f008 */
[----:B------:R-:W-:Y:S01]  /*3960*/  @P0 FADD.FTZ R35, R35, UR5 ;  /* 0x0000000523230e21 */ /* 0x000fe20008010000 */
[----:B------:R-:W-:-:S13]  /*3970*/  PLOP3.LUT P0, PT, PT, PT, UP0, 0x80, 0x0 ;  /* 0x000000000000781c */ /* 0x000fda0003f0f008 */
[----:B------:R-:W1:Y:S01]  /*3980*/  @P0 MUFU.RSQ R35, R35 ;  /* 0x0000002300230308 */ /* 0x000e620000001400 */
[----:B0-----:R-:W-:-:S04]  /*3990*/  @P6 IADD3 R32, P0, R68, R32, RZ ;  /* 0x0000002044206210 */ /* 0x001fc80007f1e0ff */
[----:B------:R-:W-:Y:S02]  /*39a0*/  @P6 IADD3.X R33, R116, R33, RZ, P0, !PT ;  /* 0x0000002174216210 */ /* 0x000fe400007fe4ff */
[----:B------:R-:W-:Y:S01]  /*39b0*/  LOP3.LUT P6, RZ, R73, 0x200000, RZ, 0xc0, !PT ;  /* 0x0020000049ff7812 */ /* 0x000fe200078cc0ff */
[----:B------:R-:W-:Y:S01]  /*39c0*/  HFMA2.MMA R68, -RZ, RZ, 0, 0 ;  /* 0x00000000ff447435 */ /* 0x000fe200000001ff */
[----:B------:R-:W-:Y:S02]  /*39d0*/  PLOP3.LUT P0, PT, PT, PT, UP0, 0x80, 0x0 ;  /* 0x000000000000781c */ /* 0x000fe40003f0f008 */
[----:B------:R-:W-:-:S06]  /*39e0*/  CS2R R116, SRZ ;  /* 0x0000000000747805 */ /* 0x000fcc000001ff00 */
[----:B------:R-:W4:Y:S04]  /*39f0*/  @P2 LDG.E R116, desc[UR20][R108.64] ;  /* 0x000000146c742981 */ /* 0x000f28000c1e1900 */
[----:B------:R0:W5:Y:S02]  /*3a00*/  @P6 LDG.E R68, desc[UR20][R66.64] ;  /* 0x0000001442446981 */ /* 0x000164000c1e1900 */
[----:B0-----:R-:W-:-:S06]  /*3a10*/  CS2R R66, SRZ ;  /* 0x0000000000427805 */ /* 0x001fcc000001ff00 */
[----:B------:R0:W5:Y:S01]  /*3a20*/  @P2 LDG.E R66, desc[UR20][R64.64] ;  /* 0x0000001440422981 */ /* 0x000162000c1e1900 */
[----:B------:R-:W-:Y:S02]  /*3a30*/  LOP3.LUT P2, RZ, R0, 0x4, RZ, 0xc0, !PT ;  /* 0x0000000400ff7812 */ /* 0x000fe4000784c0ff */
[----:B-1----:R-:W-:Y:S01]  /*3a40*/  @P0 R2UR UR24, R35 ;  /* 0x00000000231802ca */ /* 0x002fe200000e0000 */
[----:B------:R-:W5:Y:S01]  /*3a50*/  @P1 LDG.E R67, desc[UR20][R112.64] ;  /* 0x0000001470431981 */ /* 0x000f62000c1e1900 */
[----:B------:R-:W-:Y:S02]  /*3a60*/  MOV R35, RZ ;  /* 0x000000ff00237202 */ /* 0x000fe40000000f00 */
[C---:B------:R-:W-:Y:S02]  /*3a70*/  LOP3.LUT P0, RZ, R73.reuse, 0x8, RZ, 0xc0, !PT ;  /* 0x0000000849ff7812 */ /* 0x040fe4000780c0ff */
[----:B0-----:R-:W-:Y:S02]  /*3a80*/  CS2R R64, SRZ ;  /* 0x0000000000407805 */ /* 0x001fe4000001ff00 */
[----:B------:R0:W4:Y:S01]  /*3a90*/  @P6 LDG.E R35, desc[UR20][R114.64] ;  /* 0x0000001472236981 */ /* 0x000122000c1e1900 */
[----:B------:R-:W-:-:S03]  /*3aa0*/  LOP3.LUT P6, RZ, R73, 0x4, RZ, 0xc0, !PT ;  /* 0x0000000449ff7812 */ /* 0x000fc600078cc0ff */
[----:B------:R-:W4:Y:S04]  /*3ab0*/  @P2 LDG.E R117, desc[UR20][R104.64] ;  /* 0x0000001468752981 */ /* 0x000f28000c1e1900 */
[----:B------:R-:W5:Y:S01]  /*3ac0*/  @P2 LDG.E R65, desc[UR20][R106.64] ;  /* 0x000000146a412981 */ /* 0x000f62000c1e1900 */
[----:B------:R-:W-:-:S03]  /*3ad0*/  LOP3.LUT P2, RZ, R0, 0x2, RZ, 0xc0, !PT ;  /* 0x0000000200ff7812 */ /* 0x000fc6000784c0ff */
[----:B------:R1:W5:Y:S01]  /*3ae0*/  @P0 LDG.E R55, desc[UR20][R42.64] ;  /* 0x000000142a370981 */ /* 0x000362000c1e1900 */
[----:B0-----:R-:W-:-:S03]  /*3af0*/  HFMA2.MMA R115, -RZ, RZ, 0, 0 ;  /* 0x00000000ff737435 */ /* 0x001fc600000001ff */
[----:B------:R-:W5:Y:S04]  /*3b00*/  @P6 LDG.E R54, desc[UR20][R92.64] ;  /* 0x000000145c366981 */ /* 0x000f68000c1e1900 */
[----:B------:R-:W5:Y:S01]  /*3b10*/  @P0 LDG.E R56, desc[UR20][R94.64] ;  /* 0x000000145e380981 */ /* 0x000f62000c1e1900 */
[----:B-1----:R-:W-:-:S03]  /*3b20*/  CS2R R42, SRZ ;  /* 0x00000000002a7805 */ /* 0x002fc6000001ff00 */
[----:B------:R0:W5:Y:S04]  /*3b30*/  @P2 LDG.E R64, desc[UR20][R60.64] ;  /* 0x000000143c402981 */ /* 0x000168000c1e1900 */
[----:B------:R1:W5:Y:S01]  /*3b40*/  @P6 LDG.E R43, desc[UR20][R40.64] ;  /* 0x00000014282b6981 */ /* 0x000362000c1e1900 */
[----:B------:R-:W-:-:S03]  /*3b50*/  LOP3.LUT P6, RZ, R73, 0x4000, RZ, 0xc0, !PT ;  /* 0x0000400049ff7812 */ /* 0x000fc600078cc0ff */
[----:B------:R-:W4:Y:S01]  /*3b60*/  @P1 LDG.E R115, desc[UR20][R110.64] ;  /* 0x000000146e731981 */ /* 0x000f22000c1e1900 */
[----:B0-----:R-:W-:Y:S02]  /*3b70*/  CS2R R60, SRZ ;  /* 0x00000000003c7805 */ /* 0x001fe4000001ff00 */
[C---:B------:R-:W-:Y:S01]  /*3b80*/  LOP3.LUT P1, RZ, R73.reuse, 0x2, RZ, 0xc0, !PT ;  /* 0x0000000249ff7812 */ /* 0x040fe2000782c0ff */
[----:B------:R-:W4:Y:S04]  /*3b90*/  @P2 LDG.E R119, desc[UR20][R102.64] ;  /* 0x0000001466772981 */ /* 0x000f28000c1e1900 */
[----:B------:R-:W5:Y:S01]  /*3ba0*/  @P3 LDG.E R61, desc[UR20][R100.64] ;  /* 0x00000014643d3981 */ /* 0x000f62000c1e1900 */
[----:B------:R-:W-:-:S03]  /*3bb0*/  LOP3.LUT P3, RZ, R73, 0x80000000, RZ, 0xc0, !PT ;  /* 0x8000000049ff7812 */ /* 0x000fc6000786c0ff */
[----:B------:R-:W5:Y:S01]  /*3bc0*/  @P4 LDG.E R60, desc[UR20][R98.64] ;  /* 0x00000014623c4981 */ /* 0x000f62000c1e1900 */
[C---:B------:R-:W-:Y:S02]  /*3bd0*/  LOP3.LUT P4, RZ, R73.reuse, 0x40000000, RZ, 0xc0, !PT ;  /* 0x4000000049ff7812 */ /* 0x040fe4000788c0ff */
[----:B------:R-:W-:Y:S02]  /*3be0*/  LOP3.LUT R73, R73, 0xff7fffff, RZ, 0xc0, !PT ;  /* 0xff7fffff49497812 */ /* 0x000fe400078ec0ff */
[----:B-1----:R-:W-:Y:S01]  /*3bf0*/  CS2R R40, SRZ ;  /* 0x0000000000287805 */ /* 0x002fe2000001ff00 */
[----:B------:R-:W5:Y:S01]  /*3c00*/  @P1 LDG.E R42, desc[UR20][R90.64] ;  /* 0x000000145a2a1981 */ /* 0x000f62000c1e1900 */
[----:B------:R-:W-:-:S04]  /*3c10*/  @P6 LOP3.LUT R73, R73, 0x800000, RZ, 0xfc, !PT ;  /* 0x0080000049496812 */ /* 0x000fc800078efcff */
[----:B------:R0:W5:Y:S01]  /*3c20*/  @P1 LDG.E R41, desc[UR20][R26.64] ;  /* 0x000000141a291981 */ /* 0x000162000c1e1900 */
[C---:B------:R-:W-:Y:S02]  /*3c30*/  LOP3.LUT P6, RZ, R73.reuse, 0x8000, RZ, 0xc0, !PT ;  /* 0x0000800049ff7812 */ /* 0x040fe400078cc0ff */
[----:B------:R-:W-:Y:S01]  /*3c40*/  LOP3.LUT R73, R73, 0xfeffffff, RZ, 0xc0, !PT ;  /* 0xfeffffff49497812 */ /* 0x000fe200078ec0ff */
[----:B------:R-:W5:Y:S10]  /*3c50*/  @P5 LDG.E R40, desc[UR20][R88.64] ;  /* 0x0000001458285981 */ /* 0x000f74000c1e1900 */
[----:B------:R-:W-:-:S04]  /*3c60*/  @P6 LOP3.LUT R73, R73, 0x1000000, RZ, 0xfc, !PT ;  /* 0x0100000049496812 */ /* 0x000fc800078efcff */
[C---:B------:R-:W-:Y:S02]  /*3c70*/  LOP3.LUT P6, RZ, R73.reuse, 0x10000, RZ, 0xc0, !PT ;  /* 0x0001000049ff7812 */ /* 0x040fe400078cc0ff */
[----:B------:R-:W-:-:S11]  /*3c80*/  LOP3.LUT R73, R73, 0xfdffffff, RZ, 0xc0, !PT ;  /* 0xfdffffff49497812 */ /* 0x000fd600078ec0ff */
[----:B------:R-:W-:-:S04]  /*3c90*/  @P6 LOP3.LUT R73, R73, 0x2000000, RZ, 0xfc, !PT ;  /* 0x0200000049496812 */ /* 0x000fc800078efcff */
[C---:B------:R-:W-:Y:S02]  /*3ca0*/  LOP3.LUT P6, RZ, R73.reuse, 0x20000, RZ, 0xc0, !PT ;  /* 0x0002000049ff7812 */ /* 0x040fe400078cc0ff */
[----:B------:R-:W-:-:S11]  /*3cb0*/  LOP3.LUT R73, R73, 0xfbffffff, RZ, 0xc0, !PT ;  /* 0xfbffffff49497812 */ /* 0x000fd600078ec0ff */
[----:B------:R-:W-:-:S04]  /*3cc0*/  @P6 LOP3.LUT R73, R73, 0x4000000, RZ, 0xfc, !PT ;  /* 0x0400000049496812 */ /* 0x000fc800078efcff */
[C---:B------:R-:W-:Y:S02]  /*3cd0*/  LOP3.LUT P6, RZ, R73.reuse, 0x40000, RZ, 0xc0, !PT ;  /* 0x0004000049ff7812 */ /* 0x040fe400078cc0ff */
[----:B------:R-:W-:Y:S02]  /*3ce0*/  LOP3.LUT R73, R73, 0xf7ffffff, RZ, 0xc0, !PT ;  /* 0xf7ffffff49497812 */ /* 0x000fe400078ec0ff */
[----:B0-----:R-:W-:-:S06]  /*3cf0*/  CS2R R26, SRZ ;  /* 0x00000000001a7805 */ /* 0x001fcc000001ff00 */
[----:B------:R0:W5:Y:S03]  /*3d00*/  @P5 LDG.E R27, desc[UR20][R24.64] ;  /* 0x00000014181b5981 */ /* 0x000166000c1e1900 */
[----:B------:R-:W-:Y:S01]  /*3d10*/  @P6 LOP3.LUT R73, R73, 0x8000000, RZ, 0xfc, !PT ;  /* 0x0800000049496812 */ /* 0x000fe200078efcff */
[----:B------:R-:W5:Y:S03]  /*3d20*/  @P4 LDG.E R26, desc[UR20][R86.64] ;  /* 0x00000014561a4981 */ /* 0x000f66000c1e1900 */
[C---:B------:R-:W-:Y:S02]  /*3d30*/  LOP3.LUT P6, RZ, R73.reuse, 0x80000, RZ, 0xc0, !PT ;  /* 0x0008000049ff7812 */ /* 0x040fe400078cc0ff */
[----:B0-----:R-:W-:Y:S02]  /*3d40*/  CS2R R24, SRZ ;  /* 0x0000000000187805 */ /* 0x001fe4000001ff00 */
[----:B------:R-:W-:-:S02]  /*3d50*/  LOP3.LUT R73, R73, 0xefffffff, RZ, 0xc0, !PT ;  /* 0xefffffff49497812 */ /* 0x000fc400078ec0ff */
[----:B------:R-:W-:Y:S02]  /*3d60*/  LOP3.LUT P2, RZ, R0, 0x1, RZ, 0xc0, !PT ;  /* 0x0000000100ff7812 */ /* 0x000fe4000784c0ff */
[----:B------:R0:W5:Y:S04]  /*3d70*/  @P4 LDG.E R25, desc[UR20][R22.64] ;  /* 0x0000001416194981 */ /* 0x000168000c1e1900 */
[----:B------:R-:W5:Y:S01]  /*3d80*/  @P3 LDG.E R24, desc[UR20][R84.64] ;  /* 0x0000001454183981 */ /* 0x000f62000c1e1900 */
[----:B------:R-:W-:Y:S02]  /*3d90*/  @P6 LOP3.LUT R73, R73, 0x10000000, RZ, 0xfc, !PT ;  /* 0x1000000049496812 */ /* 0x000fe400078efcff */
[----:B0-----:R-:W-:Y:S02]  /*3da0*/  CS2R R22, SRZ ;  /* 0x0000000000167805 */ /* 0x001fe4000001ff00 */
[----:B------:R-:W-:-:S04]  /*3db0*/  LOP3.LUT P6, RZ, R73, 0x100000, RZ, 0xc0, !PT ;  /* 0x0010000049ff7812 */ /* 0x000fc800078cc0ff */
[----:B------:R0:W5:Y:S01]  /*3dc0*/  @P3 LDG.E R23, desc[UR20][R20.64] ;  /* 0x0000001414173981 */ /* 0x000162000c1e1900 */
[C---:B------:R-:W-:Y:S02]  /*3dd0*/  LOP3.LUT P0, RZ, R73.reuse, 0x2000, RZ, 0xc0, !PT ;  /* 0x0000200049ff7812 */ /* 0x040fe4000780c0ff */
[----:B------:R-:W-:Y:S01]  /*3de0*/  LOP3.LUT P1, RZ, R73, 0x1000, RZ, 0xc0, !PT ;  /* 0x0000100049ff7812 */ /* 0x000fe2000782c0ff */
[----:B------:R-:W5:Y:S01]  /*3df0*/  @P2 LDG.E R22, desc[UR20][R82.64] ;  /* 0x0000001452162981 */ /* 0x000f62000c1e1900 */
[----:B0-----:R-:W-:-:S06]  /*3e00*/  CS2R R20, SRZ ;  /* 0x0000000000147805 */ /* 0x001fcc000001ff00 */
[----:B------:R0:W5:Y:S04]  /*3e10*/  @P2 LDG.E R21, desc[UR20][R18.64] ;  /* 0x0000001412152981 */ /* 0x000168000c1e1900 */
[----:B------:R-:W5:Y:S01]  /*3e20*/  @P6 LDG.E R20, desc[UR20][R80.64] ;  /* 0x0000001450146981 */ /* 0x000f62000c1e1900 */
[----:B0-----:R-:W-:-:S06]  /*3e30*/  CS2R R18, SRZ ;  /* 0x0000000000127805 */ /* 0x001fcc000001ff00 */
[----:B------:R0:W5:Y:S01]  /*3e40*/  @P6 LDG.E R19, desc[UR20][R16.64] ;  /* 0x0000001410136981 */ /* 0x000162000c1e1900 */
[----:B------:R-:W-:Y:S02]  /*3e50*/  LOP3.LUT P6, RZ, R73, 0x10000000, RZ, 0xc0, !PT ;  /* 0x1000000049ff7812 */ /* 0x000fe400078cc0ff */
[----:B0-----:R-:W-:-:S11]  /*3e60*/  CS2R R16, SRZ ;  /* 0x0000000000107805 */ /* 0x001fd6000001ff00 */
[----:B------:R-:W5:Y:S04]  /*3e70*/  @P6 LDG.E R18, desc[UR20][R78.64] ;  /* 0x000000144e126981 */ /* 0x000f68000c1e1900 */
        /* <DEDUP_REMOVED lines=22> */
[----:B------:R-:W-:Y:S01]  /*3fe0*/  MOV R0, RZ ;  /* 0x000000ff00007202 */ /* 0x000fe20000000f00 */
[----:B------:R1:W-:Y:S04]  /*3ff0*/  STL [R1+0x70], R124 ;  /* 0x0000707c01007387 */ /* 0x0003e80000100800 */
[----:B------:R-:W5:Y:S01]  /*4000*/  @P0 LDG.E R6, desc[UR20][R38.64] ;  /* 0x0000001426060981 */ /* 0x000f62000c1e1900 */
[----:B0-----:R-:W-:-:S05]  /*4010*/  CS2R R4, SRZ ;  /* 0x0000000000047805 */ /* 0x001fca000001ff00 */
[----:B------:R-:W5:Y:S04]  /*4020*/  @P6 LDG.E R0, desc[UR20][R32.64] ;  /* 0x0000001420006981 */ /* 0x000f68000c1e1900 */
[----:B------:R0:W5:Y:S04]  /*4030*/  @P0 LDG.E R5, desc[UR20][R2.64] ;  /* 0x0000001402050981 */ /* 0x000168000c1e1900 */
[----:B------:R1:W5:Y:S01]  /*4040*/  @P1 LDG.E R4, desc[UR20][R36.64] ;  /* 0x0000001424041981 */ /* 0x000362000c1e1900 */
[----:B0-----:R-:W-:-:S06]  /*4050*/  CS2R R2, SRZ ;  /* 0x0000000000027805 */ /* 0x001fcc000001ff00 */
[----:B------:R1:W5:Y:S04]  /*4060*/  @P1 LDG.E R3, desc[UR20][R28.64] ;  /* 0x000000141c031981 */ /* 0x000368000c1e1900 */
[----:B------:R1:W5:Y:S04]  /*4070*/  @P6 LDG.E R2, desc[UR20][R30.64] ;  /* 0x000000141e026981 */ /* 0x000368000c1e1900 */
[----:B------:R1:W-:Y:S04]  /*4080*/  STL [R1+0x68], R122 ;  /* 0x0000687a01007387 */ /* 0x0003e80000100800 */
[----:B------:R1:W-:Y:S04]  /*4090*/  STL [R1+0x64], R121 ;  /* 0x0000647901007387 */ /* 0x0003e80000100800 */
[----:B--2---:R1:W-:Y:S04]  /*40a0*/  STL [R1+0x60], R120 ;  /* 0x0000607801007387 */ /* 0x0043e80000100800 */
[----:B---3--:R1:W-:Y:S04]  /*40b0*/  STL [R1+0x54], R123 ;  /* 0x0000547b01007387 */ /* 0x0083e80000100800 */
[----:B------:R1:W-:Y:S04]  /*40c0*/  STL [R1+0x50], R125 ;  /* 0x0000507d01007387 */ /* 0x0003e80000100800 */
[----:B----4-:R1:W-:Y:S04]  /*40d0*/  STL [R1+0x48], R35 ;  /* 0x0000482301007387 */ /* 0x0103e80000100800 */
[----:B------:R1:W-:Y:S04]  /*40e0*/  STL [R1+0x2c], R115 ;  /* 0x00002c7301007387 */ /* 0x0003e80000100800 */
[----:B------:R1:W-:Y:S04]  /*40f0*/  STL [R1+0x24], R116 ;  /* 0x0000247401007387 */ /* 0x0003e80000100800 */
[----:B------:R1:W-:Y:S04]  /*4100*/  STL [R1+0x20], R117 ;  /* 0x0000207501007387 */ /* 0x0003e80000100800 */
[----:B------:R1:W-:Y:S04]  /*4110*/  STL [R1+0x1c], R119 ;  /* 0x00001c7701007387 */ /* 0x0003e80000100800 */
[----:B------:R1:W-:Y:S01]  /*4120*/  STL [R1+0x18], R118 ;  /* 0x0000187601007387 */ /* 0x0003e20000100800 */
[----:B------:R-:W-:Y:S01]  /*4130*/  ISETP.GT.U32.AND P0, PT, R75, 0x187, PT ;  /* 0x000001874b00780c */ /* 0x000fe20003f04070 */
[----:B------:R-:W-:Y:S01]  /*4140*/  BSSY B0, `(.L_x_150) ;  /* 0x000000f000007945 */ /* 0x000fe20003800000 */
[----:B------:R-:W-:-:S02]  /*4150*/  CS2R R50, SRZ ;  /* 0x0000000000327805 */ /* 0x000fc4000001ff00 */
[----:B------:R-:W-:-:S09]  /*4160*/  CS2R R48, SRZ ;  /* 0x0000000000307805 */ /* 0x000fd2000001ff00 */
[----:B-1----:R-:W-:Y:S05]  /*4170*/  @P0 BRA `(.L_x_151) ;  /* 0x00000000002c0947 */ /* 0x002fea0003800000 */
[----:B------:R-:W-:Y:S01]  /*4180*/  ULDC.U8 UR5, c[0x0][0x2a4] ;  /* 0x0000a90000057ab9 */ /* 0x000fe20000000000 */
[----:B------:R-:W0:Y:S01]  /*4190*/  LDC.64 R50, c[0x0][0x238] ;  /* 0x00008e00ff327b82 */ /* 0x000e220000000a00 */
[----:B------:R-:W-:Y:S02]  /*41a0*/  ISETP.NE.AND P0, PT, RZ, UR5, PT ;  /* 0x00000005ff007c0c */ /* 0x000fe4000bf05270 */
[----:B------:R-:W-:-:S04]  /*41b0*/  IADD3 R31, R34, UR18, RZ ;  /* 0x00000012221f7c10 */ /* 0x000fc8000fffe0ff */
[----:B------:R-:W-:-:S07]  /*41c0*/  SHF.R.S32.HI R30, RZ, 0x1f, R31 ;  /* 0x0000001fff1e7819 */ /* 0x000fce000001141f */
[----:B------:R-:W1:Y:S01]  /*41d0*/  @P0 LDC.64 R28, c[0x0][0x240] ;  /* 0x00009000ff1c0b82 */ /* 0x000e620000000a00 */
[----:B0-----:R-:W-:-:S06]  /*41e0*/  IMAD.WIDE R50, R31, 0x4, R50 ;  /* 0x000000041f327825 */ /* 0x001fcc00078e0232 */
[----:B------:R-:W5:Y:S01]  /*41f0*/  LDG.E.64 R50, desc[UR20][R50.64] ;  /* 0x0000001432327981 */ /* 0x000f62000c1e1b00 */
[----:B-1----:R-:W-:-:S04]  /*4200*/  @P0 LEA R28, P1, R31, R28, 0x2 ;  /* 0x0000001c1f1c0211 */ /* 0x002fc800078210ff */
[----:B------:R-:W-:-:S05]  /*4210*/  @P0 LEA.HI.X R29, R31, R29, R30, 0x2, P1 ;  /* 0x0000001d1f1d0211 */ /* 0x000fca00008f141e */
[----:B------:R0:W5:Y:S04]  /*4220*/  @P0 LDG.E.64 R48, desc[UR20][R28.64] ;  /* 0x000000141c300981 */ /* 0x000168000c1e1b00 */
.L_x_151:
[----:B------:R-:W-:Y:S05]  /*4230*/  BSYNC B0 ;  /* 0x0000000000007941 */ /* 0x000fea0003800000 */
.L_x_150:
[----:B------:R-:W-:Y:S01]  /*4240*/  ULDC.U8 UR5, c[0x0][0x2a4] ;  /* 0x0000a90000057ab9 */ /* 0x000fe20000000000 */
[C---:B0----5:R-:W-:Y:S02]  /*4250*/  PRMT R28, R68.reuse, 0x7632, R28 ;  /* 0x00007632441c7816 */ /* 0x061fe4000000001c */
[----:B------:R-:W-:Y:S02]  /*4260*/  ISETP.NE.AND P1, PT, RZ, UR5, PT ;  /* 0x00000005ff007c0c */ /* 0x000fe4000bf25270 */
[----:B------:R-:W-:Y:S02]  /*4270*/  SHF.L.U32 R29, R68, 0x10, RZ ;  /* 0x00000010441d7819 */ /* 0x000fe400000006ff */
[----:B------:R-:W-:Y:S02]  /*4280*/  SHF.L.U32 R30, R67, 0x10, RZ ;  /* 0x00000010431e7819 */ /* 0x000fe400000006ff */
[----:B------:R-:W-:Y:S01]  /*4290*/  SHF.L.U32 R28, R28, 0x10, RZ ;  /* 0x000000101c1c7819 */ /* 0x000fe200000006ff */
[----:B------:R-:W-:Y:S01]  /*42a0*/  FADD.FTZ R29, R29, -UR23 ;  /* 0x800000171d1d7e21 */ /* 0x000fe20008010000 */
[----:B------:R-:W-:Y:S01]  /*42b0*/  PRMT R31, R35, 0x7632, R31 ;  /* 0x00007632231f7816 */ /* 0x000fe2000000001f */
[----:B------:R-:W-:Y:S01]  /*42c0*/  FADD.FTZ R30, R30, -UR23 ;  /* 0x800000171e1e7e21 */ /* 0x000fe20008010000 */
[----:B------:R-:W-:Y:S01]  /*42d0*/  PRMT R36, R67, 0x7632, R36 ;  /* 0x0000763243247816 */ /* 0x000fe20000000024 */
[----:B------:R-:W-:Y:S01]  /*42e0*/  FADD.FTZ R28, R28, -UR23 ;  /* 0x800000171c1c7e21 */ /* 0x000fe20008010000 */
[----:B------:R-:W-:Y:S01]  /*42f0*/  PRMT R32, R115, 0x7632, R32 ;  /* 0x0000763273207816 */ /* 0x000fe20000000020 */
[----:B------:R-:W-:Y:S01]  /*4300*/  FMUL.FTZ R29, R29, UR24 ;  /* 0x000000181d1d7c20 */ /* 0x000fe20008410000 */
[----:B------:R-:W-:Y:S01]  /*4310*/  SHF.L.U32 R35, R35, 0x10, RZ ;  /* 0x0000001023237819 */ /* 0x000fe200000006ff */
[----:B------:R-:W-:Y:S01]  /*4320*/  FMUL.FTZ R33, R30, UR24 ;  /* 0x000000181e217c20 */ /* 0x000fe20008410000 */
[----:B------:R-:W-:Y:S01]  /*4330*/  SHF.L.U32 R34, R115, 0x10, RZ ;  /* 0x0000001073227819 */ /* 0x000fe200000006ff */
[----:B------:R-:W-:Y:S01]  /*4340*/  FMUL.FTZ R28, R28, UR24 ;  /* 0x000000181c1c7c20 */ /* 0x000fe20008410000 */
[----:B------:R-:W-:-:S02]  /*4350*/  SHF.L.U32 R31, R31, 0x10, RZ ;  /* 0x000000101f1f7819 */ /* 0x000fc400000006ff */
[----:B------:R-:W-:Y:S02]  /*4360*/  SHF.L.U32 R36, R36, 0x10, RZ ;  /* 0x0000001024247819 */ /* 0x000fe400000006ff */
        /* <DEDUP_REMOVED lines=20> */
.L_x_152:
[----:B------:R-:W-:Y:S01]  /*44b0*/  FMUL.FTZ R30, R35, R50 ;  /* 0x00000032231e7220 */ /* 0x000fe20000410000 */
[----:B------:R-:W-:Y:S01]  /*44c0*/  FADD.FTZ R39, R36, -UR23 ;  /* 0x8000001724277e21 */ /* 0x000fe20008010000 */
[----:B------:R-:W-:Y:S01]  /*44d0*/  FFMA.FTZ R36, R29, R35, RZ ;  /* 0x000000231d247223 */ /* 0x000fe200000100ff */
[----:B------:R-:W-:Y:S01]  /*44e0*/  FMUL.FTZ R37, R31, R51 ;  /* 0x000000331f257220 */ /* 0x000fe20000410000 */
[----:B------:R-:W-:Y:S01]  /*44f0*/  FFMA.FTZ R29, R29, R30, RZ ;  /* 0x0000001e1d1d7223 */ /* 0x000fe200000100ff */
[----:B------:R-:W-:Y:S01]  /*4500*/  FADD.FTZ R38, RZ, R30 ;  /* 0x0000001eff267221 */ /* 0x000fe20000010000 */
        /* <DEDUP_REMOVED lines=20> */
.L_x_153:
[----:B------:R-:W-:Y:S01]  /*4650*/  FADD.FTZ R39, RZ, R35 ;  /* 0x00000023ff277221 */ /* 0x000fe20000010000 */
[----:B------:R-:W-:Y:S01]  /*4660*/  FFMA.FTZ R52, R28, R37, R29 ;  /* 0x000000251c347223 */ /* 0x000fe2000001001d */
[----:B------:R-:W-:Y:S01]  /*4670*/  FFMA.FTZ R29, R33, R34, R36 ;  /* 0x00000022211d7223 */ /* 0x000fe20000010024 */
[----:B------:R-:W-:Y:S01]  /*4680*/  FMUL.FTZ R35, R34, R50 ;  /* 0x0000003222237220 */ /* 0x000fe20000410000 */
[----:B------:R-:W-:Y:S01]  /*4690*/  FADD.FTZ R34, R39, R34 ;  /* 0x0000002227227221 */ /* 0x000fe20000010000 */
[----:B------:R-:W-:Y:S01]  /*46a0*/  FFMA.FTZ R39, R28, R31, RZ ;  /* 0x0000001f1c277223 */ /* 0x000fe200000100ff */
[----:B------:R-:W-:Y:S01]  /*46b0*/  FADD.FTZ R31, RZ, R31 ;  /* 0x0000001fff1f7221 */ /* 0x000fe20000010000 */
[----:B------:R-:W-:Y:S01]  /*46c0*/  PRMT R36, R66, 0x7632, R36 ;  /* 0x0000763242247816 */ /* 0x000fe20000000024 */
[----:B------:R-:W-:Y:S01]  /*46d0*/  FADD.FTZ R38, R37, R38 ;  /* 0x0000002625267221 */ /* 0x000fe20000010000 */
        /* <DEDUP_REMOVED lines=8> */
[----:B------:R-:W-:Y:S01]  /*4760*/  PRMT R30, R116, 0x7632, R30 ;  /* 0x00007632741e7816 */ /* 0x000fe2000000001e */
[----:B------:R-:W-:Y:S01]  /*4770*/  FADD.FTZ R39, R32, -UR23 ;  /* 0x8000001720277e21 */ /* 0x000fe20008010000 */
[----:B------:R-:W-:Y:S01]  /*4780*/  SHF.L.U32 R37, R116, 0x10, RZ ;  /* 0x0000001074257819 */ /* 0x000fe200000006ff */
[----:B------:R-:W-:Y:S01]  /*4790*/  FADD.FTZ R52, R36, -UR23 ;  /* 0x8000001724347e21 */ /* 0x000fe20008010000 */
[----:B------:R-:W-:Y:S01]  /*47a0*/  SHF.L.U32 R32, R30, 0x10, RZ ;  /* 0x000000101e207819 */ /* 0x000fe200000006ff */
[----:B------:R-:W-:-:S02]  /*47b0*/  FMUL.FTZ R36, R39, UR24 ;  /* 0x0000001827247c20 */ /* 0x000fc40008410000 */
        /* <DEDUP_REMOVED lines=20> */
.L_x_154:
[----:B------:R-:W-:Y:S01]  /*4900*/  FMUL.FTZ R52, R37, R50 ;  /* 0x0000003225347220 */ /* 0x000fe20000410000 */
[C---:B------:R-:W-:Y:S01]  /*4910*/  FFMA.FTZ R29, R36.reuse, R37, R29 ;  /* 0x00000025241d7223 */ /* 0x040fe2000001001d */
[----:B------:R-:W-:Y:S01]  /*4920*/  FADD.FTZ R39, R33, R38 ;  /* 0x0000002621277221 */ /* 0x000fe20000010000 */
[----:B------:R-:W-:Y:S01]  /*4930*/  FADD.FTZ R31, R31, R32 ;  /* 0x000000201f1f7221 */ /* 0x000fe20000010000 */
[----:B------:R-:W-:Y:S01]  /*4940*/  FFMA.FTZ R35, R36, R52, R35 ;  /* 0x0000003424237223 */ /* 0x000fe20000010023 */
[C---:B------:R-:W-:Y:S01]  /*4950*/  PRMT R36, R65.reuse, 0x7632, R36 ;  /* 0x0000763241247816 */ /* 0x040fe20000000024 */
[----:B------:R-:W-:Y:S01]  /*4960*/  FFMA.FTZ R28, R30, R32, R28 ;  /* 0x000000201e1c7223 */ /* 0x000fe2000001001c */
[----:B------:R-:W-:Y:S01]  /*4970*/  FMUL.FTZ R33, R32, R51 ;  /* 0x0000003320217220 */ /* 0x000fe20000410000 */
[----:B------:R-:W-:Y:S01]  /*4980*/  SHF.L.U32 R32, R65, 0x10, RZ ;  /* 0x0000001041207819 */ /* 0x000fe200000006ff */
[----:B------:R-:W-:Y:S01]  /*4990*/  FADD.FTZ R52, R39, R52 ;  /* 0x0000003427347221 */ /* 0x000fe20000010000 */
[----:B------:R-:W-:Y:S01]  /*49a0*/  SHF.L.U32 R36, R36, 0x10, RZ ;  /* 0x0000001024247819 */ /* 0x000fe200000006ff */
[----:B------:R-:W-:Y:S01]  /*49b0*/  FFMA.FTZ R35, R30, R33, R35 ;  /* 0x000000211e237223 */ /* 0x000fe20000010023 */
[C---:B------:R-:W-:Y:S01]  /*49c0*/  PRMT R30, R117.reuse, 0x7632, R30 ;  /* 0x00007632751e7816 */ /* 0x040fe2000000001e */
[----:B------:R-:W-:Y:S01]  /*49d0*/  FADD.FTZ R38, R32, -UR23 ;  /* 0x8000001720267e21 */ /* 0x000fe20008010000 */
[----:B------:R-:W-:Y:S01]  /*49e0*/  FADD.FTZ R34, R34, R37 ;  /* 0x0000002522227221 */ /* 0x000fe20000010000 */
        /* <DEDUP_REMOVED lines=24> */
.L_x_155:
[----:B------:R-:W-:Y:S01]  /*4b70*/  FMUL.FTZ R38, R37, R50 ;  /* 0x0000003225267220 */ /* 0x000fe20000410000 */
[C---:B------:R-:W-:Y:S01]  /*4b80*/  FFMA.FTZ R29, R36.reuse, R37, R29 ;  /* 0x00000025241d7223 */ /* 0x040fe2000001001d */
[----:B------:R-:W-:Y:S01]  /*4b90*/  FADD.FTZ R39, R33, R52 ;  /* 0x0000003421277221 */ /* 0x000fe20000010000 */
[----:B------:R-:W-:Y:S01]  /*4ba0*/  FADD.FTZ R31, R31, R32 ;  /* 0x000000201f1f7221 */ /* 0x000fe20000010000 */
[----:B------:R-:W-:Y:S01]  /*4bb0*/  FFMA.FTZ R35, R36, R38, R35 ;  /* 0x0000002624237223 */ /* 0x000fe20000010023 */
[----:B------:R-:W-:Y:S01]  /*4bc0*/  PRMT R36, R64, 0x7632, R36 ;  /* 0x0000763240247816 */ /* 0x000fe20000000024 */
[----:B------:R-:W-:Y:S01]  /*4bd0*/  FFMA.FTZ R28, R30, R32, R28 ;  /* 0x000000201e1c7223 */ /* 0x000fe2000001001c */
[----:B------:R-:W-:Y:S01]  /*4be0*/  FMUL.FTZ R33, R32, R51 ;  /* 0x0000003320217220 */ /* 0x000fe20000410000 */
[----:B------:R-:W-:Y:S01]  /*4bf0*/  SHF.L.U32 R32, R64, 0x10, RZ ;  /* 0x0000001040207819 */ /* 0x000fe200000006ff */
[----:B------:R-:W-:Y:S01]  /*4c00*/  FADD.FTZ R38, R39, R38 ;  /* 0x0000002627267221 */ /* 0x000fe20000010000 */
[----:B------:R-:W-:Y:S01]  /*4c10*/  SHF.L.U32 R36, R36, 0x10, RZ ;  /* 0x0000001024247819 */ /* 0x000fe200000006ff */
[----:B------:R-:W-:Y:S01]  /*4c20*/  FFMA.FTZ R35, R30, R33, R35 ;  /* 0x000000211e237223 */ /* 0x000fe20000010023 */
[----:B------:R-:W-:Y:S01]  /*4c30*/  PRMT R30, R119, 0x7632, R30 ;  /* 0x00007632771e7816 */ /* 0x000fe2000000001e */
        /* <DEDUP_REMOVED lines=26> */
.L_x_156:
        /* <DEDUP_REMOVED lines=39> */
.L_x_157:
        /* <DEDUP_REMOVED lines=39> */
.L_x_158:
        /* <DEDUP_REMOVED lines=39> */
.L_x_159:
        /* <DEDUP_REMOVED lines=39> */
.L_x_160:
        /* <DEDUP_REMOVED lines=39> */
.L_x_161:
        /* <DEDUP_REMOVED lines=39> */
.L_x_162:
        /* <DEDUP_REMOVED lines=39> */
.L_x_163:
        /* <DEDUP_REMOVED lines=39> */
.L_x_164:
[----:B------:R-:W-:Y:S01]  /*6160*/  FFMA.FTZ R118, R30, R32, R28 ;  /* 0x000000201e767223 */ /* 0x000fe2000001001c */
[----:B------:R-:W-:Y:S01]  /*6170*/  SHF.L.U32 R28, R24, 0x10, RZ ;  /* 0x00000010181c7819 */ /* 0x000fe200000006ff */
[----:B------:R-:W-:Y:S01]  /*6180*/  FADD.FTZ R33, R33, R38 ;  /* 0x0000002621217221 */ /* 0x000fe20000010000 */
[----:B------:R-:W-:Y:S01]  /*6190*/  FADD.FTZ R38, R34, R37 ;  /* 0x0000002522267221 */ /* 0x000fe20000010000 */
[----:B------:R-:W-:Y:S01]  /*61a0*/  FFMA.FTZ R29, R36, R37, R29 ;  /* 0x00000025241d7223 */ /* 0x000fe2000001001d */
[----:B------:R-:W-:Y:S01]  /*61b0*/  FMUL.FTZ R52, R37, R50 ;  /* 0x0000003225347220 */ /* 0x000fe20000410000 */
[----:B------:R-:W-:Y:S01]  /*61c0*/  FADD.FTZ R28, R28, -UR23 ;  /* 0x800000171c1c7e21 */ /* 0x000fe20008010000 */
[----:B------:R-:W-:Y:S01]  /*61d0*/  PRMT R34, R24, 0x7632, R34 ;  /* 0x0000763218227816 */ /* 0x000fe20000000022 */
[----:B------:R-:W-:Y:S01]  /*61e0*/  STL [R1+0x80], R38 ;  /* 0x0000802601007387 */ /* 0x000fe20000100800 */
[----:B------:R-:W-:Y:S01]  /*61f0*/  FFMA.FTZ R35, R36, R52, R35 ;  /* 0x0000003424237223 */ /* 0x000fe20000010023 */
[----:B------:R-:W-:Y:S01]  /*6200*/  FMUL.FTZ R62, R28, UR24 ;  /* 0x000000181c3e7c20 */ /* 0x000fe20008410000 */
[----:B------:R-:W-:Y:S01]  /*6210*/  SHF.L.U32 R34, R34, 0x10, RZ ;  /* 0x0000001022227819 */ /* 0x000fe200000006ff */
[----:B------:R0:W-:Y:S01]  /*6220*/  STL [R1+0x7c], R29 ;  /* 0x00007c1d01007387 */ /* 0x0001e20000100800 */
[----:B------:R-:W-:Y:S01]  /*6230*/  FADD.FTZ R119, R31, R32 ;  /* 0x000000201f777221 */ /* 0x000fe20000010000 */
[----:B------:R-:W-:Y:S01]  /*6240*/  PRMT R31, R23, 0x7632, R31 ;  /* 0x00007632171f7816 */ /* 0x000fe2000000001f */
[----:B------:R-:W-:Y:S01]  /*6250*/  FADD.FTZ R52, R33, R52 ;  /* 0x0000003421347221 */ /* 0x000fe20000010000 */
[----:B------:R1:W-:Y:S01]  /*6260*/  STL [R1+0x14], R62 ;  /* 0x0000143e01007387 */ /* 0x0003e20000100800 */
[----:B------:R-:W-:Y:S01]  /*6270*/  SHF.L.U32 R36, R23, 0x10, RZ ;  /* 0x0000001017247819 */ /* 0x000fe200000006ff */
[----:B0-----:R-:W-:-:S04]  /*6280*/  FMUL.FTZ R29, R32, R51 ;  /* 0x00000033201d7220 */ /* 0x001fc80000410000 */
[----:B------:R-:W-:Y:S01]  /*6290*/  FFMA.FTZ R30, R30, R29, R35 ;  /* 0x0000001d1e1e7223 */ /* 0x000fe20000010023 */
[----:B------:R-:W-:Y:S01]  /*62a0*/  FADD.FTZ R35, R34, -UR23 ;  /* 0x8000001722237e21 */ /* 0x000fe20008010000 */
[----:B------:R-:W-:-:S03]  /*62b0*/  SHF.L.U32 R34, R31, 0x10, RZ ;  /* 0x000000101f227819 */ /* 0x000fc600000006ff */
        /* <DEDUP_REMOVED lines=20> */
.L_x_165:
[----:B------:R-:W-:Y:S01]  /*6400*/  FADD.FTZ R28, R29, R52 ;  /* 0x000000341d1c7221 */ /* 0x000fe20000010000 */
[----:B------:R-:W-:Y:S01]  /*6410*/  PRMT R29, R22, 0x7632, R29 ;  /* 0x00007632161d7816 */ /* 0x000fe2000000001d */
[----:B------:R-:W-:Y:S01]  /*6420*/  FMUL.FTZ R31, R36, R50 ;  /* 0x00000032241f7220 */ /* 0x000fe20000410000 */
[----:B------:R-:W-:Y:S02]  /*6430*/  SHF.L.U32 R32, R22, 0x10, RZ ;  /* 0x0000001016207819 */ /* 0x000fe400000006ff */
[----:B------:R-:W-:Y:S01]  /*6440*/  SHF.L.U32 R29, R29, 0x10, RZ ;  /* 0x000000101d1d7819 */ /* 0x000fe200000006ff */
[----:B------:R-:W-:Y:S01]  /*6450*/  FFMA.FTZ R30, R62, R31, R30 ;  /* 0x0000001f3e1e7223 */ /* 0x000fe2000001001e */
[--C-:B------:R-:W-:Y:S01]  /*6460*/  FADD.FTZ R28, R28, R31.reuse ;  /* 0x0000001f1c1c7221 */ /* 0x100fe20000010000 */
        /* <DEDUP_REMOVED lines=8> */
[----:B------:R-:W-:-:S03]  /*64f0*/  FMUL.FTZ R29, R34, R51 ;  /* 0x00000033221d7220 */ /* 0x000fc60000410000 */
[----:B------:R0:W-:Y:S04]  /*6500*/  STL [R1+0xc], R62 ;  /* 0x00000c3e01007387 */ /* 0x0001e80000100800 */
[----:B------:R0:W-:Y:S01]  /*6510*/  STL [R1+0x10], R76 ;  /* 0x0000104c01007387 */ /* 0x0001e20000100800 */
[----:B------:R-:W-:Y:S05]  /*6520*/  @!P1 BRA `(.L_x_166) ;  /* 0x0000000000489947 */ /* 0x000fea0003800000 */
[----:B------:R-:W-:-:S04]  /*6530*/  FFMA.FTZ R31, R76, R50, R48 ;  /* 0x000000324c1f7223 */ /* 0x000fc80000010030 */
[----:B------:R-:W-:-:S06]  /*6540*/  FMUL.FTZ R38, R31, -1.4426950216293334961 ;  /* 0xbfb8aa3b1f267820 */ /* 0x000fcc0000410000 */
[----:B------:R-:W1:Y:S02]  /*6550*/  MUFU.EX2 R38, R38 ;  /* 0x0000002600267308 */ /* 0x000e640000000800 */
[----:B-1----:R-:W-:-:S06]  /*6560*/  FADD.FTZ R39, R38, 1 ;  /* 0x3f80000026277421 */ /* 0x002fcc0000010000 */
[----:B------:R-:W1:Y:S02]  /*6570*/  MUFU.RCP R52, R39 ;  /* 0x0000002700347308 */ /* 0x000e640000001000 */
[----:B-1----:R-:W-:Y:S01]  /*6580*/  FMUL.FTZ R33, R33, R52 ;  /* 0x0000003421217220 */ /* 0x002fe20000410000 */
[----:B------:R-:W-:-:S04]  /*6590*/  FADD.FTZ R52, -R52, 1 ;  /* 0x3f80000034347421 */ /* 0x000fc80000010100 */
[----:B------:R-:W-:Y:S01]  /*65a0*/  FFMA.FTZ R52, R31, R52, 1 ;  /* 0x3f8000001f347423 */ /* 0x000fe20000010034 */
[----:B------:R-:W-:-:S03]  /*65b0*/  FFMA.FTZ R31, R62, R51, R49 ;  /* 0x000000333e1f7223 */ /* 0x000fc60000010031 */
[----:B------:R-:W-:Y:S01]  /*65c0*/  FMUL.FTZ R33, R33, R52 ;  /* 0x0000003421217220 */ /* 0x000fe20000410000 */
[----:B------:R-:W-:-:S06]  /*65d0*/  FMUL.FTZ R52, R31, -1.4426950216293334961 ;  /* 0xbfb8aa3b1f347820 */ /* 0x000fcc0000410000 */
[----:B------:R-:W1:Y:S02]  /*65e0*/  MUFU.EX2 R52, R52 ;  /* 0x0000003400347308 */ /* 0x000e640000000800 */
[----:B-1----:R-:W-:-:S06]  /*65f0*/  FADD.FTZ R53, R52, 1 ;  /* 0x3f80000034357421 */ /* 0x002fcc0000010000 */
[----:B------:R-:W1:Y:S02]  /*6600*/  MUFU.RCP R53, R53 ;  /* 0x0000003500357308 */ /* 0x000e640000001000 */
[----:B-1----:R-:W-:Y:S01]  /*6610*/  FADD.FTZ R38, -R53, 1 ;  /* 0x3f80000035267421 */ /* 0x002fe20000010100 */
[----:B------:R-:W-:-:S03]  /*6620*/  FMUL.FTZ R32, R32, R53 ;  /* 0x0000003520207220 */ /* 0x000fc60000410000 */
[----:B------:R-:W-:-:S04]  /*6630*/  FFMA.FTZ R31, R31, R38, 1 ;  /* 0x3f8000001f1f7423 */ /* 0x000fc80000010026 */
[----:B------:R-:W-:-:S07]  /*6640*/  FMUL.FTZ R32, R32, R31 ;  /* 0x0000001f20207220 */ /* 0x000fce0000410000 */
.L_x_166:
[----:B------:R-:W-:Y:S01]  /*6650*/  FFMA.FTZ R63, R35, R29, R30 ;  /* 0x0000001d233f7223 */ /* 0x000fe2000001001e */
[----:B------:R-:W-:Y:S01]  /*6660*/  FADD.FTZ R31, R29, R28 ;  /* 0x0000001c1d1f7221 */ /* 0x000fe20000010000 */
[----:B------:R-:W-:Y:S01]  /*6670*/  SHF.L.U32 R37, R37, 0x10, RZ ;  /* 0x0000001025257819 */ /* 0x000fe200000006ff */
[----:B------:R-:W-:Y:S01]  /*6680*/  FMUL.FTZ R30, R33, R50 ;  /* 0x00000032211e7220 */ /* 0x000fe20000410000 */
[----:B------:R-:W-:-:S03]  /*6690*/  SHF.L.U32 R29, R20, 0x10, RZ ;  /* 0x00000010141d7819 */ /* 0x000fc600000006ff */
[----:B------:R-:W-:Y:S01]  /*66a0*/  FADD.FTZ R37, R37, -UR23 ;  /* 0x8000001725257e21 */ /* 0x000fe20008010000 */
[----:B------:R-:W-:Y:S01]  /*66b0*/  FFMA.FTZ R63, R76, R30, R63 ;  /* 0x0000001e4c3f7223 */ /* 0x000fe2000001003f */
[----:B------:R-:W-:Y:S01]  /*66c0*/  FADD.FTZ R29, R29, -UR23 ;  /* 0x800000171d1d7e21 */ /* 0x000fe20008010000 */
[--C-:B------:R-:W-:Y:S01]  /*66d0*/  FADD.FTZ R28, R31, R30.reuse ;  /* 0x0000001e1f1c7221 */ /* 0x100fe20000010000 */
[----:B------:R-:W-:Y:S01]  /*66e0*/  FMUL.FTZ R77, R37, UR24 ;  /* 0x00000018254d7c20 */ /* 0x000fe20008410000 */
[----:B------:R-:W-:Y:S01]  /*66f0*/  PRMT R30, R19, 0x7632, R30 ;  /* 0x00007632131e7816 */ /* 0x000fe2000000001e */
[----:B------:R-:W-:Y:S01]  /*6700*/  FMUL.FTZ R53, R29, UR24 ;  /* 0x000000181d357c20 */ /* 0x000fe20008410000 */
[----:B------:R-:W-:Y:S01]  /*6710*/  SHF.L.U32 R31, R19, 0x10, RZ ;  /* 0x00000010131f7819 */ /* 0x000fe200000006ff */
[----:B------:R-:W-:Y:S01]  /*6720*/  FMUL.FTZ R29, R32, R51 ;  /* 0x00000033201d7220 */ /* 0x000fe20000410000 */
[----:B------:R1:W-:Y:S01]  /*6730*/  STL [R1+0x4], R77 ;  /* 0x0000044d01007387 */ /* 0x0003e20000100800 */
[----:B------:R-:W-:-:S03]  /*6740*/  SHF.L.U32 R30, R30, 0x10, RZ ;  /* 0x000000101e1e7819 */ /* 0x000fc600000006ff */
[----:B------:R1:W-:Y:S01]  /*6750*/  STL [R1+0x8], R53 ;  /* 0x0000083501007387 */ /* 0x0003e20000100800 */
[----:B------:R-:W-:Y:S05]  /*6760*/  @!P1 BRA `(.L_x_167) ;  /* 0x0000000000489947 */ /* 0x000fea0003800000 */
[----:B------:R-:W-:-:S04]  /*6770*/  FFMA.FTZ R37, R53, R50, R48 ;  /* 0x0000003235257223 */ /* 0x000fc80000010030 */
[----:B------:R-:W-:-:S06]  /*6780*/  FMUL.FTZ R38, R37, -1.4426950216293334961 ;  /* 0xbfb8aa3b25267820 */ /* 0x000fcc0000410000 */
[----:B------:R-:W2:Y:S02]  /*6790*/  MUFU.EX2 R38, R38 ;  /* 0x0000002600267308 */ /* 0x000ea40000000800 */
[----:B--2---:R-:W-:-:S06]  /*67a0*/  FADD.FTZ R38, R38, 1 ;  /* 0x3f80000026267421 */ /* 0x004fcc0000010000 */
[----:B------:R-:W2:Y:S02]  /*67b0*/  MUFU.RCP R38, R38 ;  /* 0x0000002600267308 */ /* 0x000ea40000001000 */
[----:B--2---:R-:W-:Y:S01]  /*67c0*/  FMUL.FTZ R31, R31, R38 ;  /* 0x000000261f1f7220 */ /* 0x004fe20000410000 */
[----:B------:R-:W-:-:S04]  /*67d0*/  FADD.FTZ R38, -R38, 1 ;  /* 0x3f80000026267421 */ /* 0x000fc80000010100 */
[----:B------:R-:W-:Y:S01]  /*67e0*/  FFMA.FTZ R38, R37, R38, 1 ;  /* 0x3f80000025267423 */ /* 0x000fe20000010026 */
[----:B------:R-:W-:-:S03]  /*67f0*/  FFMA.FTZ R37, R77, R51, R49 ;  /* 0x000000334d257223 */ /* 0x000fc60000010031 */
[----:B------:R-:W-:Y:S01]  /*6800*/  FMUL.FTZ R31, R31, R38 ;  /* 0x000000261f1f7220 */ /* 0x000fe20000410000 */
[----:B------:R-:W-:-:S06]  /*6810*/  FMUL.FTZ R38, R37, -1.4426950216293334961 ;  /* 0xbfb8aa3b25267820 */ /* 0x000fcc0000410000 */
[----:B------:R-:W2:Y:S02]  /*6820*/  MUFU.EX2 R38, R38 ;  /* 0x0000002600267308 */ /* 0x000ea40000000800 */
[----:B--2---:R-:W-:-:S06]  /*6830*/  FADD.FTZ R38, R38, 1 ;  /* 0x3f80000026267421 */ /* 0x004fcc0000010000 */
[----:B------:R-:W2:Y:S02]  /*6840*/  MUFU.RCP R38, R38 ;  /* 0x0000002600267308 */ /* 0x000ea40000001000 */
[----:B--2---:R-:W-:Y:S01]  /*6850*/  FMUL.FTZ R30, R30, R38 ;  /* 0x000000261e1e7220 */ /* 0x004fe20000410000 */
[----:B------:R-:W-:-:S04]  /*6860*/  FADD.FTZ R38, -R38, 1 ;  /* 0x3f80000026267421 */ /* 0x000fc80000010100 */
[----:B------:R-:W-:-:S04]  /*6870*/  FFMA.FTZ R38, R37, R38, 1 ;  /* 0x3f80000025267423 */ /* 0x000fc80000010026 */
[----:B------:R-:W-:-:S07]  /*6880*/  FMUL.FTZ R30, R30, R38 ;  /* 0x000000261e1e7220 */ /* 0x000fce0000410000 */
.L_x_167:
[----:B------:R-:W-:Y:S01]  /*6890*/  SHF.L.U32 R39, R18, 0x10, RZ ;  /* 0x0000001012277819 */ /* 0x000fe200000006ff */
[----:B------:R-:W-:Y:S01]  /*68a0*/  FFMA.FTZ R63, R62, R29, R63 ;  /* 0x0000001d3e3f7223 */ /* 0x000fe2000001003f */
[----:B------:R-:W-:Y:S01]  /*68b0*/  PRMT R37, R18, 0x7632, R37 ;  /* 0x0000763212257816 */ /* 0x000fe20000000025 */
[----:B------:R-:W-:Y:S01]  /*68c0*/  FMUL.FTZ R38, R31, R50 ;  /* 0x000000321f267220 */ /* 0x000fe20000410000 */
[----:B------:R-:W-:Y:S01]  /*68d0*/  FADD.FTZ R28, R29, R28 ;  /* 0x0000001c1d1c7221 */ /* 0x000fe20000010000 */
[----:B------:R-:W-:Y:S01]  /*68e0*/  FADD.FTZ R39, R39, -UR23 ;  /* 0x8000001727277e21 */ /* 0x000fe20008010000 */
[----:B------:R-:W-:Y:S01]  /*68f0*/  SHF.L.U32 R37, R37, 0x10, RZ ;  /* 0x0000001025257819 */ /* 0x000fe200000006ff */
[----:B------:R-:W-:Y:S01]  /*6900*/  FFMA.FTZ R63, R53, R38, R63 ;  /* 0x00000026353f7223 */ /* 0x000fe2000001003f */
[----:B------:R-:W-:Y:S01]  /*6910*/  FADD.FTZ R38, R28, R38 ;  /* 0x000000261c267221 */ /* 0x000fe20000010000 */
[----:B0-----:R-:W-:Y:S01]  /*6920*/  FMUL.FTZ R76, R39, UR24 ;  /* 0x00000018274c7c20 */ /* 0x001fe20008410000 */
[----:B------:R-:W-:Y:S01]  /*6930*/  PRMT R28, R17, 0x7632, R28 ;  /* 0x00007632111c7816 */ /* 0x000fe2000000001c */
[----:B------:R-:W-:Y:S01]  /*6940*/  FADD.FTZ R37, R37, -UR23 ;  /* 0x8000001725257e21 */ /* 0x000fe20008010000 */
[----:B------:R-:W-:Y:S01]  /*6950*/  SHF.L.U32 R29, R17, 0x10, RZ ;  /* 0x00000010111d7819 */ /* 0x000fe200000006ff */
[----:B------:R-:W-:Y:S01]  /*6960*/  FMUL.FTZ R39, R30, R51 ;  /* 0x000000331e277220 */ /* 0x000fe20000410000 */
[----:B------:R0:W-:Y:S01]  /*6970*/  STL [R1], R76 ;  /* 0x0000004c01007387 */ /* 0x0001e20000100800 */
[----:B------:R-:W-:Y:S01]  /*6980*/  PRMT R52, R16, 0x7632, R52 ;  /* 0x0000763210347816 */ /* 0x000fe20000000034 */
[----:B------:R-:W-:Y:S01]  /*6990*/  FMUL.FTZ R37, R37, UR24 ;  /* 0x0000001825257c20 */ /* 0x000fe20008410000 */
[----:B------:R-:W-:Y:S01]  /*69a0*/  SHF.L.U32 R28, R28, 0x10, RZ ;  /* 0x000000101c1c7819 */ /* 0x000fe200000006ff */
[----:B------:R-:W-:Y:S06]  /*69b0*/  @!P1 BRA `(.L_x_168) ;  /* 0x0000000000489947 */ /* 0x000fec0003800000 */
[----:B-1----:R-:W-:-:S04]  /*69c0*/  FFMA.FTZ R53, R76, R50, R48 ;  /* 0x000000324c357223 */ /* 0x002fc80000010030 */
        /* <DEDUP_REMOVED lines=13> */
[----:B-1----:R-:W-:Y:S01]  /*6aa0*/  FMUL.FTZ R28, R28, R62 ;  /* 0x0000003e1c1c7220 */ /* 0x002fe20000410000 */
[----:B------:R-:W-:-:S04]  /*6ab0*/  FADD.FTZ R62, -R62, 1 ;  /* 0x3f8000003e3e7421 */ /* 0x000fc80000010100 */
[----:B------:R-:W-:-:S04]  /*6ac0*/  FFMA.FTZ R62, R53, R62, 1 ;  /* 0x3f800000353e7423 */ /* 0x000fc8000001003e */
[----:B------:R-:W-:-:S07]  /*6ad0*/  FMUL.FTZ R28, R28, R62 ;  /* 0x0000003e1c1c7220 */ /* 0x000fce0000410000 */
.L_x_168:
[----:B------:R-:W-:Y:S01]  /*6ae0*/  SHF.L.U32 R62, R16, 0x10, RZ ;  /* 0x00000010103e7819 */ /* 0x000fe200000006ff */
[----:B------:R-:W-:Y:S01]  /*6af0*/  FFMA.FTZ R63, R77, R39, R63 ;  /* 0x000000274d3f7223 */ /* 0x000fe2000001003f */
[----:B------:R-:W-:Y:S01]  /*6b00*/  SHF.L.U32 R52, R52, 0x10, RZ ;  /* 0x0000001034347819 */ /* 0x000fe200000006ff */
[----:B-1----:R-:W-:Y:S01]  /*6b10*/  FMUL.FTZ R53, R29, R50 ;  /* 0x000000321d357220 */ /* 0x002fe20000410000 */
[----:B------:R-:W-:Y:S01]  /*6b20*/  FADD.FTZ R38, R39, R38 ;  /* 0x0000002627267221 */ /* 0x000fe20000010000 */
[----:B------:R-:W-:Y:S01]  /*6b30*/  FADD.FTZ R62, R62, -UR23 ;  /* 0x800000173e3e7e21 */ /* 0x000fe20008010000 */
[C---:B------:R-:W-:Y:S01]  /*6b40*/  PRMT R39, R15.reuse, 0x7632, R39 ;  /* 0x000076320f277816 */ /* 0x040fe20000000027 */
[----:B------:R-:W-:Y:S01]  /*6b50*/  FADD.FTZ R52, R52, -UR23 ;  /* 0x8000001734347e21 */ /* 0x000fe20008010000 */
[----:B------:R-:W-:Y:S01]  /*6b60*/  FFMA.FTZ R63, R76, R53, R63 ;  /* 0x000000354c3f7223 */ /* 0x000fe2000001003f */
[----:B------:R-:W-:Y:S01]  /*6b70*/  FMUL.FTZ R80, R62, UR24 ;  /* 0x000000183e507c20 */ /* 0x000fe20008410000 */
[----:B------:R-:W-:Y:S01]  /*6b80*/  FADD.FTZ R53, R38, R53 ;  /* 0x0000003526357221 */ /* 0x000fe20000010000 */
[----:B------:R-:W-:Y:S01]  /*6b90*/  SHF.L.U32 R38, R15, 0x10, RZ ;  /* 0x000000100f267819 */ /* 0x000fe200000006ff */
[----:B------:R-:W-:Y:S01]  /*6ba0*/  FMUL.FTZ R62, R28, R51 ;  /* 0x000000331c3e7220 */ /* 0x000fe20000410000 */
[----:B------:R-:W-:Y:S01]  /*6bb0*/  SHF.L.U32 R39, R39, 0x10, RZ ;  /* 0x0000001027277819 */ /* 0x000fe200000006ff */
[----:B------:R1:W-:Y:S01]  /*6bc0*/  STL [R1+0x38], R80 ;  /* 0x0000385001007387 */ /* 0x0003e20000100800 */
[----:B------:R-:W-:Y:S01]  /*6bd0*/  FMUL.FTZ R52, R52, UR24 ;  /* 0x0000001834347c20 */ /* 0x000fe20008410000 */
[----:B------:R-:W-:Y:S06]  /*6be0*/  @!P1 BRA `(.L_x_169) ;  /* 0x0000000000489947 */ /* 0x000fec0003800000 */
[----:B0-----:R-:W-:-:S04]  /*6bf0*/  FFMA.FTZ R76, R80, R50, R48 ;  /* 0x00000032504c7223 */ /* 0x001fc80000010030 */
[----:B------:R-:W-:-:S06]  /*6c00*/  FMUL.FTZ R77, R76, -1.4426950216293334961 ;  /* 0xbfb8aa3b4c4d7820 */ /* 0x000fcc0000410000 */
[----:B------:R-:W0:Y:S02]  /*6c10*/  MUFU.EX2 R77, R77 ;  /* 0x0000004d004d7308 */ /* 0x000e240000000800 */
[----:B0-----:R-:W-:-:S06]  /*6c20*/  FADD.FTZ R77, R77, 1 ;  /* 0x3f8000004d4d7421 */ /* 0x001fcc0000010000 */
[----:B------:R-:W0:Y:S02]  /*6c30*/  MUFU.RCP R77, R77 ;  /* 0x0000004d004d7308 */ /* 0x000e240000001000 */
[----:B0-----:R-:W-:Y:S01]  /*6c40*/  FMUL.FTZ R38, R38, R77 ;  /* 0x0000004d26267220 */ /* 0x001fe20000410000 */
[----:B------:R-:W-:-:S04]  /*6c50*/  FADD.FTZ R77, -R77, 1 ;  /* 0x3f8000004d4d7421 */ /* 0x000fc80000010100 */
[----:B------:R-:W-:Y:S01]  /*6c60*/  FFMA.FTZ R77, R76, R77, 1 ;  /* 0x3f8000004c4d7423 */ /* 0x000fe2000001004d */
[----:B------:R-:W-:-:S03]  /*6c70*/  FFMA.FTZ R76, R52, R51, R49 ;  /* 0x00000033344c7223 */ /* 0x000fc60000010031 */
[----:B------:R-:W-:Y:S01]  /*6c80*/  FMUL.FTZ R38, R38, R77 ;  /* 0x0000004d26267220 */ /* 0x000fe20000410000 */
[----:B------:R-:W-:-:S06]  /*6c90*/  FMUL.FTZ R77, R76, -1.4426950216293334961 ;  /* 0xbfb8aa3b4c4d7820 */ /* 0x000fcc0000410000 */
[----:B------:R-:W0:Y:S02]  /*6ca0*/  MUFU.EX2 R77, R77 ;  /* 0x0000004d004d7308 */ /* 0x000e240000000800 */
[----:B0-----:R-:W-:-:S06]  /*6cb0*/  FADD.FTZ R77, R77, 1 ;  /* 0x3f8000004d4d7421 */ /* 0x001fcc0000010000 */
[----:B------:R-:W0:Y:S02]  /*6cc0*/  MUFU.RCP R77, R77 ;  /* 0x0000004d004d7308 */ /* 0x000e240000001000 */
[----:B0-----:R-:W-:Y:S01]  /*6cd0*/  FMUL.FTZ R39, R39, R77 ;  /* 0x0000004d27277220 */ /* 0x001fe20000410000 */
[----:B------:R-:W-:-:S04]  /*6ce0*/  FADD.FTZ R77, -R77, 1 ;  /* 0x3f8000004d4d7421 */ /* 0x000fc80000010100 */
[----:B------:R-:W-:-:S04]  /*6cf0*/  FFMA.FTZ R77, R76, R77, 1 ;  /* 0x3f8000004c4d7423 */ /* 0x000fc8000001004d */
[----:B------:R-:W-:-:S07]  /*6d00*/  FMUL.FTZ R39, R39, R77 ;  /* 0x0000004d27277220 */ /* 0x000fce0000410000 */
.L_x_169:
[----:B------:R-:W-:Y:S01]  /*6d10*/  PRMT R78, R14, 0x7632, R78 ;  /* 0x000076320e4e7816 */ /* 0x000fe2000000004e */
[----:B------:R-:W-:Y:S01]  /*6d20*/  FFMA.FTZ R63, R37, R62, R63 ;  /* 0x0000003e253f7223 */ /* 0x000fe2000001003f */
[----:B------:R-:W-:Y:S01]  /*6d30*/  FADD.FTZ R53, R62, R53 ;  /* 0x000000353e357221 */ /* 0x000fe20000010000 */
[----:B------:R-:W-:Y:S01]  /*6d40*/  SHF.L.U32 R62, R14, 0x10, RZ ;  /* 0x000000100e3e7819 */ /* 0x000fe200000006ff */
[----:B------:R-:W-:Y:S01]  /*6d50*/  FMUL.FTZ R77, R38, R50 ;  /* 0x00000032264d7220 */ /* 0x000fe20000410000 */
[----:B------:R-:W-:Y:S02]  /*6d60*/  SHF.L.U32 R78, R78, 0x10, RZ ;  /* 0x000000104e4e7819 */ /* 0x000fe400000006ff */
[----:B0-----:R-:W-:Y:S01]  /*6d70*/  PRMT R76, R13, 0x7632, R76 ;  /* 0x000076320d4c7816 */ /* 0x001fe2000000004c */
[----:B------:R-:W-:Y:S01]  /*6d80*/  FADD.FTZ R62, R62, -UR23 ;  /* 0x800000173e3e7e21 */ /* 0x000fe20008010000 */
[----:B------:R-:W-:Y:S01]  /*6d90*/  FFMA.FTZ R63, R80, R77, R63 ;  /* 0x0000004d503f7223 */ /* 0x000fe2000001003f */
[----:B------:R-:W-:Y:S01]  /*6da0*/  FADD.FTZ R78, R78, -UR23 ;  /* 0x800000174e4e7e21 */ /* 0x000fe20008010000 */
[----:B------:R-:W-:Y:S01]  /*6db0*/  FADD.FTZ R77, R53, R77 ;  /* 0x0000004d354d7221 */ /* 0x000fe20000010000 */
[----:B------:R-:W-:Y:S01]  /*6dc0*/  FMUL.FTZ R81, R62, UR24 ;  /* 0x000000183e517c20 */ /* 0x000fe20008410000 */
[----:B------:R-:W-:Y:S01]  /*6dd0*/  SHF.L.U32 R53, R13, 0x10, RZ ;  /* 0x000000100d357819 */ /* 0x000fe200000006ff */
[----:B------:R-:W-:Y:S01]  /*6de0*/  FMUL.FTZ R85, R78, UR24 ;  /* 0x000000184e557c20 */ /* 0x000fe20008410000 */
[----:B------:R-:W-:Y:S01]  /*6df0*/  PRMT R79, R12, 0x7632, R79 ;  /* 0x000076320c4f7816 */ /* 0x000fe2000000004f */
[----:B------:R-:W-:Y:S01]  /*6e00*/  FMUL.FTZ R62, R39, R51 ;  /* 0x00000033273e7220 */ /* 0x000fe20000410000 */
[----:B------:R-:W-:-:S02]  /*6e10*/  SHF.L.U32 R76, R76, 0x10, RZ ;  /* 0x000000104c4c7819 */ /* 0x000fc400000006ff */
[----:B------:R0:W-:Y:S04]  /*6e20*/  STL [R1+0x3c], R85 ;  /* 0x00003c5501007387 */ /* 0x0001e80000100800 */
[----:B------:R0:W-:Y:S01]  /*6e30*/  STL [R1+0x40], R81 ;  /* 0x0000405101007387 */ /* 0x0001e20000100800 */
[----:B------:R-:W-:Y:S05]  /*6e40*/  @!P1 BRA `(.L_x_170) ;  /* 0x0000000000489947 */ /* 0x000fea0003800000 */
[----:B------:R-:W-:-:S04]  /*6e50*/  FFMA.FTZ R78, R81, R50, R48 ;  /* 0x00000032514e7223 */ /* 0x000fc80000010030 */
[----:B-1----:R-:W-:-:S06]  /*6e60*/  FMUL.FTZ R80, R78, -1.4426950216293334961 ;  /* 0xbfb8aa3b4e507820 */ /* 0x002fcc0000410000 */
        /* <DEDUP_REMOVED lines=16> */
.L_x_170:
[----:B------:R-:W-:Y:S01]  /*6f70*/  FFMA.FTZ R63, R52, R62, R63 ;  /* 0x0000003e343f7223 */ /* 0x000fe2000001003f */
[----:B------:R-:W-:Y:S01]  /*6f80*/  FADD.FTZ R77, R62, R77 ;  /* 0x0000004d3e4d7221 */ /* 0x000fe20000010000 */
[----:B------:R-:W-:Y:S01]  /*6f90*/  SHF.L.U32 R62, R12, 0x10, RZ ;  /* 0x000000100c3e7819 */ /* 0x000fe200000006ff */
[----:B-1----:R-:W-:Y:S01]  /*6fa0*/  FMUL.FTZ R80, R53, R50 ;  /* 0x0000003235507220 */ /* 0x002fe20000410000 */
[----:B------:R-:W-:Y:S02]  /*6fb0*/  SHF.L.U32 R79, R79, 0x10, RZ ;  /* 0x000000104f4f7819 */ /* 0x000fe400000006ff */
[----:B------:R-:W-:Y:S01]  /*6fc0*/  PRMT R78, R11, 0x7632, R78 ;  /* 0x000076320b4e7816 */ /* 0x000fe2000000004e */
[----:B------:R-:W-:Y:S01]  /*6fd0*/  FADD.FTZ R62, R62, -UR23 ;  /* 0x800000173e3e7e21 */ /* 0x000fe20008010000 */
[----:B------:R-:W-:Y:S01]  /*6fe0*/  FFMA.FTZ R63, R81, R80, R63 ;  /* 0x00000050513f7223 */ /* 0x000fe2000001003f */
[----:B------:R-:W-:Y:S01]  /*6ff0*/  FADD.FTZ R79, R79, -UR23 ;  /* 0x800000174f4f7e21 */ /* 0x000fe20008010000 */
[----:B------:R-:W-:Y:S01]  /*7000*/  FADD.FTZ R80, R77, R80 ;  /* 0x000000504d507221 */ /* 0x000fe20000010000 */
[----:B------:R-:W-:Y:S01]  /*7010*/  FMUL.FTZ R84, R62, UR24 ;  /* 0x000000183e547c20 */ /* 0x000fe20008410000 */
[----:B------:R-:W-:Y:S01]  /*7020*/  SHF.L.U32 R77, R11, 0x10, RZ ;  /* 0x000000100b4d7819 */ /* 0x000fe200000006ff */
[----:B0-----:R-:W-:Y:S01]  /*7030*/  FMUL.FTZ R81, R76, R51 ;  /* 0x000000334c517220 */ /* 0x001fe20000410000 */
[----:B------:R-:W-:Y:S01]  /*7040*/  SHF.L.U32 R78, R78, 0x10, RZ ;  /* 0x000000104e4e7819 */ /* 0x000fe200000006ff */
[----:B------:R-:W-:Y:S01]  /*7050*/  FMUL.FTZ R79, R79, UR24 ;  /* 0x000000184f4f7c20 */ /* 0x000fe20008410000 */
        /* <DEDUP_REMOVED lines=20> */
.L_x_171:
[C---:B------:R-:W-:Y:S01]  /*71a0*/  PRMT R83, R10.reuse, 0x7632, R83 ;  /* 0x000076320a537816 */ /* 0x040fe20000000053 */
[----:B------:R-:W-:Y:S01]  /*71b0*/  FFMA.FTZ R63, R85, R81, R63 ;  /* 0x00000051553f7223 */ /* 0x000fe2000001003f */
[----:B------:R-:W-:Y:S01]  /*71c0*/  SHF.L.U32 R82, R10, 0x10, RZ ;  /* 0x000000100a527819 */ /* 0x000fe200000006ff */
[----:B------:R-:W-:Y:S01]  /*71d0*/  FMUL.FTZ R62, R77, R50 ;  /* 0x000000324d3e7220 */ /* 0x000fe20000410000 */
[----:B------:R-:W-:Y:S01]  /*71e0*/  SHF.L.U32 R83, R83, 0x10, RZ ;  /* 0x0000001053537819 */ /* 0x000fe200000006ff */
[----:B------:R-:W-:Y:S01]  /*71f0*/  FADD.FTZ R80, R81, R80 ;  /* 0x0000005051507221 */ /* 0x000fe20000010000 */
[----:B------:R-:W-:Y:S01]  /*7200*/  PRMT R81, R9, 0x7632, R81 ;  /* 0x0000763209517816 */ /* 0x000fe20000000051 */
[----:B------:R-:W-:Y:S01]  /*7210*/  FADD.FTZ R82, R82, -UR23 ;  /* 0x8000001752527e21 */ /* 0x000fe20008010000 */
[----:B------:R-:W-:Y:S01]  /*7220*/  FFMA.FTZ R63, R84, R62, R63 ;  /* 0x0000003e543f7223 */ /* 0x000fe2000001003f */
[----:B------:R-:W-:Y:S01]  /*7230*/  FADD.FTZ R83, R83, -UR23 ;  /* 0x8000001753537e21 */ /* 0x000fe20008010000 */
[----:B------:R-:W-:Y:S01]  /*7240*/  FADD.FTZ R62, R80, R62 ;  /* 0x0000003e503e7221 */ /* 0x000fe20000010000 */
[----:B------:R-:W-:Y:S01]  /*7250*/  SHF.L.U32 R80, R9, 0x10, RZ ;  /* 0x0000001009507819 */ /* 0x000fe200000006ff */
[----:B------:R-:W-:Y:S01]  /*7260*/  FMUL.FTZ R82, R82, UR24 ;  /* 0x0000001852527c20 */ /* 0x000fe20008410000 */
[----:B------:R-:W-:Y:S01]  /*7270*/  PRMT R87, R8, 0x7632, R87 ;  /* 0x0000763208577816 */ /* 0x000fe20000000057 */
[----:B0-----:R-:W-:Y:S01]  /*7280*/  FMUL.FTZ R84, R78, R51 ;  /* 0x000000334e547220 */ /* 0x001fe20000410000 */
[----:B------:R-:W-:Y:S01]  /*7290*/  SHF.L.U32 R81, R81, 0x10, RZ ;  /* 0x0000001051517819 */ /* 0x000fe200000006ff */
[----:B------:R-:W-:Y:S01]  /*72a0*/  FMUL.FTZ R83, R83, UR24 ;  /* 0x0000001853537c20 */ /* 0x000fe20008410000 */
[----:B------:R-:W-:Y:S06]  /*72b0*/  @!P1 BRA `(.L_x_172) ;  /* 0x0000000000489947 */ /* 0x000fec0003800000 */
[----:B------:R-:W-:-:S04]  /*72c0*/  FFMA.FTZ R85, R82, R50, R48 ;  /* 0x0000003252557223 */ /* 0x000fc80000010030 */
        /* <DEDUP_REMOVED lines=17> */
.L_x_172:
[----:B------:R-:W-:Y:S01]  /*73e0*/  SHF.L.U32 R86, R8, 0x10, RZ ;  /* 0x0000001008567819 */ /* 0x000fe200000006ff */
[----:B------:R-:W-:Y:S01]  /*73f0*/  FFMA.FTZ R63, R79, R84, R63 ;  /* 0x000000544f3f7223 */ /* 0x000fe2000001003f */
[----:B------:R-:W-:Y:S01]  /*7400*/  SHF.L.U32 R87, R87, 0x10, RZ ;  /* 0x0000001057577819 */ /* 0x000fe200000006ff */
[----:B------:R-:W-:Y:S01]  /*7410*/  FMUL.FTZ R88, R80, R50 ;  /* 0x0000003250587220 */ /* 0x000fe20000410000 */
[----:B------:R-:W-:Y:S01]  /*7420*/  FADD.FTZ R62, R84, R62 ;  /* 0x0000003e543e7221 */ /* 0x000fe20000010000 */
[----:B------:R-:W-:Y:S01]  /*7430*/  PRMT R85, R7, 0x7632, R85 ;  /* 0x0000763207557816 */ /* 0x000fe20000000055 */
[----:B------:R-:W-:Y:S01]  /*7440*/  FADD.FTZ R86, R86, -UR23 ;  /* 0x8000001756567e21 */ /* 0x000fe20008010000 */
[----:B------:R-:W-:Y:S01]  /*7450*/  FADD.FTZ R87, R87, -UR23 ;  /* 0x8000001757577e21 */ /* 0x000fe20008010000 */
[----:B------:R-:W-:Y:S01]  /*7460*/  FFMA.FTZ R63, R82, R88, R63 ;  /* 0x00000058523f7223 */ /* 0x000fe2000001003f */
[----:B------:R-:W-:Y:S01]  /*7470*/  FADD.FTZ R88, R62, R88 ;  /* 0x000000583e587221 */ /* 0x000fe20000010000 */
[----:B------:R-:W-:Y:S01]  /*7480*/  SHF.L.U32 R84, R7, 0x10, RZ ;  /* 0x0000001007547819 */ /* 0x000fe200000006ff */
[----:B------:R-:W-:Y:S01]  /*7490*/  FMUL.FTZ R86, R86, UR24 ;  /* 0x0000001856567c20 */ /* 0x000fe20008410000 */
[----:B------:R-:W-:Y:S01]  /*74a0*/  SHF.L.U32 R85, R85, 0x10, RZ ;  /* 0x0000001055557819 */ /* 0x000fe200000006ff */
[----:B------:R-:W-:Y:S01]  /*74b0*/  FMUL.FTZ R89, R81, R51 ;  /* 0x0000003351597220 */ /* 0x000fe20000410000 */
        /* <DEDUP_REMOVED lines=20> */
.L_x_173:
        /* <DEDUP_REMOVED lines=14> */
[----:B------:R-:W-:Y:S01]  /*76e0*/  FMUL.FTZ R92, R85, R51 ;  /* 0x00000033555c7220 */ /* 0x000fe20000410000 */
        /* <DEDUP_REMOVED lines=21> */
.L_x_174:
        /* <DEDUP_REMOVED lines=34> */
.L_x_175:
[----:B------:R-:W2:Y:S01]  /*7a60*/  LDL R106, [R1+0x78] ;  /* 0x00007800016a7983 */ /* 0x000ea20000100800 */
        /* <DEDUP_REMOVED lines=13> */
[----:B------:R-:W-:Y:S01]  /*7b40*/  SHF.L.U32 R97, R97, 0x10, RZ ;  /* 0x0000001061617819 */ /* 0x000fe200000006ff */
[----:B------:R-:W-:Y:S01]  /*7b50*/  FMUL.FTZ R100, R93, R51 ;  /* 0x000000335d647220 */ /* 0x000fe20000410000 */
[----:B------:R-:W-:Y:S01]  /*7b60*/  FMUL.FTZ R99, R99, UR24 ;  /* 0x0000001863637c20 */ /* 0x000fe20008410000 */
[----:B--2---:R-:W-:Y:S01]  /*7b70*/  PRMT R103, R106, 0x7632, R103 ;  /* 0x000076326a677816 */ /* 0x004fe20000000067 */
        /* <DEDUP_REMOVED lines=19> */
.L_x_176:
[----:B------:R-:W2:Y:S01]  /*7cb0*/  LDL R105, [R1+0x74] ;  /* 0x0000740001697983 */ /* 0x000ea20000100800 */
[----:B------:R-:W-:Y:S01]  /*7cc0*/  SHF.L.U32 R102, R106, 0x10, RZ ;  /* 0x000000106a667819 */ /* 0x000fe200000006ff */
[----:B------:R-:W-:Y:S01]  /*7cd0*/  FFMA.FTZ R63, R95, R100, R63 ;  /* 0x000000645f3f7223 */ /* 0x000fe2000001003f */
[----:B------:R-:W-:Y:S01]  /*7ce0*/  SHF.L.U32 R103, R103, 0x10, RZ ;  /* 0x0000001067677819 */ /* 0x000fe200000006ff */
[----:B------:R-:W-:Y:S01]  /*7cf0*/  FMUL.FTZ R104, R96, R50 ;  /* 0x0000003260687220 */ /* 0x000fe20000410000 */
[----:B------:R-:W-:Y:S01]  /*7d00*/  FADD.FTZ R62, R100, R62 ;  /* 0x0000003e643e7221 */ /* 0x000fe20000010000 */
[----:B------:R-:W-:Y:S02]  /*7d10*/  FADD.FTZ R102, R102, -UR23 ;  /* 0x8000001766667e21 */ /* 0x000fe40008010000 */
[----:B------:R-:W-:Y:S01]  /*7d20*/  FADD.FTZ R103, R103, -UR23 ;  /* 0x8000001767677e21 */ /* 0x000fe20008010000 */
[----:B------:R-:W-:Y:S01]  /*7d30*/  FFMA.FTZ R63, R98, R104, R63 ;  /* 0x00000068623f7223 */ /* 0x000fe2000001003f */
[----:B------:R-:W-:Y:S01]  /*7d40*/  FADD.FTZ R104, R62, R104 ;  /* 0x000000683e687221 */ /* 0x000fe20000010000 */
[----:B------:R-:W-:Y:S01]  /*7d50*/  FMUL.FTZ R102, R102, UR24 ;  /* 0x0000001866667c20 */ /* 0x000fe20008410000 */
[----:B------:R-:W-:Y:S01]  /*7d60*/  FMUL.FTZ R103, R103, UR24 ;  /* 0x0000001867677c20 */ /* 0x000fe20008410000 */
[----:B--2---:R-:W-:-:S02]  /*7d70*/  PRMT R101, R105, 0x7632, R101 ;  /* 0x0000763269657816 */ /* 0x004fc40000000065 */
[----:B------:R-:W-:Y:S01]  /*7d80*/  SHF.L.U32 R100, R105, 0x10, RZ ;  /* 0x0000001069647819 */ /* 0x000fe200000006ff */
        /* <DEDUP_REMOVED lines=21> */
.L_x_177:
[----:B------:R-:W2:Y:S04]  /*7ee0*/  LDL R106, [R1+0x4c] ;  /* 0x00004c00016a7983 */ /* 0x000ea80000100800 */
[----:B------:R-:W3:Y:S01]  /*7ef0*/  LDL R108, [R1+0x6c] ;  /* 0x00006c00016c7983 */ /* 0x000ee20000100800 */
[----:B------:R-:W-:Y:S01]  /*7f00*/  FFMA.FTZ R63, R99, R105, R63 ;  /* 0x00000069633f7223 */ /* 0x000fe2000001003f */
[----:B------:R-:W-:Y:S01]  /*7f10*/  FMUL.FTZ R62, R100, R50 ;  /* 0x00000032643e7220 */ /* 0x000fe20000410000 */
[----:B------:R-:W-:Y:S01]  /*7f20*/  FADD.FTZ R104, R105, R104 ;  /* 0x0000006869687221 */ /* 0x000fe20000010000 */
[----:B------:R-:W-:Y:S02]  /*7f30*/  PRMT R111, R124, 0x7632, R111 ;  /* 0x000076327c6f7816 */ /* 0x000fe4000000006f */
[----:B------:R-:W-:Y:S01]  /*7f40*/  FFMA.FTZ R63, R102, R62, R63 ;  /* 0x0000003e663f7223 */ /* 0x000fe2000001003f */
[----:B------:R-:W-:Y:S01]  /*7f50*/  FADD.FTZ R62, R104, R62 ;  /* 0x0000003e683e7221 */ /* 0x000fe20000010000 */
[----:B--2---:R-:W-:-:S02]  /*7f60*/  PRMT R107, R106, 0x7632, R107 ;  /* 0x000076326a6b7816 */ /* 0x004fc4000000006b */
[----:B------:R-:W-:Y:S02]  /*7f70*/  SHF.L.U32 R106, R106, 0x10, RZ ;  /* 0x000000106a6a7819 */ /* 0x000fe400000006ff */
[----:B------:R-:W-:Y:S02]  /*7f80*/  SHF.L.U32 R107, R107, 0x10, RZ ;  /* 0x000000106b6b7819 */ /* 0x000fe400000006ff */
[----:B---3--:R-:W-:Y:S01]  /*7f90*/  PRMT R105, R108, 0x7632, R105 ;  /* 0x000076326c697816 */ /* 0x008fe20000000069 */
[----:B------:R-:W-:Y:S01]  /*7fa0*/  FADD.FTZ R106, R106, -UR23 ;  /* 0x800000176a6a7e21 */ /* 0x000fe20008010000 */
[----:B------:R-:W-:Y:S01]  /*7fb0*/  SHF.L.U32 R104, R108, 0x10, RZ ;  /* 0x000000106c687819 */ /* 0x000fe200000006ff */
[----:B------:R-:W-:Y:S01]  /*7fc0*/  FADD.FTZ R107, R107, -UR23 ;  /* 0x800000176b6b7e21 */ /* 0x000fe20008010000 */
[----:B------:R-:W-:Y:S01]  /*7fd0*/  SHF.L.U32 R105, R105, 0x10, RZ ;  /* 0x0000001069697819 */ /* 0x000fe200000006ff */
[----:B------:R-:W-:Y:S01]  /*7fe0*/  FMUL.FTZ R106, R106, UR24 ;  /* 0x000000186a6a7c20 */ /* 0x000fe20008410000 */
        /* <DEDUP_REMOVED lines=21> */
.L_x_178:
        /* <DEDUP_REMOVED lines=34> */
.L_x_179:
[----:B------:R-:W-:Y:S01]  /*8360*/  PRMT R115, R72, 0x7632, R115 ;  /* 0x0000763248737816 */ /* 0x000fe20000000073 */
[----:B------:R-:W-:Y:S01]  /*8370*/  FFMA.FTZ R63, R107, R62, R63 ;  /* 0x0000003e6b3f7223 */ /* 0x000fe2000001003f */
[----:B------:R-:W-:Y:S01]  /*8380*/  FMUL.FTZ R112, R108, R50 ;  /* 0x000000326c707220 */ /* 0x000fe20000410000 */
[----:B------:R-:W-:Y:S01]  /*8390*/  FADD.FTZ R113, R62, R113 ;  /* 0x000000713e717221 */ /* 0x000fe20000010000 */
[----:B------:R-:W-:Y:S01]  /*83a0*/  SHF.L.U32 R114, R72, 0x10, RZ ;  /* 0x0000001048727819 */ /* 0x000fe200000006ff */
[----:B------:R-:W-:Y:S01]  /*83b0*/  FMUL.FTZ R62, R109, R51 ;  /* 0x000000336d3e7220 */ /* 0x000fe20000410000 */
[----:B------:R-:W-:Y:S01]  /*83c0*/  SHF.L.U32 R115, R115, 0x10, RZ ;  /* 0x0000001073737819 */ /* 0x000fe200000006ff */
[----:B------:R-:W-:Y:S01]  /*83d0*/  FFMA.FTZ R63, R110, R112, R63 ;  /* 0x000000706e3f7223 */ /* 0x000fe2000001003f */
[----:B------:R-:W-:Y:S01]  /*83e0*/  FADD.FTZ R112, R113, R112 ;  /* 0x0000007071707221 */ /* 0x000fe20000010000 */
[----:B------:R-:W-:Y:S01]  /*83f0*/  PRMT R113, R121, 0x7632, R113 ;  /* 0x0000763279717816 */ /* 0x000fe20000000071 */
[----:B------:R-:W-:Y:S01]  /*8400*/  FADD.FTZ R114, R114, -UR23 ;  /* 0x8000001772727e21 */ /* 0x000fe20008010000 */
[----:B------:R-:W-:Y:S01]  /*8410*/  FADD.FTZ R115, R115, -UR23 ;  /* 0x8000001773737e21 */ /* 0x000fe20008010000 */
[----:B------:R-:W-:Y:S01]  /*8420*/  FADD.FTZ R116, R62, R112 ;  /* 0x000000703e747221 */ /* 0x000fe20000010000 */
[----:B------:R-:W-:Y:S01]  /*8430*/  FFMA.FTZ R117, R111, R62, R63 ;  /* 0x0000003e6f757223 */ /* 0x000fe2000001003f */
[----:B------:R-:W-:Y:S01]  /*8440*/  SHF.L.U32 R112, R121, 0x10, RZ ;  /* 0x0000001079707819 */ /* 0x000fe200000006ff */
[----:B------:R-:W-:Y:S01]  /*8450*/  FMUL.FTZ R114, R114, UR24 ;  /* 0x0000001872727c20 */ /* 0x000fe20008410000 */
        /* <DEDUP_REMOVED lines=21> */
.L_x_180:
[----:B------:R-:W-:Y:S01]  /*85b0*/  FMUL.FTZ R62, R112, R50 ;  /* 0x00000032703e7220 */ /* 0x000fe20000410000 */
[--C-:B------:R-:W-:Y:S01]  /*85c0*/  FFMA.FTZ R121, R35, R34, R118.reuse ;  /* 0x0000002223797223 */ /* 0x100fe20000010076 */
[----:B------:R-:W-:Y:S01]  /*85d0*/  PRMT R118, R71, 0x7632, R118 ;  /* 0x0000763247767816 */ /* 0x000fe20000000076 */
[----:B------:R-:W-:Y:S01]  /*85e0*/  FADD.FTZ R35, R119, R34 ;  /* 0x0000002277237221 */ /* 0x000fe20000010000 */
[----:B------:R-:W-:Y:S01]  /*85f0*/  FFMA.FTZ R63, R114, R62, R117 ;  /* 0x0000003e723f7223 */ /* 0x000fe20000010075 */
[----:B------:R-:W-:Y:S01]  /*8600*/  SHF.L.U32 R117, R71, 0x10, RZ ;  /* 0x0000001047757819 */ /* 0x000fe200000006ff */
[----:B------:R-:W-:Y:S01]  /*8610*/  STL [R1+0x5c], R121 ;  /* 0x00005c7901007387 */ /* 0x000fe20000100800 */
[----:B------:R-:W-:Y:S01]  /*8620*/  SHF.L.U32 R118, R118, 0x10, RZ ;  /* 0x0000001076767819 */ /* 0x000fe200000006ff */
[----:B------:R-:W-:Y:S01]  /*8630*/  FADD.FTZ R34, R116, R62 ;  /* 0x0000003e74227221 */ /* 0x000fe20000010000 */
[----:B------:R-:W-:Y:S01]  /*8640*/  PRMT R116, R120, 0x7632, R116 ;  /* 0x0000763278747816 */ /* 0x000fe20000000074 */
[----:B------:R0:W-:Y:S01]  /*8650*/  STL [R1+0x58], R35 ;  /* 0x0000582301007387 */ /* 0x0001e20000100800 */
[----:B------:R-:W-:Y:S01]  /*8660*/  FADD.FTZ R117, R117, -UR23 ;  /* 0x8000001775757e21 */ /* 0x000fe20008010000 */
[----:B------:R-:W-:Y:S01]  /*8670*/  FADD.FTZ R118, R118, -UR23 ;  /* 0x8000001776767e21 */ /* 0x000fe20008010000 */
[----:B------:R-:W-:-:S02]  /*8680*/  SHF.L.U32 R116, R116, 0x10, RZ ;  /* 0x0000001074747819 */ /* 0x000fc400000006ff */
[----:B------:R-:W-:Y:S01]  /*8690*/  FMUL.FTZ R117, R117, UR24 ;  /* 0x0000001875757c20 */ /* 0x000fe20008410000 */
[----:B------:R-:W-:Y:S01]  /*86a0*/  FMUL.FTZ R118, R118, UR24 ;  /* 0x0000001876767c20 */ /* 0x000fe20008410000 */
[----:B------:R-:W-:Y:S01]  /*86b0*/  SHF.L.U32 R119, R120, 0x10, RZ ;  /* 0x0000001078777819 */ /* 0x000fe200000006ff */
[----:B0-----:R-:W-:-:S04]  /*86c0*/  FMUL.FTZ R35, R113, R51 ;  /* 0x0000003371237220 */ /* 0x001fc80000410000 */
[----:B------:R-:W-:Y:S01]  /*86d0*/  FFMA.FTZ R62, R115, R35, R63 ;  /* 0x00000023733e7223 */ /* 0x000fe2000001003f */
[----:B------:R-:W-:Y:S01]  /*86e0*/  FADD.FTZ R63, R35, R34 ;  /* 0x00000022233f7221 */ /* 0x000fe20000010000 */
        /* <DEDUP_REMOVED lines=8> */
[----:B------:R-:W-:-:S04]  /*8770*/  FFMA.FTZ R35, R35, R34, 1 ;  /* 0x3f80000023237423 */ /* 0x000fc80000010022 */
[----:B------:R-:W-:Y:S01]  /*8780*/  FMUL.FTZ R119, R119, R35 ;  /* 0x0000002377777220 */ /* 0x000fe20000410000 */
        /* <DEDUP_REMOVED lines=9> */
.L_x_181:
[----:B------:R-:W-:Y:S01]  /*8820*/  FMUL.FTZ R34, R119, R50 ;  /* 0x0000003277227220 */ /* 0x000fe20000410000 */
[C---:B------:R-:W-:Y:S02]  /*8830*/  PRMT R120, R123.reuse, 0x7632, R120 ;  /* 0x000076327b787816 */ /* 0x040fe40000000078 */
[----:B------:R-:W-:Y:S01]  /*8840*/  SHF.L.U32 R123, R123, 0x10, RZ ;  /* 0x000000107b7b7819 */ /* 0x000fe200000006ff */
[----:B------:R-:W-:Y:S01]  /*8850*/  FFMA.FTZ R62, R117, R34, R62 ;  /* 0x00000022753e7223 */ /* 0x000fe2000001003e */
[----:B------:R-:W-:Y:S01]  /*8860*/  FADD.FTZ R35, R63, R34 ;  /* 0x000000223f237221 */ /* 0x000fe20000010000 */
[----:B------:R-:W-:Y:S01]  /*8870*/  FMUL.FTZ R34, R116, R51 ;  /* 0x0000003374227220 */ /* 0x000fe20000410000 */
[----:B------:R-:W-:-:S03]  /*8880*/  SHF.L.U32 R120, R120, 0x10, RZ ;  /* 0x0000001078787819 */ /* 0x000fc600000006ff */
[----:B------:R-:W-:Y:S01]  /*8890*/  FFMA.FTZ R62, R118, R34, R62 ;  /* 0x00000022763e7223 */ /* 0x000fe2000001003e */
[----:B------:R-:W-:Y:S01]  /*88a0*/  FADD.FTZ R63, R34, R35 ;  /* 0x00000023223f7221 */ /* 0x000fe20000010000 */
[C---:B------:R-:W-:Y:S02]  /*88b0*/  PRMT R34, R70.reuse, 0x7632, R34 ;  /* 0x0000763246227816 */ /* 0x040fe40000000022 */
[----:B------:R-:W-:Y:S02]  /*88c0*/  SHF.L.U32 R35, R70, 0x10, RZ ;  /* 0x0000001046237819 */ /* 0x000fe400000006ff */
[----:B------:R-:W-:-:S03]  /*88d0*/  SHF.L.U32 R34, R34, 0x10, RZ ;  /* 0x0000001022227819 */ /* 0x000fc600000006ff */
[----:B------:R-:W-:Y:S02]  /*88e0*/  FADD.FTZ R35, R35, -UR23 ;  /* 0x8000001723237e21 */ /* 0x000fe40008010000 */
[----:B------:R-:W-:Y:S02]  /*88f0*/  FADD.FTZ R34, R34, -UR23 ;  /* 0x8000001722227e21 */ /* 0x000fe40008010000 */
[----:B------:R-:W-:Y:S02]  /*8900*/  FMUL.FTZ R121, R35, UR24 ;  /* 0x0000001823797c20 */ /* 0x000fe40008410000 */
        /* <DEDUP_REMOVED lines=20> */
.L_x_182:
[----:B------:R-:W-:-:S04]  /*8a50*/  FMUL.FTZ R34, R123, R50 ;  /* 0x000000327b227220 */ /* 0x000fc80000410000 */
[----:B------:R-:W-:Y:S01]  /*8a60*/  FFMA.FTZ R62, R121, R34, R62 ;  /* 0x00000022793e7223 */ /* 0x000fe2000001003e */
[----:B------:R-:W-:Y:S01]  /*8a70*/  FADD.FTZ R35, R63, R34 ;  /* 0x000000223f237221 */ /* 0x000fe20000010000 */
[----:B------:R-:W-:-:S04]  /*8a80*/  FMUL.FTZ R34, R120, R51 ;  /* 0x0000003378227220 */ /* 0x000fc80000410000 */
[----:B------:R-:W-:Y:S01]  /*8a90*/  FFMA.FTZ R63, R122, R34, R62 ;  /* 0x000000227a3f7223 */ /* 0x000fe2000001003e */
[----:B------:R-:W-:Y:S01]  /*8aa0*/  FADD.FTZ R62, R34, R35 ;  /* 0x00000023223e7221 */ /* 0x000fe20000010000 */
[C---:B------:R-:W-:Y:S02]  /*8ab0*/  SHF.L.U32 R35, R69.reuse, 0x10, RZ ;  /* 0x0000001045237819 */ /* 0x040fe400000006ff */
[----:B------:R-:W-:Y:S01]  /*8ac0*/  PRMT R34, R69, 0x7632, R34 ;  /* 0x0000763245227816 */ /* 0x000fe20000000022 */
[----:B------:R-:W-:Y:S03]  /*8ad0*/  STL [R1+0x30], R63 ;  /* 0x0000303f01007387 */ /* 0x000fe60000100800 */
[----:B------:R-:W-:Y:S01]  /*8ae0*/  SHF.L.U32 R34, R34, 0x10, RZ ;  /* 0x0000001022227819 */ /* 0x000fe200000006ff */
[----:B------:R0:W-:Y:S04]  /*8af0*/  STL [R1+0x44], R62 ;  /* 0x0000443e01007387 */ /* 0x0001e80000100800 */
[----:B------:R-:W-:-:S04]  /*8b00*/  FADD.FTZ R34, R34, -UR23 ;  /* 0x8000001722227e21 */ /* 0x000fc80008010000 */
[----:B------:R-:W-:Y:S01]  /*8b10*/  FMUL.FTZ R124, R34, UR24 ;  /* 0x00000018227c7c20 */ /* 0x000fe20008410000 */
[----:B------:R-:W-:Y:S01]  /*8b20*/  SHF.L.U32 R34, R125, 0x10, RZ ;  /* 0x000000107d227819 */ /* 0x000fe200000006ff */
[----:B0-----:R-:W-:Y:S01]  /*8b30*/  FADD.FTZ R62, R35, -UR23 ;  /* 0x80000017233e7e21 */ /* 0x001fe20008010000 */
[----:B------:R-:W-:-:S03]  /*8b40*/  PRMT R35, R125, 0x7632, R35 ;  /* 0x000076327d237816 */ /* 0x000fc60000000023 */
[----:B------:R-:W-:Y:S01]  /*8b50*/  FMUL.FTZ R63, R62, UR24 ;  /* 0x000000183e3f7c20 */ /* 0x000fe20008410000 */
[----:B------:R-:W-:-:S04]  /*8b60*/  SHF.L.U32 R35, R35, 0x10, RZ ;  /* 0x0000001023237819 */ /* 0x000fc800000006ff */
[----:B------:R0:W-:Y:S01]  /*8b70*/  STL [R1+0x28], R63 ;  /* 0x0000283f01007387 */ /* 0x0001e20000100800 */
[----:B------:R-:W-:Y:S05]  /*8b80*/  @!P1 BRA `(.L_x_183) ;  /* 0x0000000000489947 */ /* 0x000fea0003800000 */
        /* <DEDUP_REMOVED lines=18> */
.L_x_183:
[----:B------:R-:W2:Y:S04]  /*8cb0*/  LDL.LU R125, [R1+0x30] ;  /* 0x00003000017d7983 */ /* 0x000ea80000300800 */
[----:B------:R-:W3:Y:S04]  /*8cc0*/  LDL R62, [R1+0x84] ;  /* 0x00008400013e7983 */ /* 0x000ee80000100800 */
[----:B0-----:R-:W4:Y:S04]  /*8cd0*/  LDL.LU R63, [R1+0x44] ;  /* 0x00004400013f7983 */ /* 0x001f280000300800 */
[----:B------:R-:W-:Y:S04]  /*8ce0*/  STL [R1+0xa8], R9 ;  /* 0x0000a80901007387 */ /* 0x000fe80000100800 */
[----:B------:R-:W-:Y:S04]  /*8cf0*/  STL [R1+0xa4], R8 ;  /* 0x0000a40801007387 */ /* 0x000fe80000100800 */
[----:B------:R-:W-:Y:S04]  /*8d00*/  STL [R1+0xa0], R7 ;  /* 0x0000a00701007387 */ /* 0x000fe80000100800 */
[----:B------:R-:W-:Y:S04]  /*8d10*/  STL [R1+0x9c], R6 ;  /* 0x00009c0601007387 */ /* 0x000fe80000100800 */
[----:B------:R-:W-:Y:S04]  /*8d20*/  STL [R1+0x98], R5 ;  /* 0x0000980501007387 */ /* 0x000fe80000100800 */
[----:B------:R-:W-:Y:S04]  /*8d30*/  STL [R1+0x94], R4 ;  /* 0x0000940401007387 */ /* 0x000fe80000100800 */
[----:B------:R-:W-:Y:S04]  /*8d40*/  STL [R1+0x90], R3 ;  /* 0x0000900301007387 */ /* 0x000fe80000100800 */
[----:B------:R-:W-:Y:S04]  /*8d50*/  STL [R1+0x8c], R2 ;  /* 0x00008c0201007387 */ /* 0x000fe80000100800 */
[----:B------:R0:W-:Y:S04]  /*8d60*/  STL [R1+0x88], R0 ;  /* 0x0000880001007387 */ /* 0x0001e80000100800 */
[----:B0-----:R-:W4:Y:S01]  /*8d70*/  LDL.LU R0, [R1+0x28] ;  /* 0x0000280001007983 */ /* 0x001f220000300800 */
[----:B------:R-:W0:Y:S01]  /*8d80*/  S2R R8, SR_LANEID ;  /* 0x0000000000087919 */ /* 0x000e220000000000 */
[----:B------:R-:W-:-:S02]  /*8d90*/  ISETP.GT.AND P0, PT, R75, 0x17f, PT ;  /* 0x0000017f4b00780c */ /* 0x000fc40003f04270 */
[----:B------:R-:W4:Y:S04]  /*8da0*/  LDL.LU R7, [R1+0x7c] ;  /* 0x00007c0001077983 */ /* 0x000f280000300800 */
[----:B------:R-:W4:Y:S04]  /*8db0*/  LDL.LU R3, [R1+0x80] ;  /* 0x0000800001037983 */ /* 0x000f280000300800 */
[----:B------:R-:W4:Y:S04]  /*8dc0*/  LDL.LU R6, [R1+0x5c] ;  /* 0x00005c0001067983 */ /* 0x000f280000300800 */
[----:B------:R-:W4:Y:S04]  /*8dd0*/  LDL.LU R4, [R1+0x58] ;  /* 0x0000580001047983 */ /* 0x000f280000300800 */
[----:B------:R-:W4:Y:S01]  /*8de0*/  LDL.LU R5, [R1+0x10] ;  /* 0x0000100001057983 */ /* 0x000f220000300800 */
[----:B--2---:R-:W-:-:S02]  /*8df0*/  MOV R9, R125 ;  /* 0x0000007d00097202 */ /* 0x004fc40000000f00 */
[----:B------:R-:W-:-:S05]  /*8e00*/  MOV R125, 0xffffffe0 ;  /* 0xffffffe0007d7802 */ /* 0x000fca0000000f00 */
[----:B---3--:R-:W-:Y:S02]  /*8e10*/  IMAD R125, R62, R125, 0x187 ;  /* 0x000001873e7d7424 */ /* 0x008fe400078e027d */
[----:B------:R-:W-:-:S04]  /*8e20*/  FMUL.FTZ R62, R34, R50 ;  /* 0x00000032223e7220 */ /* 0x000fc80000410000 */
[----:B----4-:R-:W-:Y:S01]  /*8e30*/  FADD.FTZ R63, R63, R62 ;  /* 0x0000003e3f3f7221 */ /* 0x010fe20000010000 */
[----:B------:R-:W-:-:S04]  /*8e40*/  SEL R125, R125, 0x1f, P0 ;  /* 0x0000001f7d7d7807 */ /* 0x000fc80000000000 */
[----:B0-----:R-:W-:Y:S01]  /*8e50*/  ISETP.GE.AND P0, PT, R8, R125, PT ;  /* 0x0000007d0800720c */ /* 0x001fe20003f06270 */
[----:B------:R-:W-:Y:S01]  /*8e60*/  FFMA.FTZ R2, R0, R62, R9 ;  /* 0x0000003e00027223 */ /* 0x000fe20000010009 */
[----:B------:R-:W-:-:S04]  /*8e70*/  FMUL.FTZ R62, R35, R51 ;  /* 0x00000033233e7220 */ /* 0x000fc80000410000 */
[----:B------:R-:W-:Y:S01]  /*8e80*/  FADD.FTZ R63, R62, R63 ;  /* 0x0000003f3e3f7221 */ /* 0x000fe20000010000 */
[----:B------:R-:W-:-:S04]  /*8e90*/  FFMA.FTZ R62, R124, R62, R2 ;  /* 0x0000003e7c3e7223 */ /* 0x000fc80000010002 */
[----:B------:R-:W0:Y:S02]  /*8ea0*/  SHFL.DOWN PT, R2, R63, 0x1, R125 ;  /* 0x082000003f027989 */ /* 0x000e2400000e007d */
[----:B0-----:R-:W-:Y:S02]  /*8eb0*/  @!P0 FADD.FTZ R63, R63, R2 ;  /* 0x000000023f3f8221 */ /* 0x001fe40000010000 */
[----:B------:R-:W0:Y:S02]  /*8ec0*/  SHFL.DOWN PT, R2, R62, 0x1, R125 ;  /* 0x082000003e027989 */ /* 0x000e2400000e007d */
[----:B0-----:R-:W-:Y:S01]  /*8ed0*/  @!P0 FADD.FTZ R62, R62, R2 ;  /* 0x000000023e3e8221 */ /* 0x001fe20000010000 */
[----:B------:R-:W-:-:S04]  /*8ee0*/  IADD3 R2, R8, 0x2, RZ ;  /* 0x0000000208027810 */ /* 0x000fc80007ffe0ff */
[----:B------:R-:W-:Y:S02]  /*8ef0*/  ISETP.GT.AND P0, PT, R2, R125, PT ;  /* 0x0000007d0200720c */ /* 0x000fe40003f04270 */
[----:B------:R-:W0:Y:S11]  /*8f00*/  SHFL.DOWN PT, R2, R63, 0x2, R125 ;  /* 0x084000003f027989 */ /* 0x000e3600000e007d */
[----:B0-----:R-:W-:-:S02]  /*8f10*/  @!P0 FADD.FTZ R63, R63, R2 ;  /* 0x000000023f3f8221 */ /* 0x001fc40000010000 */
[----:B------:R-:W0:Y:S02]  /*8f20*/  SHFL.DOWN PT, R2, R62, 0x2, R125 ;  /* 0x084000003e027989 */ /* 0x000e2400000e007d */
[----:B0-----:R-:W-:Y:S01]  /*8f30*/  @!P0 FADD.FTZ R62, R62, R2 ;  /* 0x000000023e3e8221 */ /* 0x001fe20000010000 */
[----:B------:R-:W-:-:S04]  /*8f40*/  IADD3 R2, R8, 0x4, RZ ;  /* 0x0000000408027810 */ /* 0x000fc80007ffe0ff */
[----:B------:R-:W0:Y:S01]  /*8f50*/  SHFL.DOWN PT, R9, R62, 0x4, R125 ;  /* 0x088000003e097989 */ /* 0x000e2200000e007d */
[----:B------:R-:W-:-:S03]  /*8f60*/  ISETP.GT.AND P0, PT, R2, R125, PT ;  /* 0x0000007d0200720c */ /* 0x000fc60003f04270 */
[----:B------:R-:W1:Y:S10]  /*8f70*/  SHFL.DOWN PT, R2, R63, 0x4, R125 ;  /* 0x088000003f027989 */ /* 0x000e7400000e007d */
[----:B0-----:R-:W-:Y:S01]  /*8f80*/  @!P0 FADD.FTZ R62, R62, R9 ;  /* 0x000000093e3e8221 */ /* 0x001fe20000010000 */
[----:B------:R-:W-:Y:S01]  /*8f90*/  IADD3 R9, R8, 0x8, RZ ;  /* 0x0000000808097810 */ /* 0x000fe20007ffe0ff */
[----:B-1----:R-:W-:-:S03]  /*8fa0*/  @!P0 FADD.FTZ R63, R63, R2 ;  /* 0x000000023f3f8221 */ /* 0x002fc60000010000 */
[----:B------:R-:W-:Y:S01]  /*8fb0*/  ISETP.GT.AND P0, PT, R9, R125, PT ;  /* 0x0000007d0900720c */ /* 0x000fe20003f04270 */
[----:B------:R-:W2:Y:S04]  /*8fc0*/  LDL.LU R2, [R1] ;  /* 0x0000000001027983 */ /* 0x000ea80000300800 */
[----:B------:R-:W0:Y:S08]  /*8fd0*/  SHFL.DOWN PT, R9, R63, 0x8, R125 ;  /* 0x090000003f097989 */ /* 0x000e3000000e007d */
[----:B0-----:R-:W-:-:S02]  /*8fe0*/  @!P0 FADD.FTZ R63, R63, R9 ;  /* 0x000000093f3f8221 */ /* 0x001fc40000010000 */
[----:B------:R-:W0:Y:S01]  /*8ff0*/  SHFL.DOWN PT, R9, R62, 0x8, R125 ;  /* 0x090000003e097989 */ /* 0x000e2200000e007d */
[----:B------:R-:W-:Y:S01]  /*9000*/  IADD3 R8, R8, 0x10, RZ ;  /* 0x0000001008087810 */ /* 0x000fe20007ffe0ff */
[----:B0-----:R-:W-:-:S03]  /*9010*/  @!P0 FADD.FTZ R62, R62, R9 ;  /* 0x000000093e3e8221 */ /* 0x001fc60000010000 */
[----:B------:R-:W-:Y:S01]  /*9020*/  ISETP.GT.AND P0, PT, R8, R125, PT ;  /* 0x0000007d0800720c */ /* 0x000fe20003f04270 */
[----:B------:R0:W5:Y:S04]  /*9030*/  LDL.LU R9, [R1+0xa8] ;  /* 0x0000a80001097983 */ /* 0x0001680000300800 */
[----:B------:R-:W1:Y:S04]  /*9040*/  SHFL.DOWN PT, R8, R62, 0x10, R125 ;  /* 0x0a0000003e087989 */ /* 0x000e6800000e007d */
[----:B------:R-:W3:Y:S04]  /*9050*/  SHFL.DOWN PT, R125, R63, 0x10, R125 ;  /* 0x0a0000003f7d7989 */ /* 0x000ee800000e007d */
[----:B-1----:R-:W-:-:S02]  /*9060*/  @!P0 FADD.FTZ R62, R62, R8 ;  /* 0x000000083e3e8221 */ /* 0x002fc40000010000 */
[----:B------:R0:W5:Y:S01]  /*9070*/  LDL.LU R8, [R1+0xa4] ;  /* 0x0000a40001087983 */ /* 0x0001620000300800 */
[----:B---3--:R-:W-:-:S03]  /*9080*/  @!P0 FADD.FTZ R63, R63, R125 ;  /* 0x0000007d3f3f8221 */ /* 0x008fc60000010000 */
[----:B------:R-:W3:Y:S01]  /*9090*/  LDL.LU R125, [R1+0x14] ;  /* 0x00001400017d7983 */ /* 0x000ee20000300800 */
[----:B------:R-:W-:Y:S01]  /*90a0*/  FADD.FTZ R3, R3, R36 ;  /* 0x0000002403037221 */ /* 0x000fe20000010000 */
[----:B---3--:R-:W-:Y:S02]  /*90b0*/  FFMA.FTZ R125, R125, R36, R7 ;  /* 0x000000247d7d7223 */ /* 0x008fe40000010007 */
[----:B------:R0:W5:Y:S04]  /*90c0*/  LDL.LU R7, [R1+0xa0] ;  /* 0x0000a00001077983 */ /* 0x0001680000300800 */
[----:B------:R-:W3:Y:S01]  /*90d0*/  LDL.LU R36, [R1+0xc] ;  /* 0x00000c0001247983 */ /* 0x000ee20000300800 */
[----:B------:R-:W-:Y:S01]  /*90e0*/  FADD.FTZ R4, R4, R32 ;  /* 0x0000002004047221 */ /* 0x000fe20000010000 */
[----:B---3--:R-:W-:-:S02]  /*90f0*/  FFMA.FTZ R36, R36, R32, R6 ;  /* 0x0000002024247223 */ /* 0x008fc40000010006 */
[----:B------:R0:W5:Y:S04]  /*9100*/  LDL.LU R6, [R1+0x9c] ;  /* 0x00009c0001067983 */ /* 0x0001680000300800 */
[----:B------:R-:W3:Y:S01]  /*9110*/  LDL.LU R32, [R1+0x4] ;  /* 0x0000040001207983 */ /* 0x000ee20000300800 */
[----:B------:R-:W-:Y:S01]  /*9120*/  FFMA.FTZ R125, R5, R33, R125 ;  /* 0x00000021057d7223 */ /* 0x000fe2000001007d */
[----:B------:R-:W-:Y:S01]  /*9130*/  FADD.FTZ R3, R3, R33 ;  /* 0x0000002103037221 */ /* 0x000fe20000010000 */
[----:B------:R-:W-:Y:S01]  /*9140*/  FADD.FTZ R33, R4, R30 ;  /* 0x0000001e04217221 */ /* 0x000fe20000010000 */
[----:B------:R0:W5:Y:S01]  /*9150*/  LDL.LU R5, [R1+0x98] ;  /* 0x0000980001057983 */ /* 0x0001620000300800 */
[----:B---3--:R-:W-:-:S03]  /*9160*/  FFMA.FTZ R32, R32, R30, R36 ;  /* 0x0000001e20207223 */ /* 0x008fc60000010024 */
[----:B------:R-:W3:Y:S04]  /*9170*/  LDL.LU R36, [R1+0x34] ;  /* 0x0000340001247983 */ /* 0x000ee80000300800 */
[----:B------:R0:W5:Y:S04]  /*9180*/  LDL.LU R4, [R1+0x94] ;  /* 0x0000940001047983 */ /* 0x0001680000300800 */
[----:B------:R-:W4:Y:S01]  /*9190*/  LDL.LU R30, [R1+0x8] ;  /* 0x00000800011e7983 */ /* 0x000f220000300800 */
[----:B------:R-:W-:Y:S01]  /*91a0*/  FFMA.FTZ R37, R37, R28, R32 ;  /* 0x0000001c25257223 */ /* 0x000fe20000010020 */
[----:B------:R-:W-:Y:S01]  /*91b0*/  FADD.FTZ R28, R33, R28 ;  /* 0x0000001c211c7221 */ /* 0x000fe20000010000 */
[----:B----4-:R-:W-:Y:S01]  /*91c0*/  FFMA.FTZ R30, R30, R31, R125 ;  /* 0x0000001f1e1e7223 */ /* 0x010fe2000001007d */
[----:B------:R-:W-:Y:S01]  /*91d0*/  FADD.FTZ R31, R3, R31 ;  /* 0x0000001f031f7221 */ /* 0x000fe20000010000 */
[----:B------:R-:W4:Y:S04]  /*91e0*/  LDL.LU R125, [R1+0x40] ;  /* 0x00004000017d7983 */ /* 0x000f280000300800 */
[----:B------:R0:W5:Y:S04]  /*91f0*/  LDL.LU R3, [R1+0x90] ;  /* 0x0000900001037983 */ /* 0x0001680000300800 */
[----:B------:R-:W3:Y:S04]  /*9200*/  LDL.LU R32, [R1+0x3c] ;  /* 0x00003c0001207983 */ /* 0x000ee80000300800 */
[----:B------:R-:W4:Y:S01]  /*9210*/  LDL.LU R33, [R1+0x38] ;  /* 0x0000380001217983 */ /* 0x000f220000300800 */
[----:B--2---:R-:W-:-:S03]  /*9220*/  FFMA.FTZ R30, R2, R29, R30 ;  /* 0x0000001d021e7223 */ /* 0x004fc6000001001e */
[----:B------:R0:W5:Y:S01]  /*9230*/  LDL.LU R2, [R1+0x8c] ;  /* 0x00008c0001027983 */ /* 0x0001620000300800 */
[----:B------:R-:W-:Y:S01]  /*9240*/  FFMA.FTZ R37, R52, R39, R37 ;  /* 0x0000002734257223 */ /* 0x000fe20000010025 */
[----:B------:R-:W-:-:S04]  /*9250*/  FADD.FTZ R28, R28, R39 ;  /* 0x000000271c1c7221 */ /* 0x000fc80000010000 */
[----:B------:R-:W-:-:S04]  /*9260*/  FADD.FTZ R28, R28, R76 ;  /* 0x0000004c1c1c7221 */ /* 0x000fc80000010000 */
[----:B------:R-:W-:-:S04]  /*9270*/  FADD.FTZ R28, R28, R78 ;  /* 0x0000004e1c1c7221 */ /* 0x000fc80000010000 */
[----:B------:R-:W-:Y:S01]  /*9280*/  FADD.FTZ R28, R28, R81 ;  /* 0x000000511c1c7221 */ /* 0x000fe20000010000 */
[----:B------:R-:W-:-:S03]  /*9290*/  FADD.FTZ R29, R31, R29 ;  /* 0x0000001d1f1d7221 */ /* 0x000fc60000010000 */
[----:B------:R-:W-:Y:S01]  /*92a0*/  FADD.FTZ R28, R28, R85 ;  /* 0x000000551c1c7221 */ /* 0x000fe20000010000 */
[----:B------:R-:W-:-:S03]  /*92b0*/  FADD.FTZ R29, R29, R38 ;  /* 0x000000261d1d7221 */ /* 0x000fc60000010000 */
[----:B------:R-:W-:Y:S01]  /*92c0*/  FADD.FTZ R28, R28, R89 ;  /* 0x000000591c1c7221 */ /* 0x000fe20000010000 */
[----:B----4-:R-:W-:-:S04]  /*92d0*/  FFMA.FTZ R30, R33, R38, R30 ;  /* 0x00000026211e7223 */ /* 0x010fc8000001001e */
[----:B------:R-:W-:-:S04]  /*92e0*/  FFMA.FTZ R30, R125, R53, R30 ;  /* 0x000000357d1e7223 */ /* 0x000fc8000001001e */
[----:B---3--:R-:W-:Y:S02]  /*92f0*/  FFMA.FTZ R30, R36, R77, R30 ;  /* 0x0000004d241e7223 */ /* 0x008fe4000001001e */
[----:B------:R-:W2:Y:S02]  /*9300*/  LDL R36, [R1+0x84] ;  /* 0x0000840001247983 */ /* 0x000ea40000100800 */
[----:B------:R-:W-:-:S04]  /*9310*/  FFMA.FTZ R30, R82, R80, R30 ;  /* 0x00000050521e7223 */ /* 0x000fc8000001001e */
        /* <DEDUP_REMOVED lines=8> */
[----:B------:R-:W-:Y:S01]  /*93a0*/  FFMA.FTZ R30, R117, R119, R30 ;  /* 0x00000077751e7223 */ /* 0x000fe2000001001e */
[----:B------:R-:W-:-:S03]  /*93b0*/  FFMA.FTZ R37, R32, R76, R37 ;  /* 0x0000004c20257223 */ /* 0x000fc60000010025 */
[----:B------:R-:W-:-:S04]  /*93c0*/  FFMA.FTZ R121, R121, R123, R30 ;  /* 0x0000007b79797223 */ /* 0x000fc8000001001e */
[----:B------:R-:W-:Y:S02]  /*93d0*/  FFMA.FTZ R32, R0, R34, R121 ;  /* 0x0000002200207223 */ /* 0x000fe40000010079 */
[----:B------:R0:W5:Y:S01]  /*93e0*/  LDL.LU R0, [R1+0x88] ;  /* 0x0000880001007983 */ /* 0x0001620000300800 */
[----:B------:R-:W-:-:S04]  /*93f0*/  FFMA.FTZ R37, R79, R78, R37 ;  /* 0x0000004e4f257223 */ /* 0x000fc80000010025 */
[----:B------:R-:W-:-:S04]  /*9400*/  FFMA.FTZ R37, R83, R81, R37 ;  /* 0x0000005153257223 */ /* 0x000fc80000010025 */
[----:B------:R-:W-:-:S04]  /*9410*/  FFMA.FTZ R37, R87, R85, R37 ;  /* 0x0000005557257223 */ /* 0x000fc80000010025 */
[----:B------:R-:W-:Y:S01]  /*9420*/  FFMA.FTZ R37, R91, R89, R37 ;  /* 0x000000595b257223 */ /* 0x000fe20000010025 */
[----:B------:R-:W-:Y:S01]  /*9430*/  FADD.FTZ R28, R28, R93 ;  /* 0x0000005d1c1c7221 */ /* 0x000fe20000010000 */
[----:B------:R-:W-:Y:S02]  /*9440*/  FADD.FTZ R29, R29, R53 ;  /* 0x000000351d1d7221 */ /* 0x000fe40000010000 */
[----:B------:R-:W-:Y:S01]  /*9450*/  FFMA.FTZ R37, R95, R93, R37 ;  /* 0x0000005d5f257223 */ /* 0x000fe20000010025 */
[----:B------:R-:W-:Y:S01]  /*9460*/  FADD.FTZ R28, R28, R97 ;  /* 0x000000611c1c7221 */ /* 0x000fe20000010000 */
[----:B------:R-:W-:Y:S01]  /*9470*/  FADD.FTZ R29, R29, R77 ;  /* 0x0000004d1d1d7221 */ /* 0x000fe20000010000 */
[----:B------:R-:W1:Y:S01]  /*9480*/  S2R R125, SR_LANEID ;  /* 0x00000000007d7919 */ /* 0x000e620000000000 */
[----:B------:R-:W-:Y:S01]  /*9490*/  FFMA.FTZ R37, R99, R97, R37 ;  /* 0x0000006163257223 */ /* 0x000fe20000010025 */
[----:B------:R-:W-:Y:S01]  /*94a0*/  FADD.FTZ R28, R28, R101 ;  /* 0x000000651c1c7221 */ /* 0x000fe20000010000 */
[----:B------:R-:W-:Y:S01]  /*94b0*/  FADD.FTZ R29, R29, R80 ;  /* 0x000000501d1d7221 */ /* 0x000fe20000010000 */
[----:B------:R-:W3:Y:S01]  /*94c0*/  LDC.64 R52, c[0x0][0x268] ;  /* 0x00009a00ff347b82 */ /* 0x000ee20000000a00 */
[----:B------:R-:W-:Y:S01]  /*94d0*/  FFMA.FTZ R37, R103, R101, R37 ;  /* 0x0000006567257223 */ /* 0x000fe20000010025 */
[----:B------:R-:W-:Y:S01]  /*94e0*/  FADD.FTZ R28, R28, R105 ;  /* 0x000000691c1c7221 */ /* 0x000fe20000010000 */
[----:B------:R-:W-:-:S02]  /*94f0*/  FADD.FTZ R29, R29, R84 ;  /* 0x000000541d1d7221 */ /* 0x000fc40000010000 */
[----:B------:R-:W-:Y:S02]  /*9500*/  FFMA.FTZ R37, R107, R105, R37 ;  /* 0x000000696b257223 */ /* 0x000fe40000010025 */
[----:B------:R-:W-:Y:S02]  /*9510*/  FADD.FTZ R29, R29, R88 ;  /* 0x000000581d1d7221 */ /* 0x000fe40000010000 */
[----:B------:R-:W-:Y:S01]  /*9520*/  FFMA.FTZ R37, R111, R109, R37 ;  /* 0x0000006d6f257223 */ /* 0x000fe20000010025 */
[----:B------:R-:W-:Y:S02]  /*9530*/  FADD.FTZ R109, R28, R109 ;  /* 0x0000006d1c6d7221 */ /* 0x000fe40000010000 */
[----:B------:R-:W4:Y:S01]  /*9540*/  S2R R28, SR_CgaCtaId ;  /* 0x00000000001c7919 */ /* 0x000f220000008800 */
[----:B------:R-:W-:-:S04]  /*9550*/  FADD.FTZ R29, R29, R92 ;  /* 0x0000005c1d1d7221 */ /* 0x000fc80000010000 */
[----:B------:R-:W-:-:S04]  /*9560*/  FADD.FTZ R29, R29, R96 ;  /* 0x000000601d1d7221 */ /* 0x000fc80000010000 */
[----:B------:R-:W-:-:S04]  /*9570*/  FADD.FTZ R29, R29, R100 ;  /* 0x000000641d1d7221 */ /* 0x000fc80000010000 */
[----:B------:R-:W-:Y:S01]  /*9580*/  FADD.FTZ R29, R29, R104 ;  /* 0x000000681d1d7221 */ /* 0x000fe20000010000 */
[----:B-1----:R-:W-:-:S03]  /*9590*/  ISETP.NE.AND P0, PT, R125, RZ, PT ;  /* 0x000000ff7d00720c */ /* 0x002fc60003f05270 */
[----:B------:R-:W-:Y:S01]  /*95a0*/  FADD.FTZ R29, R29, R108 ;  /* 0x0000006c1d1d7221 */ /* 0x000fe20000010000 */
[----:B------:R-:W-:Y:S01]  /*95b0*/  FFMA.FTZ R37, R115, R113, R37 ;  /* 0x0000007173257223 */ /* 0x000fe20000010025 */
[----:B------:R-:W-:Y:S01]  /*95c0*/  FADD.FTZ R109, R109, R113 ;  /* 0x000000716d6d7221 */ /* 0x000fe20000010000 */
[----:B------:R-:W-:Y:S01]  /*95d0*/  MOV R77, 0x400 ;  /* 0x00000400004d7802 */ /* 0x000fe20000000f00 */
[----:B------:R-:W-:Y:S01]  /*95e0*/  FADD.FTZ R112, R29, R112 ;  /* 0x000000701d707221 */ /* 0x000fe20000010000 */
[----:B------:R-:W-:Y:S01]  /*95f0*/  FFMA.FTZ R37, R118, R116, R37 ;  /* 0x0000007476257223 */ /* 0x000fe20000010025 */
[----:B------:R-:W-:Y:S01]  /*9600*/  FADD.FTZ R109, R109, R116 ;  /* 0x000000746d6d7221 */ /* 0x000fe20000010000 */
[----:B------:R-:W-:Y:S01]  /*9610*/  IADD3 R29, R77, 0x90, RZ ;  /* 0x000000904d1d7810 */ /* 0x000fe20007ffe0ff */
[----:B------:R-:W-:Y:S01]  /*9620*/  FADD.FTZ R112, R112, R119 ;  /* 0x0000007770707221 */ /* 0x000fe20000010000 */
[----:B------:R-:W-:Y:S01]  /*9630*/  FFMA.FTZ R37, R122, R120, R37 ;  /* 0x000000787a257223 */ /* 0x000fe20000010025 */
[----:B------:R-:W-:-:S02]  /*9640*/  FADD.FTZ R120, R109, R120 ;  /* 0x000000786d787221 */ /* 0x000fc40000010000 */
[----:B------:R-:W-:Y:S01]  /*9650*/  FADD.FTZ R123, R112, R123 ;  /* 0x0000007b707b7221 */ /* 0x000fe20000010000 */
[C---:B----4-:R-:W-:Y:S02]  /*9660*/  LEA R76, R28.reuse, R29, 0x18 ;  /* 0x0000001d1c4c7211 */ /* 0x050fe400078ec0ff */
[----:B------:R-:W-:Y:S01]  /*9670*/  @!P0 LEA R30, R28, R77, 0x18 ;  /* 0x0000004d1c1e8211 */ /* 0x000fe200078ec0ff */
[----:B------:R-:W-:Y:S01]  /*9680*/  FFMA.FTZ R33, R124, R35, R37 ;  /* 0x000000237c217223 */ /* 0x000fe20000010025 */
[----:B------:R-:W-:Y:S01]  /*9690*/  FADD.FTZ R35, R120, R35 ;  /* 0x0000002378237221 */ /* 0x000fe20000010000 */
[----:B------:R-:W-:Y:S01]  /*96a0*/  FADD.FTZ R34, R123, R34 ;  /* 0x000000227b227221 */ /* 0x000fe20000010000 */
[----:B------:R-:W-:-:S05]  /*96b0*/  LEA R76, R75, R76, 0x4 ;  /* 0x0000004c4b4c7211 */ /* 0x000fca00078e20ff */
[----:B------:R0:W-:Y:S01]  /*96c0*/  STS.128 [R76], R32 ;  /* 0x000000204c007388 */ /* 0x0001e20000000c00 */
[----:B------:R-:W-:Y:S01]  /*96d0*/  BSSY B0, `(.L_x_184) ;  /* 0x000002a000007945 */ /* 0x000fe20003800000 */
[----:B------:R-:W-:Y:S02]  /*96e0*/  PRMT R100, R68, 0x7632, R100 ;  /* 0x0000763244647816 */ /* 0x000fe40000000064 */
[----:B--2---:R-:W-:-:S05]  /*96f0*/  @!P0 LEA R30, R36, R30, 0x3 ;  /* 0x0000001e241e8211 */ /* 0x004fca00078e18ff */
[----:B------:R0:W-:Y:S01]  /*9700*/  @!P0 STS.64 [R30+0x10], R62 ;  /* 0x0000103e1e008388 */ /* 0x0001e20000000a00 */
[----:B------:R-:W-:Y:S01]  /*9710*/  BAR.SYNC.DEFER_BLOCKING 0x0 ;  /* 0x0000000000007b1d */ /* 0x000fe20000010000 */
[----:B------:R-:W-:Y:S02]  /*9720*/  ISETP.NE.AND P0, PT, R75, RZ, PT ;  /* 0x000000ff4b00720c */ /* 0x000fe40003f05270 */
[----:B------:R-:W-:-:S05]  /*9730*/  MOV R36, UR14 ;  /* 0x0000000e00247c02 */ /* 0x000fca0008000f00 */
[----:B------:R-:W-:-:S04]  /*9740*/  IMAD R29, R36, 0x31, R75 ;  /* 0x00000031241d7824 */ /* 0x000fc800078e024b */
[----:B---3--:R-:W-:Y:S02]  /*9750*/  IMAD.WIDE R52, R29, 0x4, R52 ;  /* 0x000000041d347825 */ /* 0x008fe400078e0234 */
[----:B0-----:R-:W-:Y:S05]  /*9760*/  @P0 BRA `(.L_x_185) ;  /* 0x0000000000800947 */ /* 0x001fea0003800000 */
[----:B------:R-:W-:-:S05]  /*9770*/  LEA R77, R28, R77, 0x18 ;  /* 0x0000004d1c4d7211 */ /* 0x000fca00078ec0ff */
[----:B------:R-:W0:Y:S04]  /*9780*/  LDS.64 R36, [R77+0x18] ;  /* 0x000018004d247984 */ /* 0x000e280000000a00 */
[----:B------:R-:W1:Y:S01]  /*9790*/  LDS.128 R28, [R77+0x20] ;  /* 0x000020004d1c7984 */ /* 0x000e620000000c00 */
[----:B0-----:R-:W-:Y:S01]  /*97a0*/  FADD.FTZ R39, R62, R36 ;  /* 0x000000243e277221 */ /* 0x001fe20000010000 */
[----:B------:R-:W-:-:S03]  /*97b0*/  FADD.FTZ R62, R63, R37 ;  /* 0x000000253f3e7221 */ /* 0x000fc60000010000 */
[----:B-1----:R-:W-:Y:S01]  /*97c0*/  FADD.FTZ R63, R39, R28 ;  /* 0x0000001c273f7221 */ /* 0x002fe20000010000 */
[----:B------:R-:W-:Y:S01]  /*97d0*/  FADD.FTZ R62, R62, R29 ;  /* 0x0000001d3e3e7221 */ /* 0x000fe20000010000 */
[----:B------:R-:W0:Y:S02]  /*97e0*/  LDS.128 R36, [R77+0x30] ;  /* 0x000030004d247984 */ /* 0x000e240000000c00 */
[----:B------:R-:W-:Y:S01]  /*97f0*/  FADD.FTZ R63, R63, R30 ;  /* 0x0000001e3f3f7221 */ /* 0x000fe20000010000 */
[----:B------:R-:W-:Y:S02]  /*9800*/  FADD.FTZ R62, R62, R31 ;  /* 0x0000001f3e3e7221 */ /* 0x000fe40000010000 */
[----:B------:R-:W1:Y:S01]  /*9810*/  LDS.128 R28, [R77+0x40] ;  /* 0x000040004d1c7984 */ /* 0x000e620000000c00 */
[----:B0-----:R-:W-:Y:S01]  /*9820*/  FADD.FTZ R63, R63, R36 ;  /* 0x000000243f3f7221 */ /* 0x001fe20000010000 */
[----:B------:R-:W-:-:S03]  /*9830*/  FADD.FTZ R62, R62, R37 ;  /* 0x000000253e3e7221 */ /* 0x000fc60000010000 */
[----:B------:R-:W-:Y:S01]  /*9840*/  FADD.FTZ R63, R63, R38 ;  /* 0x000000263f3f7221 */ /* 0x000fe20000010000 */
[----:B------:R-:W-:Y:S02]  /*9850*/  FADD.FTZ R62, R62, R39 ;  /* 0x000000273e3e7221 */ /* 0x000fe40000010000 */
[----:B------:R-:W0:Y:S01]  /*9860*/  LDS.128 R36, [R77+0x50] ;  /* 0x000050004d247984 */ /* 0x000e220000000c00 */
[----:B-1----:R-:W-:Y:S01]  /*9870*/  FADD.FTZ R63, R63, R28 ;  /* 0x0000001c3f3f7221 */ /* 0x002fe20000010000 */
[----:B------:R-:W-:-:S03]  /*9880*/  FADD.FTZ R62, R62, R29 ;  /* 0x0000001d3e3e7221 */ /* 0x000fc60000010000 */
[----:B------:R-:W-:Y:S01]  /*9890*/  FADD.FTZ R63, R63, R30 ;  /* 0x0000001e3f3f7221 */ /* 0x000fe20000010000 */
[----:B------:R-:W-:Y:S02]  /*98a0*/  FADD.FTZ R62, R62, R31 ;  /* 0x0000001f3e3e7221 */ /* 0x000fe40000010000 */
[----:B------:R-:W1:Y:S01]  /*98b0*/  LDS.128 R28, [R77+0x60] ;  /* 0x000060004d1c7984 */ /* 0x000e620000000c00 */
[----:B0-----:R-:W-:Y:S01]  /*98c0*/  FADD.FTZ R79, R63, R36 ;  /* 0x000000243f4f7221 */ /* 0x001fe20000010000 */
[----:B------:R-:W-:Y:S02]  /*98d0*/  FADD.FTZ R36, R62, R37 ;  /* 0x000000253e247221 */ /* 0x000fe40000010000 */
[----:B------:R-:W0:Y:S01]  /*98e0*/  LDS.64 R62, [R77+0x70] ;  /* 0x000070004d3e7984 */ /* 0x000e220000000a00 */
        /* <DEDUP_REMOVED lines=8> */
.L_x_185:
[----:B------:R-:W-:Y:S05]  /*9970*/  BSYNC B0 ;  /* 0x0000000000007941 */ /* 0x000fea0003800000 */
.L_x_184:
[----:B------:R-:W-:Y:S01]  /*9980*/  BAR.SYNC.DEFER_BLOCKING 0x0 ;  /* 0x0000000000007b1d */ /* 0x000fe20000010000 */
[----:B------:R-:W-:Y:S02]  /*9990*/  ISETP.GT.U32.AND P6, PT, R75, 0x30, PT ;  /* 0x000000304b00780c */ /* 0x000fe40003fc4070 */
[----:B------:R-:W-:-:S03]  /*99a0*/  LOP3.LUT R73, R73, 0xfffffffe, RZ, 0xc0, !PT ;  /* 0xfffffffe49497812 */ /* 0x000fc600078ec0ff */
[----:B------:R-:W-:Y:S08]  /*99b0*/  BSSY B0, `(.L_x_186) ;  /* 0x0000026000007945 */ /* 0x000ff00003800000 */
[----:B------:R-:W-:Y:S01]  /*99c0*/  @P6 LOP3.LUT R73, R73, 0x1, RZ, 0xfc, !PT ;  /* 0x0000000149496812 */ /* 0x000fe200078efcff */
[----:B------:R-:W-:Y:S06]  /*99d0*/  @P6 BRA `(.L_x_187) ;  /* 0x00000000008c6947 */ /* 0x000fec0003800000 */
[----:B------:R-:W0:Y:S02]  /*99e0*/  LDS.128 R28, [R76+0x310] ;  /* 0x000310004c1c7984 */ /* 0x000e240000000c00 */
[----:B0-----:R-:W-:Y:S01]  /*99f0*/  FADD.FTZ R36, R32, R28 ;  /* 0x0000001c20247221 */ /* 0x001fe20000010000 */
[----:B------:R-:W-:Y:S01]  /*9a00*/  FADD.FTZ R37, R33, R29 ;  /* 0x0000001d21257221 */ /* 0x000fe20000010000 */
[----:B------:R-:W-:Y:S01]  /*9a10*/  FADD.FTZ R39, R34, R30 ;  /* 0x0000001e22277221 */ /* 0x000fe20000010000 */
[----:B------:R-:W-:Y:S02]  /*9a20*/  FADD.FTZ R38, R35, R31 ;  /* 0x0000001f23267221 */ /* 0x000fe40000010000 */
[----:B------:R-:W0:Y:S04]  /*9a30*/  LDS.128 R28, [R76+0x620] ;  /* 0x000620004c1c7984 */ /* 0x000e280000000c00 */
[----:B------:R-:W1:Y:S01]  /*9a40*/  LDS.128 R32, [R76+0x930] ;  /* 0x000930004c207984 */ /* 0x000e620000000c00 */
        /* <DEDUP_REMOVED lines=8> */
[----:B------:R-:W-:Y:S04]  /*9ad0*/  LDS.128 R28, [R76+0xf50] ;  /* 0x000f50004c1c7984 */ /* 0x000fe80000000c00 */
[----:B------:R-:W0:Y:S02]  /*9ae0*/  LDS.128 R32, [R76+0xc40] ;  /* 0x000c40004c207984 */ /* 0x000e240000000c00 */
[----:B0-----:R-:W-:Y:S01]  /*9af0*/  FADD.FTZ R37, R37, R32 ;  /* 0x0000002025257221 */ /* 0x001fe20000010000 */
[----:B------:R-:W-:Y:S01]  /*9b00*/  FADD.FTZ R36, R36, R33 ;  /* 0x0000002124247221 */ /* 0x000fe20000010000 */
[----:B------:R-:W-:Y:S01]  /*9b10*/  FADD.FTZ R39, R39, R34 ;  /* 0x0000002227277221 */ /* 0x000fe20000010000 */
[----:B------:R-:W-:Y:S01]  /*9b20*/  FADD.FTZ R78, R78, R35 ;  /* 0x000000234e4e7221 */ /* 0x000fe20000010000 */
[----:B------:R-:W-:Y:S01]  /*9b30*/  FADD.FTZ R77, R37, R28 ;  /* 0x0000001c254d7221 */ /* 0x000fe20000010000 */
[----:B------:R-:W0:Y:S01]  /*9b40*/  LDS.128 R32, [R76+0x1260] ;  /* 0x001260004c207984 */ /* 0x000e220000000c00 */
[----:B------:R-:W-:Y:S01]  /*9b50*/  FADD.FTZ R28, R36, R29 ;  /* 0x0000001d241c7221 */ /* 0x000fe20000010000 */
[----:B------:R-:W-:Y:S01]  /*9b60*/  FADD.FTZ R29, R39, R30 ;  /* 0x0000001e271d7221 */ /* 0x000fe20000010000 */
[----:B------:R-:W-:Y:S01]  /*9b70*/  FADD.FTZ R78, R78, R31 ;  /* 0x0000001f4e4e7221 */ /* 0x000fe20000010000 */
        /* <DEDUP_REMOVED lines=8> */
[----:B------:R-:W-:-:S07]  /*9c00*/  FADD.FTZ R35, R78, R39 ;  /* 0x000000274e237221 */ /* 0x000fce0000010000 */
.L_x_187:
[----:B------:R-:W-:Y:S05]  /*9c10*/  BSYNC B0 ;  /* 0x0000000000007941 */ /* 0x000fea0003800000 */
.L_x_186:
[----:B------:R-:W-:Y:S01]  /*9c20*/  ULDC UR15, c[0x0][0xc] ;  /* 0x00000300000f7ab9 */ /* 0x000fe20000000800 */
[----:B------:R-:W-:Y:S04]  /*9c30*/  BSSY B0, `(.L_x_188) ;  /* 0x000000f000007945 */ /* 0x000fe80003800000 */
[----:B------:R-:W-:Y:S05]  /*9c40*/  @P6 BRA `(.L_x_189) ;  /* 0x0000000000346947 */ /* 0x000fea0003800000 */
[----:B------:R-:W0:Y:S01]  /*9c50*/  LDC.64 R30, c[0x0][0x288] ;  /* 0x0000a200ff1e7b82 */ /* 0x000e220000000a00 */
[----:B------:R-:W-:Y:S01]  /*9c60*/  MOV R37, UR9 ;  /* 0x0000000900257c02 */ /* 0x000fe20008000f00 */
[----:B------:R1:W-:Y:S01]  /*9c70*/  REDG.E.ADD.F32.FTZ.RN.STRONG.GPU desc[UR20][R52.64], R32 ;  /* 0x00000020340079a6 */ /* 0x0003e2000c10f394 */
[----:B0-----:R-:W-:-:S04]  /*9c80*/  LEA R28, P6, R30, R52, 0x2 ;  /* 0x000000341e1c7211 */ /* 0x001fc800078c10ff */
[----:B------:R-:W-:Y:S02]  /*9c90*/  LEA.HI.X R29, R30, R53, R31, 0x2, P6 ;  /* 0x000000351e1d7211 */ /* 0x000fe400030f141f */
[----:B------:R-:W-:-:S04]  /*9ca0*/  MOV R31, UR8 ;  /* 0x00000008001f7c02 */ /* 0x000fc80008000f00 */
[----:B------:R-:W-:-:S04]  /*9cb0*/  LEA R30, P6, R31, R52, 0x2 ;  /* 0x000000341f1e7211 */ /* 0x000fc800078c10ff */
[----:B------:R-:W-:Y:S02]  /*9cc0*/  IADD3.X R31, R53, UR10, RZ, P6, !PT ;  /* 0x0000000a351f7c10 */ /* 0x000fe4000b7fe4ff */
[----:B------:R-:W-:-:S03]  /*9cd0*/  LEA R36, P6, R37, R52, 0x2 ;  /* 0x0000003425247211 */ /* 0x000fc600078c10ff */
[----:B------:R1:W-:Y:S01]  /*9ce0*/  REDG.E.ADD.F32.FTZ.RN.STRONG.GPU desc[UR20][R30.64], R33 ;  /* 0x000000211e0079a6 */ /* 0x0003e2000c10f394 */
[----:B------:R-:W-:-:S03]  /*9cf0*/  IADD3.X R37, R53, UR11, RZ, P6, !PT ;  /* 0x0000000b35257c10 */ /* 0x000fc6000b7fe4ff */
[----:B------:R1:W-:Y:S04]  /*9d00*/  REDG.E.ADD.F32.FTZ.RN.STRONG.GPU desc[UR20][R28.64], R34 ;  /* 0x000000221c0079a6 */ /* 0x0003e8000c10f394 */
[----:B------:R1:W-:Y:S02]  /*9d10*/  REDG.E.ADD.F32.FTZ.RN.STRONG.GPU desc[UR20][R36.64], R35 ;  /* 0x00000023240079a6 */ /* 0x0003e4000c10f394 */
.L_x_189:
[----:B------:R-:W-:Y:S05]  /*9d20*/  BSYNC B0 ;  /* 0x0000000000007941 */ /* 0x000fea0003800000 */
.L_x_188:
[----:B-1----:R-:W2:Y:S04]  /*9d30*/  LDL R31, [R1+0x24] ;  /* 0x00002400011f7983 */ /* 0x002ea80000100800 */
[----:B------:R-:W3:Y:S04]  /*9d40*/  LDL R30, [R1+0x20] ;  /* 0x00002000011e7983 */ /* 0x000ee80000100800 */
[----:B------:R-:W4:Y:S04]  /*9d50*/  LDL R29, [R1+0x1c] ;  /* 0x00001c00011d7983 */ /* 0x000f280000100800 */
[----:B------:R-:W4:Y:S04]  /*9d60*/  LDL R28, [R1+0x18] ;  /* 0x00001800011c7983 */ /* 0x000f280000100800 */
[----:B------:R-:W-:Y:S04]  /*9d70*/  STL [R1+0xac], R63 ;  /* 0x0000ac3f01007387 */ /* 0x000fe80000100800 */
[----:B------:R-:W-:Y:S04]  /*9d80*/  STL [R1+0xa8], R62 ;  /* 0x0000a83e01007387 */ /* 0x000fe80000100800 */
[----:B------:R-:W-:Y:S04]  /*9d90*/  STL [R1+0xa4], R51 ;  /* 0x0000a43301007387 */ /* 0x000fe80000100800 */
[----:B------:R-:W-:Y:S04]  /*9da0*/  STL [R1+0xa0], R50 ;  /* 0x0000a03201007387 */ /* 0x000fe80000100800 */
[----:B------:R0:W-:Y:S04]  /*9db0*/  STL [R1+0x9c], R49 ;  /* 0x00009c3101007387 */ /* 0x0001e80000100800 */
[----:B0-----:R-:W4:Y:S04]  /*9dc0*/  LDL R49, [R1+0x2c] ;  /* 0x00002c0001317983 */ /* 0x001f280000100800 */
[----:B------:R0:W-:Y:S04]  /*9dd0*/  STL [R1+0x98], R48 ;  /* 0x0000983001007387 */ /* 0x0001e80000100800 */
[----:B0-----:R-:W4:Y:S01]  /*9de0*/  LDL R48, [R1+0x48] ;  /* 0x0000480001307983 */ /* 0x001f220000100800 */
[----:B------:R-:W-:-:S02]  /*9df0*/  PRMT R37, R67, 0x7632, R37 ;  /* 0x0000763243257816 */ /* 0x000fc40000000025 */
[----:B------:R-:W-:Y:S01]  /*9e00*/  PRMT R52, R66, 0x7632, R52 ;  /* 0x0000763242347816 */ /* 0x000fe20000000034 */
[----:B------:R0:W-:Y:S01]  /*9e10*/  STL [R1+0x94], R47 ;  /* 0x0000942f01007387 */ /* 0x0001e20000100800 */
[----:B------:R-:W-:Y:S02]  /*9e20*/  PRMT R78, R65, 0x7632, R78 ;  /* 0x00007632414e7816 */ /* 0x000fe4000000004e */
[----:B------:R-:W-:Y:S01]  /*9e30*/  PRMT R82, R64, 0x7632, R82 ;  /* 0x0000763240527816 */ /* 0x000fe20000000052 */
[----:B------:R1:W-:Y:S01]  /*9e40*/  STL [R1+0x90], R46 ;  /* 0x0000902e01007387 */ /* 0x0003e20000100800 */
[----:B------:R-:W-:-:S03]  /*9e50*/  PRMT R80, R61, 0x7632, R80 ;  /* 0x000076323d507816 */ /* 0x000fc60000000050 */
[----:B------:R1:W-:Y:S04]  /*9e60*/  STL [R1+0x8c], R45 ;  /* 0x00008c2d01007387 */ /* 0x0003e80000100800 */
[----:B------:R1:W-:Y:S04]  /*9e70*/  STL [R1+0x88], R44 ;  /* 0x0000882c01007387 */ /* 0x0003e80000100800 */
[----:B0-----:R-:W4:Y:S04]  /*9e80*/  LDL R47, [R1+0x4c] ;  /* 0x00004c00012f7983 */ /* 0x001f280000100800 */
[----:B-1----:R-:W4:Y:S04]  /*9e90*/  LDL R46, [R1+0x6c] ;  /* 0x00006c00012e7983 */ /* 0x002f280000100800 */
[----:B------:R-:W4:Y:S04]  /*9ea0*/  LDL R45, [R1+0x70] ;  /* 0x00007000012d7983 */ /* 0x000f280000100800 */
[----:B------:R-:W4:Y:S01]  /*9eb0*/  LDL R44, [R1+0x68] ;  /* 0x00006800012c7983 */ /* 0x000f220000100800 */
[----:B--2---:R-:W-:-:S02]  /*9ec0*/  PRMT R39, R31, 0x7632, R39 ;  /* 0x000076321f277816 */ /* 0x004fc40000000027 */
[----:B------:R-:W-:Y:S01]  /*9ed0*/  PRMT R63, R15, 0x7632, R63 ;  /* 0x000076320f3f7816 */ /* 0x000fe2000000003f */
[----:B------:R-:W2:Y:S01]  /*9ee0*/  LDL R31, [R1+0x64] ;  /* 0x00006400011f7983 */ /* 0x000ea20000100800 */
[----:B---3--:R-:W-:Y:S02]  /*9ef0*/  PRMT R77, R30, 0x7632, R77 ;  /* 0x000076321e4d7816 */ /* 0x008fe4000000004d */
[----:B------:R-:W-:Y:S01]  /*9f00*/  PRMT R62, R14, 0x7632, R62 ;  /* 0x000076320e3e7816 */ /* 0x000fe2000000003e */
[----:B------:R-:W3:Y:S01]  /*9f10*/  LDL R30, [R1+0x60] ;  /* 0x00006000011e7983 */ /* 0x000ee20000100800 */
[----:B----4-:R-:W-:Y:S02]  /*9f20*/  PRMT R81, R29, 0x7632, R81 ;  /* 0x000076321d517816 */ /* 0x010fe40000000051 */
[----:B------:R-:W-:Y:S01]  /*9f30*/  PRMT R51, R13, 0x7632, R51 ;  /* 0x000076320d337816 */ /* 0x000fe20000000033 */
[----:B------:R-:W4:Y:S01]  /*9f40*/  LDL R29, [R1+0x54] ;  /* 0x00005400011d7983 */ /* 0x000f220000100800 */
[----:B------:R-:W-:-:S03]  /*9f50*/  PRMT R85, R28, 0x7632, R85 ;  /* 0x000076321c557816 */ /* 0x000fc60000000055 */
[----:B------:R-:W4:Y:S01]  /*9f60*/  LDL R28, [R1+0x50] ;  /* 0x00005000011c7983 */ /* 0x000f220000100800 */
[----:B------:R-:W-:-:S03]  /*9f70*/  PRMT R36, R49, 0x7632, R36 ;  /* 0x0000763231247816 */ /* 0x000fc60000000024 */
[----:B------:R-:W2:Y:S01]  /*9f80*/  LDL R49, [R1+0x78] ;  /* 0x0000780001317983 */ /* 0x000ea20000100800 */
[----:B------:R-:W-:-:S03]  /*9f90*/  PRMT R33, R48, 0x7632, R33 ;  /* 0x0000763230217816 */ /* 0x000fc60000000021 */
[----:B------:R-:W3:Y:S01]  /*9fa0*/  LDL R48, [R1+0x74] ;  /* 0x0000740001307983 */ /* 0x000ee20000100800 */
[----:B------:R-:W-:-:S03]  /*9fb0*/  PRMT R50, R12, 0x7632, R50 ;  /* 0x000076320c327816 */ /* 0x000fc60000000032 */
[----:B------:R0:W-:Y:S04]  /*9fc0*/  STL.S16 [R1+0x4], R63 ;  /* 0x0000043f01007387 */ /* 0x0001e80000100600 */
[----:B0-----:R0:W5:Y:S04]  /*9fd0*/  LDL.LU R63, [R1+0xac] ;  /* 0x0000ac00013f7983 */ /* 0x0011680000300800 */
[----:B------:R1:W-:Y:S01]  /*9fe0*/  STL.S16 [R1], R62 ;  /* 0x0000003e01007387 */ /* 0x0003e20000100600 */
[----:B------:R-:W-:-:S03]  /*9ff0*/  PRMT R97, R47, 0x7632, R97 ;  /* 0x000076322f617816 */ /* 0x000fc60000000061 */
[----:B-1----:R0:W5:Y:S04]  /*a000*/  LDL.LU R62, [R1+0xa8] ;  /* 0x0000a800013e7983 */ /* 0x0021680000300800 */
[----:B------:R1:W-:Y:S01]  /*a010*/  STL.S16 [R1+0xc], R51 ;  /* 0x00000c3301007387 */ /* 0x0003e20000100600 */
[----:B------:R-:W-:Y:S02]  /*a020*/  PRMT R92, R46, 0x7632, R92 ;  /* 0x000076322e5c7816 */ /* 0x000fe4000000005c */
[----:B------:R-:W-:Y:S01]  /*a030*/  PRMT R87, R45, 0x7632, R87 ;  /* 0x000076322d577816 */ /* 0x000fe20000000057 */
[----:B-1----:R0:W5:Y:S04]  /*a040*/  LDL.LU R51, [R1+0xa4] ;  /* 0x0000a40001337983 */ /* 0x0021680000300800 */
[----:B------:R1:W-:Y:S01]  /*a050*/  STL.S16 [R1+0x8], R50 ;  /* 0x0000083201007387 */ /* 0x0003e20000100600 */
[----:B------:R-:W-:-:S03]  /*a060*/  PRMT R86, R44, 0x7632, R86 ;  /* 0x000076322c567816 */ /* 0x000fc60000000056 */
[----:B-1----:R0:W5:Y:S01]  /*a070*/  LDL.LU R50, [R1+0xa0] ;  /* 0x0000a00001327983 */ /* 0x0021620000300800 */
[----:B--2---:R-:W-:-:S03]  /*a080*/  PRMT R104, R49, 0x7632, R104 ;  /* 0x0000763231687816 */ /* 0x004fc60000000068 */
[----:B------:R0:W5:Y:S01]  /*a090*/  LDL.LU R49, [R1+0x9c] ;  /* 0x00009c0001317983 */ /* 0x0001620000300800 */
[----:B---3--:R-:W-:-:S03]  /*a0a0*/  PRMT R101, R48, 0x7632, R101 ;  /* 0x0000763230657816 */ /* 0x008fc60000000065 */
[----:B------:R0:W5:Y:S04]  /*a0b0*/  LDL.LU R48, [R1+0x98] ;  /* 0x0000980001307983 */ /* 0x0001680000300800 */
[----:B------:R0:W5:Y:S04]  /*a0c0*/  LDL.LU R47, [R1+0x94] ;  /* 0x00009400012f7983 */ /* 0x0001680000300800 */
[----:B------:R0:W5:Y:S04]  /*a0d0*/  LDL.LU R46, [R1+0x90] ;  /* 0x00009000012e7983 */ /* 0x0001680000300800 */
[----:B------:R0:W5:Y:S04]  /*a0e0*/  LDL.LU R45, [R1+0x8c] ;  /* 0x00008c00012d7983 */ /* 0x0001680000300800 */
[----:B------:R0:W5:Y:S01]  /*a0f0*/  LDL.LU R44, [R1+0x88] ;  /* 0x00008800012c7983 */ /* 0x0001620000300800 */
[----:B------:R-:W-:-:S06]  /*a100*/  UISETP.GE.U32.AND UP0, UPT, UR15, 0x2, UPT ;  /* 0x000000020f00788c */ /* 0x000fcc000bf06070 */
[----:B------:R-:W-:Y:S02]  /*a110*/  PLOP3.LUT P6, PT, PT, PT, UP0, 0x40, 0x0 ;  /* 0x000000000000781c */ /* 0x000fe40003fce808 */
        /* <DEDUP_REMOVED lines=25> */
[----:B-----5:R-:W-:Y:S02]  /*a2b0*/  PRMT R121, R9, 0x7632, R121 ;  /* 0x0000763209797816 */ /* 0x020fe40000000079 */
        /* <DEDUP_REMOVED lines=11> */
[----:B----4-:R-:W-:Y:S02]  /*a370*/  PRMT R35, R29, 0x7632, R35 ;  /* 0x000076321d237816 */ /* 0x010fe40000000023 */
[----:B------:R-:W-:Y:S02]  /*a380*/  PRMT R34, R69, 0x7632, R34 ;  /* 0x0000763245227816 */ /* 0x000fe40000000022 */
[----:B------:R-:W-:Y:S02]  /*a390*/  PRMT R32, R28, 0x7632, R32 ;  /* 0x000076321c207816 */ /* 0x000fe40000000020 */
[----:B------:R-:W-:-:S02]  /*a3a0*/  PRMT R108, R2, 0x7632, R108 ;  /* 0x00007632026c7816 */ /* 0x000fc4000000006c */
[----:B------:R-:W-:Y:S01]  /*a3b0*/  PRMT R105, R0, 0x7632, R105 ;  /* 0x0000763200697816 */ /* 0x000fe20000000069 */
[----:B0-----:R-:W-:Y:S06]  /*a3c0*/  @P6 BRA `(.L_x_190) ;  /* 0x0000001800706947 */ /* 0x001fec0003800000 */
[----:B------:R-:W0:Y:S01]  /*a3d0*/  S2UR UR13, SR_CTAID.Y ;  /* 0x00000000000d79c3 */ /* 0x000e220000002600 */
[----:B------:R-:W-:Y:S01]  /*a3e0*/  ULOP3.LUT UR5, UR4, 0x1, URZ, 0xc0, !UPT ;  /* 0x0000000104057892 */ /* 0x000fe2000f8ec03f */
[----:B------:R-:W-:Y:S01]  /*a3f0*/  ULDC UR14, c[0x0][0x10] ;  /* 0x00000400000e7ab9 */ /* 0x000fe20000000800 */
[----:B------:R-:W-:Y:S02]  /*a400*/  ULDC.64 UR16, c[0x0][0x260] ;  /* 0x0000980000107ab9 */ /* 0x000fe40000000a00 */
[----:B------:R-:W-:-:S04]  /*a410*/  UIMAD UR5, UR5, UR14, URZ ;  /* 0x0000000e050572a4 */ /* 0x000fc8000f8e023f */
[----:B------:R-:W-:Y:S02]  /*a420*/  UIMAD UR6, UR5, UR15, URZ ;  /* 0x0000000f050672a4 */ /* 0x000fe4000f8e023f */
[----:B0-----:R-:W-:Y:S02]  /*a430*/  UIADD3 UR18, UR5, UR13, URZ ;  /* 0x0000000d05127290 */ /* 0x001fe4000fffe03f */
[----:B------:R-:W-:-:S03]  /*a440*/  USHF.L.U32 UR5, UR6, 0x1, URZ ;  /* 0x0000000106057899 */ /* 0x000fc6000800063f */
[----:B------:R-:W-:Y:S02]  /*a450*/  ULDC.64 UR6, c[0x0][0x258] ;  /* 0x0000960000067ab9 */ /* 0x000fe40000000a00 */
[----:B------:R-:W-:Y:S02]  /*a460*/  UIMAD.WIDE.U32 UR18, UR18, 0x4, UR6 ;  /* 0x00000004121278a5 */ /* 0x000fe4000f8e0006 */
[----:B------:R-:W-:Y:S01]  /*a470*/  UIMAD.WIDE UR6, UR5, 0x4, UR16 ;  /* 0x00000004050678a5 */ /* 0x000fe2000f8e0210 */
[----:B------:R-:W-:Y:S11]  /*a480*/  @P0 BRA `(.L_x_191) ;  /* 0x0000000000800947 */ /* 0x000ff60003800000 */
[----:B------:R-:W0:Y:S01]  /*a490*/  S2R R31, SR_LANEID ;  /* 0x00000000001f7919 */ /* 0x000e220000000000 */
[----:B------:R-:W-:Y:S02]  /*a4a0*/  UIMAD UR16, UR22, UR14, UR13 ;  /* 0x0000000e161072a4 */ /* 0x000fe4000f8e020d */
[----:B------:R-:W-:Y:S02]  /*a4b0*/  ULOP3.LUT UP0, URZ, UR4, 0x2, URZ, 0xc0, !UPT ;  /* 0x00000002043f7892 */ /* 0x000fe4000f80c03f */
[----:B------:R-:W-:Y:S01]  /*a4c0*/  UIMAD.WIDE.U32 UR16, UR16, 0x8, UR6 ;  /* 0x00000008101078a5 */ /* 0x000fe2000f8e0006 */
[----:B------:R-:W-:Y:S02]  /*a4d0*/  UMOV UR5, 0x1 ;  /* 0x0000000100057882 */ /* 0x000fe40000000000 */
[----:B------:R-:W-:-:S03]  /*a4e0*/  USEL UR5, UR5, 0xffffffff, !UP0 ;  /* 0xffffffff05057887 */ /* 0x000fc6000c000000 */
[----:B------:R-:W-:Y:S01]  /*a4f0*/  MOV R28, UR16 ;  /* 0x00000010001c7c02 */ /* 0x000fe20008000f00 */
[----:B------:R-:W-:Y:S01]  /*a500*/  VOTEU.ANY UR16, UPT, PT ;  /* 0x0000000000107886 */ /* 0x000fe200038e0100 */
[----:B------:R-:W-:Y:S01]  /*a510*/  MOV R29, UR17 ;  /* 0x00000011001d7c02 */ /* 0x000fe20008000f00 */
[----:B------:R-:W-:Y:S02]  /*a520*/  UPOPC UR17, UR16 ;  /* 0x00000010001172bf */ /* 0x000fe40008000000 */
[----:B------:R-:W-:Y:S02]  /*a530*/  UFLO.U32 UR16, UR16 ;  /* 0x00000010001072bd */ /* 0x000fe400080e0000 */
[----:B------:R-:W-:Y:S01]  /*a540*/  UIMAD UR5, UR5, UR17, URZ ;  /* 0x00000011050572a4 */ /* 0x000fe2000f8e023f */
[----:B------:R1:W-:Y:S05]  /*a550*/  STG.E.64 desc[UR20][R28.64], R62 ;  /* 0x0000003e1c007986 */ /* 0x0003ea000c101b14 */
[----:B------:R-:W-:-:S02]  /*a560*/  MOV R30, UR5 ;  /* 0x00000005001e7c02 */ /* 0x000fc40008000f00 */
[----:B0-----:R-:W-:Y:S02]  /*a570*/  ISETP.EQ.U32.AND P6, PT, R31, UR16, PT ;  /* 0x000000101f007c0c */ /* 0x001fe4000bfc2070 */
[----:B-1----:R-:W-:Y:S02]  /*a580*/  MOV R28, UR18 ;  /* 0x00000012001c7c02 */ /* 0x002fe40008000f00 */
[----:B------:R-:W-:-:S09]  /*a590*/  MOV R29, UR19 ;  /* 0x00000013001d7c02 */ /* 0x000fd20008000f00 */
[----:B------:R-:W-:Y:S06]  /*a5a0*/  @P6 MEMBAR.ALL.GPU ;  /* 0x0000000000006992 */ /* 0x000fec000000a000 */
[----:B------:R-:W-:-:S00]  /*a5b0*/  @P6 ERRBAR ;  /* 0x00000000000069ab */ /* 0x000fc00000000000 */
[----:B------:R-:W-:Y:S06]  /*a5c0*/  @P6 CGAERRBAR ;  /* 0x00000000000065ab */ /* 0x000fec0000000000 */
[----:B------:R0:W-:Y:S01]  /*a5d0*/  @P6 REDG.E.ADD.S32.STRONG.GPU desc[UR20][R28.64], R30 ;  /* 0x0000001e1c00698e */ /* 0x0001e2000c10e394 */
[----:B------:R-:W-:-:S04]  /*a5e0*/  PLOP3.LUT P6, PT, PT, PT, UP0, 0x40, 0x0 ;  /* 0x000000000000781c */ /* 0x000fc80003fce808 */
[----:B0-----:R-:W-:-:S04]  /*a5f0*/  SEL R30, RZ, UR15, !P6 ;  /* 0x0000000fff1e7c07 */ /* 0x001fc8000f000000 */
[----:B------:R-:W-:-:S13]  /*a600*/  ISETP.NE.AND P6, PT, R30, -0x1, PT ;  /* 0xffffffff1e00780c */ /* 0x000fda0003fc5270 */
[----:B------:R-:W-:Y:S05]  /*a610*/  @!P6 BRA `(.L_x_191) ;  /* 0x00000000001ce947 */ /* 0x000fea0003800000 */
.L_x_192:
[----:B------:R-:W-:Y:S02]  /*a620*/  MOV R28, UR18 ;  /* 0x00000012001c7c02 */ /* 0x000fe40008000f00 */
[----:B------:R-:W-:-:S05]  /*a630*/  MOV R29, UR19 ;  /* 0x00000013001d7c02 */ /* 0x000fca0008000f00 */
[----:B------:R-:W2:Y:S04]  /*a640*/  LDG.E.STRONG.GPU R28, desc[UR20][R28.64] ;  /* 0x000000141c1c7981 */ /* 0x000ea8000c1ef900 */
[----:B--2---:R-:W-:Y:S01]  /*a650*/  CCTL.IVALL ;  /* 0x00000000ff00798f */ /* 0x004fe20002000000 */
[----:B------:R-:W-:Y:S05]  /*a660*/  YIELD ;  /* 0x0000000000007946 */ /* 0x000fea0003800000 */
[----:B------:R-:W-:-:S13]  /*a670*/  ISETP.NE.AND P6, PT, R28, R30, PT ;  /* 0x0000001e1c00720c */ /* 0x000fda0003fc5270 */
[----:B------:R-:W-:Y:S05]  /*a680*/  @P6 BRA `(.L_x_192) ;  /* 0xfffffffc00e46947 */ /* 0x000fea000383ffff */
.L_x_191:
[----:B------:R-:W-:Y:S01]  /*a690*/  ISETP.NE.AND P6, PT, RZ, UR15, PT ;  /* 0x0000000fff007c0c */ /* 0x000fe2000bfc5270 */
[----:B------:R-:W-:Y:S05]  /*a6a0*/  WARPSYNC.ALL ;  /* 0x0000000000007948 */ /* 0x000fea0003800000 */
[----:B------:R-:W-:Y:S07]  /*a6b0*/  BAR.SYNC.DEFER_BLOCKING 0x0 ;  /* 0x0000000000007b1d */ /* 0x000fee0000010000 */
[----:B------:R-:W-:Y:S05]  /*a6c0*/  @!P6 BRA `(.L_x_190) ;  /* 0x0000001400b0e947 */ /* 0x000fea0003800000 */
[----:B------:R-:W-:-:S04]  /*a6d0*/  UIADD3 UR5, UR15, -0x1, URZ ;  /* 0xffffffff0f057890 */ /* 0x000fc8000fffe03f */
[----:B------:R-:W-:-:S03]  /*a6e0*/  UISETP.GE.U32.AND UP0, UPT, UR5, 0x3, UPT ;  /* 0x000000030500788c */ /* 0x000fc6000bf06070 */
[----:B------:R-:W-:-:S03]  /*a6f0*/  UMOV UR5, URZ ;  /* 0x0000003f00057c82 */ /* 0x000fc60008000000 */
[----:B------:R-:W-:-:S13]  /*a700*/  PLOP3.LUT P6, PT, PT, PT, UP0, 0x40, 0x0 ;  /* 0x000000000000781c */ /* 0x000fda0003fce808 */
[----:B------:R-:W-:Y:S05]  /*a710*/  @P6 BRA `(.L_x_193) ;  /* 0x0000001000fc6947 */ /* 0x000fea0003800000 */
[----:B------:R-:W-:Y:S01]  /*a720*/  ULOP3.LUT UR16, UR15, 0x3, URZ, 0xc0, !UPT ;  /* 0x000000030f107892 */ /* 0x000fe2000f8ec03f */
[----:B------:R-:W-:-:S03]  /*a730*/  UMOV UR5, URZ ;  /* 0x0000003f00057c82 */ /* 0x000fc60008000000 */
[----:B------:R-:W-:-:S06]  /*a740*/  UIADD3 UR16, -UR16, UR15, URZ ;  /* 0x0000000f10107290 */ /* 0x000fcc000fffe13f */
[----:B------:R-:W-:-:S13]  /*a750*/  ISETP.LT.AND P6, PT, RZ, UR16, PT ;  /* 0x00000010ff007c0c */ /* 0x000fda000bfc1270 */
[----:B------:R-:W-:Y:S05]  /*a760*/  @!P6 BRA `(.L_x_194) ;  /* 0x000000100034e947 */ /* 0x000fea0003800000 */
[----:B------:R-:W-:Y:S01]  /*a770*/  LOP3.LUT R73, R73, 0xffbfffff, RZ, 0xc0, !PT ;  /* 0xffbfffff49497812 */ /* 0x000fe200078ec0ff */
[----:B------:R-:W-:-:S03]  /*a780*/  UISETP.GT.AND UP0, UPT, UR16, 0xc, UPT ;  /* 0x0000000c1000788c */ /* 0x000fc6000bf04270 */
[----:B------:R-:W-:Y:S02]  /*a790*/  @P0 LOP3.LUT R73, R73, 0x400000, RZ, 0xfc, !PT ;  /* 0x0040000049490812 */ /* 0x000fe400078efcff */
[----:B------:R-:W-:Y:S02]  /*a7a0*/  PLOP3.LUT P0, PT, PT, PT, PT, 0x80, 0x0 ;  /* 0x000000000000781c */ /* 0x000fe40003f0f070 */
[----:B------:R-:W-:Y:S02]  /*a7b0*/  PLOP3.LUT P6, PT, PT, PT, UP0, 0x40, 0x0 ;  /* 0x000000000000781c */ /* 0x000fe40003fce808 */
[----:B------:R-:W-:-:S09]  /*a7c0*/  LOP3.LUT R73, R73, 0xfffffffe, RZ, 0xc0, !PT ;  /* 0xfffffffe49497812 */ /* 0x000fd200078ec0ff */
[----:B------:R-:W-:-:S04]  /*a7d0*/  @P0 LOP3.LUT R73, R73, 0x1, RZ, 0xfc, !PT ;  /* 0x0000000149490812 */ /* 0x000fc800078efcff */
[----:B------:R-:W-:Y:S01]  /*a7e0*/  LOP3.LUT P0, RZ, R73, 0x400000, RZ, 0xc0, !PT ;  /* 0x0040000049ff7812 */ /* 0x000fe2000780c0ff */
[----:B------:R-:W-:-:S12]  /*a7f0*/  @P6 BRA `(.L_x_195) ;  /* 0x0000000800a06947 */ /* 0x000fd80003800000 */
[----:B------:R-:W-:Y:S02]  /*a800*/  PLOP3.LUT P6, PT, PT, PT, PT, 0x8, 0x0 ;  /* 0x000000000000781c */ /* 0x000fe40003fce170 */
[----:B------:R-:W-:-:S11]  /*a810*/  LOP3.LUT R73, R73, 0xfffffffe, RZ, 0xc0, !PT ;  /* 0xfffffffe49497812 */ /* 0x000fd600078ec0ff */
[----:B------:R-:W-:-:S07]  /*a820*/  @P6 LOP3.LUT R73, R73, 0x1, RZ, 0xfc, !PT ;  /* 0x0000000149496812 */ /* 0x000fce00078efcff */
.L_x_196:
[----:B------:R-:W0:Y:S02]  /*a830*/  S2R R28, SR_CTAID.X ;  /* 0x00000000001c7919 */ /* 0x000e240000002500 */
[----:B0-----:R-:W-:-:S13]  /*a840*/  ISETP.EQ.OR P6, PT, R28, UR5, P0 ;  /* 0x000000051c007c0c */ /* 0x001fda00087c2670 */
[----:B------:R-:W-:-:S05]  /*a850*/  VOTEU.ALL UP0, P6 ;  /* 0x00000000003f7886 */ /* 0x000fca0003000000 */
[----:B------:R-:W-:-:S04]  /*a860*/  @!UP0 UIMAD UR18, UR14, UR5, UR13 ;  /* 0x000000050e1282a4 */ /* 0x000fc8000f8e020d */
[----:B------:R-:W-:-:S06]  /*a870*/  @!UP0 UIMAD.WIDE.U32 UR18, UR18, 0x8, UR6 ;  /* 0x00000008121288a5 */ /* 0x000fcc000f8e0006 */
[----:B------:R-:W-:Y:S02]  /*a880*/  MOV R30, UR18 ;  /* 0x00000012001e7c02 */ /* 0x000fe40008000f00 */
[----:B------:R-:W-:-:S06]  /*a890*/  MOV R31, UR19 ;  /* 0x00000013001f7c02 */ /* 0x000fcc0008000f00 */
[----:B------:R-:W2:Y:S01]  /*a8a0*/  @!P6 LDG.E.64 R30, desc[UR20][R30.64] ;  /* 0x000000141e1ee981 */ /* 0x000ea2000c1e1b00 */
[----:B------:R-:W-:Y:S01]  /*a8b0*/  UIADD3 UR18, UR5, 0x1, URZ ;  /* 0x0000000105127890 */ /* 0x000fe2000fffe03f */
[----:B--2---:R-:W-:Y:S01]  /*a8c0*/  @!P6 FADD.FTZ R62, R62, R30 ;  /* 0x0000001e3e3ee221 */ /* 0x004fe20000010000 */
[----:B------:R-:W-:-:S04]  /*a8d0*/  @!P6 FADD.FTZ R63, R63, R31 ;  /* 0x0000001f3f3fe221 */ /* 0x000fc80000010000 */
[----:B------:R-:W-:-:S13]  /*a8e0*/  ISETP.EQ.OR P6, PT, R28, UR18, P0 ;  /* 0x000000121c007c0c */ /* 0x000fda00087c2670 */
        /* <DEDUP_REMOVED lines=146> */
[----:B------:R-:W-:Y:S02]  /*b210*/  UIADD3 UR16, UR16, -0x10, URZ ;  /* 0xfffffff010107890 */ /* 0x000fe4000fffe03f */
[----:B------:R-:W-:Y:S02]  /*b220*/  UIADD3 UR5, UR5, 0x10, URZ ;  /* 0x0000001005057890 */ /* 0x000fe4000fffe03f */
[----:B------:R-:W-:Y:S01]  /*b230*/  UISETP.GT.AND UP0, UPT, UR16, 0xc, UPT ;  /* 0x0000000c1000788c */ /* 0x000fe2000bf04270 */
[----:B--2---:R-:W-:Y:S01]  /*b240*/  @!P6 FADD.FTZ R62, R62, R28 ;  /* 0x0000001c3e3ee221 */ /* 0x004fe20000010000 */
[----:B------:R-:W-:-:S04]  /*b250*/  @!P6 FADD.FTZ R63, R63, R29 ;  /* 0x0000001d3f3fe221 */ /* 0x000fc80000010000 */
[----:B------:R-:W-:-:S13]  /*b260*/  PLOP3.LUT P6, PT, PT, PT, UP0, 0x80, 0x0 ;  /* 0x000000000000781c */ /* 0x000fda0003fcf008 */
[----:B------:R-:W-:Y:S05]  /*b270*/  @P6 BRA `(.L_x_196) ;  /* 0xfffffff4006c6947 */ /* 0x000fea000383ffff */
.L_x_195:
[----:B------:R-:W-:-:S06]  /*b280*/  UISETP.GT.AND UP0, UPT, UR16, 0x4, UPT ;  /* 0x000000041000788c */ /* 0x000fcc000bf04270 */
[----:B------:R-:W-:-:S13]  /*b290*/  PLOP3.LUT P6, PT, PT, PT, UP0, 0x40, 0x0 ;  /* 0x000000000000781c */ /* 0x000fda0003fce808 */
[----:B------:R-:W-:Y:S05]  /*b2a0*/  @P6 BRA `(.L_x_197) ;  /* 0x0000000400586947 */ /* 0x000fea0003800000 */
        /* <DEDUP_REMOVED lines=78> */
[----:B------:R-:W-:Y:S01]  /*b790*/  LOP3.LUT R73, R73, 0xfffffffe, RZ, 0xc0, !PT ;  /* 0xfffffffe49497812 */ /* 0x000fe200078ec0ff */
[----:B------:R-:W-:Y:S02]  /*b7a0*/  UIADD3 UR16, UR16, -0x4, URZ ;  /* 0xfffffffc10107890 */ /* 0x000fe4000fffe03f */
[----:B------:R-:W-:Y:S02]  /*b7b0*/  UIADD3 UR5, UR5, 0x4, URZ ;  /* 0x0000000405057890 */ /* 0x000fe4000fffe03f */
[----:B------:R-:W-:Y:S01]  /*b7c0*/  UIADD3 UR16, UR16, -0x4, URZ ;  /* 0xfffffffc10107890 */ /* 0x000fe2000fffe03f */
[----:B--2---:R-:W-:Y:S01]  /*b7d0*/  @!P6 FADD.FTZ R62, R62, R28 ;  /* 0x0000001c3e3ee221 */ /* 0x004fe20000010000 */
[----:B------:R-:W-:Y:S01]  /*b7e0*/  @!P6 FADD.FTZ R63, R63, R29 ;  /* 0x0000001d3f3fe221 */ /* 0x000fe20000010000 */
[----:B------:R-:W-:-:S13]  /*b7f0*/  PLOP3.LUT P6, PT, PT, PT, PT, 0x8, 0x0 ;  /* 0x000000000000781c */ /* 0x000fda0003fce170 */
[----:B------:R-:W-:-:S07]  /*b800*/  @P6 LOP3.LUT R73, R73, 0x1, RZ, 0xfc, !PT ;  /* 0x0000000149496812 */ /* 0x000fce00078efcff */
.L_x_197:
[----:B------:R-:W-:-:S04]  /*b810*/  LOP3.LUT P6, RZ, R73, 0x1, RZ, 0xc0, !PT ;  /* 0x0000000149ff7812 */ /* 0x000fc800078cc0ff */
[----:B------:R-:W-:-:S13]  /*b820*/  ISETP.NE.OR P6, PT, RZ, UR16, P6 ;  /* 0x00000010ff007c0c */ /* 0x000fda000b7c5670 */
[----:B------:R-:W-:Y:S05]  /*b830*/  @!P6 BRA `(.L_x_193) ;  /* 0x0000000000b4e947 */ /* 0x000fea0003800000 */
.L_x_194:
        /* <DEDUP_REMOVED lines=40> */
[----:B------:R-:W-:Y:S01]  /*bac0*/  UISETP.NE.AND UP0, UPT, UR16, URZ, UPT ;  /* 0x0000003f1000728c */ /* 0x000fe2000bf05270 */
[----:B--2---:R-:W-:Y:S01]  /*bad0*/  @!P6 FADD.FTZ R62, R62, R28 ;  /* 0x0000001c3e3ee221 */ /* 0x004fe20000010000 */
[----:B------:R-:W-:-:S04]  /*bae0*/  @!P6 FADD.FTZ R63, R63, R29 ;  /* 0x0000001d3f3fe221 */ /* 0x000fc80000010000 */
[----:B------:R-:W-:-:S13]  /*baf0*/  PLOP3.LUT P6, PT, PT, PT, UP0, 0x80, 0x0 ;  /* 0x000000000000781c */ /* 0x000fda0003fcf008 */
[----:B------:R-:W-:Y:S05]  /*bb00*/  @P6 BRA `(.L_x_194) ;  /* 0xfffffffc004c6947 */ /* 0x000fea000383ffff */
.L_x_193:
[----:B------:R-:W-:-:S06]  /*bb10*/  ULOP3.LUT UP0, UR15, UR15, 0x3, URZ, 0xc0, !UPT ;  /* 0x000000030f0f7892 */ /* 0x000fcc000f80c03f */
[----:B------:R-:W-:-:S13]  /*bb20*/  PLOP3.LUT P6, PT, PT, PT, UP0, 0x40, 0x0 ;  /* 0x000000000000781c */ /* 0x000fda0003fce808 */
[----:B------:R-:W-:Y:S05]  /*bb30*/  @P6 BRA `(.L_x_190) ;  /* 0x0000000000946947 */ /* 0x000fea0003800000 */
[----:B------:R-:W0:Y:S01]  /*bb40*/  S2R R30, SR_CTAID.X ;  /* 0x00000000001e7919 */ /* 0x000e220000002500 */
[----:B------:R-:W-:Y:S01]  /*bb50*/  BSSY B0, `(.L_x_198) ;  /* 0x000000a000007945 */ /* 0x000fe20003800000 */
[----:B0-----:R-:W-:-:S13]  /*bb60*/  ISETP.EQ.OR P6, PT, R30, UR5, P0 ;  /* 0x000000051e007c0c */ /* 0x001fda00087c2670 */
[----:B------:R-:W-:Y:S05]  /*bb70*/  @P6 BRA `(.L_x_199) ;  /* 0x00000000001c6947 */ /* 0x000fea0003800000 */
[----:B------:R-:W-:-:S04]  /*bb80*/  UIMAD UR16, UR14, UR5, UR13 ;  /* 0x000000050e1072a4 */ /* 0x000fc8000f8e020d */
[----:B------:R-:W-:-:S06]  /*bb90*/  UIMAD.WIDE.U32 UR16, UR16, 0x8, UR6 ;  /* 0x00000008101078a5 */ /* 0x000fcc000f8e0006 */
[----:B------:R-:W-:Y:S02]  /*bba0*/  MOV R28, UR16 ;  /* 0x00000010001c7c02 */ /* 0x000fe40008000f00 */
[----:B------:R-:W-:-:S06]  /*bbb0*/  MOV R29, UR17 ;  /* 0x00000011001d7c02 */ /* 0x000fcc0008000f00 */
[----:B------:R-:W2:Y:S02]  /*bbc0*/  LDG.E.64 R28, desc[UR20][R28.64] ;  /* 0x000000141c1c7981 */ /* 0x000ea4000c1e1b00 */
[----:B--2---:R-:W-:Y:S01]  /*bbd0*/  FADD.FTZ R62, R62, R28 ;  /* 0x0000001c3e3e7221 */ /* 0x004fe20000010000 */
[----:B------:R-:W-:-:S07]  /*bbe0*/  FADD.FTZ R63, R63, R29 ;  /* 0x0000001d3f3f7221 */ /* 0x000fce0000010000 */
.L_x_199:
[----:B------:R-:W-:Y:S05]  /*bbf0*/  BSYNC B0 ;  /* 0x0000000000007941 */ /* 0x000fea0003800000 */
.L_x_198:
[----:B------:R-:W-:-:S06]  /*bc00*/  UISETP.NE.AND UP0, UPT, UR15, 0x1, UPT ;  /* 0x000000010f00788c */ /* 0x000fcc000bf05270 */
[----:B------:R-:W-:-:S13]  /*bc10*/  PLOP3.LUT P6, PT, PT, PT, UP0, 0x40, 0x0 ;  /* 0x000000000000781c */ /* 0x000fda0003fce808 */
[----:B------:R-:W-:Y:S05]  /*bc20*/  @P6 BRA `(.L_x_190) ;  /* 0x0000000000586947 */ /* 0x000fea0003800000 */
[----:B------:R-:W-:-:S06]  /*bc30*/  UIADD3 UR16, UR5, 0x1, URZ ;  /* 0x0000000105107890 */ /* 0x000fcc000fffe03f */
        /* <DEDUP_REMOVED lines=10> */
[----:B------:R-:W-:Y:S02]  /*bce0*/  ISETP.EQ.OR P6, PT, R30, UR5, P0 ;  /* 0x000000051e007c0c */ /* 0x000fe400087c2670 */
[----:B------:R-:W-:-:S04]  /*bcf0*/  MOV R28, UR15 ;  /* 0x0000000f001c7c02 */ /* 0x000fc80008000f00 */
[----:B------:R-:W-:-:S13]  /*bd00*/  ISETP.EQ.OR P6, PT, R28, 0x2, P6 ;  /* 0x000000021c00780c */ /* 0x000fda00037c2670 */
[----:B------:R-:W-:-:S05]  /*bd10*/  VOTEU.ALL UP0, P6 ;  /* 0x00000000003f7886 */ /* 0x000fca0003000000 */
[----:B------:R-:W-:-:S04]  /*bd20*/  @!UP0 UIMAD UR13, UR5, UR14, UR13 ;  /* 0x0000000e050d82a4 */ /* 0x000fc8000f8e020d */
[----:B------:R-:W-:-:S06]  /*bd30*/  @!UP0 UIMAD.WIDE.U32 UR6, UR13, 0x8, UR6 ;  /* 0x000000080d0688a5 */ /* 0x000fcc000f8e0006 */
[----:B------:R-:W-:Y:S02]  /*bd40*/  MOV R28, UR6 ;  /* 0x00000006001c7c02 */ /* 0x000fe40008000f00 */
[----:B------:R-:W-:-:S06]  /*bd50*/  MOV R29, UR7 ;  /* 0x00000007001d7c02 */ /* 0x000fcc0008000f00 */
[----:B------:R-:W2:Y:S02]  /*bd60*/  @!P6 LDG.E.64 R28, desc[UR20][R28.64] ;  /* 0x000000141c1ce981 */ /* 0x000ea4000c1e1b00 */
[----:B--2---:R-:W-:Y:S01]  /*bd70*/  @!P6 FADD.FTZ R62, R62, R28 ;  /* 0x0000001c3e3ee221 */ /* 0x004fe20000010000 */
[----:B------:R-:W-:-:S07]  /*bd80*/  @!P6 FADD.FTZ R63, R63, R29 ;  /* 0x0000001d3f3fe221 */ /* 0x000fce0000010000 */
.L_x_190:
[----:B------:R-:W2:Y:S01]  /*bd90*/  LDL.LU R31, [R1+0x48] ;  /* 0x00004800011f7983 */ /* 0x000ea20000300800 */
[----:B------:R-:W0:Y:S01]  /*bda0*/  S2UR UR6, SR_CgaCtaId ;  /* 0x00000000000679c3 */ /* 0x000e220000008800 */
[----:B------:R-:W-:Y:S01]  /*bdb0*/  UMOV UR5, 0x400 ;  /* 0x0000040000057882 */ /* 0x000fe20000000000 */
[----:B------:R-:W-:Y:S02]  /*bdc0*/  SHF.L.U32 R30, R68, 0x10, RZ ;  /* 0x00000010441e7819 */ /* 0x000fe400000006ff */
[----:B------:R-:W-:-:S03]  /*bdd0*/  SHF.L.U32 R33, R33, 0x10, RZ ;  /* 0x0000001021217819 */ /* 0x000fc600000006ff */
[----:B------:R-:W-:-:S04]  /*bde0*/  FADD.FTZ R30, R30, -UR23 ;  /* 0x800000171e1e7e21 */ /* 0x000fc80008010000 */
[----:B------:R-:W-:Y:S01]  /*bdf0*/  FMUL.FTZ R30, R30, UR24 ;  /* 0x000000181e1e7c20 */ /* 0x000fe20008410000 */
[----:B0-----:R-:W-:-:S03]  /*be00*/  ULEA UR5, UR6, UR5, 0x18 ;  /* 0x0000000506057291 */ /* 0x001fc6000f8ec03f */
[----:B------:R-:W-:-:S06]  /*be10*/  ULDC UR6, c[0x0][0x2bc] ;  /* 0x0000af0000067ab9 */ /* 0x000fcc0000000800 */
[----:B------:R-:W-:Y:S01]  /*be20*/  @!P0 STS.64 [UR5+0x80], R62 ;  /* 0x0000803eff008988 */ /* 0x000fe20008000a05 */
[----:B------:R-:W-:Y:S06]  /*be30*/  BAR.SYNC.DEFER_BLOCKING 0x0 ;  /* 0x0000000000007b1d */ /* 0x000fec0000010000 */
[----:B------:R-:W0:Y:S02]  /*be40*/  LDS.64 R28, [UR5+0x80] ;  /* 0x00008005ff1c7984 */ /* 0x000e240008000a00 */
[----:B0-----:R-:W-:Y:S01]  /*be50*/  FMUL.FTZ R29, R29, UR6 ;  /* 0x000000061d1d7c20 */ /* 0x001fe20008410000 */
[----:B------:R-:W-:-:S04]  /*be60*/  FMUL.FTZ R28, R28, UR6 ;  /* 0x000000061c1c7c20 */ /* 0x000fc80008410000 */
[----:B------:R-:W-:Y:S02]  /*be70*/  R2UR UR6, R29 ;  /* 0x000000001d0672ca */ /* 0x000fe400000e0000 */
[----:B------:R-:W-:Y:S02]  /*be80*/  SHF.L.U32 R29, R100, 0x10, RZ ;  /* 0x00000010641d7819 */ /* 0x000fe400000006ff */
[----:B------:R-:W-:-:S03]  /*be90*/  R2UR UR5, R28 ;  /* 0x000000001c0572ca */ /* 0x000fc600000e0000 */
[----:B------:R-:W-:-:S04]  /*bea0*/  FADD.FTZ R29, R29, -UR23 ;  /* 0x800000171d1d7e21 */ /* 0x000fc80008010000 */
[----:B------:R-:W-:Y:S01]  /*beb0*/  FMUL.FTZ R29, R29, UR24 ;  /* 0x000000181d1d7c20 */ /* 0x000fe20008410000 */
[----:B--2---:R-:W-:Y:S01]  /*bec0*/  SHF.L.U32 R28, R31, 0x10, RZ ;  /* 0x000000101f1c7819 */ /* 0x004fe200000006ff */
        /* <DEDUP_REMOVED lines=19> */
.L_x_200:
[----:B------:R-:W-:Y:S01]  /*c000*/  LOP3.LUT P0, RZ, R73, 0x200000, RZ, 0xc0, !PT ;  /* 0x0020000049ff7812 */ /* 0x000fe2000780c0ff */
[----:B------:R-:W-:-:S12]  /*c010*/  BSSY B0, `(.L_x_201) ;  /* 0x0000017000007945 */ /* 0x000fd80003800000 */
[----:B------:R-:W-:Y:S05]  /*c020*/  @!P0 BRA `(.L_x_202) ;  /* 0x0000000000548947 */ /* 0x000fea0003800000 */
[----:B------:R-:W-:Y:S01]  /*c030*/  MOV R31, UR5 ;  /* 0x00000005001f7c02 */ /* 0x000fe20008000f00 */
[----:B------:R-:W-:Y:S01]  /*c040*/  ULDC.64 UR14, c[0x0][0x288] ;  /* 0x0000a200000e7ab9 */ /* 0x000fe20000000a00 */
[----:B------:R-:W-:-:S03]  /*c050*/  SHF.R.S32.HI R62, RZ, 0x1f, R74 ;  /* 0x0000001fff3e7819 */ /* 0x000fc6000001144a */
[----:B------:R-:W-:Y:S02]  /*c060*/  FFMA.FTZ R31, R30, R31, UR6 ;  /* 0x000000061e1f7e23 */ /* 0x000fe4000801001f */
[----:B------:R-:W-:Y:S02]  /*c070*/  IMAD R30, R62, UR14, RZ ;  /* 0x0000000e3e1e7c24 */ /* 0x000fe4000f8e02ff */
[----:B------:R-:W-:Y:S01]  /*c080*/  FFMA.FTZ R31, R28, R50, -R31 ;  /* 0x000000321c1f7223 */ /* 0x000fe2000001081f */
[----:B------:R-:W-:Y:S01]  /*c090*/  MOV R28, UR5 ;  /* 0x00000005001c7c02 */ /* 0x000fe20008000f00 */
[----:B------:R-:W-:Y:S02]  /*c0a0*/  IMAD R30, R74, UR15, R30 ;  /* 0x0000000f4a1e7c24 */ /* 0x000fe4000f8e021e */
[----:B------:R-:W-:Y:S02]  /*c0b0*/  FMUL.FTZ R31, R31, UR24 ;  /* 0x000000181f1f7c20 */ /* 0x000fe40008410000 */
[----:B------:R-:W-:Y:S01]  /*c0c0*/  FFMA.FTZ R28, R29, R28, UR6 ;  /* 0x000000061d1c7e23 */ /* 0x000fe2000801001c */
[----:B------:R-:W-:-:S03]  /*c0d0*/  MOV R29, R45 ;  /* 0x0000002d001d7202 */ /* 0x000fc60000000f00 */
[----:B------:R-:W-:-:S04]  /*c0e0*/  FFMA.FTZ R28, R33, R51, -R28 ;  /* 0x00000033211c7223 */ /* 0x000fc8000001081c */
[----:B------:R-:W-:-:S05]  /*c0f0*/  FMUL.FTZ R28, R28, UR24 ;  /* 0x000000181c1c7c20 */ /* 0x000fca0008410000 */
[----:B------:R-:W-:Y:S02]  /*c100*/  F2FP.BF16.F32.PACK_AB R33, R28, R31 ;  /* 0x0000001f1c21723e */ /* 0x000fe400000010ff */
[----:B------:R-:W-:-:S05]  /*c110*/  MOV R28, R46 ;  /* 0x0000002e001c7202 */ /* 0x000fca0000000f00 */
[----:B------:R-:W-:Y:S01]  /*c120*/  IMAD.WIDE.U32 R28, R74, UR14, R28 ;  /* 0x0000000e4a1c7c25 */ /* 0x000fe2000f8e001c */
[----:B------:R-:W-:-:S04]  /*c130*/  ULDC.64 UR14, c[0x0][0x210] ;  /* 0x00008400000e7ab9 */ /* 0x000fc80000000a00 */
[----:B------:R-:W-:Y:S02]  /*c140*/  IADD3 R29, R29, R30, RZ ;  /* 0x0000001e1d1d7210 */ /* 0x000fe40007ffe0ff */
[----:B------:R-:W-:-:S04]  /*c150*/  LEA R30, P0, R28, UR14, 0x1 ;  /* 0x0000000e1c1e7c11 */ /* 0x000fc8000f8008ff */
[----:B------:R-:W-:-:S05]  /*c160*/  LEA.HI.X R31, R28, UR15, R29, 0x1, P0 ;  /* 0x0000000f1c1f7c11 */ /* 0x000fca00080f0c1d */
[----:B------:R0:W-:Y:S04]  /*c170*/  STG.E desc[UR20][R30.64], R33 ;  /* 0x000000211e007986 */ /* 0x0001e8000c101914 */
.L_x_202:
[----:B------:R-:W-:Y:S05]  /*c180*/  BSYNC B0 ;  /* 0x0000000000007941 */ /* 0x000fea0003800000 */
.L_x_201:
[----:B------:R-:W2:Y:S01]  /*c190*/  LDL.LU R28, [R1+0x2c] ;  /* 0x00002c00011c7983 */ /* 0x000ea20000300800 */
[----:B0-----:R-:W-:Y:S02]  /*c1a0*/  SHF.L.U32 R30, R67, 0x10, RZ ;  /* 0x00000010431e7819 */ /* 0x001fe400000006ff */
[----:B------:R-:W-:Y:S02]  /*c1b0*/  SHF.L.U32 R29, R37, 0x10, RZ ;  /* 0x00000010251d7819 */ /* 0x000fe400000006ff */
[----:B------:R-:W-:Y:S01]  /*c1c0*/  SHF.L.U32 R36, R36, 0x10, RZ ;  /* 0x0000001024247819 */ /* 0x000fe200000006ff */
[----:B------:R-:W-:Y:S02]  /*c1d0*/  FADD.FTZ R30, R30, -UR23 ;  /* 0x800000171e1e7e21 */ /* 0x000fe40008010000 */
[----:B------:R-:W-:Y:S02]  /*c1e0*/  FADD.FTZ R29, R29, -UR23 ;  /* 0x800000171d1d7e21 */ /* 0x000fe40008010000 */
[----:B------:R-:W-:-:S02]  /*c1f0*/  FMUL.FTZ R30, R30, UR24 ;  /* 0x000000181e1e7c20 */ /* 0x000fc40008410000 */
        /* <DEDUP_REMOVED lines=21> */
.L_x_203:
[----:B------:R-:W-:Y:S01]  /*c350*/  LOP3.LUT P0, RZ, R73, 0x400, RZ, 0xc0, !PT ;  /* 0x0000040049ff7812 */ /* 0x000fe2000780c0ff */
[----:B------:R-:W-:-:S12]  /*c360*/  BSSY B0, `(.L_x_204) ;  /* 0x0000019000007945 */ /* 0x000fd80003800000 */
[----:B------:R-:W-:Y:S05]  /*c370*/  @!P0 BRA `(.L_x_205) ;  /* 0x00000000005c8947 */ /* 0x000fea0003800000 */
[----:B------:R-:W-:Y:S01]  /*c380*/  MOV R31, UR5 ;  /* 0x00000005001f7c02 */ /* 0x000fe20008000f00 */
[----:B------:R-:W-:Y:S01]  /*c390*/  ULDC.64 UR14, c[0x0][0x288] ;  /* 0x0000a200000e7ab9 */ /* 0x000fe20000000a00 */
[C---:B------:R-:W-:Y:S02]  /*c3a0*/  IADD3 R62, R74.reuse, 0x8, RZ ;  /* 0x000000084a3e7810 */ /* 0x040fe40007ffe0ff */
[----:B------:R-:W-:Y:S01]  /*c3b0*/  IADD3 R37, R74, 0x8, RZ ;  /* 0x000000084a257810 */ /* 0x000fe20007ffe0ff */
[----:B------:R-:W-:Y:S01]  /*c3c0*/  FFMA.FTZ R31, R30, R31, UR6 ;  /* 0x000000061e1f7e23 */ /* 0x000fe2000801001f */
[----:B------:R-:W-:-:S03]  /*c3d0*/  SHF.R.S32.HI R62, RZ, 0x1f, R62 ;  /* 0x0000001fff3e7819 */ /* 0x000fc6000001143e */
[----:B------:R-:W-:Y:S01]  /*c3e0*/  FFMA.FTZ R31, R28, R50, -R31 ;  /* 0x000000321c1f7223 */ /* 0x000fe2000001081f */
[----:B------:R-:W-:Y:S01]  /*c3f0*/  MOV R28, UR5 ;  /* 0x00000005001c7c02 */ /* 0x000fe20008000f00 */
[----:B------:R-:W-:Y:S02]  /*c400*/  IMAD R30, R62, UR14, RZ ;  /* 0x0000000e3e1e7c24 */ /* 0x000fe4000f8e02ff */
[----:B------:R-:W-:Y:S02]  /*c410*/  FMUL.FTZ R31, R31, UR24 ;  /* 0x000000181f1f7c20 */ /* 0x000fe40008410000 */
[----:B------:R-:W-:Y:S01]  /*c420*/  FFMA.FTZ R28, R29, R28, UR6 ;  /* 0x000000061d1c7e23 */ /* 0x000fe2000801001c */
[----:B------:R-:W-:Y:S01]  /*c430*/  MOV R29, R45 ;  /* 0x0000002d001d7202 */ /* 0x000fe20000000f00 */
[----:B------:R-:W-:Y:S02]  /*c440*/  IMAD R30, R37, UR15, R30 ;  /* 0x0000000f251e7c24 */ /* 0x000fe4000f8e021e */
        /* <DEDUP_REMOVED lines=10> */
.L_x_205:
[----:B------:R-:W-:Y:S05]  /*c4f0*/  BSYNC B0 ;  /* 0x0000000000007941 */ /* 0x000fea0003800000 */
.L_x_204:
        /* <DEDUP_REMOVED lines=28> */
.L_x_206:
        /* <DEDUP_REMOVED lines=26> */
.L_x_208:
[----:B------:R-:W-:Y:S05]  /*c860*/  BSYNC B0 ;  /* 0x0000000000007941 */ /* 0x000fea0003800000 */
.L_x_207:
[----:B------:R-:W2:Y:S01]  /*c870*/  LDL.LU R28, [R1+0x20] ;  /* 0x00002000011c7983 */ /* 0x000ea20000300800 */
[----:B------:R-:W1:Y:S01]  /*c880*/  LDC R52, c[0x0][0x2ac] ;  /* 0x0000ab00ff347b82 */ /* 0x000e620000000800 */
        /* <DEDUP_REMOVED lines=8> */
[----:B-1----:R-:W-:Y:S06]  /*c910*/  @!P1 BRA `(.L_x_209) ;  /* 0x0000000000489947 */ /* 0x002fec0003800000 */
        /* <DEDUP_REMOVED lines=18> */
.L_x_209:
        /* <DEDUP_REMOVED lines=26> */
.L_x_211:
[----:B------:R-:W-:Y:S05]  /*cbe0*/  BSYNC B0 ;  /* 0x0000000000007941 */ /* 0x000fea0003800000 */
.L_x_210:
[----:B0-----:R-:W2:Y:S01]  /*cbf0*/  LDL.LU R30, [R1+0x1c] ;  /* 0x00001c00011e7983 */ /* 0x001ea20000300800 */
[----:B------:R-:W-:Y:S01]  /*cc00*/  SHF.L.U32 R64, R64, 0x10, RZ ;  /* 0x0000001040407819 */ /* 0x000fe200000006ff */
[----:B------:R-:W-:Y:S01]  /*cc10*/  IMAD.WIDE.U32 R28, R75, 0x5397829d, RZ ;  /* 0x5397829d4b1c7825 */ /* 0x000fe200078e00ff */
[----:B------:R-:W-:Y:S02]  /*cc20*/  SHF.L.U32 R82, R82, 0x10, RZ ;  /* 0x0000001052527819 */ /* 0x000fe400000006ff */
[----:B------:R-:W-:Y:S01]  /*cc30*/  SHF.L.U32 R81, R81, 0x10, RZ ;  /* 0x0000001051517819 */ /* 0x000fe200000006ff */
[----:B------:R-:W-:Y:S01]  /*cc40*/  FADD.FTZ R64, R64, -UR23 ;  /* 0x8000001740407e21 */ /* 0x000fe20008010000 */
[----:B------:R-:W-:Y:S01]  /*cc50*/  SHF.R.U32.HI R33, RZ, 0x4, R29 ;  /* 0x00000004ff217819 */ /* 0x000fe2000001161d */
[----:B------:R-:W-:Y:S01]  /*cc60*/  FADD.FTZ R82, R82, -UR23 ;  /* 0x8000001752527e21 */ /* 0x000fe20008010000 */
[----:B------:R-:W-:Y:S01]  /*cc70*/  SHF.L.U32 R61, R61, 0x10, RZ ;  /* 0x000000103d3d7819 */ /* 0x000fe200000006ff */
[----:B------:R-:W-:Y:S01]  /*cc80*/  FMUL.FTZ R64, R64, UR24 ;  /* 0x0000001840407c20 */ /* 0x000fe20008410000 */
[----:B------:R-:W-:Y:S01]  /*cc90*/  SHF.L.U32 R80, R80, 0x10, RZ ;  /* 0x0000001050507819 */ /* 0x000fe200000006ff */
        /* <DEDUP_REMOVED lines=21> */
.L_x_212:
        /* <DEDUP_REMOVED lines=14> */
[----:B------:R-:W-:-:S03]  /*ced0*/  IMAD R30, R31, UR15, R30 ;  /* 0x0000000f1f1e7c24 */ /* 0x000fc6000f8e021e */
[----:B------:R-:W-:-:S04]  /*cee0*/  FFMA.FTZ R28, R81, R51, -R28 ;  /* 0x00000033511c7223 */ /* 0x000fc8000001081c */
[----:B------:R-:W-:-:S05]  /*cef0*/  FMUL.FTZ R28, R28, UR24 ;  /* 0x000000181c1c7c20 */ /* 0x000fca0008410000 */
[----:B------:R-:W-:Y:S02]  /*cf00*/  F2FP.BF16.F32.PACK_AB R36, R28, R29 ;  /* 0x0000001d1c24723e */ /* 0x000fe400000010ff */
[----:B------:R-:W-:Y:S02]  /*cf10*/  MOV R28, R46 ;  /* 0x0000002e001c7202 */ /* 0x000fe40000000f00 */
[----:B------:R-:W-:-:S03]  /*cf20*/  MOV R29, R45 ;  /* 0x0000002d001d7202 */ /* 0x000fc60000000f00 */
[----:B------:R-:W-:Y:S01]  /*cf30*/  IMAD.WIDE.U32 R28, R31, UR14, R28 ;  /* 0x0000000e1f1c7c25 */ /* 0x000fe2000f8e001c */
[----:B------:R-:W-:-:S04]  /*cf40*/  ULDC.64 UR14, c[0x0][0x210] ;  /* 0x00008400000e7ab9 */ /* 0x000fc80000000a00 */
[----:B------:R-:W-:Y:S02]  /*cf50*/  IADD3 R29, R29, R30, RZ ;  /* 0x0000001e1d1d7210 */ /* 0x000fe40007ffe0ff */
[----:B------:R-:W-:-:S04]  /*cf60*/  LEA R30, P0, R28, UR14, 0x1 ;  /* 0x0000000e1c1e7c11 */ /* 0x000fc8000f8008ff */
[----:B------:R-:W-:-:S05]  /*cf70*/  LEA.HI.X R31, R28, UR15, R29, 0x1, P0 ;  /* 0x0000000f1c1f7c11 */ /* 0x000fca00080f0c1d */
[----:B------:R0:W-:Y:S04]  /*cf80*/  STG.E desc[UR20][R30.64], R36 ;  /* 0x000000241e007986 */ /* 0x0001e8000c101914 */
.L_x_214:
[----:B------:R-:W-:Y:S05]  /*cf90*/  BSYNC B0 ;  /* 0x0000000000007941 */ /* 0x000fea0003800000 */
.L_x_213:
[----:B------:R-:W2:Y:S01]  /*cfa0*/  LDL.LU R28, [R1+0x18] ;  /* 0x00001800011c7983 */ /* 0x000ea20000300800 */
[----:B------:R-:W-:Y:S01]  /*cfb0*/  FADD.FTZ R61, R61, -UR23 ;  /* 0x800000173d3d7e21 */ /* 0x000fe20008010000 */
[----:B------:R-:W-:Y:S01]  /*cfc0*/  FADD.FTZ R80, R80, -UR23 ;  /* 0x8000001750507e21 */ /* 0x000fe20008010000 */
[----:B------:R-:W-:Y:S02]  /*cfd0*/  SHF.L.U32 R85, R85, 0x10, RZ ;  /* 0x0000001055557819 */ /* 0x000fe400000006ff */
[----:B------:R-:W-:Y:S01]  /*cfe0*/  SHF.L.U32 R60, R60, 0x10, RZ ;  /* 0x000000103c3c7819 */ /* 0x000fe200000006ff */
[----:B------:R-:W-:Y:S01]  /*cff0*/  FMUL.FTZ R61, R61, UR24 ;  /* 0x000000183d3d7c20 */ /* 0x000fe20008410000 */
[----:B------:R-:W-:Y:S01]  /*d000*/  SHF.L.U32 R84, R84, 0x10, RZ ;  /* 0x0000001054547819 */ /* 0x000fe200000006ff */
[----:B------:R-:W-:Y:S01]  /*d010*/  FMUL.FTZ R80, R80, UR24 ;  /* 0x0000001850507c20 */ /* 0x000fe20008410000 */
[----:B--2---:R-:W-:Y:S01]  /*d020*/  SHF.L.U32 R28, R28, 0x10, RZ ;  /* 0x000000101c1c7819 */ /* 0x004fe200000006ff */
[----:B------:R-:W-:Y:S06]  /*d030*/  @!P1 BRA `(.L_x_215) ;  /* 0x0000000000489947 */ /* 0x000fec0003800000 */
[----:B------:R-:W-:-:S04]  /*d040*/  FFMA.FTZ R29, R61, R50, R48 ;  /* 0x000000323d1d7223 */ /* 0x000fc80000010030 */
[----:B0-----:R-:W-:-:S06]  /*d050*/  FMUL.FTZ R30, R29, -1.4426950216293334961 ;  /* 0xbfb8aa3b1d1e7820 */ /* 0x001fcc0000410000 */
        /* <DEDUP_REMOVED lines=16> */
.L_x_215:
[----:B------:R-:W-:Y:S01]  /*d160*/  LOP3.LUT P0, RZ, R73, 0x40, RZ, 0xc0, !PT ;  /* 0x0000004049ff7812 */ /* 0x000fe2000780c0ff */
[----:B------:R-:W-:-:S12]  /*d170*/  BSSY B0, `(.L_x_216) ;  /* 0x0000019000007945 */ /* 0x000fd80003800000 */
[----:B------:R-:W-:Y:S05]  /*d180*/  @!P0 BRA `(.L_x_217) ;  /* 0x00000000005c8947 */ /* 0x000fea0003800000 */
[----:B------:R-:W-:Y:S01]  /*d190*/  MOV R29, UR5 ;  /* 0x00000005001d7c02 */ /* 0x000fe20008000f00 */
[----:B------:R-:W-:Y:S01]  /*d1a0*/  ULDC.64 UR14, c[0x0][0x288] ;  /* 0x0000a200000e7ab9 */ /* 0x000fe20000000a00 */
[C---:B0-----:R-:W-:Y:S02]  /*d1b0*/  IADD3 R30, R74.reuse, 0x28, RZ ;  /* 0x000000284a1e7810 */ /* 0x041fe40007ffe0ff */
        /* <DEDUP_REMOVED lines=20> */
.L_x_217:
[----:B------:R-:W-:Y:S05]  /*d300*/  BSYNC B0 ;  /* 0x0000000000007941 */ /* 0x000fea0003800000 */
.L_x_216:
[----:B------:R-:W-:Y:S01]  /*d310*/  FADD.FTZ R60, R60, -UR23 ;  /* 0x800000173c3c7e21 */ /* 0x000fe20008010000 */
[----:B------:R-:W-:Y:S01]  /*d320*/  FADD.FTZ R84, R84, -UR23 ;  /* 0x8000001754547e21 */ /* 0x000fe20008010000 */
[----:B------:R-:W-:Y:S02]  /*d330*/  SHF.L.U32 R59, R59, 0x10, RZ ;  /* 0x000000103b3b7819 */ /* 0x000fe400000006ff */
[----:B------:R-:W-:Y:S01]  /*d340*/  SHF.L.U32 R89, R89, 0x10, RZ ;  /* 0x0000001059597819 */ /* 0x000fe200000006ff */
[----:B------:R-:W-:Y:S01]  /*d350*/  FMUL.FTZ R60, R60, UR24 ;  /* 0x000000183c3c7c20 */ /* 0x000fe20008410000 */
[----:B------:R-:W-:Y:S01]  /*d360*/  SHF.L.U32 R58, R58, 0x10, RZ ;  /* 0x000000103a3a7819 */ /* 0x000fe200000006ff */
[----:B------:R-:W-:Y:S01]  /*d370*/  FMUL.FTZ R84, R84, UR24 ;  /* 0x0000001854547c20 */ /* 0x000fe20008410000 */
[----:B------:R-:W-:Y:S01]  /*d380*/  SHF.L.U32 R88, R88, 0x10, RZ ;  /* 0x0000001058587819 */ /* 0x000fe200000006ff */
[----:B------:R-:W-:Y:S06]  /*d390*/  @!P1 BRA `(.L_x_218) ;  /* 0x0000000000489947 */ /* 0x000fec0003800000 */
        /* <DEDUP_REMOVED lines=18> */
.L_x_218:
[----:B------:R-:W-:Y:S01]  /*d4c0*/  LOP3.LUT P0, RZ, R73, 0x20, RZ, 0xc0, !PT ;  /* 0x0000002049ff7812 */ /* 0x000fe2000780c0ff */
[----:B------:R-:W-:-:S12]  /*d4d0*/  BSSY B0, `(.L_x_219) ;  /* 0x0000019000007945 */ /* 0x000fd80003800000 */
[----:B------:R-:W-:Y:S05]  /*d4e0*/  @!P0 BRA `(.L_x_220) ;  /* 0x00000000005c8947 */ /* 0x000fea0003800000 */
[----:B------:R-:W-:Y:S01]  /*d4f0*/  MOV R28, UR5 ;  /* 0x00000005001c7c02 */ /* 0x000fe20008000f00 */
[----:B------:R-:W-:Y:S01]  /*d500*/  ULDC.64 UR14, c[0x0][0x288] ;  /* 0x0000a200000e7ab9 */ /* 0x000fe20000000a00 */
[----:B------:R-:W-:Y:S02]  /*d510*/  MOV R29, UR5 ;  /* 0x00000005001d7c02 */ /* 0x000fe40008000f00 */
[----:B01----:R-:W-:Y:S01]  /*d520*/  IADD3 R30, R74, 0x30, RZ ;  /* 0x000000304a1e7810 */ /* 0x003fe20007ffe0ff */
[----:B------:R-:W-:Y:S01]  /*d530*/  FFMA.FTZ R28, R60, R28, UR6 ;  /* 0x000000063c1c7e23 */ /* 0x000fe2000801001c */
[----:B------:R-:W-:Y:S01]  /*d540*/  IADD3 R31, R74, 0x30, RZ ;  /* 0x000000304a1f7810 */ /* 0x000fe20007ffe0ff */
[----:B------:R-:W-:Y:S01]  /*d550*/  FFMA.FTZ R29, R84, R29, UR6 ;  /* 0x00000006541d7e23 */ /* 0x000fe2000801001d */
[----:B------:R-:W-:Y:S01]  /*d560*/  SHF.R.S32.HI R30, RZ, 0x1f, R30 ;  /* 0x0000001fff1e7819 */ /* 0x000fe2000001141e */
[----:B------:R-:W-:Y:S02]  /*d570*/  FFMA.FTZ R28, R59, R50, -R28 ;  /* 0x000000323b1c7223 */ /* 0x000fe4000001081c */
[----:B------:R-:W-:-:S02]  /*d580*/  FFMA.FTZ R29, R89, R51, -R29 ;  /* 0x00000033591d7223 */ /* 0x000fc4000001081d */
[----:B------:R-:W-:Y:S01]  /*d590*/  FMUL.FTZ R28, R28, UR24 ;  /* 0x000000181c1c7c20 */ /* 0x000fe20008410000 */
[----:B------:R-:W-:Y:S02]  /*d5a0*/  IMAD R30, R30, UR14, RZ ;  /* 0x0000000e1e1e7c24 */ /* 0x000fe4000f8e02ff */
[----:B------:R-:W-:Y:S02]  /*d5b0*/  FMUL.FTZ R29, R29, UR24 ;  /* 0x000000181d1d7c20 */ /* 0x000fe40008410000 */
[----:B------:R-:W-:-:S03]  /*d5c0*/  IMAD R30, R31, UR15, R30 ;  /* 0x0000000f1f1e7c24 */ /* 0x000fc6000f8e021e */
        /* <DEDUP_REMOVED lines=9> */
.L_x_220:
[----:B------:R-:W-:Y:S05]  /*d660*/  BSYNC B0 ;  /* 0x0000000000007941 */ /* 0x000fea0003800000 */
.L_x_219:
        /* <DEDUP_REMOVED lines=11> */
[----:B------:R-:W3:Y:S02]  /*d720*/  MUFU.EX2 R29, R29 ;  /* 0x0000001d001d7308 */ /* 0x000ee40000000800 */
[----:B---3--:R-:W-:-:S06]  /*d730*/  FADD.FTZ R29, R29, 1 ;  /* 0x3f8000001d1d7421 */ /* 0x008fcc0000010000 */
[----:B------:R-:W3:Y:S02]  /*d740*/  MUFU.RCP R29, R29 ;  /* 0x0000001d001d7308 */ /* 0x000ee40000001000 */
[----:B---3--:R-:W-:Y:S01]  /*d750*/  FMUL.FTZ R57, R57, R29 ;  /* 0x0000001d39397220 */ /* 0x008fe20000410000 */
[----:B------:R-:W-:-:S04]  /*d760*/  FADD.FTZ R29, -R29, 1 ;  /* 0x3f8000001d1d7421 */ /* 0x000fc80000010100 */
[----:B------:R-:W-:Y:S01]  /*d770*/  FFMA.FTZ R29, R28, R29, 1 ;  /* 0x3f8000001c1d7423 */ /* 0x000fe2000001001d */
[----:B------:R-:W-:-:S03]  /*d780*/  FFMA.FTZ R28, R88, R51, R49 ;  /* 0x00000033581c7223 */ /* 0x000fc60000010031 */
[----:B------:R-:W-:Y:S01]  /*d790*/  FMUL.FTZ R57, R57, R29 ;  /* 0x0000001d39397220 */ /* 0x000fe20000410000 */
[----:B------:R-:W-:-:S06]  /*d7a0*/  FMUL.FTZ R29, R28, -1.4426950216293334961 ;  /* 0xbfb8aa3b1c1d7820 */ /* 0x000fcc0000410000 */
[----:B------:R-:W3:Y:S02]  /*d7b0*/  MUFU.EX2 R29, R29 ;  /* 0x0000001d001d7308 */ /* 0x000ee40000000800 */
[----:B---3--:R-:W-:-:S06]  /*d7c0*/  FADD.FTZ R29, R29, 1 ;  /* 0x3f8000001d1d7421 */ /* 0x008fcc0000010000 */
[----:B------:R-:W3:Y:S02]  /*d7d0*/  MUFU.RCP R29, R29 ;  /* 0x0000001d001d7308 */ /* 0x000ee40000001000 */
[----:B---3--:R-:W-:Y:S01]  /*d7e0*/  FMUL.FTZ R91, R91, R29 ;  /* 0x0000001d5b5b7220 */ /* 0x008fe20000410000 */
[----:B------:R-:W-:-:S04]  /*d7f0*/  FADD.FTZ R29, -R29, 1 ;  /* 0x3f8000001d1d7421 */ /* 0x000fc80000010100 */
[----:B------:R-:W-:-:S04]  /*d800*/  FFMA.FTZ R29, R28, R29, 1 ;  /* 0x3f8000001c1d7423 */ /* 0x000fc8000001001d */
[----:B------:R-:W-:-:S07]  /*d810*/  FMUL.FTZ R91, R91, R29 ;  /* 0x0000001d5b5b7220 */ /* 0x000fce0000410000 */
.L_x_221:
[----:B------:R-:W-:Y:S01]  /*d820*/  LOP3.LUT P0, RZ, R73, 0x10, RZ, 0xc0, !PT ;  /* 0x0000001049ff7812 */ /* 0x000fe2000780c0ff */
[----:B------:R-:W-:-:S12]  /*d830*/  BSSY B0, `(.L_x_222) ;  /* 0x0000019000007945 */ /* 0x000fd80003800000 */
[----:B------:R-:W-:Y:S05]  /*d840*/  @!P0 BRA `(.L_x_223) ;  /* 0x00000000005c8947 */ /* 0x000fea0003800000 */
[----:B------:R-:W-:Y:S01]  /*d850*/  MOV R28, UR5 ;  /* 0x00000005001c7c02 */ /* 0x000fe20008000f00 */
[----:B------:R-:W-:Y:S01]  /*d860*/  ULDC.64 UR14, c[0x0][0x288] ;  /* 0x0000a200000e7ab9 */ /* 0x000fe20000000a00 */
[----:B------:R-:W-:Y:S02]  /*d870*/  MOV R29, UR5 ;  /* 0x00000005001d7c02 */ /* 0x000fe40008000f00 */
[----:B012---:R-:W-:Y:S01]  /*d880*/  IADD3 R30, R74, 0x38, RZ ;  /* 0x000000384a1e7810 */ /* 0x007fe20007ffe0ff */
        /* <DEDUP_REMOVED lines=19> */
.L_x_223:
[----:B------:R-:W-:Y:S05]  /*d9c0*/  BSYNC B0 ;  /* 0x0000000000007941 */ /* 0x000fea0003800000 */
.L_x_222:
        /* <DEDUP_REMOVED lines=11> */
[----:B------:R-:W4:Y:S02]  /*da80*/  MUFU.EX2 R29, R29 ;  /* 0x0000001d001d7308 */ /* 0x000f240000000800 */
[----:B----4-:R-:W-:-:S06]  /*da90*/  FADD.FTZ R29, R29, 1 ;  /* 0x3f8000001d1d7421 */ /* 0x010fcc0000010000 */
[----:B------:R-:W4:Y:S02]  /*daa0*/  MUFU.RCP R29, R29 ;  /* 0x0000001d001d7308 */ /* 0x000f240000001000 */
[----:B----4-:R-:W-:Y:S01]  /*dab0*/  FMUL.FTZ R55, R55, R29 ;  /* 0x0000001d37377220 */ /* 0x010fe20000410000 */
[----:B------:R-:W-:-:S04]  /*dac0*/  FADD.FTZ R29, -R29, 1 ;  /* 0x3f8000001d1d7421 */ /* 0x000fc80000010100 */
[----:B------:R-:W-:Y:S01]  /*dad0*/  FFMA.FTZ R29, R28, R29, 1 ;  /* 0x3f8000001c1d7423 */ /* 0x000fe2000001001d */
[----:B------:R-:W-:-:S03]  /*dae0*/  FFMA.FTZ R28, R90, R51, R49 ;  /* 0x000000335a1c7223 */ /* 0x000fc60000010031 */
[----:B------:R-:W-:Y:S01]  /*daf0*/  FMUL.FTZ R55, R55, R29 ;  /* 0x0000001d37377220 */ /* 0x000fe20000410000 */
[----:B------:R-:W-:-:S06]  /*db00*/  FMUL.FTZ R29, R28, -1.4426950216293334961 ;  /* 0xbfb8aa3b1c1d7820 */ /* 0x000fcc0000410000 */
[----:B------:R-:W4:Y:S02]  /*db10*/  MUFU.EX2 R29, R29 ;  /* 0x0000001d001d7308 */ /* 0x000f240000000800 */
[----:B----4-:R-:W-:-:S06]  /*db20*/  FADD.FTZ R29, R29, 1 ;  /* 0x3f8000001d1d7421 */ /* 0x010fcc0000010000 */
[----:B------:R-:W4:Y:S02]  /*db30*/  MUFU.RCP R29, R29 ;  /* 0x0000001d001d7308 */ /* 0x000f240000001000 */
[----:B----4-:R-:W-:Y:S01]  /*db40*/  FMUL.FTZ R94, R94, R29 ;  /* 0x0000001d5e5e7220 */ /* 0x010fe20000410000 */
[----:B------:R-:W-:-:S04]  /*db50*/  FADD.FTZ R29, -R29, 1 ;  /* 0x3f8000001d1d7421 */ /* 0x000fc80000010100 */
[----:B------:R-:W-:-:S04]  /*db60*/  FFMA.FTZ R29, R28, R29, 1 ;  /* 0x3f8000001c1d7423 */ /* 0x000fc8000001001d */
[----:B------:R-:W-:-:S07]  /*db70*/  FMUL.FTZ R94, R94, R29 ;  /* 0x0000001d5e5e7220 */ /* 0x000fce0000410000 */
.L_x_224:
[----:B------:R-:W-:Y:S01]  /*db80*/  LOP3.LUT P0, RZ, R73, 0x8, RZ, 0xc0, !PT ;  /* 0x0000000849ff7812 */ /* 0x000fe2000780c0ff */
[----:B------:R-:W-:-:S12]  /*db90*/  BSSY B0, `(.L_x_225) ;  /* 0x0000019000007945 */ /* 0x000fd80003800000 */
[----:B------:R-:W-:Y:S05]  /*dba0*/  @!P0 BRA `(.L_x_226) ;  /* 0x00000000005c8947 */ /* 0x000fea0003800000 */
[----:B------:R-:W-:Y:S01]  /*dbb0*/  MOV R28, UR5 ;  /* 0x00000005001c7c02 */ /* 0x000fe20008000f00 */
[----:B------:R-:W-:Y:S01]  /*dbc0*/  ULDC.64 UR14, c[0x0][0x288] ;  /* 0x0000a200000e7ab9 */ /* 0x000fe20000000a00 */
[----:B------:R-:W-:Y:S02]  /*dbd0*/  MOV R29, UR5 ;  /* 0x00000005001d7c02 */ /* 0x000fe40008000f00 */
[----:B0123--:R-:W-:Y:S01]  /*dbe0*/  IADD3 R30, R74, 0x40, RZ ;  /* 0x000000404a1e7810 */ /* 0x00ffe20007ffe0ff */
        /* <DEDUP_REMOVED lines=19> */
.L_x_226:
[----:B------:R-:W-:Y:S05]  /*dd20*/  BSYNC B0 ;  /* 0x0000000000007941 */ /* 0x000fea0003800000 */
.L_x_225:
        /* <DEDUP_REMOVED lines=11> */
[----:B------:R-:W5:Y:S02]  /*dde0*/  MUFU.EX2 R29, R29 ;  /* 0x0000001d001d7308 */ /* 0x000f640000000800 */
[----:B-----5:R-:W-:-:S06]  /*ddf0*/  FADD.FTZ R29, R29, 1 ;  /* 0x3f8000001d1d7421 */ /* 0x020fcc0000010000 */
[----:B------:R-:W5:Y:S02]  /*de00*/  MUFU.RCP R29, R29 ;  /* 0x0000001d001d7308 */ /* 0x000f640000001000 */
[----:B-----5:R-:W-:Y:S01]  /*de10*/  FMUL.FTZ R43, R43, R29 ;  /* 0x0000001d2b2b7220 */ /* 0x020fe20000410000 */
[----:B------:R-:W-:-:S04]  /*de20*/  FADD.FTZ R29, -R29, 1 ;  /* 0x3f8000001d1d7421 */ /* 0x000fc80000010100 */
[----:B------:R-:W-:Y:S01]  /*de30*/  FFMA.FTZ R29, R28, R29, 1 ;  /* 0x3f8000001c1d7423 */ /* 0x000fe2000001001d */
[----:B------:R-:W-:-:S03]  /*de40*/  FFMA.FTZ R28, R93, R51, R49 ;  /* 0x000000335d1c7223 */ /* 0x000fc60000010031 */
[----:B------:R-:W-:Y:S01]  /*de50*/  FMUL.FTZ R43, R43, R29 ;  /* 0x0000001d2b2b7220 */ /* 0x000fe20000410000 */
[----:B------:R-:W-:-:S06]  /*de60*/  FMUL.FTZ R29, R28, -1.4426950216293334961 ;  /* 0xbfb8aa3b1c1d7820 */ /* 0x000fcc0000410000 */
[----:B------:R-:W5:Y:S02]  /*de70*/  MUFU.EX2 R29, R29 ;  /* 0x0000001d001d7308 */ /* 0x000f640000000800 */
[----:B-----5:R-:W-:-:S06]  /*de80*/  FADD.FTZ R29, R29, 1 ;  /* 0x3f8000001d1d7421 */ /* 0x020fcc0000010000 */
[----:B------:R-:W5:Y:S02]  /*de90*/  MUFU.RCP R29, R29 ;  /* 0x0000001d001d7308 */ /* 0x000f640000001000 */
[----:B-----5:R-:W-:Y:S01]  /*dea0*/  FMUL.FTZ R96, R96, R29 ;  /* 0x0000001d60607220 */ /* 0x020fe20000410000 */
[----:B------:R-:W-:-:S04]  /*deb0*/  FADD.FTZ R29, -R29, 1 ;  /* 0x3f8000001d1d7421 */ /* 0x000fc80000010100 */
[----:B------:R-:W-:-:S04]  /*dec0*/  FFMA.FTZ R29, R28, R29, 1 ;  /* 0x3f8000001c1d7423 */ /* 0x000fc8000001001d */
[----:B------:R-:W-:-:S07]  /*ded0*/  FMUL.FTZ R96, R96, R29 ;  /* 0x0000001d60607220 */ /* 0x000fce0000410000 */
.L_x_227:
[----:B------:R-:W-:Y:S01]  /*dee0*/  LOP3.LUT P0, RZ, R73, 0x4, RZ, 0xc0, !PT ;  /* 0x0000000449ff7812 */ /* 0x000fe2000780c0ff */
[----:B------:R-:W-:-:S12]  /*def0*/  BSSY B0, `(.L_x_228) ;  /* 0x0000019000007945 */ /* 0x000fd80003800000 */
[----:B------:R-:W-:Y:S05]  /*df00*/  @!P0 BRA `(.L_x_229) ;  /* 0x00000000005c8947 */ /* 0x000fea0003800000 */
[----:B------:R-:W-:Y:S01]  /*df10*/  MOV R28, UR5 ;  /* 0x00000005001c7c02 */ /* 0x000fe20008000f00 */
[----:B------:R-:W-:Y:S01]  /*df20*/  ULDC.64 UR14, c[0x0][0x288] ;  /* 0x0000a200000e7ab9 */ /* 0x000fe20000000a00 */
[----:B------:R-:W-:Y:S02]  /*df30*/  MOV R29, UR5 ;  /* 0x00000005001d7c02 */ /* 0x000fe40008000f00 */
[----:B01234-:R-:W-:Y:S01]  /*df40*/  IADD3 R30, R74, 0x48, RZ ;  /* 0x000000484a1e7810 */ /* 0x01ffe20007ffe0ff */
        /* <DEDUP_REMOVED lines=19> */
.L_x_229:
[----:B------:R-:W-:Y:S05]  /*e080*/  BSYNC B0 ;  /* 0x0000000000007941 */ /* 0x000fea0003800000 */
.L_x_228:
        /* <DEDUP_REMOVED lines=27> */
.L_x_230:
        /* <DEDUP_REMOVED lines=26> */
.L_x_232:
[----:B------:R-:W-:Y:S05]  /*e3e0*/  BSYNC B0 ;  /* 0x0000000000007941 */ /* 0x000fea0003800000 */
.L_x_231:
[----:B------:R-:W-:Y:S01]  /*e3f0*/  FADD.FTZ R40, R40, -UR23 ;  /* 0x8000001728287e21 */ /* 0x000fe20008010000 */
[----:B------:R-:W-:Y:S01]  /*e400*/  FADD.FTZ R98, R98, -UR23 ;  /* 0x8000001762627e21 */ /* 0x000fe20008010000 */
[----:B------:R-:W-:Y:S02]  /*e410*/  SHF.L.U32 R27, R27, 0x10, RZ ;  /* 0x000000101b1b7819 */ /* 0x000fe400000006ff */
[----:B------:R-:W-:Y:S01]  /*e420*/  SHF.L.U32 R103, R103, 0x10, RZ ;  /* 0x0000001067677819 */ /* 0x000fe200000006ff */
[----:B------:R-:W-:Y:S01]  /*e430*/  FMUL.FTZ R40, R40, UR24 ;  /* 0x0000001828287c20 */ /* 0x000fe20008410000 */
[----:B01234-:R-:W-:Y:S01]  /*e440*/  SHF.L.U32 R30, R26, 0x10, RZ ;  /* 0x000000101a1e7819 */ /* 0x01ffe200000006ff */
        /* <DEDUP_REMOVED lines=21> */
.L_x_233:
[----:B------:R-:W-:Y:S04]  /*e5a0*/  BSSY B0, `(.L_x_234) ;  /* 0x0000019000007945 */ /* 0x000fe80003800000 */
        /* <DEDUP_REMOVED lines=24> */
.L_x_235:
[----:B------:R-:W-:Y:S05]  /*e730*/  BSYNC B0 ;  /* 0x0000000000007941 */ /* 0x000fea0003800000 */
.L_x_234:
[----:B------:R-:W-:Y:S01]  /*e740*/  FADD.FTZ R30, R30, -UR23 ;  /* 0x800000171e1e7e21 */ /* 0x000fe20008010000 */
[----:B------:R-:W-:Y:S01]  /*e750*/  FADD.FTZ R102, R102, -UR23 ;  /* 0x8000001766667e21 */ /* 0x000fe20008010000 */
[----:B------:R-:W-:Y:S02]  /*e760*/  SHF.L.U32 R25, R25, 0x10, RZ ;  /* 0x0000001019197819 */ /* 0x000fe400000006ff */
[----:B------:R-:W-:Y:S01]  /*e770*/  SHF.L.U32 R107, R107, 0x10, RZ ;  /* 0x000000106b6b7819 */ /* 0x000fe200000006ff */
[----:B------:R-:W-:Y:S01]  /*e780*/  FMUL.FTZ R30, R30, UR24 ;  /* 0x000000181e1e7c20 */ /* 0x000fe20008410000 */
[----:B0-----:R-:W-:Y:S01]  /*e790*/  SHF.L.U32 R28, R24, 0x10, RZ ;  /* 0x00000010181c7819 */ /* 0x001fe200000006ff */
        /* <DEDUP_REMOVED lines=21> */
.L_x_236:
        /* <DEDUP_REMOVED lines=10> */
[----:B------:R-:W-:Y:S01]  /*e990*/  IMAD R26, R24, UR14, RZ ;  /* 0x0000000e181a7c24 */ /* 0x000fe2000f8e02ff */
[----:B------:R-:W-:-:S03]  /*e9a0*/  MOV R24, R46 ;  /* 0x0000002e00187202 */ /* 0x000fc60000000f00 */
[----:B------:R-:W-:Y:S01]  /*e9b0*/  FFMA.FTZ R30, R102, R25, UR6 ;  /* 0x00000006661e7e23 */ /* 0x000fe20008010019 */
[----:B------:R-:W-:Y:S01]  /*e9c0*/  MOV R25, R45 ;  /* 0x0000002d00197202 */ /* 0x000fe20000000f00 */
[----:B------:R-:W-:Y:S02]  /*e9d0*/  IMAD R27, R31, UR15, R26 ;  /* 0x0000000f1f1b7c24 */ /* 0x000fe4000f8e021a */
[----:B------:R-:W-:Y:S01]  /*e9e0*/  FFMA.FTZ R30, R107, R51, -R30 ;  /* 0x000000336b1e7223 */ /* 0x000fe2000001081e */
[----:B------:R-:W-:Y:S01]  /*e9f0*/  IMAD.WIDE.U32 R24, R31, UR14, R24 ;  /* 0x0000000e1f187c25 */ /* 0x000fe2000f8e0018 */
[----:B------:R-:W-:-:S03]  /*ea00*/  ULDC.64 UR14, c[0x0][0x210] ;  /* 0x00008400000e7ab9 */ /* 0x000fc60000000a00 */
[----:B------:R-:W-:Y:S01]  /*ea10*/  FMUL.FTZ R30, R30, UR24 ;  /* 0x000000181e1e7c20 */ /* 0x000fe20008410000 */
[----:B------:R-:W-:Y:S02]  /*ea20*/  IADD3 R25, R25, R27, RZ ;  /* 0x0000001b19197210 */ /* 0x000fe40007ffe0ff */
[----:B------:R-:W-:-:S04]  /*ea30*/  LEA R26, P0, R24, UR14, 0x1 ;  /* 0x0000000e181a7c11 */ /* 0x000fc8000f8008ff */
[----:B------:R-:W-:Y:S01]  /*ea40*/  LEA.HI.X R27, R24, UR15, R25, 0x1, P0 ;  /* 0x0000000f181b7c11 */ /* 0x000fe200080f0c19 */
[----:B------:R-:W-:-:S05]  /*ea50*/  FMUL.FTZ R25, R29, UR24 ;  /* 0x000000181d197c20 */ /* 0x000fca0008410000 */
[----:B------:R-:W-:-:S05]  /*ea60*/  F2FP.BF16.F32.PACK_AB R25, R30, R25 ;  /* 0x000000191e19723e */ /* 0x000fca00000010ff */
[----:B------:R0:W-:Y:S02]  /*ea70*/  STG.E desc[UR20][R26.64], R25 ;  /* 0x000000191a007986 */ /* 0x0001e4000c101914 */
.L_x_238:
[----:B------:R-:W-:Y:S05]  /*ea80*/  BSYNC B0 ;  /* 0x0000000000007941 */ /* 0x000fea0003800000 */
.L_x_237:
[----:B0-----:R-:W-:Y:S01]  /*ea90*/  FADD.FTZ R27, R28, -UR23 ;  /* 0x800000171c1b7e21 */ /* 0x001fe20008010000 */
        /* <DEDUP_REMOVED lines=8> */
[----:B------:R-:W-:Y:S01]  /*eb20*/  FFMA.FTZ R23, R27, R50, R48 ;  /* 0x000000321b177223 */ /* 0x000fe20000010030 */
[----:B------:R-:W-:-:S03]  /*eb30*/  FFMA.FTZ R22, R29, R51, R49 ;  /* 0x000000331d167223 */ /* 0x000fc60000010031 */
[----:B------:R-:W-:Y:S01]  /*eb40*/  FMUL.FTZ R31, R23, -1.4426950216293334961 ;  /* 0xbfb8aa3b171f7820 */ /* 0x000fe20000410000 */
[----:B------:R-:W-:-:S04]  /*eb50*/  FMUL.FTZ R36, R22, -1.4426950216293334961 ;  /* 0xbfb8aa3b16247820 */ /* 0x000fc80000410000 */
        /* <DEDUP_REMOVED lines=14> */
.L_x_239:
[----:B------:R-:W-:Y:S04]  /*ec40*/  BSSY B0, `(.L_x_240) ;  /* 0x0000018000007945 */ /* 0x000fe80003800000 */
[----:B------:R-:W-:Y:S05]  /*ec50*/  @!P3 BRA `(.L_x_241) ;  /* 0x000000000058b947 */ /* 0x000fea0003800000 */
[C---:B------:R-:W-:Y:S01]  /*ec60*/  IADD3 R22, R74.reuse, 0x68, RZ ;  /* 0x000000684a167810 */ /* 0x040fe20007ffe0ff */
[----:B------:R-:W-:Y:S01]  /*ec70*/  ULDC.64 UR14, c[0x0][0x288] ;  /* 0x0000a200000e7ab9 */ /* 0x000fe20000000a00 */
[----:B------:R-:W-:Y:S02]  /*ec80*/  IADD3 R25, R74, 0x68, RZ ;  /* 0x000000684a197810 */ /* 0x000fe40007ffe0ff */
[----:B------:R-:W-:Y:S02]  /*ec90*/  SHF.R.S32.HI R22, RZ, 0x1f, R22 ;  /* 0x0000001fff167819 */ /* 0x000fe40000011416 */
[----:B------:R-:W-:-:S03]  /*eca0*/  MOV R23, R45 ;  /* 0x0000002d00177202 */ /* 0x000fc60000000f00 */
[----:B------:R-:W-:Y:S01]  /*ecb0*/  IMAD R24, R22, UR14, RZ ;  /* 0x0000000e16187c24 */ /* 0x000fe2000f8e02ff */
[----:B------:R-:W-:-:S05]  /*ecc0*/  MOV R22, R46 ;  /* 0x0000002e00167202 */ /* 0x000fca0000000f00 */
[----:B------:R-:W-:-:S04]  /*ecd0*/  IMAD.WIDE.U32 R22, R25, UR14, R22 ;  /* 0x0000000e19167c25 */ /* 0x000fc8000f8e0016 */
[----:B------:R-:W-:Y:S01]  /*ece0*/  IMAD R25, R25, UR15, R24 ;  /* 0x0000000f19197c24 */ /* 0x000fe2000f8e0218 */
[----:B------:R-:W-:Y:S02]  /*ecf0*/  ULDC.64 UR14, c[0x0][0x210] ;  /* 0x00008400000e7ab9 */ /* 0x000fe40000000a00 */
[----:B------:R-:W-:Y:S02]  /*ed00*/  LEA R24, P0, R22, UR14, 0x1 ;  /* 0x0000000e16187c11 */ /* 0x000fe4000f8008ff */
[----:B------:R-:W-:-:S04]  /*ed10*/  IADD3 R25, R23, R25, RZ ;  /* 0x0000001917197210 */ /* 0x000fc80007ffe0ff */
[----:B------:R-:W-:Y:S02]  /*ed20*/  LEA.HI.X R25, R22, UR15, R25, 0x1, P0 ;  /* 0x0000000f16197c11 */ /* 0x000fe400080f0c19 */
[----:B------:R-:W-:-:S05]  /*ed30*/  MOV R22, UR5 ;  /* 0x0000000500167c02 */ /* 0x000fca0008000f00 */
[-C--:B------:R-:W-:Y:S01]  /*ed40*/  FFMA.FTZ R27, R27, R22.reuse, UR6 ;  /* 0x000000061b1b7e23 */ /* 0x080fe20008010016 */
[----:B------:R-:W-:-:S03]  /*ed50*/  FFMA.FTZ R22, R29, R22, UR6 ;  /* 0x000000061d167e23 */ /* 0x000fc60008010016 */
[----:B------:R-:W-:Y:S01]  /*ed60*/  FFMA.FTZ R27, R26, R50, -R27 ;  /* 0x000000321a1b7223 */ /* 0x000fe2000001081b */
[----:B------:R-:W-:-:S03]  /*ed70*/  FFMA.FTZ R22, R111, R51, -R22 ;  /* 0x000000336f167223 */ /* 0x000fc60000010816 */
[----:B------:R-:W-:Y:S01]  /*ed80*/  FMUL.FTZ R23, R27, UR24 ;  /* 0x000000181b177c20 */ /* 0x000fe20008410000 */
[----:B------:R-:W-:-:S05]  /*ed90*/  FMUL.FTZ R22, R22, UR24 ;  /* 0x0000001816167c20 */ /* 0x000fca0008410000 */
[----:B------:R-:W-:-:S05]  /*eda0*/  F2FP.BF16.F32.PACK_AB R23, R22, R23 ;  /* 0x000000171617723e */ /* 0x000fca00000010ff */
[----:B------:R0:W-:Y:S02]  /*edb0*/  STG.E desc[UR20][R24.64], R23 ;  /* 0x0000001718007986 */ /* 0x0001e4000c101914 */
.L_x_241:
[----:B------:R-:W-:Y:S05]  /*edc0*/  BSYNC B0 ;  /* 0x0000000000007941 */ /* 0x000fea0003800000 */
.L_x_240:
[----:B------:R-:W-:Y:S01]  /*edd0*/  FADD.FTZ R27, R28, -UR23 ;  /* 0x800000171c1b7e21 */ /* 0x000fe20008010000 */
[----:B------:R-:W-:Y:S01]  /*ede0*/  FADD.FTZ R28, R110, -UR23 ;  /* 0x800000176e1c7e21 */ /* 0x000fe20008010000 */
[----:B0-----:R-:W-:Y:S02]  /*edf0*/  SHF.L.U32 R25, R21, 0x10, RZ ;  /* 0x0000001015197819 */ /* 0x001fe400000006ff */
        /* <DEDUP_REMOVED lines=24> */
.L_x_242:
        /* <DEDUP_REMOVED lines=12> */
[C---:B------:R-:W-:Y:S02]  /*f040*/  LEA R22, P0, R20.reuse, UR14, 0x1 ;  /* 0x0000000e14167c11 */ /* 0x040fe4000f8008ff */
[----:B------:R-:W-:Y:S02]  /*f050*/  IADD3 R23, R21, R23, RZ ;  /* 0x0000001715177210 */ /* 0x000fe40007ffe0ff */
[----:B------:R-:W-:Y:S02]  /*f060*/  MOV R21, UR5 ;  /* 0x0000000500157c02 */ /* 0x000fe40008000f00 */
[----:B------:R-:W-:Y:S02]  /*f070*/  LEA.HI.X R23, R20, UR15, R23, 0x1, P0 ;  /* 0x0000000f14177c11 */ /* 0x000fe400080f0c17 */
[----:B------:R-:W-:Y:S01]  /*f080*/  MOV R20, UR5 ;  /* 0x0000000500147c02 */ /* 0x000fe20008000f00 */
[----:B------:R-:W-:-:S04]  /*f090*/  FFMA.FTZ R21, R28, R21, UR6 ;  /* 0x000000061c157e23 */ /* 0x000fc80008010015 */
[----:B------:R-:W-:Y:S01]  /*f0a0*/  FFMA.FTZ R20, R27, R20, UR6 ;  /* 0x000000061b147e23 */ /* 0x000fe20008010014 */
[----:B------:R-:W-:-:S03]  /*f0b0*/  FFMA.FTZ R24, R24, R51, -R21 ;  /* 0x0000003318187223 */ /* 0x000fc60000010815 */
[----:B------:R-:W-:-:S04]  /*f0c0*/  FFMA.FTZ R20, R25, R50, -R20 ;  /* 0x0000003219147223 */ /* 0x000fc80000010814 */
[----:B------:R-:W-:Y:S01]  /*f0d0*/  FMUL.FTZ R21, R20, UR24 ;  /* 0x0000001814157c20 */ /* 0x000fe20008410000 */
[----:B------:R-:W-:-:S05]  /*f0e0*/  FMUL.FTZ R20, R24, UR24 ;  /* 0x0000001818147c20 */ /* 0x000fca0008410000 */
[----:B------:R-:W-:-:S05]  /*f0f0*/  F2FP.BF16.F32.PACK_AB R21, R20, R21 ;  /* 0x000000151415723e */ /* 0x000fca00000010ff */
[----:B------:R0:W-:Y:S02]  /*f100*/  STG.E desc[UR20][R22.64], R21 ;  /* 0x0000001516007986 */ /* 0x0001e4000c101914 */
.L_x_244:
[----:B------:R-:W-:Y:S05]  /*f110*/  BSYNC B0 ;  /* 0x0000000000007941 */ /* 0x000fea0003800000 */
.L_x_243:
        /* <DEDUP_REMOVED lines=27> */
.L_x_245:
        /* <DEDUP_REMOVED lines=25> */
.L_x_247:
[----:B------:R-:W-:Y:S05]  /*f460*/  BSYNC B0 ;  /* 0x0000000000007941 */ /* 0x000fea0003800000 */
.L_x_246:
        /* <DEDUP_REMOVED lines=27> */
.L_x_248:
        /* <DEDUP_REMOVED lines=25> */
.L_x_250:
[----:B------:R-:W-:Y:S05]  /*f7b0*/  BSYNC B0 ;  /* 0x0000000000007941 */ /* 0x000fea0003800000 */
.L_x_249:
[----:B0-----:R-:W2:Y:S04]  /*f7c0*/  LDL.LU R17, [R1+0x4] ;  /* 0x0000040001117983 */ /* 0x001ea80000300800 */
[----:B------:R-:W3:Y:S01]  /*f7d0*/  LDL.LU R16, [R1] ;  /* 0x0000000001107983 */ /* 0x000ee20000300800 */
[----:B------:R-:W-:Y:S01]  /*f7e0*/  FADD.FTZ R23, R22, -UR23 ;  /* 0x8000001716177e21 */ /* 0x000fe20008010000 */
[----:B------:R-:W-:Y:S01]  /*f7f0*/  FADD.FTZ R22, R122, -UR23 ;  /* 0x800000177a167e21 */ /* 0x000fe20008010000 */
[----:B------:R-:W-:Y:S02]  /*f800*/  SHF.L.U32 R19, R15, 0x10, RZ ;  /* 0x000000100f137819 */ /* 0x000fe400000006ff */
[----:B------:R-:W-:Y:S01]  /*f810*/  SHF.L.U32 R20, R14, 0x10, RZ ;  /* 0x000000100e147819 */ /* 0x000fe200000006ff */
[----:B------:R-:W-:Y:S01]  /*f820*/  FMUL.FTZ R23, R23, UR24 ;  /* 0x0000001817177c20 */ /* 0x000fe20008410000 */
[----:B------:R-:W-:Y:S01]  /*f830*/  FMUL.FTZ R22, R22, UR24 ;  /* 0x0000001816167c20 */ /* 0x000fe20008410000 */
[----:B--2---:R-:W-:-:S02]  /*f840*/  SHF.L.U32 R18, R17, 0x10, RZ ;  /* 0x0000001011127819 */ /* 0x004fc400000006ff */
[----:B---3--:R-:W-:Y:S01]  /*f850*/  SHF.L.U32 R21, R16, 0x10, RZ ;  /* 0x0000001010157819 */ /* 0x008fe200000006ff */
        /* <DEDUP_REMOVED lines=19> */
.L_x_251:
        /* <DEDUP_REMOVED lines=25> */
.L_x_253:
[----:B------:R-:W-:Y:S05]  /*fb20*/  BSYNC B0 ;  /* 0x0000000000007941 */ /* 0x000fea0003800000 */
.L_x_252:
[----:B0-----:R-:W2:Y:S04]  /*fb30*/  LDL.LU R15, [R1+0xc] ;  /* 0x00000c00010f7983 */ /* 0x001ea80000300800 */
[----:B------:R-:W3:Y:S01]  /*fb40*/  LDL.LU R14, [R1+0x8] ;  /* 0x00000800010e7983 */ /* 0x000ee20000300800 */
        /* <DEDUP_REMOVED lines=27> */
.L_x_254:
        /* <DEDUP_REMOVED lines=25> */
.L_x_256:
[----:B------:R-:W-:Y:S05]  /*fe90*/  BSYNC B0 ;  /* 0x0000000000007941 */ /* 0x000fea0003800000 */
.L_x_255:
        /* <DEDUP_REMOVED lines=27> */
.L_x_257:
        /* <DEDUP_REMOVED lines=25> */
.L_x_259:
[----:B------:R-:W-:Y:S05]  /*101e0*/  BSYNC B0 ;  /* 0x0000000000007941 */ /* 0x000fea0003800000 */
.L_x_258:
        /* <DEDUP_REMOVED lines=27> */
.L_x_260:
        /* <DEDUP_REMOVED lines=25> */
.L_x_262:
[----:B------:R-:W-:Y:S05]  /*10530*/  BSYNC B0 ;  /* 0x0000000000007941 */ /* 0x000fea0003800000 */
.L_x_261:
        /* <DEDUP_REMOVED lines=27> */
.L_x_263:
        /* <DEDUP_REMOVED lines=25> */
.L_x_265:
[----:B------:R-:W-:Y:S05]  /*10880*/  BSYNC B0 ;  /* 0x0000000000007941 */ /* 0x000fea0003800000 */
.L_x_264:
        /* <DEDUP_REMOVED lines=27> */
.L_x_266:
        /* <DEDUP_REMOVED lines=25> */
.L_x_268:
[----:B------:R-:W-:Y:S05]  /*10bd0*/  BSYNC B0 ;  /* 0x0000000000007941 */ /* 0x000fea0003800000 */
.L_x_267:
        /* <DEDUP_REMOVED lines=27> */
.L_x_269:
        /* <DEDUP_REMOVED lines=25> */
.L_x_271:
[----:B------:R-:W-:Y:S05]  /*10f20*/  BSYNC B0 ;  /* 0x0000000000007941 */ /* 0x000fea0003800000 */
.L_x_270:
[----:B------:R-:W2:Y:S01]  /*10f30*/  LDL.LU R2, [R1+0x78] ;  /* 0x0000780001027983 */ /* 0x000ea20000300800 */
[----:B------:R-:W-:Y:S01]  /*10f40*/  FADD.FTZ R14, R14, -UR23 ;  /* 0x800000170e0e7e21 */ /* 0x000fe20008010000 */
[----:B------:R-:W-:Y:S01]  /*10f50*/  FADD.FTZ R108, R108, -UR23 ;  /* 0x800000176c6c7e21 */ /* 0x000fe20008010000 */
[----:B------:R-:W-:Y:S01]  /*10f60*/  SHF.L.U32 R7, R0, 0x10, RZ ;  /* 0x0000001000077819 */ /* 0x000fe200000006ff */
[----:B------:R-:W-:Y:S01]  /*10f70*/  IMAD R33, R52, UR22, R33 ;  /* 0x0000001634217c24 */ /* 0x000fe2000f8e0221 */
[----:B------:R-:W-:Y:S01]  /*10f80*/  SHF.L.U32 R0, R105, 0x10, RZ ;  /* 0x0000001069007819 */ /* 0x000fe200000006ff */
[----:B------:R-:W-:Y:S01]  /*10f90*/  FMUL.FTZ R13, R14, UR24 ;  /* 0x000000180e0d7c20 */ /* 0x000fe20008410000 */
[----:B------:R-:W-:Y:S01]  /*10fa0*/  FMUL.FTZ R108, R108, UR24 ;  /* 0x000000186c6c7c20 */ /* 0x000fe20008410000 */
[----:B--2---:R-:W-:Y:S01]  /*10fb0*/  SHF.L.U32 R12, R2, 0x10, RZ ;  /* 0x00000010020c7819 */ /* 0x004fe200000006ff */
        /* <DEDUP_REMOVED lines=19> */
.L_x_272:
[----:B------:R-:W-:Y:S01]  /*110f0*/  LOP3.LUT P0, RZ, R73, 0x800, RZ, 0xc0, !PT ;  /* 0x0000080049ff7812 */ /* 0x000fe2000780c0ff */
[----:B------:R-:W-:-:S12]  /*11100*/  BSSY B0, `(.L_x_273) ;  /* 0x0000018000007945 */ /* 0x000fd80003800000 */
        /* <DEDUP_REMOVED lines=18> */
[----:B------:R-:W-:Y:S01]  /*11230*/  FFMA.FTZ R2, R7, R50, -R2 ;  /* 0x0000003207027223 */ /* 0x000fe20000010802 */
[----:B------:R-:W-:-:S03]  /*11240*/  FMUL.FTZ R0, R0, UR24 ;  /* 0x0000001800007c20 */ /* 0x000fc60008410000 */
[----:B------:R-:W-:-:S05]  /*11250*/  FMUL.FTZ R3, R2, UR24 ;  /* 0x0000001802037c20 */ /* 0x000fca0008410000 */
[----:B------:R-:W-:-:S05]  /*11260*/  F2FP.BF16.F32.PACK_AB R3, R0, R3 ;  /* 0x000000030003723e */ /* 0x000fca00000010ff */
[----:B------:R1:W-:Y:S02]  /*11270*/  STG.E desc[UR20][R4.64], R3 ;  /* 0x0000000304007986 */ /* 0x0003e4000c101914 */
.L_x_274:
[----:B------:R-:W-:Y:S05]  /*11280*/  BSYNC B0 ;  /* 0x0000000000007941 */ /* 0x000fea0003800000 */
.L_x_273:
[----:B------:R-:W2:Y:S01]  /*11290*/  LDL.LU R0, [R1+0x74] ;  /* 0x0000740001007983 */ /* 0x000ea20000300800 */
[----:B------:R-:W-:Y:S01]  /*112a0*/  SHF.L.U32 R104, R104, 0x10, RZ ;  /* 0x0000001068687819 */ /* 0x000fe200000006ff */
[----:B------:R-:W-:Y:S01]  /*112b0*/  FADD.FTZ R12, R12, -UR23 ;  /* 0x800000170c0c7e21 */ /* 0x000fe20008010000 */
[----:B------:R-:W-:Y:S01]  /*112c0*/  IADD3 R14, R33, 0xc8, RZ ;  /* 0x000000c8210e7810 */ /* 0x000fe20007ffe0ff */
[----:B------:R-:W-:Y:S02]  /*112d0*/  ULDC.64 UR14, c[0x0][0x290] ;  /* 0x0000a400000e7ab9 */ /* 0x000fe40000000a00 */
[----:B------:R-:W-:Y:S01]  /*112e0*/  FADD.FTZ R104, R104, -UR23 ;  /* 0x8000001768687e21 */ /* 0x000fe20008010000 */
[----:B------:R-:W-:Y:S01]  /*112f0*/  FMUL.FTZ R13, R12, UR24 ;  /* 0x000000180c0d7c20 */ /* 0x000fe20008410000 */
[----:B------:R-:W-:Y:S02]  /*11300*/  SHF.R.S32.HI R12, RZ, 0x1f, R14 ;  /* 0x0000001fff0c7819 */ /* 0x000fe4000001140e */
[----:B------:R-:W-:Y:S01]  /*11310*/  FMUL.FTZ R104, R104, UR24 ;  /* 0x0000001868687c20 */ /* 0x000fe20008410000 */
[----:B--2---:R-:W-:-:S02]  /*11320*/  SHF.L.U32 R7, R0, 0x10, RZ ;  /* 0x0000001000077819 */ /* 0x004fc400000006ff */
[----:B------:R-:W-:Y:S01]  /*11330*/  SHF.L.U32 R0, R101, 0x10, RZ ;  /* 0x0000001065007819 */ /* 0x000fe200000006ff */
        /* <DEDUP_REMOVED lines=19> */
.L_x_275:
[----:B------:R-:W2:Y:S01]  /*11470*/  LDL.LU R2, [R1+0x4c] ;  /* 0x00004c0001027983 */ /* 0x000ea20000300800 */
[----:B------:R-:W-:Y:S01]  /*11480*/  ISETP.GE.U32.AND P0, PT, R14, UR14, PT ;  /* 0x0000000e0e007c0c */ /* 0x000fe2000bf06070 */
[----:B------:R-:W-:Y:S01]  /*11490*/  BSSY B0, `(.L_x_276) ;  /* 0x000001c000007945 */ /* 0x000fe20003800000 */
[----:B------:R-:W-:Y:S02]  /*114a0*/  SHF.L.U32 R97, R97, 0x10, RZ ;  /* 0x0000001061617819 */ /* 0x000fe400000006ff */
[----:B------:R-:W-:-:S04]  /*114b0*/  ISETP.GE.AND.EX P0, PT, R12, UR15, PT, P0 ;  /* 0x0000000f0c007c0c */ /* 0x000fc8000bf06300 */
[----:B------:R-:W-:Y:S02]  /*114c0*/  ISETP.LT.U32.AND P0, PT, R75, 0x188, !P0 ;  /* 0x000001884b00780c */ /* 0x000fe40004701070 */
[----:B--2---:R-:W-:-:S11]  /*114d0*/  SHF.L.U32 R6, R2, 0x10, RZ ;  /* 0x0000001002067819 */ /* 0x004fd600000006ff */
        /* <DEDUP_REMOVED lines=23> */
.L_x_277:
[----:B------:R-:W-:Y:S05]  /*11650*/  BSYNC B0 ;  /* 0x0000000000007941 */ /* 0x000fea0003800000 */
.L_x_276:
[----:B------:R-:W3:Y:S01]  /*11660*/  LDL.LU R0, [R1+0x6c] ;  /* 0x00006c0001007983 */ /* 0x000ee20000300800 */
[----:B------:R-:W-:Y:S01]  /*11670*/  FADD.FTZ R6, R6, -UR23 ;  /* 0x8000001706067e21 */ /* 0x000fe20008010000 */
[----:B------:R-:W-:Y:S01]  /*11680*/  IADD3 R10, R33, 0xd0, RZ ;  /* 0x000000d0210a7810 */ /* 0x000fe20007ffe0ff */
[----:B------:R-:W-:Y:S01]  /*11690*/  FADD.FTZ R97, R97, -UR23 ;  /* 0x8000001761617e21 */ /* 0x000fe20008010000 */
[----:B------:R-:W-:Y:S01]  /*116a0*/  SHF.L.U32 R92, R92, 0x10, RZ ;  /* 0x000000105c5c7819 */ /* 0x000fe200000006ff */
[----:B------:R-:W-:Y:S01]  /*116b0*/  FMUL.FTZ R15, R6, UR24 ;  /* 0x00000018060f7c20 */ /* 0x000fe20008410000 */
[----:B------:R-:W-:Y:S01]  /*116c0*/  SHF.R.S32.HI R12, RZ, 0x1f, R10 ;  /* 0x0000001fff0c7819 */ /* 0x000fe2000001140a */
[----:B------:R-:W-:Y:S01]  /*116d0*/  FMUL.FTZ R8, R97, UR24 ;  /* 0x0000001861087c20 */ /* 0x000fe20008410000 */
[----:B---3--:R-:W-:Y:S01]  /*116e0*/  SHF.L.U32 R7, R0, 0x10, RZ ;  /* 0x0000001000077819 */ /* 0x008fe200000006ff */
[----:B------:R-:W-:Y:S06]  /*116f0*/  @!P1 BRA `(.L_x_278) ;  /* 0x0000000000489947 */ /* 0x000fec0003800000 */
[----:B------:R-:W-:Y:S01]  /*11700*/  FFMA.FTZ R0, R15, R50, R48 ;  /* 0x000000320f007223 */ /* 0x000fe20000010030 */
[----:B------:R-:W-:-:S03]  /*11710*/  FFMA.FTZ R2, R8, R51, R49 ;  /* 0x0000003308027223 */ /* 0x000fc60000010031 */
[----:B012---:R-:W-:Y:S01]  /*11720*/  FMUL.FTZ R3, R0, -1.4426950216293334961 ;  /* 0xbfb8aa3b00037820 */ /* 0x007fe20000410000 */
        /* <DEDUP_REMOVED lines=15> */
.L_x_278:
[----:B------:R-:W3:Y:S01]  /*11820*/  LDL.LU R0, [R1+0x70] ;  /* 0x0000700001007983 */ /* 0x000ee20000300800 */
[----:B------:R-:W-:Y:S01]  /*11830*/  ISETP.GE.U32.AND P0, PT, R10, UR14, PT ;  /* 0x0000000e0a007c0c */ /* 0x000fe2000bf06070 */
[----:B------:R-:W-:Y:S01]  /*11840*/  BSSY B0, `(.L_x_279) ;  /* 0x000001c000007945 */ /* 0x000fe20003800000 */
[----:B------:R-:W-:Y:S02]  /*11850*/  SHF.L.U32 R87, R87, 0x10, RZ ;  /* 0x0000001057577819 */ /* 0x000fe400000006ff */
[----:B------:R-:W-:-:S04]  /*11860*/  ISETP.GE.AND.EX P0, PT, R12, UR15, PT, P0 ;  /* 0x0000000f0c007c0c */ /* 0x000fc8000bf06300 */
[----:B------:R-:W-:Y:S02]  /*11870*/  ISETP.LT.U32.AND P0, PT, R75, 0x188, !P0 ;  /* 0x000001884b00780c */ /* 0x000fe40004701070 */
[----:B---3--:R-:W-:-:S11]  /*11880*/  SHF.L.U32 R6, R0, 0x10, RZ ;  /* 0x0000001000067819 */ /* 0x008fd600000006ff */
        /* <DEDUP_REMOVED lines=9> */
[----:B------:R-:W-:Y:S01]  /*11920*/  MOV R0, UR5 ;  /* 0x0000000500007c02 */ /* 0x000fe20008000f00 */
[----:B------:R-:W-:Y:S02]  /*11930*/  ULDC.64 UR16, c[0x0][0x210] ;  /* 0x0000840000107ab9 */ /* 0x000fe40000000a00 */
[C---:B------:R-:W-:Y:S02]  /*11940*/  LEA R2, P0, R4.reuse, UR16, 0x1 ;  /* 0x0000001004027c11 */ /* 0x040fe4000f8008ff */
[----:B------:R-:W-:Y:S01]  /*11950*/  IADD3 R3, R5, R3, RZ ;  /* 0x0000000305037210 */ /* 0x000fe20007ffe0ff */
[----:B------:R-:W-:Y:S01]  /*11960*/  FFMA.FTZ R0, R15, R0, UR6 ;  /* 0x000000060f007e23 */ /* 0x000fe20008010000 */
[----:B------:R-:W-:Y:S02]  /*11970*/  MOV R5, UR5 ;  /* 0x0000000500057c02 */ /* 0x000fe40008000f00 */
[----:B------:R-:W-:Y:S01]  /*11980*/  LEA.HI.X R3, R4, UR17, R3, 0x1, P0 ;  /* 0x0000001104037c11 */ /* 0x000fe200080f0c03 */
[----:B------:R-:W-:-:S02]  /*11990*/  FFMA.FTZ R0, R7, R50, -R0 ;  /* 0x0000003207007223 */ /* 0x000fc40000010800 */
[----:B------:R-:W-:-:S04]  /*119a0*/  FFMA.FTZ R5, R8, R5, UR6 ;  /* 0x0000000608057e23 */ /* 0x000fc80008010005 */
[----:B------:R-:W-:Y:S01]  /*119b0*/  FFMA.FTZ R92, R92, R51, -R5 ;  /* 0x000000335c5c7223 */ /* 0x000fe20000010805 */
[----:B------:R-:W-:-:S03]  /*119c0*/  FMUL.FTZ R5, R0, UR24 ;  /* 0x0000001800057c20 */ /* 0x000fc60008410000 */
[----:B------:R-:W-:-:S05]  /*119d0*/  FMUL.FTZ R0, R92, UR24 ;  /* 0x000000185c007c20 */ /* 0x000fca0008410000 */
[----:B------:R-:W-:-:S05]  /*119e0*/  F2FP.BF16.F32.PACK_AB R5, R0, R5 ;  /* 0x000000050005723e */ /* 0x000fca00000010ff */
[----:B------:R3:W-:Y:S02]  /*119f0*/  STG.E desc[UR20][R2.64], R5 ;  /* 0x0000000502007986 */ /* 0x0007e4000c101914 */
.L_x_280:
[----:B------:R-:W-:Y:S05]  /*11a00*/  BSYNC B0 ;  /* 0x0000000000007941 */ /* 0x000fea0003800000 */
.L_x_279:
[----:B------:R-:W4:Y:S01]  /*11a10*/  LDL.LU R0, [R1+0x68] ;  /* 0x0000680001007983 */ /* 0x000f220000300800 */
[----:B------:R-:W-:Y:S01]  /*11a20*/  FADD.FTZ R6, R6, -UR23 ;  /* 0x8000001706067e21 */ /* 0x000fe20008010000 */
[----:B------:R-:W-:Y:S01]  /*11a30*/  IADD3 R10, R33, 0xd8, RZ ;  /* 0x000000d8210a7810 */ /* 0x000fe20007ffe0ff */
[----:B------:R-:W-:Y:S01]  /*11a40*/  FADD.FTZ R87, R87, -UR23 ;  /* 0x8000001757577e21 */ /* 0x000fe20008010000 */
[----:B------:R-:W-:Y:S01]  /*11a50*/  SHF.L.U32 R86, R86, 0x10, RZ ;  /* 0x0000001056567819 */ /* 0x000fe200000006ff */
[----:B------:R-:W-:Y:S01]  /*11a60*/  FMUL.FTZ R15, R6, UR24 ;  /* 0x00000018060f7c20 */ /* 0x000fe20008410000 */
[----:B------:R-:W-:Y:S01]  /*11a70*/  SHF.R.S32.HI R12, RZ, 0x1f, R10 ;  /* 0x0000001fff0c7819 */ /* 0x000fe2000001140a */
[----:B------:R-:W-:Y:S01]  /*11a80*/  FMUL.FTZ R8, R87, UR24 ;  /* 0x0000001857087c20 */ /* 0x000fe20008410000 */
[----:B----4-:R-:W-:Y:S01]  /*11a90*/  SHF.L.U32 R7, R0, 0x10, RZ ;  /* 0x0000001000077819 */ /* 0x010fe200000006ff */
[----:B------:R-:W-:Y:S06]  /*11aa0*/  @!P1 BRA `(.L_x_281) ;  /* 0x0000000000489947 */ /* 0x000fec0003800000 */
[----:B------:R-:W-:Y:S01]  /*11ab0*/  FFMA.FTZ R0, R15, R50, R48 ;  /* 0x000000320f007223 */ /* 0x000fe20000010030 */
[----:B---3--:R-:W-:-:S03]  /*11ac0*/  FFMA.FTZ R2, R8, R51, R49 ;  /* 0x0000003308027223 */ /* 0x008fc60000010031 */
        /* <DEDUP_REMOVED lines=16> */
.L_x_281:
[----:B------:R-:W-:Y:S01]  /*11bd0*/  ISETP.GE.U32.AND P0, PT, R10, UR14, PT ;  /* 0x0000000e0a007c0c */ /* 0x000fe2000bf06070 */
[----:B------:R-:W-:Y:S01]  /*11be0*/  BSSY B0, `(.L_x_282) ;  /* 0x000001c000007945 */ /* 0x000fe20003800000 */
[----:B------:R-:W-:Y:S02]  /*11bf0*/  SHF.L.U32 R72, R72, 0x10, RZ ;  /* 0x0000001048487819 */ /* 0x000fe400000006ff */
[----:B------:R-:W-:Y:S02]  /*11c00*/  ISETP.GE.AND.EX P0, PT, R12, UR15, PT, P0 ;  /* 0x0000000f0c007c0c */ /* 0x000fe4000bf06300 */
[----:B------:R-:W-:Y:S02]  /*11c10*/  SHF.L.U32 R83, R83, 0x10, RZ ;  /* 0x0000001053537819 */ /* 0x000fe400000006ff */
[----:B------:R-:W-:-:S13]  /*11c20*/  ISETP.LT.U32.AND P0, PT, R75, 0x188, !P0 ;  /* 0x000001884b00780c */ /* 0x000fda0004701070 */
        /* <DEDUP_REMOVED lines=23> */
.L_x_283:
[----:B------:R-:W-:Y:S05]  /*11da0*/  BSYNC B0 ;  /* 0x0000000000007941 */ /* 0x000fea0003800000 */
.L_x_282:
[----:B------:R-:W5:Y:S01]  /*11db0*/  LDL.LU R0, [R1+0x64] ;  /* 0x0000640001007983 */ /* 0x000f620000300800 */
[----:B------:R-:W-:Y:S01]  /*11dc0*/  FADD.FTZ R72, R72, -UR23 ;  /* 0x8000001748487e21 */ /* 0x000fe20008010000 */
[----:B------:R-:W-:Y:S01]  /*11dd0*/  IADD3 R14, R33, 0xe0, RZ ;  /* 0x000000e0210e7810 */ /* 0x000fe20007ffe0ff */
[----:B------:R-:W-:Y:S02]  /*11de0*/  FADD.FTZ R83, R83, -UR23 ;  /* 0x8000001753537e21 */ /* 0x000fe40008010000 */
[----:B------:R-:W-:Y:S01]  /*11df0*/  FMUL.FTZ R13, R72, UR24 ;  /* 0x00000018480d7c20 */ /* 0x000fe20008410000 */
[----:B------:R-:W-:Y:S01]  /*11e00*/  SHF.R.S32.HI R15, RZ, 0x1f, R14 ;  /* 0x0000001fff0f7819 */ /* 0x000fe2000001140e */
[----:B------:R-:W-:Y:S01]  /*11e10*/  FMUL.FTZ R12, R83, UR24 ;  /* 0x00000018530c7c20 */ /* 0x000fe20008410000 */
[----:B-----5:R-:W-:Y:S02]  /*11e20*/  SHF.L.U32 R7, R0, 0x10, RZ ;  /* 0x0000001000077819 */ /* 0x020fe400000006ff */
        /* <DEDUP_REMOVED lines=20> */
.L_x_284:
        /* <DEDUP_REMOVED lines=9> */
[----:B---34-:R-:W-:Y:S02]  /*12000*/  MOV R2, R46 ;  /* 0x0000002e00027202 */ /* 0x018fe40000000f00 */
[----:B------:R-:W-:Y:S02]  /*12010*/  SHF.R.S32.HI R6, RZ, 0x1f, R9 ;  /* 0x0000001fff067819 */ /* 0x000fe40000011409 */
[----:B012---:R-:W-:-:S03]  /*12020*/  MOV R3, R45 ;  /* 0x0000002d00037202 */ /* 0x007fc60000000f00 */
        /* <DEDUP_REMOVED lines=17> */
.L_x_286:
[----:B------:R-:W-:Y:S05]  /*12140*/  BSYNC B0 ;  /* 0x0000000000007941 */ /* 0x000fea0003800000 */
.L_x_285:
        /* <DEDUP_REMOVED lines=28> */
.L_x_287:
        /* <DEDUP_REMOVED lines=9> */
[----:B0--34-:R-:W-:Y:S02]  /*123a0*/  MOV R2, R46 ;  /* 0x0000002e00027202 */ /* 0x019fe40000000f00 */
[----:B------:R-:W-:Y:S02]  /*123b0*/  SHF.R.S32.HI R6, RZ, 0x1f, R9 ;  /* 0x0000001fff067819 */ /* 0x000fe40000011409 */
[----:B-12---:R-:W-:-:S03]  /*123c0*/  MOV R3, R45 ;  /* 0x0000002d00037202 */ /* 0x006fc60000000f00 */
        /* <DEDUP_REMOVED lines=17> */
.L_x_289:
[----:B------:R-:W-:Y:S05]  /*124e0*/  BSYNC B0 ;  /* 0x0000000000007941 */ /* 0x000fea0003800000 */
.L_x_288:
        /* <DEDUP_REMOVED lines=28> */
.L_x_290:
        /* <DEDUP_REMOVED lines=29> */
.L_x_292:
[----:B------:R-:W-:Y:S05]  /*12880*/  BSYNC B0 ;  /* 0x0000000000007941 */ /* 0x000fea0003800000 */
.L_x_291:
[----:B------:R-:W0:Y:S01]  /*12890*/  LDL.LU R0, [R1+0x50] ;  /* 0x0000500001007983 */ /* 0x000e220000300800 */
[----:B------:R-:W-:Y:S01]  /*128a0*/  IADD3 R11, R74, 0xf8, RZ ;  /* 0x000000f84a0b7810 */ /* 0x000fe20007ffe0ff */
[----:B------:R-:W-:Y:S01]  /*128b0*/  FADD.FTZ R69, R69, -UR23 ;  /* 0x8000001745457e21 */ /* 0x000fe20008010000 */
[----:B------:R-:W-:Y:S01]  /*128c0*/  FADD.FTZ R34, R34, -UR23 ;  /* 0x8000001722227e21 */ /* 0x000fe20008010000 */
[----:B------:R-:W-:Y:S02]  /*128d0*/  SHF.L.U32 R32, R32, 0x10, RZ ;  /* 0x0000001020207819 */ /* 0x000fe400000006ff */
[----:B------:R-:W-:Y:S01]  /*128e0*/  SHF.R.S32.HI R8, RZ, 0x1f, R11 ;  /* 0x0000001fff087819 */ /* 0x000fe2000001140b */
[----:B------:R-:W-:Y:S01]  /*128f0*/  FMUL.FTZ R69, R69, UR24 ;  /* 0x0000001845457c20 */ /* 0x000fe20008410000 */
[----:B------:R-:W-:Y:S01]  /*12900*/  FMUL.FTZ R34, R34, UR24 ;  /* 0x0000001822227c20 */ /* 0x000fe20008410000 */
[----:B01234-:R-:W-:Y:S01]  /*12910*/  SHF.L.U32 R5, R0, 0x10, RZ ;  /* 0x0000001000057819 */ /* 0x01ffe200000006ff */
        /* <DEDUP_REMOVED lines=19> */
.L_x_293:
[----:B------:R-:W-:Y:S01]  /*12a50*/  ISETP.GE.U32.AND P0, PT, R11, UR14, PT ;  /* 0x0000000e0b007c0c */ /* 0x000fe2000bf06070 */
[----:B------:R-:W-:Y:S03]  /*12a60*/  BSSY B0, `(.L_x_294) ;  /* 0x0000017000007945 */ /* 0x000fe60003800000 */
[----:B------:R-:W-:-:S04]  /*12a70*/  ISETP.GE.AND.EX P0, PT, R8, UR15, PT, P0 ;  /* 0x0000000f08007c0c */ /* 0x000fc8000bf06300 */
[----:B------:R-:W-:-:S13]  /*12a80*/  ISETP.GT.U32.OR P0, PT, R75, 0x187, P0 ;  /* 0x000001874b00780c */ /* 0x000fda0000704470 */
[----:B------:R-:W-:Y:S05]  /*12a90*/  @P0 BRA `(.L_x_295) ;  /* 0x00000000004c0947 */ /* 0x000fea0003800000 */
[----:B------:R-:W-:Y:S01]  /*12aa0*/  ULDC.64 UR14, c[0x0][0x288] ;  /* 0x0000a200000e7ab9 */ /* 0x000fe20000000a00 */
[----:B------:R-:W-:Y:S01]  /*12ab0*/  MOV R7, UR5 ;  /* 0x0000000500077c02 */ /* 0x000fe20008000f00 */
[----:B------:R-:W-:Y:S01]  /*12ac0*/  IMAD R0, R8, UR14, RZ ;  /* 0x0000000e08007c24 */ /* 0x000fe2000f8e02ff */
[----:B------:R-:W-:-:S03]  /*12ad0*/  MOV R44, R46 ;  /* 0x0000002e002c7202 */ /* 0x000fc60000000f00 */
[C---:B------:R-:W-:Y:S01]  /*12ae0*/  IMAD R3, R11.reuse, UR15, R0 ;  /* 0x0000000f0b037c24 */ /* 0x040fe2000f8e0200 */
[----:B------:R-:W-:Y:S01]  /*12af0*/  MOV R0, UR5 ;  /* 0x0000000500007c02 */ /* 0x000fe20008000f00 */
[----:B------:R-:W-:Y:S01]  /*12b00*/  FFMA.FTZ R7, R34, R7, UR6 ;  /* 0x0000000622077e23 */ /* 0x000fe20008010007 */
[----:B------:R-:W-:Y:S01]  /*12b10*/  IMAD.WIDE.U32 R44, R11, UR14, R44 ;  /* 0x0000000e0b2c7c25 */ /* 0x000fe2000f8e002c */
[----:B------:R-:W-:-:S03]  /*12b20*/  ULDC.64 UR14, c[0x0][0x210] ;  /* 0x00008400000e7ab9 */ /* 0x000fc60000000a00 */
[----:B------:R-:W-:Y:S01]  /*12b30*/  FFMA.FTZ R0, R69, R0, UR6 ;  /* 0x0000000645007e23 */ /* 0x000fe20008010000 */
[----:B------:R-:W-:Y:S01]  /*12b40*/  FFMA.FTZ R7, R32, R51, -R7 ;  /* 0x0000003320077223 */ /* 0x000fe20000010807 */
[----:B------:R-:W-:Y:S02]  /*12b50*/  IADD3 R3, R45, R3, RZ ;  /* 0x000000032d037210 */ /* 0x000fe40007ffe0ff */
[----:B------:R-:W-:Y:S01]  /*12b60*/  FFMA.FTZ R0, R5, R50, -R0 ;  /* 0x0000003205007223 */ /* 0x000fe20000010800 */
[----:B------:R-:W-:Y:S01]  /*12b70*/  FMUL.FTZ R5, R7, UR24 ;  /* 0x0000001807057c20 */ /* 0x000fe20008410000 */
[----:B------:R-:W-:Y:S02]  /*12b80*/  LEA R2, P0, R44, UR14, 0x1 ;  /* 0x0000000e2c027c11 */ /* 0x000fe4000f8008ff */
[----:B------:R-:W-:Y:S02]  /*12b90*/  FMUL.FTZ R0, R0, UR24 ;  /* 0x0000001800007c20 */ /* 0x000fe40008410000 */
[----:B------:R-:W-:-:S03]  /*12ba0*/  LEA.HI.X R3, R44, UR15, R3, 0x1, P0 ;  /* 0x0000000f2c037c11 */ /* 0x000fc600080f0c03 */
[----:B------:R-:W-:-:S05]  /*12bb0*/  F2FP.BF16.F32.PACK_AB R5, R5, R0 ;  /* 0x000000000505723e */ /* 0x000fca00000010ff */
[----:B------:R0:W-:Y:S02]  /*12bc0*/  STG.E desc[UR20][R2.64], R5 ;  /* 0x0000000502007986 */ /* 0x0001e4000c101914 */
.L_x_295:
[----:B------:R-:W-:Y:S05]  /*12bd0*/  BSYNC B0 ;  /* 0x0000000000007941 */ /* 0x000fea0003800000 */
.L_x_294:
[----:B------:R-:W-:Y:S01]  /*12be0*/  ULDC UR6, c[0x0][0x2a0] ;  /* 0x0000a80000067ab9 */ /* 0x000fe20000000800 */
[----:B------:R-:W-:Y:S01]  /*12bf0*/  ULDC UR7, c[0x0][0x270] ;  /* 0x00009c0000077ab9 */ /* 0x000fe20000000800 */
[----:B------:R-:W-:Y:S01]  /*12c00*/  ULDC UR5, c[0x0][0x10] ;  /* 0x0000040000057ab9 */ /* 0x000fe20000000800 */
[----:B------:R-:W-:Y:S02]  /*12c10*/  UIMAD UR6, UR6, UR7, URZ ;  /* 0x00000007060672a4 */ /* 0x000fe4000f8e023f */
[----:B------:R-:W-:Y:S02]  /*12c20*/  UIADD3 UR12, UR5, UR12, URZ ;  /* 0x0000000c050c7290 */ /* 0x000fe4000fffe03f */
[----:B------:R-:W-:Y:S02]  /*12c30*/  UIADD3 UR4, UR4, 0x1, URZ ;  /* 0x0000000104047890 */ /* 0x000fe4000fffe03f */
[----:B------:R-:W-:-:S06]  /*12c40*/  UISETP.GE.AND UP0, UPT, UR12, UR6, UPT ;  /* 0x000000060c00728c */ /* 0x000fcc000bf06270 */
[----:B------:R-:W-:-:S13]  /*12c50*/  PLOP3.LUT P0, PT, PT, PT, UP0, 0x40, 0x0 ;  /* 0x000000000000781c */ /* 0x000fda0003f0e808 */
[----:B------:R-:W-:Y:S05]  /*12c60*/  @P0 BRA `(.L_x_296) ;  /* 0xfffffedc00ac0947 */ /* 0x000fea000383ffff */
.L_x_149:
[----:B------:R-:W1:Y:S01]  /*12c70*/  LDC R4, c[0x0][0xc] ;  /* 0x00000300ff047b82 */ /* 0x000e620000000800 */
[----:B------:R-:W-:Y:S01]  /*12c80*/  ISETP.NE.AND P1, PT, R75, RZ, PT ;  /* 0x000000ff4b00720c */ /* 0x000fe20003f25270 */
[----:B------:R-:W-:Y:S06]  /*12c90*/  BSSY B0, `(.L_x_297) ;  /* 0x0000011000007945 */ /* 0x000fec0003800000 */
[----:B------:R-:W2:Y:S08]  /*12ca0*/  LDC R7, c[0x0][0x10] ;  /* 0x00000400ff077b82 */ /* 0x000eb00000000800 */
[----:B0-----:R-:W0:Y:S01]  /*12cb0*/  LDC.64 R2, c[0x0][0x258] ;  /* 0x00009600ff027b82 */ /* 0x001e220000000a00 */
[----:B-1----:R-:W-:-:S02]  /*12cc0*/  ISETP.NE.AND P0, PT, R4, 0x1, PT ;  /* 0x000000010400780c */ /* 0x002fc40003f05270 */
[----:B--2---:R-:W-:-:S04]  /*12cd0*/  SHF.L.U32 R0, R7, 0x1, RZ ;  /* 0x0000000107007819 */ /* 0x004fc800000006ff */
        /* <DEDUP_REMOVED lines=12> */
.L_x_298:
[----:B------:R-:W-:Y:S05]  /*12da0*/  BSYNC B0 ;  /* 0x0000000000007941 */ /* 0x000fea0003800000 */
.L_x_297:
[----:B------:R-:W1:Y:S01]  /*12db0*/  S2UR UR4, SR_CTAID.X ;  /* 0x00000000000479c3 */ /* 0x000e620000002500 */
[----:B------:R-:W-:Y:S02]  /*12dc0*/  IADD3 R0, R4, -0x1, RZ ;  /* 0xffffffff04007810 */ /* 0x000fe40007ffe0ff */
[----:B0-----:R-:W-:-:S05]  /*12dd0*/  IADD3 R5, R7, -0x1, RZ ;  /* 0xffffffff07057810 */ /* 0x001fca0007ffe0ff */
[----:B------:R-:W0:Y:S01]  /*12de0*/  S2UR UR5, SR_CTAID.Y ;  /* 0x00000000000579c3 */ /* 0x000e220000002600 */
[----:B-1----:R-:W-:-:S04]  /*12df0*/  ISETP.NE.AND P0, PT, R0, UR4, PT ;  /* 0x0000000400007c0c */ /* 0x002fc8000bf05270 */
[----:B0-----:R-:W-:-:S13]  /*12e00*/  ISETP.NE.OR P0, PT, R5, UR5, P0 ;  /* 0x0000000505007c0c */ /* 0x001fda0008705670 */
[----:B------:R-:W-:Y:S05]  /*12e10*/  @P0 EXIT ;  /* 0x000000000000094d */ /* 0x000fea0003800000 */
[----:B------:R-:W-:Y:S05]  /*12e20*/  @P1 BRA `(.L_x_299) ;  /* 0x0000000000201947 */ /* 0x000fea0003800000 */
[----:B------:R-:W-:-:S05]  /*12e30*/  IMAD R0, R4, R7, RZ ;  /* 0x0000000704007224 */ /* 0x000fca00078e02ff */
[----:B------:R-:W-:-:S13]  /*12e40*/  ISETP.NE.AND P0, PT, R0, -0x1, PT ;  /* 0xffffffff0000780c */ /* 0x000fda0003f05270 */
[----:B------:R-:W-:Y:S05]  /*12e50*/  @!P0 BRA `(.L_x_299) ;  /* 0x0000000000148947 */ /* 0x000fea0003800000 */
.L_x_300:
[----:B------:R-:W2:Y:S04]  /*12e60*/  LDG.E.STRONG.GPU R5, desc[UR20][R2.64] ;  /* 0x0000001402057981 */ /* 0x000ea8000c1ef900 */
[----:B--2---:R-:W-:Y:S01]  /*12e70*/  CCTL.IVALL ;  /* 0x00000000ff00798f */ /* 0x004fe20002000000 */
[----:B------:R-:W-:Y:S05]  /*12e80*/  YIELD ;  /* 0x0000000000007946 */ /* 0x000fea0003800000 */
[----:B------:R-:W-:-:S13]  /*12e90*/  ISETP.NE.AND P0, PT, R5, R0, PT ;  /* 0x000000000500720c */ /* 0x000fda0003f05270 */
[----:B------:R-:W-:Y:S05]  /*12ea0*/  @P0 BRA `(.L_x_300) ;  /* 0xfffffffc00ec0947 */ /* 0x000fea000383ffff */
.L_x_299:
[----:B------:R-:W-:Y:S05]  /*12eb0*/  WARPSYNC.ALL ;  /* 0x0000000000007948 */ /* 0x000fea0003800000 */
[----:B------:R-:W0:Y:S08]  /*12ec0*/  LDC.64 R22, c[0x0][0x288] ;  /* 0x0000a200ff167b82 */ /* 0x000e300000000a00 */
[----:B------:R-:W-:Y:S01]  /*12ed0*/  BAR.SYNC.DEFER_BLOCKING 0x0 ;  /* 0x0000000000007b1d */ /* 0x000fe20000010000 */
[----:B0-----:R-:W-:-:S04]  /*12ee0*/  LEA.HI R0, P0, R23, R22, RZ, 0x1 ;  /* 0x0000001617007211 */ /* 0x001fc800078108ff */
[----:B------:R-:W-:-:S04]  /*12ef0*/  IADD3.X R3, RZ, R23, RZ, P0, !PT ;  /* 0x00000017ff037210 */ /* 0x000fc800007fe4ff */
        /* <DEDUP_REMOVED lines=19> */
.L_x_301:
        /* <DEDUP_REMOVED lines=23> */
.L_x_302:
        /* <DEDUP_REMOVED lines=14> */
.L_x_5587:


//--------------------- .text._Z35group_norm_nhwc_bwd_one_pass_kernelI11Bf16IOFp32WLi512ELi98ELi392EEv26Group_norm_nhwc_bwd_params --------------------------
	.section	.text._Z35group_norm_nhwc_bwd_one_pass_kernelI11Bf16IOFp32WLi512ELi98ELi392EEv26Group_norm_nhwc_bwd_params,"ax",@progbits
	.align	128
        .global         _Z35group_norm_nhwc_bwd_one_pass_kernelI11Bf16IOFp32WLi512ELi98ELi392EEv26Group_norm_nhwc_bwd_params
        .type           _Z35group_norm_nhwc_bwd_one_pass_kernelI11Bf16IOFp32WLi512ELi98ELi392EEv26Group_norm_nhwc_bwd_params,@function
        .size           _Z35group_norm_nhwc_bwd_one_pass_kernelI11Bf16IOFp32WLi512ELi98ELi392EEv26Group_norm_nhwc_bwd_params,(.L_x_5588 - _Z35group_norm_nhwc_bwd_one_pass_kernelI11Bf16IOFp32WLi512ELi98ELi392EEv26Group_norm_nhwc_bwd_params)
        .other          _Z35group_norm_nhwc_bwd_one_pass_kernelI11Bf16IOFp32WLi512ELi98ELi392EEv26Group_norm_nhwc_bwd_params,@"STO_CUDA_ENTRY STV_DEFAULT"
_Z35group_norm_nhwc_bwd_one_pass_kernelI11Bf16IOFp32WLi512ELi98ELi392EEv26Group_norm_nhwc_bwd_params:
.text._Z35group_norm_nhwc_bwd_one_pass_kernelI11Bf16IOFp32WLi512ELi98ELi392EEv26Group_norm_nhwc_bwd_params:
[----:B------:R-:W0:Y:S01]  /*0000*/  LDC R1, c[0x0][0x28] ;  /* 0x00000a00ff017b82 */ /* 0x000e220000000800 */
[----:B------:R-:W1:Y:S07]  /*0010*/  S2R R4, SR_TID.X ;  /* 0x0000000000047919 */ /* 0x000e6e0000002100 */
[----:B------:R-:W2:Y:S01]  /*0020*/  S2UR UR5, SR_CTAID.Y ;  /* 0x00000000000579c3 */ /* 0x000ea20000002600 */
[----:B------:R-:W-:Y:S01]  /*0030*/  ULDC UR4, c[0x0][0x2a0] ;  /* 0x0000a80000047ab9 */ /* 0x000fe20000000800 */
[----:B------:R-:W-:Y:S01]  /*0040*/  ULDC UR6, c[0x0][0x270] ;  /* 0x00009c0000067ab9 */ /* 0x000fe20000000800 */
[----:B0-----:R-:W-:Y:S01]  /*0050*/  IADD3 R1, R1, -0x8c0, RZ ;  /* 0xfffff74001017810 */ /* 0x001fe20007ffe0ff */
[----:B------:R-:W-:Y:S01]  /*0060*/  UIMAD UR4, UR4, UR6, URZ ;  /* 0x00000006040472a4 */ /* 0x000fe2000f8e023f */
[----:B------:R-:W-:-:S02]  /*0070*/  ULDC.64 UR10, c[0x0][0x208] ;  /* 0x00008200000a7ab9 */ /* 0x000fc40000000a00 */
[----:B------:R-:W-:Y:S01]  /*0080*/  R2UR UR14, R1 ;  /* 0x00000000010e72ca */ /* 0x000fe200000e0000 */
[----:B------:R-:W0:Y:S08]  /*0090*/  S2UR UR13, SR_CTAID.X ;  /* 0x00000000000d79c3 */ /* 0x000e300000002500 */
[----:B------:R-:W0:Y:S01]  /*00a0*/  LDC R5, c[0x0][0x2ac] ;  /* 0x0000ab00ff057b82 */ /* 0x000e220000000800 */
[----:B--2---:R-:W-:-:S06]  /*00b0*/  UISETP.GE.AND UP0, UPT, UR5, UR4, UPT ;  /* 0x000000040500728c */ /* 0x004fcc000bf06270 */
[----:B------:R-:W-:Y:S01]  /*00c0*/  PLOP3.LUT P0, PT, PT, PT, UP0, 0x80, 0x0 ;  /* 0x000000000000781c */ /* 0x000fe20003f0f008 */
[----:B-1----:R1:W-:Y:S01]  /*00d0*/  STL [R1+0x5e0], R4 ;  /* 0x0005e00401007387 */ /* 0x0023e20000100800 */
[----:B------:R-:W-:-:S05]  /*00e0*/  IMAD.WIDE.U32 R2, R4, 0x5397829d, RZ ;  /* 0x5397829d04027825 */ /* 0x000fca00078e00ff */
[----:B------:R-:W-:-:S05]  /*00f0*/  SHF.R.U32.HI R2, RZ, 0x4, R3 ;  /* 0x00000004ff027819 */ /* 0x000fca0000011603 */
[----:B0-----:R-:W-:Y:S02]  /*0100*/  IMAD R0, R5, UR13, R2 ;  /* 0x0000000d05007c24 */ /* 0x001fe4000f8e0202 */
[----:B------:R-:W-:Y:S01]  /*0110*/  IMAD R2, R2, -0x31, R4 ;  /* 0xffffffcf02027824 */ /* 0x000fe200078e0204 */
[----:B-1----:R-:W-:Y:S06]  /*0120*/  @P0 BRA `(.L_x_303) ;  /* 0x000001a000c40947 */ /* 0x002fec0003800000 */
[----:B------:R-:W-:Y:S01]  /*0130*/  SHF.R.S32.HI R3, RZ, 0x1f, R4 ;  /* 0x0000001fff037819 */ /* 0x000fe20000011404 */
[----:B------:R-:W-:Y:S01]  /*0140*/  ULDC.U8 UR15, c[0x0][0x2a4] ;  /* 0x0000a900000f7ab9 */ /* 0x000fe20000000000 */
[----:B------:R-:W-:Y:S02]  /*0150*/  UMOV UR4, URZ ;  /* 0x0000003f00047c82 */ /* 0x000fe40008000000 */
[----:B------:R-:W-:Y:S02]  /*0160*/  LEA.HI R3, R3, R4, RZ, 0x5 ;  /* 0x0000000403037211 */ /* 0x000fe400078f28ff */
[----:B------:R-:W-:Y:S02]  /*0170*/  SHF.L.U32 R4, R2, 0x1, RZ ;  /* 0x0000000102047819 */ /* 0x000fe400000006ff */
[----:B------:R-:W-:-:S03]  /*0180*/  SHF.R.S32.HI R2, RZ, 0x5, R3 ;  /* 0x00000005ff027819 */ /* 0x000fc60000011403 */
[----:B------:R0:W-:Y:S04]  /*0190*/  STL [R1+0x668], R4 ;  /* 0x0006680401007387 */ /* 0x0001e80000100800 */
[----:B------:R0:W-:Y:S02]  /*01a0*/  STL [R1+0x66c], R2 ;  /* 0x00066c0201007387 */ /* 0x0001e40000100800 */
.L_x_390:
[----:B------:R-:W2:Y:S01]  /*01b0*/  LDL R7, [R1+0x5e0] ;  /* 0x0005e00001077983 */ /* 0x000ea20000100800 */
[----:B------:R-:W-:-:S03]  /*01c0*/  ULDC UR12, c[0x0][0x2a0] ;  /* 0x0000a800000c7ab9 */ /* 0x000fc60000000800 */
[----:B------:R-:W3:Y:S01]  /*01d0*/  LDL R8, [R1+0x668] ;  /* 0x0006680001087983 */ /* 0x000ee20000100800 */
[----:B0-----:R-:W-:Y:S01]  /*01e0*/  MOV R4, UR12 ;  /* 0x0000000c00047c02 */ /* 0x001fe20008000f00 */
[----:B------:R-:W-:Y:S01]  /*01f0*/  UMOV UR6, URZ ;  /* 0x0000003f00067c82 */ /* 0x000fe20008000000 */
[----:B------:R-:W-:Y:S01]  /*0200*/  IABS R6, UR5 ;  /* 0x0000000500067c13 */ /* 0x000fe20008000000 */
[----:B------:R-:W-:Y:S01]  /*0210*/  ULDC.64 UR18, c[0x0][0x290] ;  /* 0x0000a40000127ab9 */ /* 0x000fe20000000a00 */
[----:B------:R-:W-:Y:S01]  /*0220*/  IABS R4, R4 ;  /* 0x0000000400047213 */ /* 0x000fe20000000000 */
[----:B------:R-:W-:Y:S01]  /*0230*/  UISETP.GE.AND UP4, UPT, UR5, URZ, UPT ;  /* 0x0000003f0500728c */ /* 0x000fe2000bf86270 */
[----:B------:R-:W-:Y:S01]  /*0240*/  R2UR UR9, R6 ;  /* 0x00000000060972ca */ /* 0x000fe200000e0000 */
[----:B------:R-:W-:Y:S01]  /*0250*/  UISETP.NE.AND UP0, UPT, UR12, URZ, UPT ;  /* 0x0000003f0c00728c */ /* 0x000fe2000bf05270 */
[----:B------:R-:W-:Y:S02]  /*0260*/  R2UR UR16, R4 ;  /* 0x00000000041072ca */ /* 0x000fe400000e0000 */
[----:B------:R-:W-:-:S02]  /*0270*/  ISETP.GE.U32.AND P1, PT, R0, UR18, PT ;  /* 0x0000001200007c0c */ /* 0x000fc4000bf26070 */
[C---:B------:R-:W-:Y:S02]  /*0280*/  IADD3 R23, R0.reuse, 0x8, RZ ;  /* 0x0000000800177810 */ /* 0x040fe40007ffe0ff */
[----:B------:R-:W-:Y:S02]  /*0290*/  IADD3 R26, R0, 0x10, RZ ;  /* 0x00000010001a7810 */ /* 0x000fe40007ffe0ff */
[----:B------:R-:W-:Y:S02]  /*02a0*/  SHF.R.S32.HI R11, RZ, 0x1f, R23 ;  /* 0x0000001fff0b7819 */ /* 0x000fe40000011417 */
[----:B------:R-:W-:Y:S02]  /*02b0*/  LOP3.LUT R2, R2, 0xfdffffff, RZ, 0xc0, !PT ;  /* 0xfdffffff02027812 */ /* 0x000fe400078ec0ff */
[----:B------:R-:W-:Y:S01]  /*02c0*/  SHF.R.S32.HI R31, RZ, 0x1f, R26 ;  /* 0x0000001fff1f7819 */ /* 0x000fe2000001141a */
[----:B------:R-:W0:Y:S01]  /*02d0*/  I2F.RP R4, UR16 ;  /* 0x0000001000047d06 */ /* 0x000e220008209400 */
[----:B------:R-:W-:-:S02]  /*02e0*/  IADD3 R20, R0, 0x18, RZ ;  /* 0x0000001800147810 */ /* 0x000fc40007ffe0ff */
[C---:B------:R-:W-:Y:S02]  /*02f0*/  IADD3 R21, R0.reuse, 0x20, RZ ;  /* 0x0000002000157810 */ /* 0x040fe40007ffe0ff */
[----:B------:R-:W-:Y:S02]  /*0300*/  SHF.R.S32.HI R29, RZ, 0x1f, R20 ;  /* 0x0000001fff1d7819 */ /* 0x000fe40000011414 */
[----:B------:R-:W-:Y:S02]  /*0310*/  ISETP.GE.U32.AND P2, PT, R21, UR18, PT ;  /* 0x0000001215007c0c */ /* 0x000fe4000bf46070 */
[----:B------:R-:W-:Y:S02]  /*0320*/  SHF.R.S32.HI R27, RZ, 0x1f, R21 ;  /* 0x0000001fff1b7819 */ /* 0x000fe40000011415 */
[C---:B------:R-:W-:Y:S02]  /*0330*/  IADD3 R39, R0.reuse, 0x38, RZ ;  /* 0x0000003800277810 */ /* 0x040fe40007ffe0ff */
[C---:B------:R-:W-:Y:S01]  /*0340*/  IADD3 R43, R0.reuse, 0x40, RZ ;  /* 0x00000040002b7810 */ /* 0x040fe20007ffe0ff */
[----:B0-----:R-:W0:Y:S01]  /*0350*/  MUFU.RCP R4, R4 ;  /* 0x0000000400047308 */ /* 0x001e220000001000 */
[----:B------:R-:W-:-:S02]  /*0360*/  IADD3 R49, R0, 0x48, RZ ;  /* 0x0000004800317810 */ /* 0x000fc40007ffe0ff */
[C---:B------:R-:W-:Y:S02]  /*0370*/  IADD3 R53, R0.reuse, 0x50, RZ ;  /* 0x0000005000357810 */ /* 0x040fe40007ffe0ff */
[----:B------:R-:W-:Y:S02]  /*0380*/  SHF.R.S32.HI R47, RZ, 0x1f, R49 ;  /* 0x0000001fff2f7819 */ /* 0x000fe40000011431 */
[C---:B------:R-:W-:Y:S02]  /*0390*/  IADD3 R57, R0.reuse, 0x58, RZ ;  /* 0x0000005800397810 */ /* 0x040fe40007ffe0ff */
[----:B------:R-:W-:Y:S02]  /*03a0*/  IADD3 R61, R0, 0x60, RZ ;  /* 0x00000060003d7810 */ /* 0x000fe40007ffe0ff */
[----:B------:R-:W-:Y:S02]  /*03b0*/  SHF.R.S32.HI R55, RZ, 0x1f, R57 ;  /* 0x0000001fff377819 */ /* 0x000fe40000011439 */
[----:B------:R-:W-:-:S02]  /*03c0*/  SHF.R.S32.HI R59, RZ, 0x1f, R61 ;  /* 0x0000001fff3b7819 */ /* 0x000fc4000001143d */
[----:B------:R-:W-:Y:S02]  /*03d0*/  IADD3 R64, R0, 0x68, RZ ;  /* 0x0000006800407810 */ /* 0x000fe40007ffe0ff */
[----:B0-----:R-:W-:Y:S02]  /*03e0*/  IADD3 R5, R4, 0xffffffe, RZ ;  /* 0x0ffffffe04057810 */ /* 0x001fe40007ffe0ff */
[----:B------:R-:W-:Y:S02]  /*03f0*/  SHF.R.S32.HI R60, RZ, 0x1f, R64 ;  /* 0x0000001fff3c7819 */ /* 0x000fe40000011440 */
[----:B------:R-:W-:Y:S02]  /*0400*/  LOP3.LUT R3, R3, 0x7fffffff, RZ, 0xc0, !PT ;  /* 0x7fffffff03037812 */ /* 0x000fe400078ec0ff */
[----:B------:R-:W0:Y:S01]  /*0410*/  F2I.FTZ.U32.TRUNC.NTZ R5, R5 ;  /* 0x0000000500057305 */ /* 0x000e22000021f000 */
[----:B------:R-:W-:Y:S02]  /*0420*/  IADD3 R65, R0, 0x1e8, RZ ;  /* 0x000001e800417810 */ /* 0x000fe40007ffe0ff */
[----:B0-----:R-:W-:-:S13]  /*0430*/  R2UR UR7, R5 ;  /* 0x00000000050772ca */ /* 0x001fda00000e0000 */
[----:B------:R-:W-:-:S04]  /*0440*/  UIADD3 UR8, URZ, -UR7, URZ ;  /* 0x800000073f087290 */ /* 0x000fc8000fffe03f */
[----:B------:R-:W-:-:S04]  /*0450*/  UIMAD UR8, UR8, UR16, URZ ;  /* 0x00000010080872a4 */ /* 0x000fc8000f8e023f */
[----:B------:R-:W-:Y:S02]  /*0460*/  UIMAD.WIDE.U32 UR6, UR7, UR8, UR6 ;  /* 0x00000008070672a5 */ /* 0x000fe4000f8e0006 */
[----:B------:R-:W-:Y:S02]  /*0470*/  ULOP3.LUT UR8, UR5, UR12, URZ, 0x3c, !UPT ;  /* 0x0000000c05087292 */ /* 0x000fe4000f8e3c3f */
[----:B------:R-:W-:Y:S02]  /*0480*/  UIMAD.WIDE.U32 UR6, UR7, UR9, URZ ;  /* 0x00000009070672a5 */ /* 0x000fe4000f8e003f */
[----:B------:R-:W-:Y:S02]  /*0490*/  UISETP.GE.AND UP5, UPT, UR8, URZ, UPT ;  /* 0x0000003f0800728c */ /* 0x000fe4000bfa6270 */
[----:B------:R-:W-:-:S04]  /*04a0*/  UIADD3 UR6, -UR7, URZ, URZ ;  /* 0x0000003f07067290 */ /* 0x000fc8000fffe13f */
[----:B------:R-:W-:-:S04]  /*04b0*/  UIMAD UR6, UR16, UR6, UR9 ;  /* 0x00000006100672a4 */ /* 0x000fc8000f8e0209 */
[----:B------:R-:W-:-:S11]  /*04c0*/  UISETP.GT.U32.AND UP2, UPT, UR16, UR6, UPT ;  /* 0x000000061000728c */ /* 0x000fd6000bf44070 */
[----:B------:R-:W-:Y:S02]  /*04d0*/  @!UP2 UIADD3 UR6, UR6, -UR16, URZ ;  /* 0x800000100606a290 */ /* 0x000fe4000fffe03f */
[----:B------:R-:W-:Y:S02]  /*04e0*/  @!UP2 UIADD3 UR7, UR7, 0x1, URZ ;  /* 0x000000010707a890 */ /* 0x000fe4000fffe03f */
[----:B------:R-:W-:Y:S02]  /*04f0*/  UIADD3 UR8, UR6, -UR16, URZ ;  /* 0x8000001006087290 */ /* 0x000fe4000fffe03f */
[----:B------:R-:W-:Y:S02]  /*0500*/  UISETP.GT.U32.AND UP3, UPT, UR16, UR6, UPT ;  /* 0x000000061000728c */ /* 0x000fe4000bf64070 */
[----:B------:R-:W-:Y:S02]  /*0510*/  UISETP.GE.U32.AND UP1, UPT, UR6, UR16, UPT ;  /* 0x000000100600728c */ /* 0x000fe4000bf26070 */
[----:B------:R-:W-:-:S02]  /*0520*/  USEL UR6, UR8, UR6, !UP3 ;  /* 0x0000000608067287 */ /* 0x000fc4000d800000 */
[----:B------:R-:W-:Y:S02]  /*0530*/  ULOP3.LUT UR8, URZ, UR12, URZ, 0x33, !UPT ;  /* 0x0000000c3f087292 */ /* 0x000fe4000f8e333f */
[----:B------:R-:W-:Y:S01]  /*0540*/  @!UP4 UIADD3 UR6, -UR6, URZ, URZ ;  /* 0x0000003f0606c290 */ /* 0x000fe2000fffe13f */
[----:B------:R-:W-:-:S03]  /*0550*/  ULDC.64 UR16, c[0x0][0x298] ;  /* 0x0000a60000107ab9 */ /* 0x000fc60000000a00 */
[----:B------:R-:W-:Y:S01]  /*0560*/  USEL UR9, UR8, UR6, !UP0 ;  /* 0x0000000608097287 */ /* 0x000fe2000c000000 */
[----:B------:R-:W-:Y:S01]  /*0570*/  MOV R9, UR16 ;  /* 0x0000001000097c02 */ /* 0x000fe20008000f00 */
[----:B------:R-:W-:Y:S02]  /*0580*/  @UP1 UIADD3 UR7, UR7, 0x1, URZ ;  /* 0x0000000107071890 */ /* 0x000fe4000fffe03f */
[----:B------:R-:W-:Y:S02]  /*0590*/  UIMAD UR12, UR9, 0x62, URZ ;  /* 0x00000062090c78a4 */ /* 0x000fe4000f8e023f */
[----:B------:R-:W-:-:S04]  /*05a0*/  @!UP5 UIADD3 UR7, -UR7, URZ, URZ ;  /* 0x0000003f0707d290 */ /* 0x000fc8000fffe13f */
[----:B------:R-:W-:Y:S01]  /*05b0*/  USEL UR7, UR8, UR7, !UP0 ;  /* 0x0000000708077287 */ /* 0x000fe2000c000000 */
[----:B------:R-:W-:-:S03]  /*05c0*/  MOV R6, UR12 ;  /* 0x0000000c00067c02 */ /* 0x000fc60008000f00 */
[----:B------:R-:W-:-:S04]  /*05d0*/  USHF.R.S32.HI UR6, URZ, 0x1f, UR7 ;  /* 0x0000001f3f067899 */ /* 0x000fc80008011407 */
[----:B------:R-:W-:-:S04]  /*05e0*/  UIMAD UR6, UR6, UR16, URZ ;  /* 0x00000010060672a4 */ /* 0x000fc8000f8e023f */
[----:B------:R-:W-:Y:S01]  /*05f0*/  UIMAD UR6, UR7, UR17, UR6 ;  /* 0x00000011070672a4 */ /* 0x000fe2000f8e0206 */
[----:B--2---:R-:W-:Y:S02]  /*0600*/  ISETP.GT.U32.AND P0, PT, R7, 0x187, PT ;  /* 0x000001870700780c */ /* 0x004fe40003f04070 */
[----:B------:R-:W-:Y:S02]  /*0610*/  SHF.R.S32.HI R7, RZ, 0x1f, R0 ;  /* 0x0000001fff077819 */ /* 0x000fe40000011400 */
[----:B---3--:R-:W-:Y:S02]  /*0620*/  SHF.R.S32.HI R5, RZ, 0x1f, R8 ;  /* 0x0000001fff057819 */ /* 0x008fe40000011408 */
[----:B------:R-:W-:Y:S02]  /*0630*/  ISETP.GE.OR.EX P3, PT, R7, UR19, P0, P1 ;  /* 0x0000001307007c0c */ /* 0x000fe40008766710 */
[----:B------:R-:W-:-:S04]  /*0640*/  ISETP.GE.U32.AND P1, PT, R23, UR18, PT ;  /* 0x0000001217007c0c */ /* 0x000fc8000bf26070 */
[----:B------:R-:W-:Y:S02]  /*0650*/  ISETP.GE.OR.EX P6, PT, R11, UR19, P0, P1 ;  /* 0x000000130b007c0c */ /* 0x000fe400087c6710 */
[----:B------:R-:W-:-:S04]  /*0660*/  IADD3 R4, P1, R8, UR12, RZ ;  /* 0x0000000c08047c10 */ /* 0x000fc8000ff3e0ff */
[----:B------:R-:W-:Y:S01]  /*0670*/  LEA.HI.X.SX32 R5, R6, R5, 0x1, P1 ;  /* 0x0000000506057211 */ /* 0x000fe200008f0eff */
[----:B------:R-:W0:Y:S01]  /*0680*/  @!P3 LDC.64 R18, c[0x0][0x288] ;  /* 0x0000a200ff12bb82 */ /* 0x000e220000000a00 */
[----:B------:R-:W-:Y:S02]  /*0690*/  ISETP.GE.U32.AND P1, PT, R26, UR18, PT ;  /* 0x000000121a007c0c */ /* 0x000fe4000bf26070 */
[----:B------:R-:W-:Y:S01]  /*06a0*/  @P3 LOP3.LUT R2, R2, 0x2000000, RZ, 0xfc, !PT ;  /* 0x0200000002023812 */ /* 0x000fe200078efcff */
[----:B------:R-:W-:Y:S01]  /*06b0*/  IMAD.WIDE.U32 R4, R9, UR7, R4 ;  /* 0x0000000709047c25 */ /* 0x000fe2000f8e0004 */
[----:B------:R-:W-:Y:S02]  /*06c0*/  ISETP.GE.OR.EX P5, PT, R31, UR19, P0, P1 ;  /* 0x000000131f007c0c */ /* 0x000fe400087a6710 */
[----:B------:R-:W-:Y:S01]  /*06d0*/  LOP3.LUT R2, R2, 0xfeffffff, RZ, 0xc0, !PT ;  /* 0xfeffffff02027812 */ /* 0x000fe200078ec0ff */
[----:B------:R-:W1:Y:S01]  /*06e0*/  @!P3 LDC.64 R66, c[0x0][0x230] ;  /* 0x00008c00ff42bb82 */ /* 0x000e620000000a00 */
[----:B------:R-:W-:-:S02]  /*06f0*/  ISETP.GE.U32.AND P1, PT, R20, UR18, PT ;  /* 0x0000001214007c0c */ /* 0x000fc4000bf26070 */
[----:B------:R-:W-:Y:S02]  /*0700*/  @P6 LOP3.LUT R2, R2, 0x1000000, RZ, 0xfc, !PT ;  /* 0x0100000002026812 */ /* 0x000fe400078efcff */
[----:B------:R-:W-:Y:S02]  /*0710*/  ISETP.GE.OR.EX P4, PT, R29, UR19, P0, P1 ;  /* 0x000000131d007c0c */ /* 0x000fe40008786710 */
[----:B------:R-:W-:Y:S01]  /*0720*/  LOP3.LUT R2, R2, 0xff7fffff, RZ, 0xc0, !PT ;  /* 0xff7fffff02027812 */ /* 0x000fe200078ec0ff */
[----:B------:R-:W2:Y:S02]  /*0730*/  @!P6 LDC.64 R14, c[0x0][0x288] ;  /* 0x0000a200ff0eeb82 */ /* 0x000ea40000000a00 */
[----:B------:R-:W-:Y:S02]  /*0740*/  @!P5 MOV R32, R4 ;  /* 0x000000040020d202 */ /* 0x000fe40000000f00 */
[----:B------:R-:W-:Y:S01]  /*0750*/  @P5 LOP3.LUT R2, R2, 0x800000, RZ, 0xfc, !PT ;  /* 0x0080000002025812 */ /* 0x000fe200078efcff */
[----:B0-----:R-:W-:Y:S01]  /*0760*/  @!P3 IMAD R6, R7, R18, RZ ;  /* 0x000000120706b224 */ /* 0x001fe200078e02ff */
[----:B------:R-:W-:-:S02]  /*0770*/  IADD3 R7, R5, UR6, RZ ;  /* 0x0000000605077c10 */ /* 0x000fc4000fffe0ff */
[----:B------:R-:W0:Y:S01]  /*0780*/  @!P3 LDC.64 R8, c[0x0][0x228] ;  /* 0x00008a00ff08bb82 */ /* 0x000e220000000a00 */
[----:B------:R-:W-:Y:S01]  /*0790*/  LOP3.LUT R2, R2, 0xffbfffff, RZ, 0xc0, !PT ;  /* 0xffbfffff02027812 */ /* 0x000fe200078ec0ff */
[----:B------:R-:W-:Y:S01]  /*07a0*/  @!P3 IMAD R19, R0, R19, R6 ;  /* 0x000000130013b224 */ /* 0x000fe200078e0206 */
[-C--:B------:R-:W-:Y:S01]  /*07b0*/  @!P3 MOV R6, R4.reuse ;  /* 0x000000040006b202 */ /* 0x080fe20000000f00 */
[----:B------:R-:W-:Y:S01]  /*07c0*/  ULDC.64 UR6, c[0x0][0x290] ;  /* 0x0000a40000067ab9 */ /* 0x000fe20000000a00 */
[----:B------:R-:W-:Y:S02]  /*07d0*/  @P4 LOP3.LUT R2, R2, 0x400000, RZ, 0xfc, !PT ;  /* 0x0040000002024812 */ /* 0x000fe400078efcff */
[----:B------:R-:W-:Y:S01]  /*07e0*/  @!P4 MOV R34, R4 ;  /* 0x000000040022c202 */ /* 0x000fe20000000f00 */
[----:B------:R-:W-:Y:S01]  /*07f0*/  @!P3 IMAD.WIDE.U32 R16, R0, R18, R6 ;  /* 0x000000120010b225 */ /* 0x000fe200078e0006 */
[----:B------:R-:W3:Y:S04]  /*0800*/  @!P6 LDC.64 R12, c[0x0][0x230] ;  /* 0x00008c00ff0ceb82 */ /* 0x000ee80000000a00 */
[----:B------:R-:W-:Y:S01]  /*0810*/  @!P3 IADD3 R19, R17, R19, RZ ;  /* 0x000000131113b210 */ /* 0x000fe20007ffe0ff */
[----:B--2---:R-:W-:Y:S01]  /*0820*/  @!P6 IMAD R18, R11, R14, RZ ;  /* 0x0000000e0b12e224 */ /* 0x004fe200078e02ff */
[----:B------:R-:W-:-:S02]  /*0830*/  @!P3 SHF.L.U32 R17, R16, 0x1, RZ ;  /* 0x000000011011b819 */ /* 0x000fc400000006ff */
[----:B------:R-:W-:Y:S01]  /*0840*/  @!P3 SHF.L.U64.HI R22, R16, 0x1, R19 ;  /* 0x000000011016b819 */ /* 0x000fe20000010213 */
[----:B------:R-:W2:Y:S01]  /*0850*/  @!P6 LDC.64 R10, c[0x0][0x228] ;  /* 0x00008a00ff0aeb82 */ /* 0x000ea20000000a00 */
[----:B-1----:R-:W-:Y:S01]  /*0860*/  @!P3 IADD3 R66, P1, R17, R66, RZ ;  /* 0x000000421142b210 */ /* 0x002fe20007f3e0ff */
[----:B------:R-:W-:Y:S01]  /*0870*/  @!P6 IMAD R33, R23, R15, R18 ;  /* 0x0000000f1721e224 */ /* 0x000fe200078e0212 */
[----:B------:R-:W-:Y:S02]  /*0880*/  ISETP.GE.OR.EX P3, PT, R27, UR19, P0, P2 ;  /* 0x000000131b007c0c */ /* 0x000fe40008766720 */
[----:B------:R-:W-:Y:S01]  /*0890*/  LOP3.LUT P2, RZ, R2, 0x2000000, RZ, 0xc0, !PT ;  /* 0x0200000002ff7812 */ /* 0x000fe2000784c0ff */
[----:B------:R-:W-:Y:S01]  /*08a0*/  STL [R1+0x8b4], R66 ;  /* 0x0008b44201007387 */ /* 0x000fe20000100800 */
[----:B------:R-:W-:Y:S01]  /*08b0*/  @!P6 MOV R18, R4 ;  /* 0x000000040012e202 */ /* 0x000fe20000000f00 */
[----:B------:R-:W1:Y:S01]  /*08c0*/  @!P5 LDC.64 R24, c[0x0][0x288] ;  /* 0x0000a200ff18db82 */ /* 0x000e620000000a00 */
[----:B------:R-:W-:-:S02]  /*08d0*/  @!P6 MOV R19, R7 ;  /* 0x000000070013e202 */ /* 0x000fc40000000f00 */
[----:B------:R-:W-:Y:S01]  /*08e0*/  LOP3.LUT R2, R2, 0xffdfffff, RZ, 0xc0, !PT ;  /* 0xffdfffff02027812 */ /* 0x000fe200078ec0ff */
[----:B------:R-:W-:-:S04]  /*08f0*/  @!P6 IMAD.WIDE.U32 R18, R23, R14, R18 ;  /* 0x0000000e1712e225 */ /* 0x000fc800078e0012 */
[----:B------:R-:W4:Y:S01]  /*0900*/  @!P4 LDC.64 R14, c[0x0][0x288] ;  /* 0x0000a200ff0ecb82 */ /* 0x000f220000000a00 */
[----:B------:R-:W-:Y:S02]  /*0910*/  @P3 LOP3.LUT R2, R2, 0x200000, RZ, 0xfc, !PT ;  /* 0x0020000002023812 */ /* 0x000fe400078efcff */
[----:B------:R-:W-:Y:S02]  /*0920*/  @!P2 IADD3.X R67, R22, R67, RZ, P1, !PT ;  /* 0x000000431643a210 */ /* 0x000fe40000ffe4ff */
[----:B0-----:R-:W-:Y:S02]  /*0930*/  @!P2 IADD3 R8, P1, R17, R8, RZ ;  /* 0x000000081108a210 */ /* 0x001fe40007f3e0ff */
[----:B------:R-:W-:Y:S01]  /*0940*/  @!P6 IADD3 R19, R19, R33, RZ ;  /* 0x000000211313e210 */ /* 0x000fe20007ffe0ff */
[----:B------:R-:W0:Y:S01]  /*0950*/  @!P5 LDC.64 R16, c[0x0][0x230] ;  /* 0x00008c00ff10db82 */ /* 0x000e220000000a00 */
[----:B------:R-:W-:Y:S01]  /*0960*/  @!P6 SHF.L.U32 R33, R18, 0x1, RZ ;  /* 0x000000011221e819 */ /* 0x000fe200000006ff */
[----:B------:R-:W-:Y:S01]  /*0970*/  STL [R1+0x8b0], R67 ;  /* 0x0008b04301007387 */ /* 0x000fe20000100800 */
[----:B------:R-:W-:-:S02]  /*0980*/  @!P2 IADD3.X R9, R22, R9, RZ, P1, !PT ;  /* 0x000000091609a210 */ /* 0x000fc40000ffe4ff */
[----:B------:R-:W-:Y:S02]  /*0990*/  @!P6 SHF.L.U64.HI R28, R18, 0x1, R19 ;  /* 0x00000001121ce819 */ /* 0x000fe40000010213 */
[----:B---3--:R-:W-:Y:S01]  /*09a0*/  @!P6 IADD3 R12, P1, R33, R12, RZ ;  /* 0x0000000c210ce210 */ /* 0x008fe20007f3e0ff */
[----:B------:R-:W3:Y:S01]  /*09b0*/  @!P5 LDC.64 R18, c[0x0][0x228] ;  /* 0x00008a00ff12db82 */ /* 0x000ee20000000a00 */
[----:B-1----:R-:W-:Y:S01]  /*09c0*/  @!P5 IMAD R31, R31, R24, RZ ;  /* 0x000000181f1fd224 */ /* 0x002fe200078e02ff */
[----:B------:R-:W-:Y:S01]  /*09d0*/  LOP3.LUT R2, R2, 0xffefffff, RZ, 0xc0, !PT ;  /* 0xffefffff02027812 */ /* 0x000fe200078ec0ff */
[----:B------:R-:W-:Y:S01]  /*09e0*/  STL.64 [R1+0x8b8], R8 ;  /* 0x0008b80801007387 */ /* 0x000fe20000100a00 */
[----:B------:R-:W-:Y:S01]  /*09f0*/  @!P6 IADD3.X R13, R28, R13, RZ, P1, !PT ;  /* 0x0000000d1c0de210 */ /* 0x000fe20000ffe4ff */
[----:B------:R-:W-:Y:S01]  /*0a00*/  @!P5 IMAD R31, R26, R25, R31 ;  /* 0x000000191a1fd224 */ /* 0x000fe200078e021f */
[----:B--2---:R-:W-:Y:S01]  /*0a10*/  @!P6 IADD3 R10, P1, R33, R10, RZ ;  /* 0x0000000a210ae210 */ /* 0x004fe20007f3e0ff */
[----:B------:R-:W-:Y:S01]  /*0a20*/  STL.64 [R1+0x690], R4 ;  /* 0x0006900401007387 */ /* 0x000fe20000100a00 */
[----:B------:R-:W-:Y:S01]  /*0a30*/  @!P5 MOV R33, R7 ;  /* 0x000000070021d202 */ /* 0x000fe20000000f00 */
[----:B------:R-:W1:Y:S01]  /*0a40*/  @!P3 LDC.64 R22, c[0x0][0x288] ;  /* 0x0000a200ff16bb82 */ /* 0x000e620000000a00 */
[----:B----4-:R-:W-:Y:S01]  /*0a50*/  @!P4 IMAD R29, R29, R14, RZ ;  /* 0x0000000e1d1dc224 */ /* 0x010fe200078e02ff */
[----:B------:R-:W-:Y:S01]  /*0a60*/  @!P6 IADD3.X R11, R28, R11, RZ, P1, !PT ;  /* 0x0000000b1c0be210 */ /* 0x000fe20000ffe4ff */
[----:B------:R2:W-:Y:S01]  /*0a70*/  STL [R1+0x8ac], R12 ;  /* 0x0008ac0c01007387 */ /* 0x0005e20000100800 */
[----:B------:R-:W-:-:S03]  /*0a80*/  @!P5 IMAD.WIDE.U32 R32, R26, R24, R32 ;  /* 0x000000181a20d225 */ /* 0x000fc600078e0020 */
[----:B------:R4:W-:Y:S01]  /*0a90*/  STL [R1+0x8a8], R13 ;  /* 0x0008a80d01007387 */ /* 0x0009e20000100800 */
[----:B------:R-:W2:Y:S01]  /*0aa0*/  @!P4 LDC.64 R24, c[0x0][0x230] ;  /* 0x00008c00ff18cb82 */ /* 0x000ea20000000a00 */
[----:B------:R-:W-:Y:S01]  /*0ab0*/  @!P5 IADD3 R35, R33, R31, RZ ;  /* 0x0000001f2123d210 */ /* 0x000fe20007ffe0ff */
[----:B------:R-:W-:Y:S01]  /*0ac0*/  @!P4 IMAD R15, R20, R15, R29 ;  /* 0x0000000f140fc224 */ /* 0x000fe200078e021d */
[C---:B------:R-:W-:Y:S02]  /*0ad0*/  @!P5 SHF.L.U32 R33, R32.reuse, 0x1, RZ ;  /* 0x000000012021d819 */ /* 0x040fe400000006ff */
[----:B------:R-:W-:Y:S02]  /*0ae0*/  @!P5 SHF.L.U64.HI R26, R32, 0x1, R35 ;  /* 0x00000001201ad819 */ /* 0x000fe40000010223 */
[----:B------:R-:W-:Y:S01]  /*0af0*/  @!P4 MOV R35, R7 ;  /* 0x000000070023c202 */ /* 0x000fe20000000f00 */
[----:B------:R-:W4:Y:S01]  /*0b00*/  @!P4 LDC.64 R30, c[0x0][0x228] ;  /* 0x00008a00ff1ecb82 */ /* 0x000f220000000a00 */
[----:B0-----:R-:W-:Y:S01]  /*0b10*/  @!P5 IADD3 R16, P1, R33, R16, RZ ;  /* 0x000000102110d210 */ /* 0x001fe20007f3e0ff */
[----:B------:R-:W-:-:S03]  /*0b20*/  @!P4 IMAD.WIDE.U32 R34, R20, R14, R34 ;  /* 0x0000000e1422c225 */ /* 0x000fc600078e0022 */
[----:B------:R-:W-:Y:S01]  /*0b30*/  @!P5 IADD3.X R17, R26, R17, RZ, P1, !PT ;  /* 0x000000111a11d210 */ /* 0x000fe20000ffe4ff */
[----:B------:R0:W-:Y:S01]  /*0b40*/  STL [R1+0x8a4], R16 ;  /* 0x0008a41001007387 */ /* 0x0001e20000100800 */
[----:B---3--:R-:W-:Y:S01]  /*0b50*/  @!P5 IADD3 R14, P1, R33, R18, RZ ;  /* 0x00000012210ed210 */ /* 0x008fe20007f3e0ff */
[----:B------:R-:W3:Y:S01]  /*0b60*/  @!P3 LDC.64 R28, c[0x0][0x230] ;  /* 0x00008c00ff1cbb82 */ /* 0x000ee20000000a00 */
[----:B------:R-:W-:Y:S01]  /*0b70*/  @!P4 IADD3 R35, R35, R15, RZ ;  /* 0x0000000f2323c210 */ /* 0x000fe20007ffe0ff */
[----:B-1----:R-:W-:Y:S01]  /*0b80*/  @!P3 IMAD R18, R27, R22, RZ ;  /* 0x000000161b12b224 */ /* 0x002fe200078e02ff */
[C---:B------:R-:W-:Y:S01]  /*0b90*/  @!P4 SHF.L.U32 R27, R34.reuse, 0x1, RZ ;  /* 0x00000001221bc819 */ /* 0x040fe200000006ff */
[----:B------:R1:W-:Y:S01]  /*0ba0*/  STL [R1+0x8a0], R17 ;  /* 0x0008a01101007387 */ /* 0x0003e20000100800 */
[----:B------:R-:W-:Y:S01]  /*0bb0*/  @!P4 SHF.L.U64.HI R34, R34, 0x1, R35 ;  /* 0x000000012222c819 */ /* 0x000fe20000010223 */
[----:B------:R-:W-:Y:S01]  /*0bc0*/  @!P3 IMAD R35, R21, R23, R18 ;  /* 0x000000171523b224 */ /* 0x000fe200078e0212 */
[----:B------:R-:W-:Y:S01]  /*0bd0*/  @!P5 IADD3.X R15, R26, R19, RZ, P1, !PT ;  /* 0x000000131a0fd210 */ /* 0x000fe20000ffe4ff */
[----:B------:R-:W0:Y:S01]  /*0be0*/  @!P3 LDC.64 R32, c[0x0][0x228] ;  /* 0x00008a00ff20bb82 */ /* 0x000e220000000a00 */
[----:B------:R-:W-:-:S02]  /*0bf0*/  @!P3 MOV R18, R4 ;  /* 0x000000040012b202 */ /* 0x000fc40000000f00 */
[----:B------:R-:W-:Y:S02]  /*0c00*/  @!P3 MOV R19, R7 ;  /* 0x000000070013b202 */ /* 0x000fe40000000f00 */
[----:B--2---:R-:W-:Y:S01]  /*0c10*/  @!P4 IADD3 R20, P1, R27, R24, RZ ;  /* 0x000000181b14c210 */ /* 0x004fe20007f3e0ff */
[----:B------:R-:W-:-:S03]  /*0c20*/  @!P3 IMAD.WIDE.U32 R22, R21, R22, R18 ;  /* 0x000000161516b225 */ /* 0x000fc600078e0012 */
[----:B------:R-:W-:Y:S01]  /*0c30*/  @!P4 IADD3.X R21, R34, R25, RZ, P1, !PT ;  /* 0x000000192215c210 */ /* 0x000fe20000ffe4ff */
[----:B------:R2:W-:Y:S01]  /*0c40*/  STL [R1+0x89c], R20 ;  /* 0x00089c1401007387 */ /* 0x0005e20000100800 */
[----:B----4-:R-:W-:Y:S02]  /*0c50*/  @!P4 IADD3 R18, P1, R27, R30, RZ ;  /* 0x0000001e1b12c210 */ /* 0x010fe40007f3e0ff */
[----:B------:R-:W-:Y:S01]  /*0c60*/  @!P3 IADD3 R25, R23, R35, RZ ;  /* 0x000000231719b210 */ /* 0x000fe20007ffe0ff */
[----:B------:R4:W-:Y:S01]  /*0c70*/  STL [R1+0x898], R21 ;  /* 0x0008981501007387 */ /* 0x0009e20000100800 */
[----:B------:R-:W-:Y:S02]  /*0c80*/  @!P3 SHF.L.U32 R23, R22, 0x1, RZ ;  /* 0x000000011617b819 */ /* 0x000fe400000006ff */
[----:B------:R-:W-:Y:S02]  /*0c90*/  @!P4 IADD3.X R19, R34, R31, RZ, P1, !PT ;  /* 0x0000001f2213c210 */ /* 0x000fe40000ffe4ff */
[----:B------:R-:W-:-:S02]  /*0ca0*/  @!P3 SHF.L.U64.HI R26, R22, 0x1, R25 ;  /* 0x00000001161ab819 */ /* 0x000fc40000010219 */
[----:B---3--:R-:W-:-:S04]  /*0cb0*/  @!P3 IADD3 R24, P1, R23, R28, RZ ;  /* 0x0000001c1718b210 */ /* 0x008fc80007f3e0ff */
[----:B------:R-:W-:Y:S01]  /*0cc0*/  @!P3 IADD3.X R25, R26, R29, RZ, P1, !PT ;  /* 0x0000001d1a19b210 */ /* 0x000fe20000ffe4ff */
[----:B------:R-:W-:Y:S01]  /*0cd0*/  VIADD R29, R0, 0x28 ;  /* 0x00000028001d7836 */ /* 0x000fe20000000000 */
[----:B0-----:R-:W-:Y:S01]  /*0ce0*/  @!P3 IADD3 R22, P1, R23, R32, RZ ;  /* 0x000000201716b210 */ /* 0x001fe20007f3e0ff */
[----:B------:R-:W-:Y:S03]  /*0cf0*/  STL [R1+0x894], R24 ;  /* 0x0008941801007387 */ /* 0x000fe60000100800 */
[----:B------:R-:W-:Y:S01]  /*0d00*/  @!P3 IADD3.X R23, R26, R33, RZ, P1, !PT ;  /* 0x000000211a17b210 */ /* 0x000fe20000ffe4ff */
[----:B------:R-:W-:Y:S01]  /*0d10*/  STL [R1+0x890], R25 ;  /* 0x0008901901007387 */ /* 0x000fe20000100800 */
[----:B------:R-:W-:Y:S02]  /*0d20*/  ISETP.GE.U32.AND P1, PT, R29, UR18, PT ;  /* 0x000000121d007c0c */ /* 0x000fe4000bf26070 */
[----:B------:R-:W-:-:S04]  /*0d30*/  SHF.R.S32.HI R27, RZ, 0x1f, R29 ;  /* 0x0000001fff1b7819 */ /* 0x000fc8000001141d */
[----:B------:R-:W-:-:S13]  /*0d40*/  ISETP.GE.OR.EX P2, PT, R27, UR19, P0, P1 ;  /* 0x000000131b007c0c */ /* 0x000fda0008746710 */
[----:B------:R-:W0:Y:S01]  /*0d50*/  @!P2 LDC.64 R30, c[0x0][0x288] ;  /* 0x0000a200ff1eab82 */ /* 0x000e220000000a00 */
[----:B------:R-:W-:-:S04]  /*0d60*/  @P2 LOP3.LUT R2, R2, 0x100000, RZ, 0xfc, !PT ;  /* 0x0010000002022812 */ /* 0x000fc800078efcff */
[----:B------:R-:W-:-:S03]  /*0d70*/  LOP3.LUT R2, R2, 0xfff7ffff, RZ, 0xc0, !PT ;  /* 0xfff7ffff02027812 */ /* 0x000fc600078ec0ff */
[----:B------:R-:W3:Y:S01]  /*0d80*/  @!P2 LDC.64 R32, c[0x0][0x230] ;  /* 0x00008c00ff20ab82 */ /* 0x000ee20000000a00 */
[----:B0-----:R-:W-:Y:S01]  /*0d90*/  @!P2 IMAD R26, R27, R30, RZ ;  /* 0x0000001e1b1aa224 */ /* 0x001fe200078e02ff */
[----:B------:R-:W-:-:S03]  /*0da0*/  @!P2 MOV R27, R7 ;  /* 0x00000007001ba202 */ /* 0x000fc60000000f00 */
[----:B------:R-:W-:Y:S01]  /*0db0*/  @!P2 IMAD R31, R29, R31, R26 ;  /* 0x0000001f1d1fa224 */ /* 0x000fe200078e021a */
[----:B------:R-:W-:-:S05]  /*0dc0*/  @!P2 MOV R26, R4 ;  /* 0x00000004001aa202 */ /* 0x000fca0000000f00 */
[----:B------:R-:W-:-:S05]  /*0dd0*/  @!P2 IMAD.WIDE.U32 R26, R29, R30, R26 ;  /* 0x0000001e1d1aa225 */ /* 0x000fca00078e001a */
[----:B------:R-:W-:Y:S02]  /*0de0*/  @!P2 IADD3 R29, R27, R31, RZ ;  /* 0x0000001f1b1da210 */ /* 0x000fe40007ffe0ff */
[C---:B------:R-:W-:Y:S02]  /*0df0*/  @!P2 SHF.L.U32 R27, R26.reuse, 0x1, RZ ;  /* 0x000000011a1ba819 */ /* 0x040fe400000006ff */
[----:B------:R-:W-:Y:S02]  /*0e00*/  @!P2 SHF.L.U64.HI R30, R26, 0x1, R29 ;  /* 0x000000011a1ea819 */ /* 0x000fe4000001021d */
[----:B---3--:R-:W-:-:S04]  /*0e10*/  @!P2 IADD3 R28, P1, R27, R32, RZ ;  /* 0x000000201b1ca210 */ /* 0x008fc80007f3e0ff */
[----:B------:R-:W-:Y:S01]  /*0e20*/  @!P2 IADD3.X R29, R30, R33, RZ, P1, !PT ;  /* 0x000000211e1da210 */ /* 0x000fe20000ffe4ff */
[----:B------:R-:W-:Y:S01]  /*0e30*/  STL [R1+0x88c], R28 ;  /* 0x00088c1c01007387 */ /* 0x000fe20000100800 */
[----:B------:R-:W0:Y:S01]  /*0e40*/  @!P2 LDC.64 R32, c[0x0][0x228] ;  /* 0x00008a00ff20ab82 */ /* 0x000e220000000a00 */
[----:B------:R-:W-:Y:S02]  /*0e50*/  PRMT R12, RZ, 0x7610, R12 ;  /* 0x00007610ff0c7816 */ /* 0x000fe4000000000c */
[----:B------:R-:W-:Y:S01]  /*0e60*/  PRMT R13, RZ, 0x7610, R13 ;  /* 0x00007610ff0d7816 */ /* 0x000fe2000000000d */
[----:B------:R-:W-:Y:S01]  /*0e70*/  STL [R1+0x888], R29 ;  /* 0x0008881d01007387 */ /* 0x000fe20000100800 */
[----:B0-----:R-:W-:-:S04]  /*0e80*/  @!P2 IADD3 R26, P1, R27, R32, RZ ;  /* 0x000000201b1aa210 */ /* 0x001fc80007f3e0ff */
[----:B------:R-:W-:Y:S02]  /*0e90*/  @!P2 IADD3.X R27, R30, R33, RZ, P1, !PT ;  /* 0x000000211e1ba210 */ /* 0x000fe40000ffe4ff */
[----:B------:R-:W-:-:S04]  /*0ea0*/  IADD3 R33, R0, 0x30, RZ ;  /* 0x0000003000217810 */ /* 0x000fc80007ffe0ff */
[----:B------:R-:W-:Y:S02]  /*0eb0*/  SHF.R.S32.HI R31, RZ, 0x1f, R33 ;  /* 0x0000001fff1f7819 */ /* 0x000fe40000011421 */
[----:B------:R-:W-:-:S04]  /*0ec0*/  ISETP.GE.U32.AND P1, PT, R33, UR18, PT ;  /* 0x0000001221007c0c */ /* 0x000fc8000bf26070 */
        /* <DEDUP_REMOVED lines=13> */
[----:B---3--:R-:W-:Y:S02]  /*0fa0*/  @!P2 IADD3 R32, P1, R31, R36, RZ ;  /* 0x000000241f20a210 */ /* 0x008fe40007f3e0ff */
[----:B------:R-:W-:Y:S02]  /*0fb0*/  SHF.R.S32.HI R35, RZ, 0x1f, R39 ;  /* 0x0000001fff237819 */ /* 0x000fe40000011427 */
[----:B------:R-:W-:Y:S01]  /*0fc0*/  @!P2 IADD3.X R33, R34, R37, RZ, P1, !PT ;  /* 0x000000252221a210 */ /* 0x000fe20000ffe4ff */
[----:B------:R-:W-:Y:S01]  /*0fd0*/  STL [R1+0x884], R32 ;  /* 0x0008842001007387 */ /* 0x000fe20000100800 */
[----:B------:R-:W0:Y:S01]  /*0fe0*/  @!P2 LDC.64 R36, c[0x0][0x228] ;  /* 0x00008a00ff24ab82 */ /* 0x000e220000000a00 */
[----:B------:R-:W-:-:S02]  /*0ff0*/  PRMT R16, RZ, 0x7610, R16 ;  /* 0x00007610ff107816 */ /* 0x000fc40000000010 */
[----:B-1----:R-:W-:Y:S01]  /*1000*/  PRMT R17, RZ, 0x7610, R17 ;  /* 0x00007610ff117816 */ /* 0x002fe20000000011 */
[----:B------:R-:W-:Y:S01]  /*1010*/  STL [R1+0x880], R33 ;  /* 0x0008802101007387 */ /* 0x000fe20000100800 */
[----:B0-----:R-:W-:-:S04]  /*1020*/  @!P2 IADD3 R30, P1, R31, R36, RZ ;  /* 0x000000241f1ea210 */ /* 0x001fc80007f3e0ff */
[----:B------:R-:W-:Y:S02]  /*1030*/  @!P2 IADD3.X R31, R34, R37, RZ, P1, !PT ;  /* 0x00000025221fa210 */ /* 0x000fe40000ffe4ff */
[----:B------:R-:W-:-:S04]  /*1040*/  ISETP.GE.U32.AND P1, PT, R39, UR18, PT ;  /* 0x0000001227007c0c */ /* 0x000fc8000bf26070 */
[----:B------:R-:W-:-:S13]  /*1050*/  ISETP.GE.OR.EX P2, PT, R35, UR19, P0, P1 ;  /* 0x0000001323007c0c */ /* 0x000fda0008746710 */
[----:B------:R-:W0:Y:S01]  /*1060*/  @!P2 LDC.64 R40, c[0x0][0x288] ;  /* 0x0000a200ff28ab82 */ /* 0x000e220000000a00 */
[----:B------:R-:W-:-:S04]  /*1070*/  @P2 LOP3.LUT R2, R2, 0x40000, RZ, 0xfc, !PT ;  /* 0x0004000002022812 */ /* 0x000fc800078efcff */
[----:B------:R-:W-:-:S03]  /*1080*/  LOP3.LUT R2, R2, 0xfffdffff, RZ, 0xc0, !PT ;  /* 0xfffdffff02027812 */ /* 0x000fc600078ec0ff */
[----:B------:R-:W1:Y:S01]  /*1090*/  @!P2 LDC.64 R36, c[0x0][0x230] ;  /* 0x00008c00ff24ab82 */ /* 0x000e620000000a00 */
[----:B0-----:R-:W-:Y:S01]  /*10a0*/  @!P2 IMAD R34, R35, R40, RZ ;  /* 0x000000282322a224 */ /* 0x001fe200078e02ff */
[----:B------:R-:W-:-:S03]  /*10b0*/  @!P2 MOV R35, R7 ;  /* 0x000000070023a202 */ /* 0x000fc60000000f00 */
[----:B------:R-:W-:Y:S01]  /*10c0*/  @!P2 IMAD R41, R39, R41, R34 ;  /* 0x000000292729a224 */ /* 0x000fe200078e0222 */
[----:B------:R-:W-:-:S05]  /*10d0*/  @!P2 MOV R34, R4 ;  /* 0x000000040022a202 */ /* 0x000fca0000000f00 */
[----:B------:R-:W-:-:S05]  /*10e0*/  @!P2 IMAD.WIDE.U32 R34, R39, R40, R34 ;  /* 0x000000282722a225 */ /* 0x000fca00078e0022 */
[----:B------:R-:W-:Y:S02]  /*10f0*/  @!P2 IADD3 R39, R35, R41, RZ ;  /* 0x000000292327a210 */ /* 0x000fe40007ffe0ff */
[----:B------:R-:W0:Y:S01]  /*1100*/  @!P2 LDC.64 R40, c[0x0][0x228] ;  /* 0x00008a00ff28ab82 */ /* 0x000e220000000a00 */
[C---:B------:R-:W-:Y:S02]  /*1110*/  @!P2 SHF.L.U32 R35, R34.reuse, 0x1, RZ ;  /* 0x000000012223a819 */ /* 0x040fe400000006ff */
[----:B------:R-:W-:Y:S02]  /*1120*/  @!P2 SHF.L.U64.HI R38, R34, 0x1, R39 ;  /* 0x000000012226a819 */ /* 0x000fe40000010227 */
[----:B-1----:R-:W-:Y:S02]  /*1130*/  @!P2 IADD3 R36, P1, R35, R36, RZ ;  /* 0x000000242324a210 */ /* 0x002fe40007f3e0ff */
[----:B------:R-:W-:Y:S02]  /*1140*/  SHF.R.S32.HI R39, RZ, 0x1f, R43 ;  /* 0x0000001fff277819 */ /* 0x000fe4000001142b */
[----:B------:R-:W-:Y:S01]  /*1150*/  @!P2 IADD3.X R37, R38, R37, RZ, P1, !PT ;  /* 0x000000252625a210 */ /* 0x000fe20000ffe4ff */
[----:B------:R-:W-:Y:S01]  /*1160*/  STL [R1+0x87c], R36 ;  /* 0x00087c2401007387 */ /* 0x000fe20000100800 */
[----:B--2---:R-:W-:-:S02]  /*1170*/  PRMT R20, RZ, 0x7610, R20 ;  /* 0x00007610ff147816 */ /* 0x004fc40000000014 */
[----:B----4-:R-:W-:Y:S01]  /*1180*/  PRMT R21, RZ, 0x7610, R21 ;  /* 0x00007610ff157816 */ /* 0x010fe20000000015 */
        /* <DEDUP_REMOVED lines=18> */
[----:B-1----:R-:W-:-:S04]  /*12b0*/  @!P2 IADD3 R40, P1, R39, R40, RZ ;  /* 0x000000282728a210 */ /* 0x002fc80007f3e0ff */
[----:B------:R-:W-:Y:S02]  /*12c0*/  @!P2 IADD3.X R41, R42, R41, RZ, P1, !PT ;  /* 0x000000292a29a210 */ /* 0x000fe40000ffe4ff */
        /* <DEDUP_REMOVED lines=12> */
[----:B------:R-:W-:Y:S02]  /*1390*/  @!P2 IMAD.WIDE.U32 R42, R49, R42, R46 ;  /* 0x0000002a312aa225 */ /* 0x000fe400078e002e */
[----:B------:R-:W0:Y:S03]  /*13a0*/  @!P2 LDC.64 R48, c[0x0][0x228] ;  /* 0x00008a00ff30ab82 */ /* 0x000e260000000a00 */
[----:B------:R-:W-:Y:S02]  /*13b0*/  @!P2 IADD3 R47, R43, R51, RZ ;  /* 0x000000332b2fa210 */ /* 0x000fe40007ffe0ff */
[C---:B------:R-:W-:Y:S02]  /*13c0*/  @!P2 SHF.L.U32 R43, R42.reuse, 0x1, RZ ;  /* 0x000000012a2ba819 */ /* 0x040fe400000006ff */
[----:B------:R-:W-:Y:S02]  /*13d0*/  @!P2 SHF.L.U64.HI R46, R42, 0x1, R47 ;  /* 0x000000012a2ea819 */ /* 0x000fe4000001022f */
[----:B-1----:R-:W-:-:S02]  /*13e0*/  @!P2 IADD3 R44, P1, R43, R44, RZ ;  /* 0x0000002c2b2ca210 */ /* 0x002fc40007f3e0ff */
[----:B------:R-:W-:Y:S02]  /*13f0*/  SHF.R.S32.HI R51, RZ, 0x1f, R53 ;  /* 0x0000001fff337819 */ /* 0x000fe40000011435 */
        /* <DEDUP_REMOVED lines=9> */
[----:B0-----:R-:W-:Y:S02]  /*1490*/  @!P2 IMAD R50, R51, R46, RZ ;  /* 0x0000002e3332a224 */ /* 0x001fe400078e02ff */
[----:B------:R-:W-:Y:S02]  /*14a0*/  @!P2 IMAD.MOV.U32 R51, RZ, RZ, R7 ;  /* 0x000000ffff33a224 */ /* 0x000fe400078e0007 */
[----:B------:R-:W-:Y:S01]  /*14b0*/  @!P2 IMAD R47, R53, R47, R50 ;  /* 0x0000002f352fa224 */ /* 0x000fe200078e0232 */
[----:B------:R-:W-:-:S05]  /*14c0*/  @!P2 MOV R50, R4 ;  /* 0x000000040032a202 */ /* 0x000fca0000000f00 */
[----:B------:R-:W-:-:S05]  /*14d0*/  @!P2 IMAD.WIDE.U32 R50, R53, R46, R50 ;  /* 0x0000002e3532a225 */ /* 0x000fca00078e0032 */
[----:B------:R-:W-:Y:S02]  /*14e0*/  @!P2 IADD3 R47, R51, R47, RZ ;  /* 0x0000002f332fa210 */ /* 0x000fe40007ffe0ff */
[C---:B------:R-:W-:Y:S02]  /*14f0*/  @!P2 SHF.L.U32 R51, R50.reuse, 0x1, RZ ;  /* 0x000000013233a819 */ /* 0x040fe400000006ff */
[----:B------:R-:W-:Y:S02]  /*1500*/  @!P2 SHF.L.U64.HI R50, R50, 0x1, R47 ;  /* 0x000000013232a819 */ /* 0x000fe4000001022f */
[----:B------:R-:W0:Y:S01]  /*1510*/  @!P2 LDC.64 R46, c[0x0][0x228] ;  /* 0x00008a00ff2eab82 */ /* 0x000e220000000a00 */
        /* <DEDUP_REMOVED lines=45> */
[----:B------:R-:W-:Y:S02]  /*17f0*/  @!P2 MOV R61, R7 ;  /* 0x00000007003da202 */ /* 0x000fe40000000f00 */
[----:B------:R-:W-:-:S04]  /*1800*/  @P2 LOP3.LUT R2, R2, 0x1000, RZ, 0xfc, !PT ;  /* 0x0000100002022812 */ /* 0x000fc800078efcff */
[----:B------:R-:W-:Y:S01]  /*1810*/  LOP3.LUT R2, R2, 0xfffff7ff, RZ, 0xc0, !PT ;  /* 0xfffff7ff02027812 */ /* 0x000fe200078ec0ff */
[----:B------:R-:W1:Y:S01]  /*1820*/  @!P2 LDC.64 R58, c[0x0][0x230] ;  /* 0x00008c00ff3aab82 */ /* 0x000e620000000a00 */
[----:B0-----:R-:W-:-:S04]  /*1830*/  @!P2 IMAD R60, R60, R62, RZ ;  /* 0x0000003e3c3ca224 */ /* 0x001fc800078e02ff */
[----:B------:R-:W-:Y:S01]  /*1840*/  @!P2 IMAD R63, R64, R63, R60 ;  /* 0x0000003f403fa224 */ /* 0x000fe200078e023c */
[----:B------:R-:W-:-:S05]  /*1850*/  @!P2 MOV R60, R4 ;  /* 0x00000004003ca202 */ /* 0x000fca0000000f00 */
[----:B------:R-:W-:Y:S01]  /*1860*/  @!P2 IMAD.WIDE.U32 R60, R64, R62, R60 ;  /* 0x0000003e403ca225 */ /* 0x000fe200078e003c */
[----:B------:R-:W-:-:S04]  /*1870*/  IADD3 R64, R0, 0x70, RZ ;  /* 0x0000007000407810 */ /* 0x000fc80007ffe0ff */
[----:B------:R-:W-:Y:S02]  /*1880*/  @!P2 IADD3 R63, R61, R63, RZ ;  /* 0x0000003f3d3fa210 */ /* 0x000fe40007ffe0ff */
[C---:B------:R-:W-:Y:S02]  /*1890*/  @!P2 SHF.L.U32 R61, R60.reuse, 0x1, RZ ;  /* 0x000000013c3da819 */ /* 0x040fe400000006ff */
[----:B------:R-:W-:Y:S02]  /*18a0*/  @!P2 SHF.L.U64.HI R60, R60, 0x1, R63 ;  /* 0x000000013c3ca819 */ /* 0x000fe4000001023f */
[----:B-1----:R-:W-:Y:S02]  /*18b0*/  @!P2 IADD3 R68, P1, R61, R58, RZ ;  /* 0x0000003a3d44a210 */ /* 0x002fe40007f3e0ff */
[----:B------:R-:W-:Y:S02]  /*18c0*/  SHF.R.S32.HI R62, RZ, 0x1f, R64 ;  /* 0x0000001fff3e7819 */ /* 0x000fe40000011440 */
[----:B------:R-:W-:-:S02]  /*18d0*/  @!P2 IADD3.X R69, R60, R59, RZ, P1, !PT ;  /* 0x0000003b3c45a210 */ /* 0x000fc40000ffe4ff */
[----:B------:R-:W0:Y:S03]  /*18e0*/  @!P2 LDC.64 R58, c[0x0][0x228] ;  /* 0x00008a00ff3aab82 */ /* 0x000e260000000a00 */
[----:B------:R-:W-:Y:S01]  /*18f0*/  @!P2 STL.64 [R1+0x220], R68 ;  /* 0x000220440100a387 */ /* 0x000fe20000100a00 */
[----:B0-----:R-:W-:-:S04]  /*1900*/  @!P2 IADD3 R8, P1, R61, R58, RZ ;  /* 0x0000003a3d08a210 */ /* 0x001fc80007f3e0ff */
[----:B------:R-:W-:Y:S02]  /*1910*/  @!P2 IADD3.X R9, R60, R59, RZ, P1, !PT ;  /* 0x0000003b3c09a210 */ /* 0x000fe40000ffe4ff */
[----:B------:R-:W-:-:S03]  /*1920*/  ISETP.GE.U32.AND P1, PT, R64, UR18, PT ;  /* 0x0000001240007c0c */ /* 0x000fc6000bf26070 */
[----:B------:R0:W-:Y:S01]  /*1930*/  @!P2 STL.64 [R1+0x5b0], R8 ;  /* 0x0005b0080100a387 */ /* 0x0001e20000100a00 */
[----:B------:R-:W-:-:S13]  /*1940*/  ISETP.GE.OR.EX P2, PT, R62, UR19, P0, P1 ;  /* 0x000000133e007c0c */ /* 0x000fda0008746710 */
[----:B------:R-:W1:Y:S01]  /*1950*/  @!P2 LDC.64 R58, c[0x0][0x288] ;  /* 0x0000a200ff3aab82 */ /* 0x000e620000000a00 */
[----:B------:R-:W-:Y:S02]  /*1960*/  @!P2 MOV R63, R7 ;  /* 0x00000007003fa202 */ /* 0x000fe40000000f00 */
[----:B------:R-:W-:-:S04]  /*1970*/  @P2 LOP3.LUT R2, R2, 0x800, RZ, 0xfc, !PT ;  /* 0x0000080002022812 */ /* 0x000fc800078efcff */
[----:B------:R-:W-:Y:S01]  /*1980*/  LOP3.LUT R2, R2, 0xfffffbff, RZ, 0xc0, !PT ;  /* 0xfffffbff02027812 */ /* 0x000fe200078ec0ff */
[----:B------:R-:W0:Y:S01]  /*1990*/  @!P2 LDC.64 R60, c[0x0][0x230] ;  /* 0x00008c00ff3cab82 */ /* 0x000e220000000a00 */
[----:B-1----:R-:W-:-:S04]  /*19a0*/  @!P2 IMAD R62, R62, R58, RZ ;  /* 0x0000003a3e3ea224 */ /* 0x002fc800078e02ff */
[----:B------:R-:W-:Y:S01]  /*19b0*/  @!P2 IMAD R59, R64, R59, R62 ;  /* 0x0000003b403ba224 */ /* 0x000fe200078e023e */
[----:B------:R-:W-:-:S05]  /*19c0*/  @!P2 MOV R62, R4 ;  /* 0x00000004003ea202 */ /* 0x000fca0000000f00 */
[----:B------:R-:W-:Y:S01]  /*19d0*/  @!P2 IMAD.WIDE.U32 R62, R64, R58, R62 ;  /* 0x0000003a403ea225 */ /* 0x000fe200078e003e */
[----:B------:R-:W-:-:S04]  /*19e0*/  IADD3 R64, R0, 0x78, RZ ;  /* 0x0000007800407810 */ /* 0x000fc80007ffe0ff */
[----:B------:R-:W-:Y:S02]  /*19f0*/  @!P2 IADD3 R59, R63, R59, RZ ;  /* 0x0000003b3f3ba210 */ /* 0x000fe40007ffe0ff */
[C---:B------:R-:W-:Y:S02]  /*1a00*/  @!P2 SHF.L.U32 R63, R62.reuse, 0x1, RZ ;  /* 0x000000013e3fa819 */ /* 0x040fe400000006ff */
[----:B------:R-:W-:Y:S02]  /*1a10*/  @!P2 SHF.L.U64.HI R62, R62, 0x1, R59 ;  /* 0x000000013e3ea819 */ /* 0x000fe4000001023b */
[----:B------:R-:W1:Y:S01]  /*1a20*/  @!P2 LDC.64 R58, c[0x0][0x228] ;  /* 0x00008a00ff3aab82 */ /* 0x000e620000000a00 */
[----:B0-----:R-:W-:-:S04]  /*1a30*/  @!P2 IADD3 R8, P1, R63, R60, RZ ;  /* 0x0000003c3f08a210 */ /* 0x001fc80007f3e0ff */
[----:B------:R-:W-:-:S05]  /*1a40*/  @!P2 IADD3.X R9, R62, R61, RZ, P1, !PT ;  /* 0x0000003d3e09a210 */ /* 0x000fca0000ffe4ff */
[----:B------:R1:W-:Y:S02]  /*1a50*/  @!P2 STL.64 [R1+0x5b8], R8 ;  /* 0x0005b8080100a387 */ /* 0x0003e40000100a00 */
[----:B-1----:R-:W-:-:S04]  /*1a60*/  @!P2 IADD3 R8, P1, R63, R58, RZ ;  /* 0x0000003a3f08a210 */ /* 0x002fc80007f3e0ff */
[----:B------:R-:W-:Y:S02]  /*1a70*/  @!P2 IADD3.X R9, R62, R59, RZ, P1, !PT ;  /* 0x0000003b3e09a210 */ /* 0x000fe40000ffe4ff */
[----:B------:R-:W-:Y:S02]  /*1a80*/  SHF.R.S32.HI R62, RZ, 0x1f, R64 ;  /* 0x0000001fff3e7819 */ /* 0x000fe40000011440 */
[----:B------:R-:W-:Y:S01]  /*1a90*/  ISETP.GE.U32.AND P1, PT, R64, UR18, PT ;  /* 0x0000001240007c0c */ /* 0x000fe2000bf26070 */
[----:B------:R0:W-:Y:S03]  /*1aa0*/  @!P2 STL.64 [R1+0x5a8], R8 ;  /* 0x0005a8080100a387 */ /* 0x0001e60000100a00 */
        /* <DEDUP_REMOVED lines=15> */
[----:B0-----:R-:W-:-:S05]  /*1ba0*/  @!P2 IADD3 R8, P1, R63, R60, RZ ;  /* 0x0000003c3f08a210 */ /* 0x001fca0007f3e0ff */
[----:B------:R-:W-:-:S05]  /*1bb0*/  @!P2 IMAD.X R9, R62, 0x1, R61, P1 ;  /* 0x000000013e09a824 */ /* 0x000fca00008e063d */
        /* <DEDUP_REMOVED lines=128> */
[----:B------:R-:W-:Y:S02]  /*23c0*/  @!P2 IMAD R59, R64, R59, R62 ;  /* 0x0000003b403ba224 */ /* 0x000fe400078e023e */
[----:B------:R-:W-:-:S04]  /*23d0*/  @!P2 IMAD.MOV.U32 R62, RZ, RZ, R4 ;  /* 0x000000ffff3ea224 */ /* 0x000fc800078e0004 */
        /* <DEDUP_REMOVED lines=117> */
[----:B------:R-:W-:Y:S01]  /*2b30*/  @!P2 IADD3 R59, R63, R59, RZ ;  /* 0x0000003b3f3ba210 */ /* 0x000fe20007ffe0ff */
[----:B------:R-:W-:-:S03]  /*2b40*/  @!P2 IMAD.SHL.U32 R63, R62, 0x2, RZ ;  /* 0x000000023e3fa824 */ /* 0x000fc600078e00ff */
        /* <DEDUP_REMOVED lines=111> */
[----:B------:R-:W-:-:S04]  /*3240*/  @!P2 IMAD.WIDE.U32 R62, R64, R58, R62 ;  /* 0x0000003a403ea225 */ /* 0x000fc800078e003e */
[----:B------:R-:W-:Y:S01]  /*3250*/  VIADD R64, R0, 0x100 ;  /* 0x0000010000407836 */ /* 0x000fe20000000000 */
        /* <DEDUP_REMOVED lines=137> */
[----:B------:R-:W-:-:S03]  /*3af0*/  IADD3 R64, R0, 0x130, RZ ;  /* 0x0000013000407810 */ /* 0x000fc60007ffe0ff */
[----:B------:R-:W-:Y:S01]  /*3b00*/  @!P2 IMAD.IADD R59, R63, 0x1, R59 ;  /* 0x000000013f3ba824 */ /* 0x000fe200078e023b */
[----:B------:R-:W-:-:S04]  /*3b10*/  @!P2 SHF.L.U32 R63, R62, 0x1, RZ ;  /* 0x000000013e3fa819 */ /* 0x000fc800000006ff */
        /* <DEDUP_REMOVED lines=120> */
[----:B-1----:R-:W-:-:S05]  /*42a0*/  @!P2 IADD3 R8, P1, R63, R58, RZ ;  /* 0x0000003a3f08a210 */ /* 0x002fca0007f3e0ff */
[----:B------:R-:W-:Y:S01]  /*42b0*/  @!P2 IMAD.X R9, R62, 0x1, R59, P1 ;  /* 0x000000013e09a824 */ /* 0x000fe200008e063b */
[----:B------:R-:W-:Y:S02]  /*42c0*/  SHF.R.S32.HI R62, RZ, 0x1f, R64 ;  /* 0x0000001fff3e7819 */ /* 0x000fe40000011440 */
[----:B------:R-:W-:Y:S02]  /*42d0*/  ISETP.GE.U32.AND P1, PT, R64, UR18, PT ;  /* 0x0000001240007c0c */ /* 0x000fe4000bf26070 */
[----:B------:R0:W-:Y:S02]  /*42e0*/  @!P2 STL.64 [R1+0x3d8], R8 ;  /* 0x0003d8080100a387 */ /* 0x0001e40000100a00 */
        /* <DEDUP_REMOVED lines=117> */
[----:B------:R-:W-:Y:S01]  /*4a40*/  @!P2 IMAD.MOV.U32 R63, RZ, RZ, R7 ;  /* 0x000000ffff3fa224 */ /* 0x000fe200078e0007 */
[----:B------:R-:W-:-:S04]  /*4a50*/  @P2 LOP3.LUT R3, R3, 0x200, RZ, 0xfc, !PT ;  /* 0x0000020003032812 */ /* 0x000fc800078efcff */
[----:B------:R-:W-:Y:S02]  /*4a60*/  LOP3.LUT R3, R3, 0xfffffeff, RZ, 0xc0, !PT ;  /* 0xfffffeff03037812 */ /* 0x000fe400078ec0ff */
        /* <DEDUP_REMOVED lines=205> */
[----:B------:R-:W-:-:S05]  /*5740*/  @P2 LOP3.LUT R3, R3, 0x1, RZ, 0xfc, !PT ;  /* 0x0000000103032812 */ /* 0x000fca00078efcff */
[----:B------:R-:W0:Y:S01]  /*5750*/  @!P2 LDC.64 R60, c[0x0][0x230] ;  /* 0x00008c00ff3cab82 */ /* 0x000e220000000a00 */
[----:B------:R-:W-:Y:S01]  /*5760*/  PRMT R24, RZ, 0x7610, R24 ;  /* 0x00007610ff187816 */ /* 0x000fe20000000018 */
[----:B------:R-:W-:Y:S01]  /*5770*/  STL [R1+0x83c], R3 ;  /* 0x00083c0301007387 */ /* 0x000fe20000100800 */
        /* <DEDUP_REMOVED lines=38> */
[----:B------:R0:W-:Y:S01]  /*59e0*/  @!P1 STL.64 [R1+0x2b0], R8 ;  /* 0x0002b00801009387 */ /* 0x0001e20000100a00 */
[----:B------:R-:W-:Y:S02]  /*59f0*/  LOP3.LUT P1, RZ, R2, 0x1000000, RZ, 0xc0, !PT ;  /* 0x0100000002ff7812 */ /* 0x000fe4000782c0ff */
[----:B------:R-:W-:Y:S02]  /*5a00*/  ISETP.GE.OR.EX P2, PT, R62, UR7, P0, P2 ;  /* 0x000000073e007c0c */ /* 0x000fe40008746720 */
[----:B------:R-:W-:-:S11]  /*5a10*/  LOP3.LUT R2, R2, 0x7fffffff, RZ, 0xc0, !PT ;  /* 0x7fffffff02027812 */ /* 0x000fd600078ec0ff */
[----:B------:R-:W1:Y:S01]  /*5a20*/  @!P2 LDC.64 R58, c[0x0][0x288] ;  /* 0x0000a200ff3aab82 */ /* 0x000e620000000a00 */
[----:B------:R-:W-:Y:S01]  /*5a30*/  @!P2 IMAD.MOV.U32 R63, RZ, RZ, R7 ;  /* 0x000000ffff3fa224 */ /* 0x000fe200078e0007 */
[----:B------:R-:W-:-:S06]  /*5a40*/  @P2 LOP3.LUT R2, R2, 0x80000000, RZ, 0xfc, !PT ;  /* 0x8000000002022812 */ /* 0x000fcc00078efcff */
        /* <DEDUP_REMOVED lines=12> */
[----:B------:R0:W-:Y:S01]  /*5b10*/  @!P2 STL.64 [R1+0x2a8], R8 ;  /* 0x0002a8080100a387 */ /* 0x0001e20000100a00 */
[----:B-1----:R-:W-:-:S04]  /*5b20*/  @!P2 IADD3 R68, P3, R63, R58, RZ ;  /* 0x0000003a3f44a210 */ /* 0x002fc80007f7e0ff */
[----:B------:R-:W-:Y:S02]  /*5b30*/  @!P2 IADD3.X R69, R62, R59, RZ, P3, !PT ;  /* 0x0000003b3e45a210 */ /* 0x000fe40001ffe4ff */
[----:B------:R-:W-:Y:S02]  /*5b40*/  SHF.R.S32.HI R62, RZ, 0x1f, R64 ;  /* 0x0000001fff3e7819 */ /* 0x000fe40000011440 */
[----:B------:R-:W-:Y:S02]  /*5b50*/  ISETP.GE.U32.AND P3, PT, R64, UR6, PT ;  /* 0x0000000640007c0c */ /* 0x000fe4000bf66070 */
[----:B------:R-:W-:Y:S02]  /*5b60*/  LOP3.LUT P2, RZ, R2, 0x2000000, RZ, 0xc0, !PT ;  /* 0x0200000002ff7812 */ /* 0x000fe4000784c0ff */
[----:B------:R-:W-:Y:S02]  /*5b70*/  ISETP.GE.OR.EX P3, PT, R62, UR7, P0, P3 ;  /* 0x000000073e007c0c */ /* 0x000fe40008766730 */
[----:B------:R-:W-:-:S11]  /*5b80*/  LOP3.LUT R2, R2, 0xdfffffff, RZ, 0xc0, !PT ;  /* 0xdfffffff02027812 */ /* 0x000fd600078ec0ff */
        /* <DEDUP_REMOVED lines=8> */
[----:B------:R-:W-:-:S05]  /*5c10*/  @!P3 IMAD.WIDE.U32 R62, R64, R58, R62 ;  /* 0x0000003a403eb225 */ /* 0x000fca00078e003e */
[----:B------:R-:W-:Y:S02]  /*5c20*/  @!P3 IADD3 R59, R63, R59, RZ ;  /* 0x0000003b3f3bb210 */ /* 0x000fe40007ffe0ff */
[C---:B------:R-:W-:Y:S02]  /*5c30*/  @!P3 SHF.L.U32 R63, R62.reuse, 0x1, RZ ;  /* 0x000000013e3fb819 */ /* 0x040fe400000006ff */
[----:B------:R-:W-:Y:S02]  /*5c40*/  @!P3 SHF.L.U64.HI R62, R62, 0x1, R59 ;  /* 0x000000013e3eb819 */ /* 0x000fe4000001023b */
[----:B------:R-:W1:Y:S01]  /*5c50*/  @!P3 LDC.64 R58, c[0x0][0x228] ;  /* 0x00008a00ff3abb82 */ /* 0x000e620000000a00 */
[----:B0-----:R-:W-:-:S04]  /*5c60*/  @!P3 IADD3 R8, P4, R63, R60, RZ ;  /* 0x0000003c3f08b210 */ /* 0x001fc80007f9e0ff */
[----:B------:R-:W-:Y:S02]  /*5c70*/  @!P3 IADD3.X R9, R62, R61, RZ, P4, !PT ;  /* 0x0000003d3e09b210 */ /* 0x000fe400027fe4ff */
        /* <DEDUP_REMOVED lines=8> */
[----:B------:R-:W-:Y:S02]  /*5d00*/  MOV R5, R9 ;  /* 0x0000000900057202 */ /* 0x000fe40000000f00 */
[----:B------:R-:W-:-:S03]  /*5d10*/  @P4 LOP3.LUT R2, R2, 0x10000000, RZ, 0xfc, !PT ;  /* 0x1000000002024812 */ /* 0x000fc600078efcff */
[----:B------:R-:W0:Y:S01]  /*5d20*/  @!P4 LDC.64 R58, c[0x0][0x230] ;  /* 0x00008c00ff3acb82 */ /* 0x000e220000000a00 */
[----:B-1----:R-:W-:Y:S01]  /*5d30*/  @!P4 IMAD R64, R62, R60, RZ ;  /* 0x0000003c3e40c224 */ /* 0x002fe200078e02ff */
[----:B------:R-:W-:-:S03]  /*5d40*/  @!P4 MOV R62, R4 ;  /* 0x00000004003ec202 */ /* 0x000fc60000000f00 */
[C---:B------:R-:W-:Y:S02]  /*5d50*/  @!P4 IMAD R64, R65.reuse, R61, R64 ;  /* 0x0000003d4140c224 */ /* 0x040fe400078e0240 */
[----:B------:R-:W-:-:S05]  /*5d60*/  @!P4 IMAD.WIDE.U32 R60, R65, R60, R62 ;  /* 0x0000003c413cc225 */ /* 0x000fca00078e003e */
[----:B------:R-:W-:Y:S02]  /*5d70*/  @!P4 IADD3 R64, R61, R64, RZ ;  /* 0x000000403d40c210 */ /* 0x000fe40007ffe0ff */
[C---:B------:R-:W-:Y:S02]  /*5d80*/  @!P4 SHF.L.U32 R61, R60.reuse, 0x1, RZ ;  /* 0x000000013c3dc819 */ /* 0x040fe400000006ff */
[----:B------:R-:W-:Y:S02]  /*5d90*/  @!P4 SHF.L.U64.HI R60, R60, 0x1, R64 ;  /* 0x000000013c3cc819 */ /* 0x000fe40000010240 */
[----:B0-----:R-:W-:Y:S02]  /*5da0*/  @!P4 IADD3 R66, P5, R61, R58, RZ ;  /* 0x0000003a3d42c210 */ /* 0x001fe40007fbe0ff */
[----:B------:R-:W-:Y:S02]  /*5db0*/  IADD3 R64, R0, 0x1f0, RZ ;  /* 0x000001f000407810 */ /* 0x000fe40007ffe0ff */
[----:B------:R-:W-:-:S02]  /*5dc0*/  @!P4 IADD3.X R67, R60, R59, RZ, P5, !PT ;  /* 0x0000003b3c43c210 */ /* 0x000fc40002ffe4ff */
[----:B------:R-:W0:Y:S02]  /*5dd0*/  @!P4 LDC.64 R58, c[0x0][0x228] ;  /* 0x00008a00ff3acb82 */ /* 0x000e240000000a00 */
[----:B0-----:R-:W-:-:S04]  /*5de0*/  @!P4 IADD3 R62, P5, R61, R58, RZ ;  /* 0x0000003a3d3ec210 */ /* 0x001fc80007fbe0ff */
[----:B------:R-:W-:Y:S02]  /*5df0*/  @!P4 IADD3.X R63, R60, R59, RZ, P5, !PT ;  /* 0x0000003b3c3fc210 */ /* 0x000fe40002ffe4ff */
[----:B------:R-:W-:-:S03]  /*5e00*/  ISETP.GE.U32.AND P5, PT, R64, UR6, PT ;  /* 0x0000000640007c0c */ /* 0x000fc6000bfa6070 */
[----:B------:R0:W-:Y:S02]  /*5e10*/  @!P4 STL.64 [R1+0x240], R62 ;  /* 0x0002403e0100c387 */ /* 0x0001e40000100a00 */
[----:B0-----:R-:W-:-:S04]  /*5e20*/  SHF.R.S32.HI R62, RZ, 0x1f, R64 ;  /* 0x0000001fff3e7819 */ /* 0x001fc80000011440 */
[----:B------:R-:W-:-:S13]  /*5e30*/  ISETP.GE.OR.EX P5, PT, R62, UR7, P0, P5 ;  /* 0x000000073e007c0c */ /* 0x000fda00087a6750 */
[----:B------:R-:W0:Y:S01]  /*5e40*/  @!P5 LDC.64 R60, c[0x0][0x288] ;  /* 0x0000a200ff3cdb82 */ /* 0x000e220000000a00 */
[----:B------:R-:W-:-:S07]  /*5e50*/  @!P5 MOV R63, R7 ;  /* 0x00000007003fd202 */ /* 0x000fce0000000f00 */
[----:B------:R-:W1:Y:S01]  /*5e60*/  @!P5 LDC.64 R58, c[0x0][0x230] ;  /* 0x00008c00ff3adb82 */ /* 0x000e620000000a00 */
[----:B0-----:R-:W-:-:S04]  /*5e70*/  @!P5 IMAD R62, R62, R60, RZ ;  /* 0x0000003c3e3ed224 */ /* 0x001fc800078e02ff */
        /* <DEDUP_REMOVED lines=8> */
[----:B------:R-:W-:-:S05]  /*5f00*/  @!P5 IADD3.X R59, R62, R59, RZ, P6, !PT ;  /* 0x0000003b3e3bd210 */ /* 0x000fca00037fe4ff */
[----:B------:R1:W-:Y:S02]  /*5f10*/  STL.64 [R1+0x670], R58 ;  /* 0x0006703a01007387 */ /* 0x0003e40000100a00 */
[----:B-1----:R-:W-:Y:S02]  /*5f20*/  MOV R58, R66 ;  /* 0x00000042003a7202 */ /* 0x002fe40000000f00 */
[----:B0-----:R-:W-:Y:S02]  /*5f30*/  @!P5 IADD3 R60, P6, R63, R60, RZ ;  /* 0x0000003c3f3cd210 */ /* 0x001fe40007fde0ff */
[----:B------:R-:W-:Y:S02]  /*5f40*/  MOV R59, R67 ;  /* 0x00000043003b7202 */ /* 0x000fe40000000f00 */
[----:B------:R-:W-:-:S05]  /*5f50*/  @!P5 IADD3.X R61, R62, R61, RZ, P6, !PT ;  /* 0x0000003d3e3dd210 */ /* 0x000fca00037fe4ff */
[----:B------:R-:W-:Y:S04]  /*5f60*/  STL.64 [R1+0x678], R60 ;  /* 0x0006783c01007387 */ /* 0x000fe80000100a00 */
[----:B------:R0:W-:Y:S04]  /*5f70*/  STL.64 [R1+0x6f8], R60 ;  /* 0x0006f83c01007387 */ /* 0x0001e80000100a00 */
[----:B0-----:R-:W2:Y:S01]  /*5f80*/  LDL.LU R61, [R1+0x5c0] ;  /* 0x0005c000013d7983 */ /* 0x001ea20000300800 */
[----:B------:R-:W-:Y:S02]  /*5f90*/  IADD3 R66, R0, 0x1f8, RZ ;  /* 0x000001f800427810 */ /* 0x000fe40007ffe0ff */
[----:B------:R-:W-:Y:S01]  /*5fa0*/  LOP3.LUT R2, R2, 0xf7ffffff, RZ, 0xc0, !PT ;  /* 0xf7ffffff02027812 */ /* 0x000fe200078ec0ff */
[----:B------:R-:W-:Y:S01]  /*5fb0*/  STL [R1+0x838], R60 ;  /* 0x0008383c01007387 */ /* 0x000fe20000100800 */
[----:B------:R-:W-:-:S02]  /*5fc0*/  ISETP.GE.U32.AND P6, PT, R66, UR6, PT ;  /* 0x0000000642007c0c */ /* 0x000fc4000bfc6070 */
[----:B------:R-:W-:Y:S01]  /*5fd0*/  @P0 LOP3.LUT R2, R2, 0x8000000, RZ, 0xfc, !PT ;  /* 0x0800000002020812 */ /* 0x000fe200078efcff */
        /* <DEDUP_REMOVED lines=19> */
[----:B------:R-:W-:Y:S01]  /*6110*/  STL [R1+0x820], R0 ;  /* 0x0008200001007387 */ /* 0x000fe20000100800 */
[----:B--2---:R-:W-:-:S04]  /*6120*/  LOP3.LUT R61, R61, 0xfffffffe, RZ, 0xc0, !PT ;  /* 0xfffffffe3d3d7812 */ /* 0x004fc800078ec0ff */
[----:B------:R-:W-:-:S05]  /*6130*/  @P5 LOP3.LUT R61, R61, 0x1, RZ, 0xfc, !PT ;  /* 0x000000013d3d5812 */ /* 0x000fca00078efcff */
[----:B------:R-:W-:Y:S04]  /*6140*/  STL.64 [R1+0x710], R60 ;  /* 0x0007103c01007387 */ /* 0x000fe80000100a00 */
        /* <DEDUP_REMOVED lines=10> */
[----:B------:R0:W-:Y:S04]  /*61f0*/  STL.64 [R1+0x858], R60 ;  /* 0x0008583c01007387 */ /* 0x0001e80000100a00 */
[----:B------:R1:W-:Y:S01]  /*6200*/  STL [R1+0x5c0], R61 ;  /* 0x0005c03d01007387 */ /* 0x0003e20000100800 */
[----:B0-----:R-:W-:-:S02]  /*6210*/  MOV R60, R68 ;  /* 0x00000044003c7202 */ /* 0x001fc40000000f00 */
[----:B------:R-:W-:Y:S02]  /*6220*/  SHF.R.S32.HI R68, RZ, 0x1f, R66 ;  /* 0x0000001fff447819 */ /* 0x000fe40000011442 */
[----:B-1----:R-:W-:Y:S02]  /*6230*/  MOV R61, R69 ;  /* 0x00000045003d7202 */ /* 0x002fe40000000f00 */
[----:B------:R-:W-:Y:S01]  /*6240*/  ISETP.GE.OR.EX P6, PT, R68, UR7, P0, P6 ;  /* 0x0000000744007c0c */ /* 0x000fe200087c6760 */
[----:B------:R-:W-:Y:S01]  /*6250*/  STL.64 [R1+0x688], R6 ;  /* 0x0006880601007387 */ /* 0x000fe20000100a00 */
[----:B------:R-:W-:Y:S01]  /*6260*/  PRMT R25, RZ, 0x7610, R25 ;  /* 0x00007610ff197816 */ /* 0x000fe20000000019 */
[----:B------:R-:W-:-:S10]  /*6270*/  ULDC.64 UR6, c[0x0][0x248] ;  /* 0x0000920000067ab9 */ /* 0x000fd40000000a00 */
[----:B------:R-:W0:Y:S01]  /*6280*/  @!P6 LDC.64 R64, c[0x0][0x288] ;  /* 0x0000a200ff40eb82 */ /* 0x000e220000000a00 */
[----:B------:R-:W-:-:S07]  /*6290*/  @!P6 MOV R69, R7 ;  /* 0x000000070045e202 */ /* 0x000fce0000000f00 */
[----:B------:R-:W1:Y:S01]  /*62a0*/  @!P6 LDC.64 R62, c[0x0][0x230] ;  /* 0x00008c00ff3eeb82 */ /* 0x000e620000000a00 */
[----:B0-----:R-:W-:-:S04]  /*62b0*/  @!P6 IMAD R68, R68, R64, RZ ;  /* 0x000000404444e224 */ /* 0x001fc800078e02ff */
[C---:B------:R-:W-:Y:S01]  /*62c0*/  @!P6 IMAD R67, R66.reuse, R65, R68 ;  /* 0x000000414243e224 */ /* 0x040fe200078e0244 */
[----:B------:R-:W-:Y:S02]  /*62d0*/  @!P6 MOV R68, R4 ;  /* 0x000000040044e202 */ /* 0x000fe40000000f00 */
[----:B------:R-:W-:Y:S02]  /*62e0*/  MOV R4, R8 ;  /* 0x0000000800047202 */ /* 0x000fe40000000f00 */
[----:B------:R-:W2:Y:S01]  /*62f0*/  LDL.LU.64 R8, [R1+0x8b8] ;  /* 0x0008b80001087983 */ /* 0x000ea20000300a00 */
[----:B------:R-:W-:-:S03]  /*6300*/  @!P6 IMAD.WIDE.U32 R64, R66, R64, R68 ;  /* 0x000000404240e225 */ /* 0x000fc600078e0044 */
[----:B------:R-:W3:Y:S02]  /*6310*/  LDL.LU R66, [R1+0x8b4] ;  /* 0x0008b40001427983 */ /* 0x000ee40000300800 */
[----:B------:R-:W-:Y:S02]  /*6320*/  @!P6 IADD3 R68, R65, R67, RZ ;  /* 0x000000434144e210 */ /* 0x000fe40007ffe0ff */
[----:B------:R-:W3:Y:S01]  /*6330*/  LDL.LU R67, [R1+0x8b0] ;  /* 0x0008b00001437983 */ /* 0x000ee20000300800 */
[C---:B------:R-:W-:Y:S02]  /*6340*/  @!P6 SHF.L.U32 R69, R64.reuse, 0x1, RZ ;  /* 0x000000014045e819 */ /* 0x040fe400000006ff */
[----:B------:R-:W-:Y:S01]  /*6350*/  @!P6 SHF.L.U64.HI R68, R64, 0x1, R68 ;  /* 0x000000014044e819 */ /* 0x000fe20000010244 */
[----:B------:R-:W-:Y:S01]  /*6360*/  STL [R1+0x6b8], R6 ;  /* 0x0006b80601007387 */ /* 0x000fe20000100800 */
[----:B------:R-:W0:Y:S01]  /*6370*/  @!P6 LDC.64 R64, c[0x0][0x228] ;  /* 0x00008a00ff40eb82 */ /* 0x000e220000000a00 */
[----:B-1----:R-:W-:-:S02]  /*6380*/  @!P6 IADD3 R62, P3, R69, R62, RZ ;  /* 0x0000003e453ee210 */ /* 0x002fc40007f7e0ff */
[----:B------:R-:W-:Y:S02]  /*6390*/  STL [R1+0x6cc], R6 ;  /* 0x0006cc0601007387 */ /* 0x000fe40000100800 */
[----:B------:R-:W-:Y:S02]  /*63a0*/  @!P6 IADD3.X R63, R68, R63, RZ, P3, !PT ;  /* 0x0000003f443fe210 */ /* 0x000fe40001ffe4ff */
[----:B------:R-:W-:Y:S04]  /*63b0*/  STL.64 [R1+0x718], R6 ;  /* 0x0007180601007387 */ /* 0x000fe80000100a00 */
[----:B------:R-:W-:Y:S04]  /*63c0*/  STL.64 [R1+0x738], R6 ;  /* 0x0007380601007387 */ /* 0x000fe80000100a00 */
[----:B------:R-:W-:Y:S04]  /*63d0*/  STL.64 [R1+0x758], R6 ;  /* 0x0007580601007387 */ /* 0x000fe80000100a00 */
[----:B------:R-:W-:Y:S04]  /*63e0*/  STL.64 [R1+0x778], R6 ;  /* 0x0007780601007387 */ /* 0x000fe80000100a00 */
[----:B------:R-:W-:Y:S01]  /*63f0*/  STL.64 [R1+0x798], R6 ;  /* 0x0007980601007387 */ /* 0x000fe20000100a00 */
[----:B0-----:R-:W-:-:S03]  /*6400*/  @!P6 IADD3 R64, P0, R69, R64, RZ ;  /* 0x000000404540e210 */ /* 0x001fc60007f1e0ff */
[----:B------:R-:W-:Y:S01]  /*6410*/  STL.64 [R1+0x7b8], R6 ;  /* 0x0007b80601007387 */ /* 0x000fe20000100a00 */
[----:B------:R-:W-:Y:S01]  /*6420*/  @!P6 IADD3.X R65, R68, R65, RZ, P0, !PT ;  /* 0x000000414441e210 */ /* 0x000fe200007fe4ff */
[----:B------:R-:W-:Y:S02]  /*6430*/  IMAD.MOV.U32 R68, RZ, RZ, RZ ;  /* 0x000000ffff447224 */ /* 0x000fe400078e00ff */
        /* <DEDUP_REMOVED lines=8> */
[----:B---3--:R0:W3:Y:S02]  /*64c0*/  @!P2 LDG.E R68, desc[UR10][R66.64] ;  /* 0x0000000a4244a981 */ /* 0x0080e4000c1e1900 */
[----:B0-----:R-:W-:-:S10]  /*64d0*/  HFMA2.MMA R66, -RZ, RZ, 0, 0 ;  /* 0x00000000ff427435 */ /* 0x001fd400000001ff */
[----:B--2---:R3:W2:Y:S02]  /*64e0*/  @!P2 LDG.E R66, desc[UR10][R8.64] ;  /* 0x0000000a0842a981 */ /* 0x0046a4000c1e1900 */
[----:B---3--:R-:W-:-:S04]  /*64f0*/  @!P2 SHF.R.U32.HI R8, RZ, 0x10, R68 ;  /* 0x00000010ff08a819 */ /* 0x008fc80000011644 */
[----:B------:R-:W-:-:S05]  /*6500*/  @!P2 PRMT R12, R8, 0x7610, R12 ;  /* 0x00007610080ca816 */ /* 0x000fca000000000c */
[----:B------:R0:W-:Y:S04]  /*6510*/  STL.S16 [R1+0x2f0], R12 ;  /* 0x0002f00c01007387 */ /* 0x0001e80000100600 */
[----:B0-----:R-:W3:Y:S01]  /*6520*/  LDL.LU R12, [R1+0x8ac] ;  /* 0x0008ac00010c7983 */ /* 0x001ee20000300800 */
[----:B--2---:R-:W-:-:S04]  /*6530*/  @!P2 SHF.R.U32.HI R8, RZ, 0x10, R66 ;  /* 0x00000010ff08a819 */ /* 0x004fc80000011642 */
[----:B------:R-:W-:-:S05]  /*6540*/  @!P2 PRMT R13, R8, 0x7610, R13 ;  /* 0x00007610080da816 */ /* 0x000fca000000000d */
[----:B------:R0:W-:Y:S04]  /*6550*/  STL.S16 [R1+0x2e4], R13 ;  /* 0x0002e40d01007387 */ /* 0x0001e80000100600 */
[----:B0-----:R-:W3:Y:S01]  /*6560*/  LDL.LU R13, [R1+0x8a8] ;  /* 0x0008a800010d7983 */ /* 0x001ee20000300800 */
[----:B------:R-:W-:-:S04]  /*6570*/  PRMT R8, RZ, 0x7610, R8 ;  /* 0x00007610ff087816 */ /* 0x000fc80000000008 */
[----:B------:R-:W-:-:S05]  /*6580*/  @!P2 PRMT R8, R68, 0x7610, R8 ;  /* 0x000076104408a816 */ /* 0x000fca0000000008 */
[----:B------:R0:W-:Y:S02]  /*6590*/  STL.S16 [R1+0x2cc], R8 ;  /* 0x0002cc0801007387 */ /* 0x0001e40000100600 */
[----:B0-----:R-:W-:-:S06]  /*65a0*/  MOV R8, RZ ;  /* 0x000000ff00087202 */ /* 0x001fcc0000000f00 */
[----:B---3--:R0:W2:Y:S02]  /*65b0*/  @!P1 LDG.E R8, desc[UR10][R12.64] ;  /* 0x0000000a0c089981 */ /* 0x0080a4000c1e1900 */
[----:B0-----:R-:W-:-:S10]  /*65c0*/  HFMA2.MMA R12, -RZ, RZ, 0, 0 ;  /* 0x00000000ff0c7435 */ /* 0x001fd400000001ff */
[----:B------:R-:W3:Y:S01]  /*65d0*/  @!P1 LDG.E R12, desc[UR10][R10.64] ;  /* 0x0000000a0a0c9981 */ /* 0x000ee2000c1e1900 */
[----:B------:R-:W-:-:S04]  /*65e0*/  PRMT R9, RZ, 0x7610, R9 ;  /* 0x00007610ff097816 */ /* 0x000fc80000000009 */
[----:B------:R-:W-:-:S05]  /*65f0*/  @!P2 PRMT R9, R66, 0x7610, R9 ;  /* 0x000076104209a816 */ /* 0x000fca0000000009 */
[----:B------:R2:W-:Y:S02]  /*6600*/  STL.S16 [R1+0x2e0], R9 ;  /* 0x0002e00901007387 */ /* 0x0005e40000100600 */
[----:B--2---:R-:W-:-:S04]  /*6610*/  @!P1 SHF.R.U32.HI R9, RZ, 0x10, R8 ;  /* 0x00000010ff099819 */ /* 0x004fc80000011608 */
[----:B------:R-:W-:-:S05]  /*6620*/  @!P1 PRMT R16, R9, 0x7610, R16 ;  /* 0x0000761009109816 */ /* 0x000fca0000000010 */
[----:B------:R0:W-:Y:S04]  /*6630*/  STL.S16 [R1+0x2c8], R16 ;  /* 0x0002c81001007387 */ /* 0x0001e80000100600 */
[----:B0-----:R-:W2:Y:S01]  /*6640*/  LDL.LU R16, [R1+0x8a4] ;  /* 0x0008a40001107983 */ /* 0x001ea20000300800 */
[----:B---3--:R-:W-:-:S04]  /*6650*/  @!P1 SHF.R.U32.HI R9, RZ, 0x10, R12 ;  /* 0x00000010ff099819 */ /* 0x008fc8000001160c */
[----:B------:R-:W-:-:S05]  /*6660*/  @!P1 PRMT R17, R9, 0x7610, R17 ;  /* 0x0000761009119816 */ /* 0x000fca0000000011 */
[----:B------:R0:W-:Y:S04]  /*6670*/  STL.S16 [R1+0x2bc], R17 ;  /* 0x0002bc1101007387 */ /* 0x0001e80000100600 */
[----:B0-----:R-:W2:Y:S01]  /*6680*/  LDL.LU R17, [R1+0x8a0] ;  /* 0x0008a00001117983 */ /* 0x001ea20000300800 */
[----:B------:R-:W-:Y:S02]  /*6690*/  PRMT R11, RZ, 0x7610, R11 ;  /* 0x00007610ff0b7816 */ /* 0x000fe4000000000b */
[----:B------:R-:W-:Y:S02]  /*66a0*/  LOP3.LUT P3, RZ, R2, 0x800000, RZ, 0xc0, !PT ;  /* 0x0080000002ff7812 */ /* 0x000fe4000786c0ff */
[----:B------:R-:W-:Y:S02]  /*66b0*/  @!P1 PRMT R11, R8, 0x7610, R11 ;  /* 0x00007610080b9816 */ /* 0x000fe4000000000b */
[----:B------:R-:W-:-:S03]  /*66c0*/  MOV R9, RZ ;  /* 0x000000ff00097202 */ /* 0x000fc60000000f00 */
[----:B------:R0:W-:Y:S02]  /*66d0*/  STL.S16 [R1+0x2a4], R11 ;  /* 0x0002a40b01007387 */ /* 0x0001e40000100600 */
[----:B0-----:R-:W-:-:S10]  /*66e0*/  HFMA2.MMA R11, -RZ, RZ, 0, 0 ;  /* 0x00000000ff0b7435 */ /* 0x001fd400000001ff */
[----:B------:R-:W3:Y:S04]  /*66f0*/  @!P3 LDG.E R11, desc[UR10][R14.64] ;  /* 0x0000000a0e0bb981 */ /* 0x000ee8000c1e1900 */
[----:B--2---:R-:W2:Y:S01]  /*6700*/  @!P3 LDG.E R9, desc[UR10][R16.64] ;  /* 0x0000000a1009b981 */ /* 0x004ea2000c1e1900 */
[----:B------:R-:W-:-:S04]  /*6710*/  PRMT R10, RZ, 0x7610, R10 ;  /* 0x00007610ff0a7816 */ /* 0x000fc8000000000a */
[----:B------:R-:W-:-:S05]  /*6720*/  @!P1 PRMT R10, R12, 0x7610, R10 ;  /* 0x000076100c0a9816 */ /* 0x000fca000000000a */
[----:B------:R2:W-:Y:S02]  /*6730*/  STL.S16 [R1+0x2b8], R10 ;  /* 0x0002b80a01007387 */ /* 0x0005e40000100600 */
[----:B--2---:R-:W-:-:S04]  /*6740*/  @!P3 SHF.R.U32.HI R10, RZ, 0x10, R9 ;  /* 0x00000010ff0ab819 */ /* 0x004fc80000011609 */
[----:B------:R-:W-:Y:S02]  /*6750*/  @!P3 PRMT R20, R10, 0x7610, R20 ;  /* 0x000076100a14b816 */ /* 0x000fe40000000014 */
[----:B---3--:R-:W-:-:S04]  /*6760*/  @!P3 SHF.R.U32.HI R10, RZ, 0x10, R11 ;  /* 0x00000010ff0ab819 */ /* 0x008fc8000001160b */
[----:B------:R-:W-:Y:S01]  /*6770*/  @!P3 PRMT R21, R10, 0x7610, R21 ;  /* 0x000076100a15b816 */ /* 0x000fe20000000015 */
[----:B------:R0:W-:Y:S04]  /*6780*/  STL.S16 [R1+0x2f4], R20 ;  /* 0x0002f41401007387 */ /* 0x0001e80000100600 */
[----:B------:R1:W-:Y:S04]  /*6790*/  STL.S16 [R1+0x388], R21 ;  /* 0x0003881501007387 */ /* 0x0003e80000100600 */
[----:B0-----:R-:W2:Y:S04]  /*67a0*/  LDL.LU R20, [R1+0x89c] ;  /* 0x00089c0001147983 */ /* 0x001ea80000300800 */
[----:B-1----:R-:W2:Y:S01]  /*67b0*/  LDL.LU R21, [R1+0x898] ;  /* 0x0008980001157983 */ /* 0x002ea20000300800 */
[----:B------:R-:W-:-:S02]  /*67c0*/  PRMT R13, RZ, 0x7610, R13 ;  /* 0x00007610ff0d7816 */ /* 0x000fc4000000000d */
        /* <DEDUP_REMOVED lines=19> */
[----:B------:R-:W-:Y:S02]  /*6900*/  PRMT R19, RZ, 0x7610, R19 ;  /* 0x00007610ff137816 */ /* 0x000fe40000000013 */
[----:B------:R-:W-:Y:S02]  /*6910*/  LOP3.LUT P1, RZ, R2, 0x200000, RZ, 0xc0, !PT ;  /* 0x0020000002ff7812 */ /* 0x000fe4000782c0ff */
[----:B------:R-:W-:Y:S02]  /*6920*/  @!P2 PRMT R17, R13, 0x7610, R17 ;  /* 0x000076100d11a816 */ /* 0x000fe40000000011 */
[----:B------:R-:W-:-:S03]  /*6930*/  @!P2 PRMT R19, R10, 0x7610, R19 ;  /* 0x000076100a13a816 */ /* 0x000fc60000000013 */
[----:B------:R0:W-:Y:S04]  /*6940*/  STL.S16 [R1+0x3e0], R17 ;  /* 0x0003e01101007387 */ /* 0x0001e80000100600 */
[----:B------:R1:W-:Y:S01]  /*6950*/  STL.S16 [R1+0x38c], R19 ;  /* 0x00038c1301007387 */ /* 0x0003e20000100600 */
[----:B0-----:R-:W-:Y:S01]  /*6960*/  MOV R17, RZ ;  /* 0x000000ff00117202 */ /* 0x001fe20000000f00 */
[----:B-1----:R-:W-:-:S10]  /*6970*/  HFMA2.MMA R19, -RZ, RZ, 0, 0 ;  /* 0x00000000ff137435 */ /* 0x002fd400000001ff */
[----:B------:R-:W3:Y:S04]  /*6980*/  @!P1 LDG.E R19, desc[UR10][R22.64] ;  /* 0x0000000a16139981 */ /* 0x000ee8000c1e1900 */
[----:B--2---:R-:W2:Y:S01]  /*6990*/  @!P1 LDG.E R17, desc[UR10][R24.64] ;  /* 0x0000000a18119981 */ /* 0x004ea2000c1e1900 */
[----:B------:R-:W-:Y:S02]  /*69a0*/  PRMT R28, RZ, 0x7610, R28 ;  /* 0x00007610ff1c7816 */ /* 0x000fe4000000001c */
[----:B------:R-:W-:Y:S02]  /*69b0*/  PRMT R29, RZ, 0x7610, R29 ;  /* 0x00007610ff1d7816 */ /* 0x000fe4000000001d */
        /* <DEDUP_REMOVED lines=31> */
[----:B------:R-:W-:Y:S02]  /*6bb0*/  @!P3 PRMT R26, R18, 0x7610, R26 ;  /* 0x00007610121ab816 */ /* 0x000fe4000000001a */
[----:B------:R-:W-:Y:S02]  /*6bc0*/  LOP3.LUT P2, RZ, R2, 0x80000, RZ, 0xc0, !PT ;  /* 0x0008000002ff7812 */ /* 0x000fe4000784c0ff */
[----:B------:R-:W-:Y:S01]  /*6bd0*/  @!P3 PRMT R25, R23, 0x7610, R25 ;  /* 0x000076101719b816 */ /* 0x000fe20000000019 */
[----:B------:R0:W-:Y:S04]  /*6be0*/  STL.S16 [R1+0x254], R26 ;  /* 0x0002541a01007387 */ /* 0x0001e80000100600 */
[----:B------:R1:W-:Y:S01]  /*6bf0*/  STL.S16 [R1+0x260], R25 ;  /* 0x0002601901007387 */ /* 0x0003e20000100600 */
[----:B0-----:R-:W-:Y:S01]  /*6c00*/  HFMA2.MMA R26, -RZ, RZ, 0, 0 ;  /* 0x00000000ff1a7435 */ /* 0x001fe200000001ff */
[----:B-1----:R-:W-:-:S09]  /*6c10*/  MOV R25, RZ ;  /* 0x000000ff00197202 */ /* 0x002fd20000000f00 */
[----:B------:R-:W3:Y:S04]  /*6c20*/  @!P2 LDG.E R26, desc[UR10][R30.64] ;  /* 0x0000000a1e1aa981 */ /* 0x000ee8000c1e1900 */
[----:B--2---:R0:W2:Y:S01]  /*6c30*/  @!P2 LDG.E R25, desc[UR10][R32.64] ;  /* 0x0000000a2019a981 */ /* 0x0040a2000c1e1900 */
[----:B------:R-:W-:Y:S02]  /*6c40*/  PRMT R36, RZ, 0x7610, R36 ;  /* 0x00007610ff247816 */ /* 0x000fe40000000024 */
[----:B------:R-:W-:Y:S02]  /*6c50*/  LOP3.LUT P1, RZ, R2, 0x40000, RZ, 0xc0, !PT ;  /* 0x0004000002ff7812 */ /* 0x000fe4000782c0ff */
[----:B0-----:R-:W-:Y:S02]  /*6c60*/  PRMT R33, RZ, 0x7610, R33 ;  /* 0x00007610ff217816 */ /* 0x001fe40000000021 */
[----:B------:R-:W-:-:S02]  /*6c70*/  PRMT R32, RZ, 0x7610, R32 ;  /* 0x00007610ff207816 */ /* 0x000fc40000000020 */
[----:B------:R-:W-:Y:S02]  /*6c80*/  PRMT R37, RZ, 0x7610, R37 ;  /* 0x00007610ff257816 */ /* 0x000fe40000000025 */
[----:B---3--:R-:W-:-:S05]  /*6c90*/  @!P2 PRMT R32, R26, 0x7610, R32 ;  /* 0x000076101a20a816 */ /* 0x008fca0000000020 */
[----:B------:R-:W-:Y:S01]  /*6ca0*/  STL.S16 [R1+0x280], R32 ;  /* 0x0002802001007387 */ /* 0x000fe20000100600 */
[----:B--2---:R-:W-:Y:S02]  /*6cb0*/  @!P2 SHF.R.U32.HI R14, RZ, 0x10, R25 ;  /* 0x00000010ff0ea819 */ /* 0x004fe40000011619 */
[----:B------:R-:W-:Y:S02]  /*6cc0*/  @!P2 PRMT R33, R25, 0x7610, R33 ;  /* 0x000076101921a816 */ /* 0x000fe40000000021 */
[----:B------:R-:W-:Y:S02]  /*6cd0*/  @!P2 PRMT R36, R14, 0x7610, R36 ;  /* 0x000076100e24a816 */ /* 0x000fe40000000024 */
[----:B------:R-:W-:Y:S01]  /*6ce0*/  @!P2 SHF.R.U32.HI R14, RZ, 0x10, R26 ;  /* 0x00000010ff0ea819 */ /* 0x000fe2000001161a */
[----:B------:R0:W-:Y:S03]  /*6cf0*/  STL.S16 [R1+0x248], R33 ;  /* 0x0002482101007387 */ /* 0x0001e60000100600 */
[----:B------:R-:W-:Y:S01]  /*6d00*/  @!P2 PRMT R37, R14, 0x7610, R37 ;  /* 0x000076100e25a816 */ /* 0x000fe20000000025 */
[----:B------:R1:W-:Y:S01]  /*6d10*/  STL.S16 [R1+0x24c], R36 ;  /* 0x00024c2401007387 */ /* 0x0003e20000100600 */
[----:B0-----:R-:W-:-:S03]  /*6d20*/  CS2R R32, SRZ ;  /* 0x0000000000207805 */ /* 0x001fc6000001ff00 */
[----:B------:R0:W-:Y:S04]  /*6d30*/  STL.S16 [R1+0x43c], R37 ;  /* 0x00043c2501007387 */ /* 0x0001e80000100600 */
[----:B-1----:R-:W2:Y:S04]  /*6d40*/  LDL.LU R36, [R1+0x87c] ;  /* 0x00087c0001247983 */ /* 0x002ea80000300800 */
[----:B------:R1:W3:Y:S04]  /*6d50*/  @!P1 LDG.E R33, desc[UR10][R34.64] ;  /* 0x0000000a22219981 */ /* 0x0002e8000c1e1900 */
[----:B0-----:R-:W2:Y:S01]  /*6d60*/  LDL.LU R37, [R1+0x878] ;  /* 0x0008780001257983 */ /* 0x001ea20000300800 */
[----:B------:R-:W-:-:S02]  /*6d70*/  LOP3.LUT P3, RZ, R2, 0x20000, RZ, 0xc0, !PT ;  /* 0x0002000002ff7812 */ /* 0x000fc4000786c0ff */
[----:B-1----:R-:W-:Y:S01]  /*6d80*/  PRMT R34, RZ, 0x7610, R34 ;  /* 0x00007610ff227816 */ /* 0x002fe20000000022 */
[----:B------:R-:W-:Y:S04]  /*6d90*/  STL.64 [R1+0x698], R62 ;  /* 0x0006983e01007387 */ /* 0x000fe80000100a00 */
[----:B------:R-:W-:Y:S04]  /*6da0*/  STL.64 [R1+0x6a8], R64 ;  /* 0x0006a84001007387 */ /* 0x000fe80000100a00 */
[----:B------:R-:W-:Y:S04]  /*6db0*/  STL [R1+0x6c8], R64 ;  /* 0x0006c84001007387 */ /* 0x000fe80000100800 */
[----:B------:R-:W-:Y:S04]  /*6dc0*/  STL [R1+0x700], R64 ;  /* 0x0007004001007387 */ /* 0x000fe80000100800 */
[----:B------:R-:W-:Y:S04]  /*6dd0*/  STL.64 [R1+0x708], R68 ;  /* 0x0007084401007387 */ /* 0x000fe80000100a00 */
[----:B------:R0:W-:Y:S02]  /*6de0*/  STL [R1+0x14], R8 ;  /* 0x0000140801007387 */ /* 0x0001e40000100800 */
[----:B0-----:R-:W-:-:S06]  /*6df0*/  MOV R8, RZ ;  /* 0x000000ff00087202 */ /* 0x001fcc0000000f00 */
[----:B------:R-:W4:Y:S01]  /*6e00*/  @!P3 LDG.E R8, desc[UR10][R40.64] ;  /* 0x0000000a2808b981 */ /* 0x000f22000c1e1900 */
[----:B---3--:R-:W-:-:S03]  /*6e10*/  @!P1 PRMT R34, R33, 0x7610, R34 ;  /* 0x0000761021229816 */ /* 0x008fc60000000022 */
[----:B--2---:R-:W2:Y:S04]  /*6e20*/  @!P1 LDG.E R32, desc[UR10][R36.64] ;  /* 0x0000000a24209981 */ /* 0x004ea8000c1e1900 */
[----:B------:R0:W-:Y:S02]  /*6e30*/  STL.S16 [R1+0x238], R34 ;  /* 0x0002382201007387 */ /* 0x0001e40000100600 */
[----:B0-----:R-:W-:-:S10]  /*6e40*/  HFMA2.MMA R34, -RZ, RZ, 0, 0 ;  /* 0x00000000ff227435 */ /* 0x001fd400000001ff */
[----:B------:R-:W3:Y:S01]  /*6e50*/  @!P3 LDG.E R34, desc[UR10][R38.64] ;  /* 0x0000000a2622b981 */ /* 0x000ee2000c1e1900 */
[----:B------:R-:W-:Y:S02]  /*6e60*/  PRMT R69, RZ, 0x7610, R69 ;  /* 0x00007610ff457816 */ /* 0x000fe40000000045 */
[----:B------:R-:W-:Y:S01]  /*6e70*/  PRMT R65, RZ, 0x7610, R65 ;  /* 0x00007610ff417816 */ /* 0x000fe20000000041 */
[----:B------:R4:W-:Y:S01]  /*6e80*/  STL [R1+0x114], R12 ;  /* 0x0001140c01007387 */ /* 0x0009e20000100800 */
[----:B------:R-:W-:Y:S02]  /*6e90*/  LOP3.LUT P2, RZ, R2, 0x10000, RZ, 0xc0, !PT ;  /* 0x0001000002ff7812 */ /* 0x000fe4000784c0ff */
[----:B------:R-:W-:Y:S01]  /*6ea0*/  PRMT R63, RZ, 0x7610, R63 ;  /* 0x00007610ff3f7816 */ /* 0x000fe2000000003f */
[----:B------:R0:W-:Y:S01]  /*6eb0*/  STL [R1+0x18], R9 ;  /* 0x0000180901007387 */ /* 0x0001e20000100800 */
[----:B----4-:R-:W-:Y:S02]  /*6ec0*/  @!P3 SHF.R.U32.HI R12, RZ, 0x10, R8 ;  /* 0x00000010ff0cb819 */ /* 0x010fe40000011608 */
[----:B0-----:R-:W-:-:S07]  /*6ed0*/  MOV R9, RZ ;  /* 0x000000ff00097202 */ /* 0x001fce0000000f00 */
[----:B------:R-:W4:Y:S01]  /*6ee0*/  @!P2 LDG.E R9, desc[UR10][R44.64] ;  /* 0x0000000a2c09a981 */ /* 0x000f22000c1e1900 */
[----:B--2---:R-:W-:-:S04]  /*6ef0*/  @!P1 SHF.R.U32.HI R14, RZ, 0x10, R32 ;  /* 0x00000010ff0e9819 */ /* 0x004fc80000011620 */
[----:B------:R-:W-:Y:S02]  /*6f00*/  @!P1 PRMT R69, R14, 0x7610, R69 ;  /* 0x000076100e459816 */ /* 0x000fe40000000045 */
[----:B------:R-:W-:-:S04]  /*6f10*/  @!P1 SHF.R.U32.HI R14, RZ, 0x10, R33 ;  /* 0x00000010ff0e9819 */ /* 0x000fc80000011621 */
[----:B------:R-:W-:Y:S02]  /*6f20*/  @!P1 PRMT R65, R14, 0x7610, R65 ;  /* 0x000076100e419816 */ /* 0x000fe40000000041 */
[----:B------:R-:W-:-:S04]  /*6f30*/  PRMT R14, RZ, 0x7610, R14 ;  /* 0x00007610ff0e7816 */ /* 0x000fc8000000000e */
[----:B------:R-:W-:Y:S02]  /*6f40*/  @!P3 PRMT R14, R12, 0x7610, R14 ;  /* 0x000076100c0eb816 */ /* 0x000fe4000000000e */
[----:B---3--:R-:W-:-:S04]  /*6f50*/  @!P3 SHF.R.U32.HI R12, RZ, 0x10, R34 ;  /* 0x00000010ff0cb819 */ /* 0x008fc80000011622 */
[----:B------:R-:W-:Y:S01]  /*6f60*/  @!P3 PRMT R63, R12, 0x7610, R63 ;  /* 0x000076100c3fb816 */ /* 0x000fe2000000003f */
[----:B------:R-:W-:-:S10]  /*6f70*/  HFMA2.MMA R12, -RZ, RZ, 0, 0 ;  /* 0x00000000ff0c7435 */ /* 0x000fd400000001ff */
[----:B------:R-:W2:Y:S01]  /*6f80*/  @!P2 LDG.E R12, desc[UR10][R42.64] ;  /* 0x0000000a2a0ca981 */ /* 0x000ea2000c1e1900 */
[----:B------:R-:W-:Y:S02]  /*6f90*/  PRMT R64, RZ, 0x7610, R64 ;  /* 0x00007610ff407816 */ /* 0x000fe40000000040 */
[----:B------:R-:W-:Y:S01]  /*6fa0*/  PRMT R20, RZ, 0x7610, R20 ;  /* 0x00007610ff147816 */ /* 0x000fe20000000014 */
[----:B------:R4:W-:Y:S01]  /*6fb0*/  STL [R1+0x118], R11 ;  /* 0x0001180b01007387 */ /* 0x0009e20000100800 */
[----:B------:R-:W-:Y:S02]  /*6fc0*/  @!P1 PRMT R64, R32, 0x7610, R64 ;  /* 0x0000761020409816 */ /* 0x000fe40000000040 */
[----:B------:R-:W-:Y:S02]  /*6fd0*/  LOP3.LUT P1, RZ, R2, 0x8000, RZ, 0xc0, !PT ;  /* 0x0000800002ff7812 */ /* 0x000fe4000782c0ff */
[----:B------:R-:W-:Y:S01]  /*6fe0*/  PRMT R62, RZ, 0x7610, R62 ;  /* 0x00007610ff3e7816 */ /* 0x000fe2000000003e */
[----:B------:R0:W-:Y:S01]  /*6ff0*/  STL [R1+0x1c], R10 ;  /* 0x00001c0a01007387 */ /* 0x0001e20000100800 */
[----:B----4-:R-:W-:-:S03]  /*7000*/  @!P2 SHF.R.U32.HI R11, RZ, 0x10, R9 ;  /* 0x00000010ff0ba819 */ /* 0x010fc60000011609 */
[----:B------:R-:W-:Y:S01]  /*7010*/  STL [R1+0x11c], R13 ;  /* 0x00011c0d01007387 */ /* 0x000fe20000100800 */
[----:B------:R-:W-:-:S03]  /*7020*/  @!P2 PRMT R20, R11, 0x7610, R20 ;  /* 0x000076100b14a816 */ /* 0x000fc60000000014 */
[----:B------:R-:W3:Y:S01]  /*7030*/  LDL.LU.64 R42, [R1+0x220] ;  /* 0x00022000012a7983 */ /* 0x000ee20000300a00 */
[----:B--2---:R-:W-:-:S04]  /*7040*/  @!P2 SHF.R.U32.HI R11, RZ, 0x10, R12 ;  /* 0x00000010ff0ba819 */ /* 0x004fc8000001160c */
[----:B------:R-:W-:Y:S02]  /*7050*/  @!P2 PRMT R62, R11, 0x7610, R62 ;  /* 0x000076100b3ea816 */ /* 0x000fe4000000003e */
[----:B0-----:R-:W-:-:S06]  /*7060*/  CS2R R10, SRZ ;  /* 0x00000000000a7805 */ /* 0x001fcc000001ff00 */
[----:B------:R-:W2:Y:S04]  /*7070*/  @!P1 LDG.E R10, desc[UR10][R48.64] ;  /* 0x0000000a300a9981 */ /* 0x000ea8000c1e1900 */
[----:B------:R-:W4:Y:S01]  /*7080*/  @!P1 LDG.E R11, desc[UR10][R46.64] ;  /* 0x0000000a2e0b9981 */ /* 0x000f22000c1e1900 */
[----:B------:R-:W-:Y:S02]  /*7090*/  PRMT R40, RZ, 0x7610, R40 ;  /* 0x00007610ff287816 */ /* 0x000fe40000000028 */
[----:B------:R-:W-:Y:S02]  /*70a0*/  PRMT R15, RZ, 0x7610, R15 ;  /* 0x00007610ff0f7816 */ /* 0x000fe4000000000f */
[----:B------:R-:W-:Y:S02]  /*70b0*/  PRMT R16, RZ, 0x7610, R16 ;  /* 0x00007610ff107816 */ /* 0x000fe40000000010 */
[----:B------:R-:W-:-:S02]  /*70c0*/  PRMT R36, RZ, 0x7610, R36 ;  /* 0x00007610ff247816 */ /* 0x000fc40000000024 */
[----:B------:R-:W-:Y:S02]  /*70d0*/  PRMT R35, RZ, 0x7610, R35 ;  /* 0x00007610ff237816 */ /* 0x000fe40000000023 */
[----:B------:R-:W-:Y:S02]  /*70e0*/  @!P3 PRMT R15, R8, 0x7610, R15 ;  /* 0x00007610080fb816 */ /* 0x000fe4000000000f */
[----:B------:R-:W-:Y:S02]  /*70f0*/  @!P3 PRMT R16, R34, 0x7610, R16 ;  /* 0x000076102210b816 */ /* 0x000fe40000000010 */
[----:B------:R-:W-:Y:S02]  /*7100*/  LOP3.LUT P3, RZ, R2, 0x4000, RZ, 0xc0, !PT ;  /* 0x0000400002ff7812 */ /* 0x000fe4000786c0ff */
[----:B------:R-:W-:Y:S02]  /*7110*/  PRMT R21, RZ, 0x7610, R21 ;  /* 0x00007610ff157816 */ /* 0x000fe40000000015 */
[----:B------:R-:W-:-:S02]  /*7120*/  PRMT R22, RZ, 0x7610, R22 ;  /* 0x00007610ff167816 */ /* 0x000fc40000000016 */
[----:B------:R-:W-:Y:S02]  /*7130*/  @!P2 PRMT R21, R9, 0x7610, R21 ;  /* 0x000076100915a816 */ /* 0x000fe40000000015 */
[----:B------:R-:W-:Y:S02]  /*7140*/  @!P2 PRMT R22, R12, 0x7610, R22 ;  /* 0x000076100c16a816 */ /* 0x000fe40000000016 */
[----:B------:R-:W-:Y:S01]  /*7150*/  LOP3.LUT P2, RZ, R2, 0x2000, RZ, 0xc0, !PT ;  /* 0x0000200002ff7812 */ /* 0x000fe2000784c0ff */
[----:B------:R-:W-:Y:S04]  /*7160*/  STL [R1+0x10], R68 ;  /* 0x0000104401007387 */ /* 0x000fe80000100800 */
[----:B------:R0:W-:Y:S04]  /*7170*/  STL.S16 [R1+0x234], R69 ;  /* 0x0002344501007387 */ /* 0x0001e80000100600 */
[----:B0-----:R-:W3:Y:S01]  /*7180*/  LDL.LU.64 R68, [R1+0x5b0] ;  /* 0x0005b00001447983 */ /* 0x001ee20000300a00 */
[----:B--2---:R-:W-:-:S04]  /*7190*/  @!P1 SHF.R.U32.HI R13, RZ, 0x10, R10 ;  /* 0x00000010ff0d9819 */ /* 0x004fc8000001160a */
[----:B------:R-:W-:Y:S02]  /*71a0*/  @!P1 PRMT R40, R13, 0x7610, R40 ;  /* 0x000076100d289816 */ /* 0x000fe40000000028 */
[----:B----4-:R-:W-:Y:S02]  /*71b0*/  @!P1 SHF.R.U32.HI R13, RZ, 0x10, R11 ;  /* 0x00000010ff0d9819 */ /* 0x010fe4000001160b */
[----:B------:R-:W-:Y:S02]  /*71c0*/  @!P1 PRMT R35, R11, 0x7610, R35 ;  /* 0x000076100b239816 */ /* 0x000fe40000000023 */
[----:B------:R-:W-:-:S03]  /*71d0*/  @!P1 PRMT R36, R13, 0x7610, R36 ;  /* 0x000076100d249816 */ /* 0x000fc60000000024 */
[----:B------:R0:W-:Y:S04]  /*71e0*/  STL.S16 [R1+0x5c8], R35 ;  /* 0x0005c82301007387 */ /* 0x0001e80000100600 */
[----:B------:R1:W-:Y:S01]  /*71f0*/  STL.S16 [R1+0x5cc], R36 ;  /* 0x0005cc2401007387 */ /* 0x0003e20000100600 */
[----:B0-----:R-:W-:Y:S01]  /*7200*/  HFMA2.MMA R35, -RZ, RZ, 0, 0 ;  /* 0x00000000ff237435 */ /* 0x001fe200000001ff */
[----:B-1----:R-:W-:Y:S02]  /*7210*/  MOV R36, RZ ;  /* 0x000000ff00247202 */ /* 0x002fe40000000f00 */
[----:B------:R0:W-:Y:S04]  /*7220*/  STL.S16 [R1+0x5c4], R40 ;  /* 0x0005c42801007387 */ /* 0x0001e80000100600 */
[----:B------:R-:W2:Y:S04]  /*7230*/  @!P3 LDG.E R36, desc[UR10][R52.64] ;  /* 0x0000000a3424b981 */ /* 0x000ea8000c1e1900 */
[----:B------:R-:W4:Y:S01]  /*7240*/  @!P3 LDG.E R35, desc[UR10][R50.64] ;  /* 0x0000000a3223b981 */ /* 0x000f22000c1e1900 */
[----:B0-----:R-:W-:-:S06]  /*7250*/  MOV R40, RZ ;  /* 0x000000ff00287202 */ /* 0x001fcc0000000f00 */
[----:B------:R-:W3:Y:S01]  /*7260*/  @!P2 LDG.E R40, desc[UR10][R56.64] ;  /* 0x0000000a3828a981 */ /* 0x000ee2000c1e1900 */
[----:B------:R-:W-:Y:S02]  /*7270*/  PRMT R28, RZ, 0x7610, R28 ;  /* 0x00007610ff1c7816 */ /* 0x000fe4000000001c */
[----:B------:R-:W-:Y:S02]  /*7280*/  PRMT R37, RZ, 0x7610, R37 ;  /* 0x00007610ff257816 */ /* 0x000fe40000000025 */
[----:B------:R-:W-:Y:S02]  /*7290*/  PRMT R24, RZ, 0x7610, R24 ;  /* 0x00007610ff187816 */ /* 0x000fe40000000018 */
[----:B------:R-:W-:Y:S02]  /*72a0*/  PRMT R44, RZ, 0x7610, R44 ;  /* 0x00007610ff2c7816 */ /* 0x000fe4000000002c */
[----:B------:R-:W-:Y:S02]  /*72b0*/  @!P1 PRMT R24, R10, 0x7610, R24 ;  /* 0x000076100a189816 */ /* 0x000fe40000000018 */
[----:B------:R-:W-:Y:S01]  /*72c0*/  LOP3.LUT P1, RZ, R2, 0x1000, RZ, 0xc0, !PT ;  /* 0x0000100002ff7812 */ /* 0x000fe2000782c0ff */
[----:B------:R-:W-:Y:S04]  /*72d0*/  STL.S16 [R1+0x284], R65 ;  /* 0x0002844101007387 */ /* 0x000fe80000100600 */
[----:B------:R0:W-:Y:S04]  /*72e0*/  STL.S16 [R1+0x230], R64 ;  /* 0x0002304001007387 */ /* 0x0001e80000100600 */
[----:B0-----:R-:W3:Y:S01]  /*72f0*/  LDL.LU.64 R64, [R1+0x5b8] ;  /* 0x0005b80001407983 */ /* 0x001ee20000300a00 */
[----:B--2---:R-:W-:-:S04]  /*7300*/  @!P3 SHF.R.U32.HI R13, RZ, 0x10, R36 ;  /* 0x00000010ff0db819 */ /* 0x004fc80000011624 */
[----:B------:R-:W-:Y:S02]  /*7310*/  @!P3 PRMT R28, R13, 0x7610, R28 ;  /* 0x000076100d1cb816 */ /* 0x000fe4000000001c */
[----:B----4-:R-:W-:-:S04]  /*7320*/  @!P3 SHF.R.U32.HI R13, RZ, 0x10, R35 ;  /* 0x00000010ff0db819 */ /* 0x010fc80000011623 */
[----:B------:R-:W-:Y:S02]  /*7330*/  @!P3 PRMT R37, R13, 0x7610, R37 ;  /* 0x000076100d25b816 */ /* 0x000fe40000000025 */
[----:B---3--:R-:W-:-:S03]  /*7340*/  @!P2 SHF.R.U32.HI R13, RZ, 0x10, R40 ;  /* 0x00000010ff0da819 */ /* 0x008fc60000011628 */
[----:B------:R0:W-:Y:S01]  /*7350*/  STL.S16 [R1+0x5d0], R37 ;  /* 0x0005d02501007387 */ /* 0x0001e20000100600 */
[----:B------:R-:W-:Y:S01]  /*7360*/  @!P2 PRMT R44, R13, 0x7610, R44 ;  /* 0x000076100d2ca816 */ /* 0x000fe2000000002c */
[----:B0-----:R-:W-:-:S04]  /*7370*/  HFMA2.MMA R37, -RZ, RZ, 0, 0 ;  /* 0x00000000ff257435 */ /* 0x001fc800000001ff */
[----:B------:R0:W-:Y:S06]  /*7380*/  STL.S16 [R1+0x5d4], R44 ;  /* 0x0005d42c01007387 */ /* 0x0001ec0000100600 */
[----:B------:R-:W2:Y:S01]  /*7390*/  @!P2 LDG.E R37, desc[UR10][R54.64] ;  /* 0x0000000a3625a981 */ /* 0x000ea2000c1e1900 */
[----:B0-----:R-:W-:-:S06]  /*73a0*/  MOV R44, RZ ;  /* 0x000000ff002c7202 */ /* 0x001fcc0000000f00 */
[----:B------:R0:W3:Y:S02]  /*73b0*/  @!P1 LDG.E R44, desc[UR10][R42.64] ;  /* 0x0000000a2a2c9981 */ /* 0x0000e4000c1e1900 */
[----:B0-----:R-:W-:-:S06]  /*73c0*/  CS2R R42, SRZ ;  /* 0x00000000002a7805 */ /* 0x001fcc000001ff00 */
[----:B------:R-:W4:Y:S01]  /*73d0*/  @!P1 LDG.E R42, desc[UR10][R68.64] ;  /* 0x0000000a442a9981 */ /* 0x000f22000c1e1900 */
[----:B------:R-:W-:Y:S02]  /*73e0*/  PRMT R29, RZ, 0x7610, R29 ;  /* 0x00007610ff1d7816 */ /* 0x000fe4000000001d */
[----:B------:R-:W-:Y:S02]  /*73f0*/  PRMT R30, RZ, 0x7610, R30 ;  /* 0x00007610ff1e7816 */ /* 0x000fe4000000001e */
[----:B------:R-:W-:Y:S02]  /*7400*/  @!P3 PRMT R29, R36, 0x7610, R29 ;  /* 0x00007610241db816 */ /* 0x000fe4000000001d */
[----:B------:R-:W-:Y:S02]  /*7410*/  @!P3 PRMT R30, R35, 0x7610, R30 ;  /* 0x00007610231eb816 */ /* 0x000fe4000000001e */
[----:B------:R-:W-:Y:S02]  /*7420*/  LOP3.LUT P3, RZ, R2, 0x800, RZ, 0xc0, !PT ;  /* 0x0000080002ff7812 */ /* 0x000fe4000786c0ff */
[----:B------:R-:W-:Y:S01]  /*7430*/  PRMT R38, RZ, 0x7610, R38 ;  /* 0x00007610ff267816 */ /* 0x000fe20000000026 */
[----:B------:R-:W-:Y:S04]  /*7440*/  STL.S16 [R1+0x568], R63 ;  /* 0x0005683f01007387 */ /* 0x000fe80000100600 */
[----:B------:R0:W-:Y:S04]  /*7450*/  STL.S16 [R1+0x56c], R62 ;  /* 0x00056c3e01007387 */ /* 0x0001e80000100600 */
[----:B------:R1:W-:Y:S04]  /*7460*/  STL [R1+0x28], R25 ;  /* 0x0000281901007387 */ /* 0x0003e80000100800 */
[----:B------:R-:W4:Y:S04]  /*7470*/  @!P3 LDG.E R43, desc[UR10][R64.64] ;  /* 0x0000000a402bb981 */ /* 0x000f28000c1e1900 */
[----:B0-----:R-:W4:Y:S01]  /*7480*/  LDL.LU.64 R62, [R1+0x5a8] ;  /* 0x0005a800013e7983 */ /* 0x001f220000300a00 */
[----:B-1----:R-:W-:-:S02]  /*7490*/  PRMT R25, RZ, 0x7610, R25 ;  /* 0x00007610ff197816 */ /* 0x002fc40000000019 */
[----:B------:R-:W-:Y:S01]  /*74a0*/  PRMT R7, RZ, 0x7610, R7 ;  /* 0x00007610ff077816 */ /* 0x000fe20000000007 */
[----:B------:R-:W4:Y:S01]  /*74b0*/  LDL.LU.64 R68, [R1+0x590] ;  /* 0x0005900001447983 */ /* 0x000f220000300a00 */
[----:B------:R-:W-:Y:S02]  /*74c0*/  PRMT R6, RZ, 0x7610, R6 ;  /* 0x00007610ff067816 */ /* 0x000fe40000000006 */
[----:B------:R-:W-:Y:S01]  /*74d0*/  PRMT R31, RZ, 0x7610, R31 ;  /* 0x00007610ff1f7816 */ /* 0x000fe2000000001f */
[----:B------:R-:W4:Y:S01]  /*74e0*/  LDL.LU.64 R64, [R1+0x598] ;  /* 0x0005980001407983 */ /* 0x000f220000300a00 */
[----:B--2---:R-:W-:-:S04]  /*74f0*/  @!P2 SHF.R.U32.HI R13, RZ, 0x10, R37 ;  /* 0x00000010ff0da819 */ /* 0x004fc80000011625 */
[----:B------:R-:W-:Y:S02]  /*7500*/  @!P2 PRMT R38, R13, 0x7610, R38 ;  /* 0x000076100d26a816 */ /* 0x000fe40000000026 */
[----:B---3--:R-:W-:-:S04]  /*7510*/  @!P1 SHF.R.U32.HI R13, RZ, 0x10, R44 ;  /* 0x00000010ff0d9819 */ /* 0x008fc8000001162c */
[----:B------:R-:W-:Y:S02]  /*7520*/  @!P1 PRMT R25, R13, 0x7610, R25 ;  /* 0x000076100d199816 */ /* 0x000fe40000000019 */
[----:B------:R-:W-:Y:S02]  /*7530*/  @!P2 PRMT R7, R37, 0x7610, R7 ;  /* 0x000076102507a816 */ /* 0x000fe40000000007 */
[----:B----4-:R-:W-:-:S04]  /*7540*/  @!P1 SHF.R.U32.HI R13, RZ, 0x10, R42 ;  /* 0x00000010ff0d9819 */ /* 0x010fc8000001162a */
[----:B------:R-:W-:Y:S01]  /*7550*/  @!P1 PRMT R6, R13, 0x7610, R6 ;  /* 0x000076100d069816 */ /* 0x000fe20000000006 */
[----:B------:R-:W-:Y:S04]  /*7560*/  STL.S16 [R1+0x5d8], R7 ;  /* 0x0005d80701007387 */ /* 0x000fe80000100600 */
[----:B------:R0:W-:Y:S04]  /*7570*/  STL.S16 [R1+0x5b0], R6 ;  /* 0x0005b00601007387 */ /* 0x0001e80000100600 */
[----:B0-----:R-:W2:Y:S04]  /*7580*/  LDL.LU.64 R6, [R1+0x5a0] ;  /* 0x0005a00001067983 */ /* 0x001ea80000300a00 */
[----:B------:R0:W-:Y:S01]  /*7590*/  STL.S16 [R1+0x5dc], R38 ;  /* 0x0005dc2601007387 */ /* 0x0001e20000100600 */
[----:B------:R-:W-:Y:S01]  /*75a0*/  PRMT R39, RZ, 0x7610, R39 ;  /* 0x00007610ff277816 */ /* 0x000fe20000000027 */
[----:B0-----:R-:W-:Y:S01]  /*75b0*/  HFMA2.MMA R38, -RZ, RZ, 0, 0 ;  /* 0x00000000ff267435 */ /* 0x001fe200000001ff */
[----:B------:R-:W-:-:S02]  /*75c0*/  @!P3 SHF.R.U32.HI R13, RZ, 0x10, R43 ;  /* 0x00000010ff0db819 */ /* 0x000fc4000001162b */
[----:B------:R-:W-:Y:S02]  /*75d0*/  @!P2 PRMT R31, R40, 0x7610, R31 ;  /* 0x00007610281fa816 */ /* 0x000fe4000000001f */
[----:B------:R-:W-:Y:S02]  /*75e0*/  LOP3.LUT P2, RZ, R2, 0x400, RZ, 0xc0, !PT ;  /* 0x0000040002ff7812 */ /* 0x000fe4000784c0ff */
[----:B------:R-:W-:-:S03]  /*75f0*/  @!P3 PRMT R39, R13, 0x7610, R39 ;  /* 0x000076100d27b816 */ /* 0x000fc60000000027 */
[----:B------:R-:W3:Y:S04]  /*7600*/  @!P3 LDG.E R38, desc[UR10][R62.64] ;  /* 0x0000000a3e26b981 */ /* 0x000ee8000c1e1900 */
[----:B------:R0:W-:Y:S04]  /*7610*/  STL.S16 [R1+0x5a8], R39 ;  /* 0x0005a82701007387 */ /* 0x0001e80000100600 */
[----:B------:R1:W-:Y:S04]  /*7620*/  STL [R1+0x30], R8 ;  /* 0x0000300801007387 */ /* 0x0003e80000100800 */
[----:B------:R-:W4:Y:S01]  /*7630*/  LDL.LU.64 R62, [R1+0x588] ;  /* 0x00058800013e7983 */ /* 0x000f220000300a00 */
[----:B0-----:R-:W-:Y:S01]  /*7640*/  MOV R39, RZ ;  /* 0x000000ff00277202 */ /* 0x001fe20000000f00 */
[----:B-1----:R-:W-:-:S10]  /*7650*/  HFMA2.MMA R8, -RZ, RZ, 0, 0 ;  /* 0x00000000ff087435 */ /* 0x002fd400000001ff */
[----:B------:R-:W4:Y:S01]  /*7660*/  @!P2 LDG.E R8, desc[UR10][R68.64] ;  /* 0x0000000a4408a981 */ /* 0x000f22000c1e1900 */
[----:B------:R-:W-:-:S03]  /*7670*/  PRMT R27, RZ, 0x7610, R27 ;  /* 0x00007610ff1b7816 */ /* 0x000fc6000000001b */
[----:B--2---:R-:W2:Y:S04]  /*7680*/  @!P2 LDG.E R39, desc[UR10][R6.64] ;  /* 0x0000000a0627a981 */ /* 0x004ea8000c1e1900 */
[----:B------:R0:W-:Y:S01]  /*7690*/  STL [R1+0x128], R26 ;  /* 0x0001281a01007387 */ /* 0x0001e20000100800 */
[----:B------:R-:W-:-:S03]  /*76a0*/  @!P1 PRMT R27, R42, 0x7610, R27 ;  /* 0x000076102a1b9816 */ /* 0x000fc6000000001b */
[----:B------:R1:W-:Y:S04]  /*76b0*/  STL [R1+0x130], R34 ;  /* 0x0001302201007387 */ /* 0x0003e80000100800 */
[----:B------:R1:W-:Y:S01]  /*76c0*/  STL [R1+0x12c], R33 ;  /* 0x00012c2101007387 */ /* 0x0003e20000100800 */
[----:B0-----:R-:W-:-:S03]  /*76d0*/  PRMT R26, RZ, 0x7610, R26 ;  /* 0x00007610ff1a7816 */ /* 0x001fc6000000001a */
[----:B------:R0:W-:Y:S01]  /*76e0*/  STL [R1+0x34], R9 ;  /* 0x0000340901007387 */ /* 0x0001e20000100800 */
[----:B------:R-:W-:Y:S02]  /*76f0*/  @!P1 PRMT R26, R44, 0x7610, R26 ;  /* 0x000076102c1a9816 */ /* 0x000fe4000000001a */
[----:B------:R-:W-:Y:S01]  /*7700*/  LOP3.LUT P1, RZ, R2, 0x200, RZ, 0xc0, !PT ;  /* 0x0000020002ff7812 */ /* 0x000fe2000782c0ff */
[----:B------:R4:W-:Y:S01]  /*7710*/  STL [R1+0x20], R17 ;  /* 0x0000201101007387 */ /* 0x0009e20000100800 */
[----:B-1----:R-:W-:Y:S02]  /*7720*/  MOV R34, RZ ;  /* 0x000000ff00227202 */ /* 0x002fe40000000f00 */
[----:B------:R-:W-:Y:S01]  /*7730*/  PRMT R33, RZ, 0x7610, R33 ;  /* 0x00007610ff217816 */ /* 0x000fe20000000021 */
[----:B------:R1:W-:Y:S01]  /*7740*/  STL [R1+0x2c], R32 ;  /* 0x00002c2001007387 */ /* 0x0003e20000100800 */
[----:B---3--:R-:W-:Y:S01]  /*7750*/  @!P3 SHF.R.U32.HI R13, RZ, 0x10, R38 ;  /* 0x00000010ff0db819 */ /* 0x008fe20000011626 */
[----:B0-----:R-:W-:-:S02]  /*7760*/  HFMA2.MMA R9, -RZ, RZ, 0, 0 ;  /* 0x00000000ff097435 */ /* 0x001fc400000001ff */
[----:B------:R-:W3:Y:S01]  /*7770*/  LDL.LU.64 R68, [R1+0x570] ;  /* 0x0005700001447983 */ /* 0x000ee20000300a00 */
[----:B------:R-:W-:Y:S02]  /*7780*/  @!P3 PRMT R33, R13, 0x7610, R33 ;  /* 0x000076100d21b816 */ /* 0x000fe40000000021 */
[----:B------:R-:W-:Y:S01]  /*7790*/  PRMT R13, RZ, 0x7610, R13 ;  /* 0x00007610ff0d7816 */ /* 0x000fe2000000000d */
[----:B------:R-:W3:Y:S03]  /*77a0*/  @!P1 LDG.E R34, desc[UR10][R64.64] ;  /* 0x0000000a40229981 */ /* 0x000ee6000c1e1900 */
[----:B------:R-:W-:Y:S01]  /*77b0*/  @!P3 PRMT R13, R38, 0x7610, R13 ;  /* 0x00007610260db816 */ /* 0x000fe2000000000d */
[----:B----4-:R-:W4:Y:S01]  /*77c0*/  @!P1 LDG.E R9, desc[UR10][R62.64] ;  /* 0x0000000a3e099981 */ /* 0x010f22000c1e1900 */
[----:B------:R-:W-:-:S03]  /*77d0*/  PRMT R17, RZ, 0x7610, R17 ;  /* 0x00007610ff117816 */ /* 0x000fc60000000011 */
[----:B------:R2:W-:Y:S01]  /*77e0*/  STL.S16 [R1+0x5ac], R13 ;  /* 0x0005ac0d01007387 */ /* 0x0005e20000100600 */
[----:B-1----:R-:W-:-:S03]  /*77f0*/  PRMT R32, RZ, 0x7610, R32 ;  /* 0x00007610ff207816 */ /* 0x002fc60000000020 */
[----:B------:R-:W-:Y:S01]  /*7800*/  STL.S16 [R1+0x5b4], R33 ;  /* 0x0005b42101007387 */ /* 0x000fe20000100600 */
[----:B------:R-:W-:-:S03]  /*7810*/  PRMT R45, RZ, 0x7610, R45 ;  /* 0x00007610ff2d7816 */ /* 0x000fc6000000002d */
[----:B------:R-:W-:Y:S01]  /*7820*/  STL [R1+0x134], R12 ;  /* 0x0001340c01007387 */ /* 0x000fe20000100800 */
[----:B------:R-:W-:-:S03]  /*7830*/  PRMT R41, RZ, 0x7610, R41 ;  /* 0x00007610ff297816 */ /* 0x000fc60000000029 */
[----:B------:R-:W-:Y:S04]  /*7840*/  STL [R1+0x124], R23 ;  /* 0x0001241701007387 */ /* 0x000fe80000100800 */
[----:B------:R-:W4:Y:S04]  /*7850*/  LDL.LU.64 R64, [R1+0x560] ;  /* 0x0005600001407983 */ /* 0x000f280000300a00 */
[----:B------:R-:W4:Y:S01]  /*7860*/  LDL.LU.64 R6, [R1+0x870] ;  /* 0x0008700001067983 */ /* 0x000f220000300a00 */
[----:B--2---:R-:W-:-:S04]  /*7870*/  @!P2 SHF.R.U32.HI R13, RZ, 0x10, R39 ;  /* 0x00000010ff0da819 */ /* 0x004fc80000011627 */
[----:B------:R-:W-:Y:S02]  /*7880*/  @!P2 PRMT R17, R13, 0x7610, R17 ;  /* 0x000076100d11a816 */ /* 0x000fe40000000011 */
[----:B------:R-:W-:-:S04]  /*7890*/  @!P2 SHF.R.U32.HI R13, RZ, 0x10, R8 ;  /* 0x00000010ff0da819 */ /* 0x000fc80000011608 */
[----:B------:R-:W-:-:S05]  /*78a0*/  @!P2 PRMT R32, R13, 0x7610, R32 ;  /* 0x000076100d20a816 */ /* 0x000fca0000000020 */
[----:B------:R0:W-:Y:S04]  /*78b0*/  STL.S16 [R1+0x590], R32 ;  /* 0x0005902001007387 */ /* 0x0001e80000100600 */
[----:B0-----:R-:W2:Y:S01]  /*78c0*/  LDL.LU.64 R32, [R1+0x580] ;  /* 0x0005800001207983 */ /* 0x001ea20000300a00 */
[----:B------:R-:W-:Y:S02]  /*78d0*/  PRMT R23, RZ, 0x7610, R23 ;  /* 0x00007610ff177816 */ /* 0x000fe40000000017 */
[----:B---3--:R-:W-:-:S04]  /*78e0*/  @!P1 SHF.R.U32.HI R12, RZ, 0x10, R34 ;  /* 0x00000010ff0c9819 */ /* 0x008fc80000011622 */
[----:B------:R-:W-:Y:S02]  /*78f0*/  @!P1 PRMT R45, R12, 0x7610, R45 ;  /* 0x000076100c2d9816 */ /* 0x000fe4000000002d */
[----:B----4-:R-:W-:Y:S02]  /*7900*/  @!P1 SHF.R.U32.HI R12, RZ, 0x10, R9 ;  /* 0x00000010ff0c9819 */ /* 0x010fe40000011609 */
[----:B------:R-:W-:Y:S02]  /*7910*/  MOV R62, R60 ;  /* 0x0000003c003e7202 */ /* 0x000fe40000000f00 */
[----:B------:R-:W-:Y:S02]  /*7920*/  @!P1 PRMT R41, R12, 0x7610, R41 ;  /* 0x000076100c299816 */ /* 0x000fe40000000029 */
[----:B------:R-:W-:Y:S02]  /*7930*/  MOV R63, R61 ;  /* 0x0000003d003f7202 */ /* 0x000fe40000000f00 */
[----:B------:R-:W-:Y:S01]  /*7940*/  @!P3 PRMT R23, R43, 0x7610, R23 ;  /* 0x000076102b17b816 */ /* 0x000fe20000000017 */
[----:B------:R-:W3:Y:S01]  /*7950*/  LDL.LU.64 R60, [R1+0x578] ;  /* 0x00057800013c7983 */ /* 0x000ee20000300a00 */
[----:B------:R-:W-:-:S03]  /*7960*/  LOP3.LUT P3, RZ, R2, 0x100, RZ, 0xc0, !PT ;  /* 0x0000010002ff7812 */ /* 0x000fc6000786c0ff */
[----:B------:R0:W-:Y:S02]  /*7970*/  STL.S16 [R1+0x594], R41 ;  /* 0x0005942901007387 */ /* 0x0001e40000100600 */
[----:B0-----:R-:W-:-:S10]  /*7980*/  HFMA2.MMA R41, -RZ, RZ, 0, 0 ;  /* 0x00000000ff297435 */ /* 0x001fd400000001ff */
[----:B--2---:R0:W2:Y:S02]  /*7990*/  @!P3 LDG.E R41, desc[UR10][R32.64] ;  /* 0x0000000a2029b981 */ /* 0x0040a4000c1e1900 */
[----:B0-----:R-:W-:-:S06]  /*79a0*/  MOV R33, RZ ;  /* 0x000000ff00217202 */ /* 0x001fcc0000000f00 */
[----:B------:R-:W4:Y:S04]  /*79b0*/  @!P3 LDG.E R33, desc[UR10][R68.64] ;  /* 0x0000000a4421b981 */ /* 0x000f28000c1e1900 */
[----:B------:R0:W-:Y:S04]  /*79c0*/  STL [R1+0x120], R19 ;  /* 0x0001201301007387 */ /* 0x0001e80000100800 */
[----:B------:R1:W-:Y:S04]  /*79d0*/  STL [R1+0x24], R18 ;  /* 0x0000241201007387 */ /* 0x0003e80000100800 */
[----:B------:R3:W-:Y:S01]  /*79e0*/  STL.S16 [R1+0x588], R45 ;  /* 0x0005882d01007387 */ /* 0x0007e20000100600 */
[----:B0-----:R-:W-:-:S03]  /*79f0*/  PRMT R19, RZ, 0x7610, R19 ;  /* 0x00007610ff137816 */ /* 0x001fc60000000013 */
[----:B------:R0:W-:Y:S01]  /*7a00*/  STL [R1+0x3c], R36 ;  /* 0x00003c2401007387 */ /* 0x0001e20000100800 */
[----:B-1----:R-:W-:Y:S02]  /*7a10*/  PRMT R18, RZ, 0x7610, R18 ;  /* 0x00007610ff127816 */ /* 0x002fe40000000012 */
[----:B------:R-:W-:Y:S01]  /*7a20*/  @!P2 PRMT R19, R8, 0x7610, R19 ;  /* 0x000076100813a816 */ /* 0x000fe20000000013 */
[----:B------:R1:W-:Y:S01]  /*7a30*/  STL [R1+0x38], R10 ;  /* 0x0000380a01007387 */ /* 0x0003e20000100800 */
[----:B------:R-:W-:Y:S02]  /*7a40*/  @!P2 PRMT R18, R39, 0x7610, R18 ;  /* 0x000076102712a816 */ /* 0x000fe40000000012 */
[----:B------:R-:W-:Y:S01]  /*7a50*/  LOP3.LUT P2, RZ, R2, 0x80, RZ, 0xc0, !PT ;  /* 0x0000008002ff7812 */ /* 0x000fe2000784c0ff */
[----:B---3--:R-:W-:Y:S01]  /*7a60*/  HFMA2.MMA R45, -RZ, RZ, 0, 0 ;  /* 0x00000000ff2d7435 */ /* 0x008fe200000001ff */
[----:B0-----:R-:W-:Y:S01]  /*7a70*/  MOV R36, RZ ;  /* 0x000000ff00247202 */ /* 0x001fe20000000f00 */
[----:B------:R2:W-:Y:S01]  /*7a80*/  STL [R1+0x138], R11 ;  /* 0x0001380b01007387 */ /* 0x0005e20000100800 */
[----:B------:R-:W-:-:S02]  /*7a90*/  PRMT R7, RZ, 0x7610, R7 ;  /* 0x00007610ff077816 */ /* 0x000fc40000000007 */
[----:B------:R-:W-:Y:S01]  /*7aa0*/  PRMT R6, RZ, 0x7610, R6 ;  /* 0x00007610ff067816 */ /* 0x000fe20000000006 */
[----:B------:R-:W3:Y:S06]  /*7ab0*/  LDL.LU.64 R68, [R1+0x278] ;  /* 0x0002780001447983 */ /* 0x000eec0000300a00 */
[----:B------:R-:W3:Y:S04]  /*7ac0*/  @!P2 LDG.E R45, desc[UR10][R60.64] ;  /* 0x0000000a3c2da981 */ /* 0x000ee8000c1e1900 */
[----:B------:R-:W3:Y:S04]  /*7ad0*/  @!P2 LDG.E R36, desc[UR10][R64.64] ;  /* 0x0000000a4024a981 */ /* 0x000ee8000c1e1900 */
[----:B------:R-:W3:Y:S01]  /*7ae0*/  LDL.LU R60, [R1+0x868] ;  /* 0x00086800013c7983 */ /* 0x000ee20000300800 */
[----:B-1----:R-:W-:-:S02]  /*7af0*/  PRMT R10, RZ, 0x7610, R10 ;  /* 0x00007610ff0a7816 */ /* 0x002fc4000000000a */
[----:B------:R-:W-:Y:S01]  /*7b00*/  @!P1 PRMT R7, R9, 0x7610, R7 ;  /* 0x0000761009079816 */ /* 0x000fe20000000007 */
[----:B------:R-:W3:Y:S04]  /*7b10*/  LDL.LU.64 R64, [R1+0x548] ;  /* 0x0005480001407983 */ /* 0x000ee80000300a00 */
[----:B------:R-:W-:Y:S01]  /*7b20*/  STL.S16 [R1+0x58c], R7 ;  /* 0x00058c0701007387 */ /* 0x000fe20000100600 */
[----:B--2---:R-:W-:-:S04]  /*7b30*/  @!P3 SHF.R.U32.HI R11, RZ, 0x10, R41 ;  /* 0x00000010ff0bb819 */ /* 0x004fc80000011629 */
[----:B------:R-:W-:Y:S02]  /*7b40*/  @!P3 PRMT R10, R11, 0x7610, R10 ;  /* 0x000076100b0ab816 */ /* 0x000fe4000000000a */
[----:B----4-:R-:W-:-:S04]  /*7b50*/  @!P3 SHF.R.U32.HI R11, RZ, 0x10, R33 ;  /* 0x00000010ff0bb819 */ /* 0x010fc80000011621 */
[----:B------:R-:W-:-:S05]  /*7b60*/  @!P3 PRMT R6, R11, 0x7610, R6 ;  /* 0x000076100b06b816 */ /* 0x000fca0000000006 */
[----:B------:R0:W-:Y:S04]  /*7b70*/  STL.S16 [R1+0x570], R6 ;  /* 0x0005700601007387 */ /* 0x0001e80000100600 */
[----:B0-----:R-:W2:Y:S01]  /*7b80*/  LDL.LU.64 R6, [R1+0x558] ;  /* 0x0005580001067983 */ /* 0x001ea20000300a00 */
[----:B------:R-:W-:Y:S02]  /*7b90*/  PRMT R46, RZ, 0x7610, R46 ;  /* 0x00007610ff2e7816 */ /* 0x000fe4000000002e */
[----:B------:R-:W-:Y:S02]  /*7ba0*/  PRMT R13, RZ, 0x7610, R13 ;  /* 0x00007610ff0d7816 */ /* 0x000fe4000000000d */
[----:B---3--:R-:W-:Y:S02]  /*7bb0*/  @!P2 SHF.R.U32.HI R32, RZ, 0x10, R45 ;  /* 0x00000010ff20a819 */ /* 0x008fe4000001162d */
[----:B------:R-:W-:-:S04]  /*7bc0*/  PRMT R60, RZ, 0x7610, R60 ;  /* 0x00007610ff3c7816 */ /* 0x000fc8000000003c */
[----:B------:R-:W-:Y:S02]  /*7bd0*/  @!P2 PRMT R60, R32, 0x7610, R60 ;  /* 0x00007610203ca816 */ /* 0x000fe4000000003c */
[----:B------:R-:W-:-:S04]  /*7be0*/  @!P2 SHF.R.U32.HI R32, RZ, 0x10, R36 ;  /* 0x00000010ff20a819 */ /* 0x000fc80000011624 */
[----:B------:R-:W-:Y:S02]  /*7bf0*/  @!P2 PRMT R46, R32, 0x7610, R46 ;  /* 0x00007610202ea816 */ /* 0x000fe4000000002e */
[----:B------:R-:W-:Y:S02]  /*7c00*/  PRMT R32, RZ, 0x7610, R32 ;  /* 0x00007610ff207816 */ /* 0x000fe40000000020 */
[----:B------:R-:W-:Y:S02]  /*7c10*/  @!P1 PRMT R13, R34, 0x7610, R13 ;  /* 0x00007610220d9816 */ /* 0x000fe4000000000d */
[----:B------:R-:W-:Y:S02]  /*7c20*/  LOP3.LUT P1, RZ, R2, 0x40, RZ, 0xc0, !PT ;  /* 0x0000004002ff7812 */ /* 0x000fe4000782c0ff */
[----:B------:R-:W-:Y:S01]  /*7c30*/  @!P2 PRMT R32, R36, 0x7610, R32 ;  /* 0x000076102420a816 */ /* 0x000fe20000000020 */
[----:B------:R0:W-:Y:S04]  /*7c40*/  STL.S16 [R1+0x564], R46 ;  /* 0x0005642e01007387 */ /* 0x0001e80000100600 */
[----:B------:R1:W-:Y:S01]  /*7c50*/  STL.S16 [R1+0x560], R32 ;  /* 0x0005602001007387 */ /* 0x0003e20000100600 */
[----:B0-----:R-:W-:Y:S01]  /*7c60*/  HFMA2.MMA R46, -RZ, RZ, 0, 0 ;  /* 0x00000000ff2e7435 */ /* 0x001fe200000001ff */
[----:B-1----:R-:W-:-:S06]  /*7c70*/  MOV R32, RZ ;  /* 0x000000ff00207202 */ /* 0x002fcc0000000f00 */
[----:B------:R-:W3:Y:S04]  /*7c80*/  @!P1 LDG.E R32, desc[UR10][R68.64] ;  /* 0x0000000a44209981 */ /* 0x000ee8000c1e1900 */
[----:B------:R0:W-:Y:S04]  /*7c90*/  STL.S16 [R1+0x288], R60 ;  /* 0x0002883c01007387 */ /* 0x0001e80000100600 */
[----:B------:R1:W-:Y:S01]  /*7ca0*/  STL [R1+0x13c], R35 ;  /* 0x00013c2301007387 */ /* 0x0003e20000100800 */
[----:B------:R-:W-:-:S03]  /*7cb0*/  PRMT R11, RZ, 0x7610, R11 ;  /* 0x00007610ff0b7816 */ /* 0x000fc6000000000b */
[----:B------:R4:W-:Y:S04]  /*7cc0*/  STL [R1+0x140], R37 ;  /* 0x0001402501007387 */ /* 0x0009e80000100800 */
[----:B0-----:R-:W3:Y:S04]  /*7cd0*/  LDL.LU.64 R60, [R1+0x550] ;  /* 0x00055000013c7983 */ /* 0x001ee80000300a00 */
[----:B--2---:R-:W2:Y:S01]  /*7ce0*/  @!P1 LDG.E R46, desc[UR10][R6.64] ;  /* 0x0000000a062e9981 */ /* 0x004ea2000c1e1900 */
[----:B------:R-:W-:-:S03]  /*7cf0*/  PRMT R12, RZ, 0x7610, R12 ;  /* 0x00007610ff0c7816 */ /* 0x000fc6000000000c */
[----:B------:R-:W2:Y:S04]  /*7d00*/  LDL.LU.64 R68, [R1+0x228] ;  /* 0x0002280001447983 */ /* 0x000ea80000300a00 */
[----:B------:R-:W2:Y:S01]  /*7d10*/  LDL.LU.64 R6, [R1+0x860] ;  /* 0x0008600001067983 */ /* 0x000ea20000300a00 */
[----:B-1----:R-:W-:Y:S02]  /*7d20*/  PRMT R35, RZ, 0x7610, R35 ;  /* 0x00007610ff237816 */ /* 0x002fe40000000023 */
[----:B----4-:R-:W-:Y:S02]  /*7d30*/  PRMT R37, RZ, 0x7610, R37 ;  /* 0x00007610ff257816 */ /* 0x010fe40000000025 */
[----:B------:R-:W-:Y:S02]  /*7d40*/  @!P2 PRMT R35, R45, 0x7610, R35 ;  /* 0x000076102d23a816 */ /* 0x000fe40000000023 */
[----:B------:R-:W-:-:S02]  /*7d50*/  @!P3 PRMT R11, R41, 0x7610, R11 ;  /* 0x00007610290bb816 */ /* 0x000fc4000000000b */
[----:B------:R-:W-:Y:S01]  /*7d60*/  @!P3 PRMT R12, R33, 0x7610, R12 ;  /* 0x00007610210cb816 */ /* 0x000fe2000000000c */
[----:B------:R-:W-:Y:S01]  /*7d70*/  STL.S16 [R1+0x210], R35 ;  /* 0x0002102301007387 */ /* 0x000fe20000100600 */
[----:B------:R-:W-:Y:S02]  /*7d80*/  LOP3.LUT P3, RZ, R2, 0x20, RZ, 0xc0, !PT ;  /* 0x0000002002ff7812 */ /* 0x000fe4000786c0ff */
[----:B---3--:R-:W-:-:S05]  /*7d90*/  @!P1 PRMT R37, R32, 0x7610, R37 ;  /* 0x0000761020259816 */ /* 0x008fca0000000025 */
[----:B------:R0:W-:Y:S02]  /*7da0*/  STL.S16 [R1+0x220], R37 ;  /* 0x0002202501007387 */ /* 0x0001e40000100600 */
[----:B0-----:R-:W-:-:S10]  /*7db0*/  HFMA2.MMA R37, -RZ, RZ, 0, 0 ;  /* 0x00000000ff257435 */ /* 0x001fd400000001ff */
[----:B------:R-:W3:Y:S04]  /*7dc0*/  @!P3 LDG.E R37, desc[UR10][R60.64] ;  /* 0x0000000a3c25b981 */ /* 0x000ee8000c1e1900 */
[----:B------:R-:W4:Y:S01]  /*7dd0*/  LDL.LU.64 R60, [R1+0x858] ;  /* 0x00085800013c7983 */ /* 0x000f220000300a00 */
[----:B--2---:R-:W-:Y:S02]  /*7de0*/  @!P1 SHF.R.U32.HI R35, RZ, 0x10, R46 ;  /* 0x00000010ff239819 */ /* 0x004fe4000001162e */
[----:B------:R-:W-:Y:S02]  /*7df0*/  PRMT R7, RZ, 0x7610, R7 ;  /* 0x00007610ff077816 */ /* 0x000fe40000000007 */
[----:B------:R-:W-:Y:S02]  /*7e00*/  PRMT R6, RZ, 0x7610, R6 ;  /* 0x00007610ff067816 */ /* 0x000fe40000000006 */
[----:B------:R-:W-:-:S02]  /*7e10*/  @!P1 PRMT R7, R35, 0x7610, R7 ;  /* 0x0000761023079816 */ /* 0x000fc40000000007 */
[----:B------:R-:W-:-:S04]  /*7e20*/  @!P1 SHF.R.U32.HI R35, RZ, 0x10, R32 ;  /* 0x00000010ff239819 */ /* 0x000fc80000011620 */
[----:B------:R-:W-:Y:S02]  /*7e30*/  @!P1 PRMT R6, R35, 0x7610, R6 ;  /* 0x0000761023069816 */ /* 0x000fe40000000006 */
[----:B------:R-:W-:-:S06]  /*7e40*/  MOV R35, RZ ;  /* 0x000000ff00237202 */ /* 0x000fcc0000000f00 */
[----:B------:R-:W2:Y:S04]  /*7e50*/  @!P3 LDG.E R35, desc[UR10][R64.64] ;  /* 0x0000000a4023b981 */ /* 0x000ea8000c1e1900 */
[----:B------:R-:W-:Y:S04]  /*7e60*/  STL.S16 [R1+0x27c], R7 ;  /* 0x00027c0701007387 */ /* 0x000fe80000100600 */
[----:B------:R0:W-:Y:S04]  /*7e70*/  STL.S16 [R1+0x558], R6 ;  /* 0x0005580601007387 */ /* 0x0001e80000100600 */
[----:B------:R1:W-:Y:S04]  /*7e80*/  STL [R1+0x40], R40 ;  /* 0x0000402801007387 */ /* 0x0003e80000100800 */
[----:B------:R1:W-:Y:S04]  /*7e90*/  STL [R1+0x144], R42 ;  /* 0x0001442a01007387 */ /* 0x0003e80000100800 */
[----:B0-----:R-:W2:Y:S01]  /*7ea0*/  LDL.LU.64 R6, [R1+0x540] ;  /* 0x0005400001067983 */ /* 0x001ea20000300a00 */
[----:B-1----:R-:W-:-:S02]  /*7eb0*/  PRMT R40, RZ, 0x7610, R40 ;  /* 0x00007610ff287816 */ /* 0x002fc40000000028 */
[----:B------:R-:W-:Y:S01]  /*7ec0*/  LOP3.LUT P2, RZ, R2, 0x10, RZ, 0xc0, !PT ;  /* 0x0000001002ff7812 */ /* 0x000fe2000784c0ff */
[----:B------:R-:W2:Y:S01]  /*7ed0*/  LDL.LU.64 R64, [R1+0x530] ;  /* 0x0005300001407983 */ /* 0x000ea20000300a00 */
[----:B------:R-:W-:Y:S02]  /*7ee0*/  @!P1 PRMT R40, R46, 0x7610, R40 ;  /* 0x000076102e289816 */ /* 0x000fe40000000028 */
[----:B------:R-:W-:-:S03]  /*7ef0*/  PRMT R42, RZ, 0x7610, R42 ;  /* 0x00007610ff2a7816 */ /* 0x000fc6000000002a */
[----:B------:R3:W-:Y:S02]  /*7f00*/  STL.S16 [R1+0x214], R40 ;  /* 0x0002142801007387 */ /* 0x0007e40000100600 */
[----:B---3--:R-:W-:Y:S02]  /*7f10*/  @!P3 SHF.R.U32.HI R40, RZ, 0x10, R37 ;  /* 0x00000010ff28b819 */ /* 0x008fe40000011625 */
[----:B----4-:R-:W-:Y:S02]  /*7f20*/  PRMT R61, RZ, 0x7610, R61 ;  /* 0x00007610ff3d7816 */ /* 0x010fe4000000003d */
[----:B------:R-:W-:Y:S02]  /*7f30*/  PRMT R60, RZ, 0x7610, R60 ;  /* 0x00007610ff3c7816 */ /* 0x000fe4000000003c */
[----:B------:R-:W-:-:S05]  /*7f40*/  @!P3 PRMT R61, R40, 0x7610, R61 ;  /* 0x00007610283db816 */ /* 0x000fca000000003d */
[----:B------:R-:W-:Y:S01]  /*7f50*/  STL.S16 [R1+0x548], R61 ;  /* 0x0005483d01007387 */ /* 0x000fe20000100600 */
[----:B--2---:R-:W-:Y:S02]  /*7f60*/  @!P3 PRMT R42, R35, 0x7610, R42 ;  /* 0x00007610232ab816 */ /* 0x004fe4000000002a */
[----:B------:R-:W-:-:S03]  /*7f70*/  @!P3 SHF.R.U32.HI R40, RZ, 0x10, R35 ;  /* 0x00000010ff28b819 */ /* 0x000fc60000011623 */
[----:B------:R0:W-:Y:S01]  /*7f80*/  STL.S16 [R1+0x54c], R42 ;  /* 0x00054c2a01007387 */ /* 0x0001e20000100600 */
[----:B------:R-:W-:Y:S02]  /*7f90*/  @!P3 PRMT R60, R40, 0x7610, R60 ;  /* 0x00007610283cb816 */ /* 0x000fe4000000003c */
[----:B------:R-:W-:Y:S01]  /*7fa0*/  PRMT R40, RZ, 0x7610, R40 ;  /* 0x00007610ff287816 */ /* 0x000fe20000000028 */
[----:B0-----:R-:W-:-:S03]  /*7fb0*/  HFMA2.MMA R42, -RZ, RZ, 0, 0 ;  /* 0x00000000ff2a7435 */ /* 0x001fc600000001ff */
[----:B------:R-:W-:-:S05]  /*7fc0*/  @!P3 PRMT R40, R37, 0x7610, R40 ;  /* 0x000076102528b816 */ /* 0x000fca0000000028 */
[----:B------:R0:W-:Y:S04]  /*7fd0*/  STL.S16 [R1+0x224], R40 ;  /* 0x0002242801007387 */ /* 0x0001e80000100600 */
[----:B------:R-:W2:Y:S01]  /*7fe0*/  @!P2 LDG.E R42, desc[UR10][R6.64] ;  /* 0x0000000a062aa981 */ /* 0x000ea2000c1e1900 */
[----:B0-----:R-:W-:-:S03]  /*7ff0*/  IMAD.MOV.U32 R40, RZ, RZ, RZ ;  /* 0x000000ffff287224 */ /* 0x001fc600078e00ff */
[----:B------:R-:W3:Y:S04]  /*8000*/  LDL.LU.64 R6, [R1+0x850] ;  /* 0x0008500001067983 */ /* 0x000ee80000300a00 */
[----:B------:R-:W4:Y:S04]  /*8010*/  @!P2 LDG.E R40, desc[UR10][R68.64] ;  /* 0x0000000a4428a981 */ /* 0x000f28000c1e1900 */
[----:B------:R0:W-:Y:S04]  /*8020*/  STL.S16 [R1+0x550], R60 ;  /* 0x0005503c01007387 */ /* 0x0001e80000100600 */
[----:B------:R-:W-:Y:S04]  /*8030*/  STL [R1+0x148], R38 ;  /* 0x0001482601007387 */ /* 0x000fe80000100800 */
[----:B------:R1:W-:Y:S04]  /*8040*/  STL [R1+0x48], R43 ;  /* 0x0000482b01007387 */ /* 0x0003e80000100800 */
[----:B0-----:R-:W4:Y:S01]  /*8050*/  LDL.LU.64 R60, [R1+0x538] ;  /* 0x00053800013c7983 */ /* 0x001f220000300a00 */
[----:B------:R-:W-:-:S03]  /*8060*/  LOP3.LUT P1, RZ, R2, 0x8, RZ, 0xc0, !PT ;  /* 0x0000000802ff7812 */ /* 0x000fc6000782c0ff */
[----:B------:R-:W4:Y:S01]  /*8070*/  LDL.LU.64 R68, [R1+0x518] ;  /* 0x0005180001447983 */ /* 0x000f220000300a00 */
[----:B-1----:R-:W-:Y:S02]  /*8080*/  PRMT R43, RZ, 0x7610, R43 ;  /* 0x00007610ff2b7816 */ /* 0x002fe4000000002b */
[----:B--2---:R-:W-:Y:S02]  /*8090*/  @!P2 SHF.R.U32.HI R38, RZ, 0x10, R42 ;  /* 0x00000010ff26a819 */ /* 0x004fe4000001162a */
[----:B---3--:R-:W-:Y:S02]  /*80a0*/  PRMT R7, RZ, 0x7610, R7 ;  /* 0x00007610ff077816 */ /* 0x008fe40000000007 */
[----:B------:R-:W-:Y:S02]  /*80b0*/  PRMT R6, RZ, 0x7610, R6 ;  /* 0x00007610ff067816 */ /* 0x000fe40000000006 */
[----:B------:R-:W-:Y:S02]  /*80c0*/  @!P2 PRMT R7, R38, 0x7610, R7 ;  /* 0x000076102607a816 */ /* 0x000fe40000000007 */
[----:B----4-:R-:W-:-:S04]  /*80d0*/  @!P2 SHF.R.U32.HI R38, RZ, 0x10, R40 ;  /* 0x00000010ff26a819 */ /* 0x010fc80000011628 */
[----:B------:R-:W-:Y:S02]  /*80e0*/  @!P2 PRMT R6, R38, 0x7610, R6 ;  /* 0x000076102606a816 */ /* 0x000fe40000000006 */
[----:B------:R-:W-:Y:S02]  /*80f0*/  PRMT R38, RZ, 0x7610, R38 ;  /* 0x00007610ff267816 */ /* 0x000fe40000000026 */
[----:B------:R-:W-:Y:S02]  /*8100*/  @!P2 PRMT R43, R42, 0x7610, R43 ;  /* 0x000076102a2ba816 */ /* 0x000fe4000000002b */
[----:B------:R-:W-:-:S03]  /*8110*/  @!P2 PRMT R38, R40, 0x7610, R38 ;  /* 0x000076102826a816 */ /* 0x000fc60000000026 */
[----:B------:R0:W-:Y:S04]  /*8120*/  STL.S16 [R1+0x228], R43 ;  /* 0x0002282b01007387 */ /* 0x0001e80000100600 */
[----:B------:R1:W-:Y:S01]  /*8130*/  STL.S16 [R1+0x22c], R38 ;  /* 0x00022c2601007387 */ /* 0x0003e20000100600 */
[----:B0-----:R-:W-:Y:S01]  /*8140*/  MOV R43, RZ ;  /* 0x000000ff002b7202 */ /* 0x001fe20000000f00 */
[----:B-1----:R-:W-:-:S05]  /*8150*/  HFMA2.MMA R38, -RZ, RZ, 0, 0 ;  /* 0x00000000ff267435 */ /* 0x002fca00000001ff */
[----:B------:R-:W2:Y:S05]  /*8160*/  @!P1 LDG.E R43, desc[UR10][R60.64] ;  /* 0x0000000a3c2b9981 */ /* 0x000eaa000c1e1900 */
[----:B------:R-:W3:Y:S04]  /*8170*/  @!P1 LDG.E R38, desc[UR10][R64.64] ;  /* 0x0000000a40269981 */ /* 0x000ee8000c1e1900 */
[----:B------:R-:W4:Y:S04]  /*8180*/  LDL.LU.64 R60, [R1+0x848] ;  /* 0x00084800013c7983 */ /* 0x000f280000300a00 */
[----:B------:R-:W-:Y:S04]  /*8190*/  STL.S16 [R1+0x278], R7 ;  /* 0x0002780701007387 */ /* 0x000fe80000100600 */
[----:B------:R0:W-:Y:S04]  /*81a0*/  STL.S16 [R1+0x540], R6 ;  /* 0x0005400601007387 */ /* 0x0001e80000100600 */
[----:B------:R-:W-:Y:S04]  /*81b0*/  STL [R1+0x14c], R8 ;  /* 0x00014c0801007387 */ /* 0x000fe80000100800 */
[----:B------:R1:W-:Y:S04]  /*81c0*/  STL [R1+0x44], R44 ;  /* 0x0000442c01007387 */ /* 0x0003e80000100800 */
[----:B0-----:R-:W3:Y:S01]  /*81d0*/  LDL.LU.64 R6, [R1+0x528] ;  /* 0x0005280001067983 */ /* 0x001ee20000300a00 */
[----:B------:R-:W-:-:S03]  /*81e0*/  LOP3.LUT P3, RZ, R2, 0x4, RZ, 0xc0, !PT ;  /* 0x0000000402ff7812 */ /* 0x000fc6000786c0ff */
[----:B------:R-:W3:Y:S01]  /*81f0*/  LDL.LU.64 R64, [R1+0x510] ;  /* 0x0005100001407983 */ /* 0x000ee20000300a00 */
[----:B-1----:R-:W-:Y:S02]  /*8200*/  PRMT R44, RZ, 0x7610, R44 ;  /* 0x00007610ff2c7816 */ /* 0x002fe4000000002c */
[----:B--2---:R-:W-:Y:S02]  /*8210*/  @!P1 SHF.R.U32.HI R8, RZ, 0x10, R43 ;  /* 0x00000010ff089819 */ /* 0x004fe4000001162b */
[----:B----4-:R-:W-:Y:S02]  /*8220*/  PRMT R61, RZ, 0x7610, R61 ;  /* 0x00007610ff3d7816 */ /* 0x010fe4000000003d */
[----:B------:R-:W-:Y:S02]  /*8230*/  PRMT R60, RZ, 0x7610, R60 ;  /* 0x00007610ff3c7816 */ /* 0x000fe4000000003c */
[----:B------:R-:W-:Y:S02]  /*8240*/  @!P1 PRMT R61, R8, 0x7610, R61 ;  /* 0x00007610083d9816 */ /* 0x000fe4000000003d */
[----:B---3--:R-:W-:-:S04]  /*8250*/  @!P1 SHF.R.U32.HI R8, RZ, 0x10, R38 ;  /* 0x00000010ff089819 */ /* 0x008fc80000011626 */
        /* <DEDUP_REMOVED lines=13> */
[----:B------:R-:W-:Y:S01]  /*8330*/  STL [R1+0x150], R9 ;  /* 0x0001500901007387 */ /* 0x000fe20000100800 */
[----:B------:R-:W-:-:S03]  /*8340*/  LOP3.LUT P2, RZ, R2, 0x2, RZ, 0xc0, !PT ;  /* 0x0000000202ff7812 */ /* 0x000fc6000784c0ff */
[----:B------:R1:W-:Y:S04]  /*8350*/  STL [R1+0x54], R41 ;  /* 0x0000542901007387 */ /* 0x0003e80000100800 */
[----:B0-----:R-:W3:Y:S04]  /*8360*/  LDL.LU.64 R60, [R1+0x520] ;  /* 0x00052000013c7983 */ /* 0x001ee80000300a00 */
[----:B------:R-:W3:Y:S01]  /*8370*/  LDL.LU.64 R68, [R1+0x500] ;  /* 0x0005000001447983 */ /* 0x000ee20000300a00 */
[----:B-1----:R-:W-:Y:S02]  /*8380*/  MOV R41, RZ ;  /* 0x000000ff00297202 */ /* 0x002fe40000000f00 */
[----:B--2---:R-:W-:-:S02]  /*8390*/  @!P3 SHF.R.U32.HI R9, RZ, 0x10, R44 ;  /* 0x00000010ff09b819 */ /* 0x004fc4000001162c */
[----:B----4-:R-:W-:Y:S02]  /*83a0*/  PRMT R7, RZ, 0x7610, R7 ;  /* 0x00007610ff077816 */ /* 0x010fe40000000007 */
[----:B------:R-:W-:Y:S02]  /*83b0*/  PRMT R6, RZ, 0x7610, R6 ;  /* 0x00007610ff067816 */ /* 0x000fe40000000006 */
[----:B------:R-:W-:Y:S02]  /*83c0*/  @!P3 PRMT R7, R9, 0x7610, R7 ;  /* 0x000076100907b816 */ /* 0x000fe40000000007 */
[----:B---3--:R-:W-:-:S04]  /*83d0*/  @!P3 SHF.R.U32.HI R9, RZ, 0x10, R8 ;  /* 0x00000010ff09b819 */ /* 0x008fc80000011608 */
[----:B------:R-:W-:Y:S02]  /*83e0*/  @!P3 PRMT R6, R9, 0x7610, R6 ;  /* 0x000076100906b816 */ /* 0x000fe40000000006 */
[----:B------:R-:W-:-:S04]  /*83f0*/  PRMT R9, RZ, 0x7610, R9 ;  /* 0x00007610ff097816 */ /* 0x000fc80000000009 */
[----:B------:R-:W-:Y:S01]  /*8400*/  @!P3 PRMT R9, R8, 0x7610, R9 ;  /* 0x000076100809b816 */ /* 0x000fe20000000009 */
[----:B------:R-:W2:Y:S04]  /*8410*/  @!P2 LDG.E R41, desc[UR10][R60.64] ;  /* 0x0000000a3c29a981 */ /* 0x000ea8000c1e1900 */
[----:B------:R0:W-:Y:S04]  /*8420*/  STL.S16 [R1+0x25c], R9 ;  /* 0x00025c0901007387 */ /* 0x0001e80000100600 */
[----:B------:R-:W3:Y:S01]  /*8430*/  LDL.LU R60, [R1+0x838] ;  /* 0x00083800013c7983 */ /* 0x000ee20000300800 */
[----:B0-----:R-:W-:-:S10]  /*8440*/  HFMA2.MMA R9, -RZ, RZ, 0, 0 ;  /* 0x00000000ff097435 */ /* 0x001fd400000001ff */
[----:B------:R-:W4:Y:S04]  /*8450*/  @!P2 LDG.E R9, desc[UR10][R64.64] ;  /* 0x0000000a4009a981 */ /* 0x000f28000c1e1900 */
[----:B------:R-:W-:Y:S04]  /*8460*/  STL.S16 [R1+0x518], R7 ;  /* 0x0005180701007387 */ /* 0x000fe80000100600 */
[----:B------:R0:W-:Y:S04]  /*8470*/  STL.S16 [R1+0x51c], R6 ;  /* 0x00051c0601007387 */ /* 0x0001e80000100600 */
[----:B------:R-:W-:Y:S04]  /*8480*/  STL [R1+0x154], R33 ;  /* 0x0001542101007387 */ /* 0x000fe80000100800 */
[----:B------:R1:W-:Y:S04]  /*8490*/  STL [R1+0x4c], R39 ;  /* 0x00004c2701007387 */ /* 0x0003e80000100800 */
[----:B0-----:R-:W4:Y:S01]  /*84a0*/  LDL.LU.64 R6, [R1+0x508] ;  /* 0x0005080001067983 */ /* 0x001f220000300a00 */
[----:B------:R-:W-:-:S03]  /*84b0*/  LOP3.LUT P1, RZ, R2, 0x1, RZ, 0xc0, !PT ;  /* 0x0000000102ff7812 */ /* 0x000fc6000782c0ff */
[----:B------:R0:W-:Y:S01]  /*84c0*/  STL [R1+0x50], R34 ;  /* 0x0000502201007387 */ /* 0x0001e20000100800 */
[----:B-1----:R-:W-:Y:S02]  /*84d0*/  PRMT R39, RZ, 0x7610, R39 ;  /* 0x00007610ff277816 */ /* 0x002fe40000000027 */
[----:B------:R-:W-:Y:S01]  /*84e0*/  PRMT R3, RZ, 0x7610, R3 ;  /* 0x00007610ff037816 */ /* 0x000fe20000000003 */
[----:B------:R-:W4:Y:S01]  /*84f0*/  LDL.LU.64 R64, [R1+0x4f0] ;  /* 0x0004f00001407983 */ /* 0x000f220000300a00 */
[----:B0-----:R-:W-:Y:S02]  /*8500*/  PRMT R34, RZ, 0x7610, R34 ;  /* 0x00007610ff227816 */ /* 0x001fe40000000022 */
[----:B------:R-:W-:-:S05]  /*8510*/  @!P3 PRMT R3, R44, 0x7610, R3 ;  /* 0x000076102c03b816 */ /* 0x000fca0000000003 */
[----:B------:R0:W-:Y:S04]  /*8520*/  STL.S16 [R1+0x250], R3 ;  /* 0x0002500301007387 */ /* 0x0001e80000100600 */
[----:B0-----:R-:W4:Y:S01]  /*8530*/  LDL.LU R3, [R1+0x83c] ;  /* 0x00083c0001037983 */ /* 0x001f220000300800 */
[----:B--2---:R-:W-:Y:S02]  /*8540*/  @!P2 SHF.R.U32.HI R33, RZ, 0x10, R41 ;  /* 0x00000010ff21a819 */ /* 0x004fe40000011629 */
[----:B---3--:R-:W-:-:S04]  /*8550*/  PRMT R60, RZ, 0x7610, R60 ;  /* 0x00007610ff3c7816 */ /* 0x008fc8000000003c */
[----:B------:R-:W-:Y:S02]  /*8560*/  @!P2 PRMT R60, R33, 0x7610, R60 ;  /* 0x00007610213ca816 */ /* 0x000fe4000000003c */
[----:B------:R-:W-:Y:S02]  /*8570*/  @!P2 PRMT R34, R41, 0x7610, R34 ;  /* 0x000076102922a816 */ /* 0x000fe40000000022 */
[----:B----4-:R-:W-:-:S04]  /*8580*/  @!P2 SHF.R.U32.HI R33, RZ, 0x10, R9 ;  /* 0x00000010ff21a819 */ /* 0x010fc80000011609 */
[----:B------:R-:W-:Y:S01]  /*8590*/  @!P2 PRMT R39, R33, 0x7610, R39 ;  /* 0x000076102127a816 */ /* 0x000fe20000000027 */
[----:B------:R0:W-:Y:S04]  /*85a0*/  STL.S16 [R1+0x510], R34 ;  /* 0x0005102201007387 */ /* 0x0001e80000100600 */
[----:B------:R1:W-:Y:S01]  /*85b0*/  STL.S16 [R1+0x524], R39 ;  /* 0x0005242701007387 */ /* 0x0003e20000100600 */
[----:B0-----:R-:W-:Y:S01]  /*85c0*/  HFMA2.MMA R34, -RZ, RZ, 0, 0 ;  /* 0x00000000ff227435 */ /* 0x001fe200000001ff */
[----:B-1----:R-:W-:-:S06]  /*85d0*/  MOV R39, RZ ;  /* 0x000000ff00277202 */ /* 0x002fcc0000000f00 */
[----:B------:R-:W2:Y:S04]  /*85e0*/  @!P1 LDG.E R39, desc[UR10][R6.64] ;  /* 0x0000000a06279981 */ /* 0x000ea8000c1e1900 */
[----:B------:R-:W3:Y:S04]  /*85f0*/  @!P1 LDG.E R34, desc[UR10][R68.64] ;  /* 0x0000000a44229981 */ /* 0x000ee8000c1e1900 */
[----:B------:R-:W4:Y:S04]  /*8600*/  LDL.LU.64 R6, [R1+0x830] ;  /* 0x0008300001067983 */ /* 0x000f280000300a00 */
[----:B------:R0:W-:Y:S01]  /*8610*/  STL.S16 [R1+0x514], R60 ;  /* 0x0005143c01007387 */ /* 0x0001e20000100600 */
[----:B------:R-:W-:-:S03]  /*8620*/  PRMT R33, RZ, 0x7610, R33 ;  /* 0x00007610ff217816 */ /* 0x000fc60000000021 */
[----:B------:R1:W-:Y:S04]  /*8630*/  STL [R1+0x158], R36 ;  /* 0x0001582401007387 */ /* 0x0003e80000100800 */
[----:B------:R-:W3:Y:S04]  /*8640*/  LDL.LU.64 R68, [R1+0x4e0] ;  /* 0x0004e00001447983 */ /* 0x000ee80000300a00 */
[----:B0-----:R-:W3:Y:S01]  /*8650*/  LDL.LU.64 R60, [R1+0x4f8] ;  /* 0x0004f800013c7983 */ /* 0x001ee20000300a00 */
[----:B------:R-:W-:-:S05]  /*8660*/  @!P2 PRMT R33, R9, 0x7610, R33 ;  /* 0x000076100921a816 */ /* 0x000fca0000000021 */
[----:B------:R2:W-:Y:S01]  /*8670*/  STL.S16 [R1+0x520], R33 ;  /* 0x0005202101007387 */ /* 0x0005e20000100600 */
[----:B-1----:R-:W-:Y:S02]  /*8680*/  PRMT R36, RZ, 0x7610, R36 ;  /* 0x00007610ff247816 */ /* 0x002fe40000000024 */
[----:B------:R-:W-:Y:S02]  /*8690*/  LOP3.LUT P3, RZ, R3, 0x80000000, RZ, 0xc0, !PT ;  /* 0x8000000003ff7812 */ /* 0x000fe4000786c0ff */
[----:B--2---:R-:W-:Y:S02]  /*86a0*/  @!P1 SHF.R.U32.HI R33, RZ, 0x10, R39 ;  /* 0x00000010ff219819 */ /* 0x004fe40000011627 */
[----:B----4-:R-:W-:Y:S02]  /*86b0*/  PRMT R7, RZ, 0x7610, R7 ;  /* 0x00007610ff077816 */ /* 0x010fe40000000007 */
[----:B------:R-:W-:Y:S02]  /*86c0*/  PRMT R6, RZ, 0x7610, R6 ;  /* 0x00007610ff067816 */ /* 0x000fe40000000006 */
[----:B------:R-:W-:-:S02]  /*86d0*/  @!P1 PRMT R7, R33, 0x7610, R7 ;  /* 0x0000761021079816 */ /* 0x000fc40000000007 */
        /* <DEDUP_REMOVED lines=30> */
[----:B------:R-:W3:Y:S01]  /*88c0*/  LDL.LU.64 R6, [R1+0x818] ;  /* 0x0008180001067983 */ /* 0x000ee20000300a00 */
[----:B0-----:R-:W-:-:S10]  /*88d0*/  HFMA2.MMA R32, -RZ, RZ, 0, 0 ;  /* 0x00000000ff207435 */ /* 0x001fd400000001ff */
[----:B------:R-:W4:Y:S04]  /*88e0*/  @!P2 LDG.E R32, desc[UR10][R68.64] ;  /* 0x0000000a4420a981 */ /* 0x000f28000c1e1900 */
[----:B------:R-:W-:Y:S04]  /*88f0*/  STL.S16 [R1+0x4f4], R61 ;  /* 0x0004f43d01007387 */ /* 0x000fe80000100600 */
[----:B------:R0:W-:Y:S04]  /*8900*/  STL.S16 [R1+0x4fc], R60 ;  /* 0x0004fc3c01007387 */ /* 0x0001e80000100600 */
[----:B------:R-:W-:Y:S01]  /*8910*/  STL [R1+0x160], R35 ;  /* 0x0001602301007387 */ /* 0x000fe20000100800 */
[----:B------:R-:W-:-:S03]  /*8920*/  LOP3.LUT P1, RZ, R3, 0x20000000, RZ, 0xc0, !PT ;  /* 0x2000000003ff7812 */ /* 0x000fc6000782c0ff */
[----:B------:R1:W-:Y:S04]  /*8930*/  STL [R1+0x64], R42 ;  /* 0x0000642a01007387 */ /* 0x0003e80000100800 */
[----:B0-----:R-:W4:Y:S04]  /*8940*/  LDL.LU.64 R60, [R1+0x4d8] ;  /* 0x0004d800013c7983 */ /* 0x001f280000300a00 */
[----:B------:R-:W4:Y:S01]  /*8950*/  LDL.LU.64 R68, [R1+0x4c0] ;  /* 0x0004c00001447983 */ /* 0x000f220000300a00 */
[----:B-1----:R-:W-:-:S10]  /*8960*/  HFMA2.MMA R42, -RZ, RZ, 0, 0 ;  /* 0x00000000ff2a7435 */ /* 0x002fd400000001ff */
[----:B------:R-:W4:Y:S01]  /*8970*/  @!P1 LDG.E R42, desc[UR10][R64.64] ;  /* 0x0000000a402a9981 */ /* 0x000f22000c1e1900 */
[----:B------:R-:W-:-:S04]  /*8980*/  PRMT R0, RZ, 0x7610, R0 ;  /* 0x00007610ff007816 */ /* 0x000fc80000000000 */
[----:B------:R-:W-:-:S05]  /*8990*/  @!P3 PRMT R0, R36, 0x7610, R0 ;  /* 0x000076102400b816 */ /* 0x000fca0000000000 */
[----:B------:R0:W-:Y:S04]  /*89a0*/  STL.S16 [R1+0x4f0], R0 ;  /* 0x0004f00001007387 */ /* 0x0001e80000100600 */
[----:B------:R-:W-:Y:S04]  /*89b0*/  STL [R1+0x164], R40 ;  /* 0x0001642801007387 */ /* 0x000fe80000100800 */
[----:B------:R-:W-:Y:S04]  /*89c0*/  STL [R1+0x68], R43 ;  /* 0x0000682b01007387 */ /* 0x000fe80000100800 */
[----:B0-----:R-:W4:Y:S01]  /*89d0*/  LDL.LU R0, [R1+0x820] ;  /* 0x0008200001007983 */ /* 0x001f220000300800 */
[----:B--2---:R-:W-:-:S03]  /*89e0*/  @!P2 SHF.R.U32.HI R35, RZ, 0x10, R37 ;  /* 0x00000010ff23a819 */ /* 0x004fc60000011625 */
[----:B------:R-:W2:Y:S01]  /*89f0*/  LDL.LU.64 R64, [R1+0x4b0] ;  /* 0x0004b00001407983 */ /* 0x000ea20000300a00 */
[----:B---3--:R-:W-:Y:S02]  /*8a00*/  PRMT R7, RZ, 0x7610, R7 ;  /* 0x00007610ff077816 */ /* 0x008fe40000000007 */
[----:B------:R-:W-:Y:S02]  /*8a10*/  PRMT R6, RZ, 0x7610, R6 ;  /* 0x00007610ff067816 */ /* 0x000fe40000000006 */
[----:B------:R-:W-:Y:S02]  /*8a20*/  @!P2 PRMT R7, R35, 0x7610, R7 ;  /* 0x000076102307a816 */ /* 0x000fe40000000007 */
[----:B----4-:R-:W-:-:S04]  /*8a30*/  @!P2 SHF.R.U32.HI R35, RZ, 0x10, R32 ;  /* 0x00000010ff23a819 */ /* 0x010fc80000011620 */
[----:B------:R-:W-:Y:S02]  /*8a40*/  @!P2 PRMT R6, R35, 0x7610, R6 ;  /* 0x000076102306a816 */ /* 0x000fe40000000006 */
[----:B------:R-:W-:-:S04]  /*8a50*/  PRMT R35, RZ, 0x7610, R35 ;  /* 0x00007610ff237816 */ /* 0x000fc80000000023 */
[----:B------:R-:W-:-:S05]  /*8a60*/  @!P2 PRMT R35, R32, 0x7610, R35 ;  /* 0x000076102023a816 */ /* 0x000fca0000000023 */
[----:B------:R0:W-:Y:S02]  /*8a70*/  STL.S16 [R1+0x4e8], R35 ;  /* 0x0004e82301007387 */ /* 0x0001e40000100600 */
[----:B0-----:R-:W-:-:S06]  /*8a80*/  MOV R35, RZ ;  /* 0x000000ff00237202 */ /* 0x001fcc0000000f00 */
[----:B------:R-:W3:Y:S04]  /*8a90*/  @!P1 LDG.E R35, desc[UR10][R60.64] ;  /* 0x0000000a3c239981 */ /* 0x000ee8000c1e1900 */
[----:B------:R-:W4:Y:S04]  /*8aa0*/  LDL.LU.64 R60, [R1+0x808] ;  /* 0x00080800013c7983 */ /* 0x000f280000300a00 */
[----:B------:R-:W-:Y:S04]  /*8ab0*/  STL.S16 [R1+0x4e4], R7 ;  /* 0x0004e40701007387 */ /* 0x000fe80000100600 */
[----:B------:R0:W-:Y:S04]  /*8ac0*/  STL.S16 [R1+0x4ec], R6 ;  /* 0x0004ec0601007387 */ /* 0x0001e80000100600 */
[----:B0-----:R-:W2:Y:S01]  /*8ad0*/  LDL.LU.64 R6, [R1+0x4c8] ;  /* 0x0004c80001067983 */ /* 0x001ea20000300a00 */
[----:B------:R-:W-:-:S02]  /*8ae0*/  LOP3.LUT P3, RZ, R3, 0x10000000, RZ, 0xc0, !PT ;  /* 0x1000000003ff7812 */ /* 0x000fc4000786c0ff */
[----:B------:R-:W-:Y:S02]  /*8af0*/  MOV R43, RZ ;  /* 0x000000ff002b7202 */ /* 0x000fe40000000f00 */
[----:B------:R-:W-:-:S04]  /*8b00*/  PRMT R0, RZ, 0x7610, R0 ;  /* 0x00007610ff007816 */ /* 0x000fc80000000000 */
[----:B------:R-:W-:-:S05]  /*8b10*/  @!P2 PRMT R0, R37, 0x7610, R0 ;  /* 0x000076102500a816 */ /* 0x000fca0000000000 */
[----:B------:R0:W-:Y:S04]  /*8b20*/  STL.S16 [R1+0x4e0], R0 ;  /* 0x0004e00001007387 */ /* 0x0001e80000100600 */
[----:B0-----:R-:W2:Y:S01]  /*8b30*/  LDL.LU R0, [R1+0x810] ;  /* 0x0008100001007983 */ /* 0x001ea20000300800 */
[----:B---3--:R-:W-:Y:S02]  /*8b40*/  @!P1 SHF.R.U32.HI R40, RZ, 0x10, R35 ;  /* 0x00000010ff289819 */ /* 0x008fe40000011623 */
[----:B----4-:R-:W-:Y:S02]  /*8b50*/  PRMT R61, RZ, 0x7610, R61 ;  /* 0x00007610ff3d7816 */ /* 0x010fe4000000003d */
[----:B------:R-:W-:Y:S02]  /*8b60*/  PRMT R60, RZ, 0x7610, R60 ;  /* 0x00007610ff3c7816 */ /* 0x000fe4000000003c */
[----:B------:R-:W-:-:S02]  /*8b70*/  @!P1 PRMT R61, R40, 0x7610, R61 ;  /* 0x00007610283d9816 */ /* 0x000fc4000000003d */
[----:B------:R-:W-:-:S04]  /*8b80*/  @!P1 SHF.R.U32.HI R40, RZ, 0x10, R42 ;  /* 0x00000010ff289819 */ /* 0x000fc8000001162a */
[----:B------:R-:W-:Y:S02]  /*8b90*/  @!P1 PRMT R60, R40, 0x7610, R60 ;  /* 0x00007610283c9816 */ /* 0x000fe4000000003c */
[----:B------:R-:W-:-:S04]  /*8ba0*/  PRMT R40, RZ, 0x7610, R40 ;  /* 0x00007610ff287816 */ /* 0x000fc80000000028 */
[----:B------:R-:W-:Y:S01]  /*8bb0*/  @!P1 PRMT R40, R42, 0x7610, R40 ;  /* 0x000076102a289816 */ /* 0x000fe20000000028 */
[----:B--2---:R-:W2:Y:S04]  /*8bc0*/  @!P3 LDG.E R43, desc[UR10][R6.64] ;  /* 0x0000000a062bb981 */ /* 0x004ea8000c1e1900 */
        /* <DEDUP_REMOVED lines=11> */
[----:B-1----:R-:W-:Y:S02]  /*8c80*/  MOV R44, RZ ;  /* 0x000000ff002c7202 */ /* 0x002fe40000000f00 */
[----:B------:R-:W-:-:S04]  /*8c90*/  PRMT R0, RZ, 0x7610, R0 ;  /* 0x00007610ff007816 */ /* 0x000fc80000000000 */
[----:B------:R-:W-:-:S05]  /*8ca0*/  @!P1 PRMT R0, R35, 0x7610, R0 ;  /* 0x0000761023009816 */ /* 0x000fca0000000000 */
[----:B------:R0:W-:Y:S04]  /*8cb0*/  STL.S16 [R1+0x4d0], R0 ;  /* 0x0004d00001007387 */ /* 0x0001e80000100600 */
[----:B0-----:R-:W4:Y:S01]  /*8cc0*/  LDL.LU R0, [R1+0x800] ;  /* 0x0008000001007983 */ /* 0x001f220000300800 */
[----:B--2---:R-:W-:Y:S02]  /*8cd0*/  @!P3 SHF.R.U32.HI R38, RZ, 0x10, R43 ;  /* 0x00000010ff26b819 */ /* 0x004fe4000001162b */
[----:B---3--:R-:W-:Y:S02]  /*8ce0*/  PRMT R7, RZ, 0x7610, R7 ;  /* 0x00007610ff077816 */ /* 0x008fe40000000007 */
[----:B------:R-:W-:Y:S02]  /*8cf0*/  PRMT R6, RZ, 0x7610, R6 ;  /* 0x00007610ff067816 */ /* 0x000fe40000000006 */
[----:B------:R-:W-:-:S02]  /*8d00*/  @!P3 PRMT R7, R38, 0x7610, R7 ;  /* 0x000076102607b816 */ /* 0x000fc40000000007 */
[----:B----4-:R-:W-:-:S04]  /*8d10*/  @!P3 SHF.R.U32.HI R38, RZ, 0x10, R40 ;  /* 0x00000010ff26b819 */ /* 0x010fc80000011628 */
[----:B------:R-:W-:Y:S02]  /*8d20*/  @!P3 PRMT R6, R38, 0x7610, R6 ;  /* 0x000076102606b816 */ /* 0x000fe40000000006 */
[----:B------:R-:W-:-:S04]  /*8d30*/  PRMT R38, RZ, 0x7610, R38 ;  /* 0x00007610ff267816 */ /* 0x000fc80000000026 */
[----:B------:R-:W-:-:S05]  /*8d40*/  @!P3 PRMT R38, R40, 0x7610, R38 ;  /* 0x000076102826b816 */ /* 0x000fca0000000026 */
[----:B------:R0:W-:Y:S04]  /*8d50*/  STL.S16 [R1+0x4c8], R38 ;  /* 0x0004c82601007387 */ /* 0x0001e80000100600 */
[----:B------:R-:W2:Y:S01]  /*8d60*/  @!P2 LDG.E R44, desc[UR10][R60.64] ;  /* 0x0000000a3c2ca981 */ /* 0x000ea2000c1e1900 */
[----:B0-----:R-:W-:-:S03]  /*8d70*/  HFMA2.MMA R38, -RZ, RZ, 0, 0 ;  /* 0x00000000ff267435 */ /* 0x001fc600000001ff */
[----:B------:R-:W3:Y:S07]  /*8d80*/  LDL.LU.64 R60, [R1+0x7e8] ;  /* 0x0007e800013c7983 */ /* 0x000eee0000300a00 */
        /* <DEDUP_REMOVED lines=130> */
[----:B------:R-:W-:Y:S04]  /*95b0*/  STL [R1+0x84], R43 ;  /* 0x0000842b01007387 */ /* 0x000fe80000100800 */
[----:B0-----:R-:W4:Y:S01]  /*95c0*/  LDL.LU.64 R60, [R1+0x458] ;  /* 0x00045800013c7983 */ /* 0x001f220000300a00 */
[----:B------:R-:W-:-:S03]  /*95d0*/  PRMT R0, RZ, 0x7610, R0 ;  /* 0x00007610ff007816 */ /* 0x000fc60000000000 */
[----:B------:R-:W4:Y:S01]  /*95e0*/  LDL.LU.64 R68, [R1+0x440] ;  /* 0x0004400001447983 */ /* 0x000f220000300a00 */
        /* <DEDUP_REMOVED lines=11> */
[----:B------:R0:W-:Y:S02]  /*96a0*/  STL.S16 [R1+0x468], R42 ;  /* 0x0004682a01007387 */ /* 0x0001e40000100600 */
[----:B0-----:R-:W-:-:S06]  /*96b0*/  CS2R R42, SRZ ;  /* 0x00000000002a7805 */ /* 0x001fcc000001ff00 */
[----:B------:R-:W2:Y:S04]  /*96c0*/  @!P2 LDG.E R43, desc[UR10][R60.64] ;  /* 0x0000000a3c2ba981 */ /* 0x000ea8000c1e1900 */
[----:B------:R-:W3:Y:S04]  /*96d0*/  @!P2 LDG.E R42, desc[UR10][R64.64] ;  /* 0x0000000a402aa981 */ /* 0x000ee8000c1e1900 */
[----:B------:R-:W4:Y:S04]  /*96e0*/  LDL.LU.64 R60, [R1+0x788] ;  /* 0x00078800013c7983 */ /* 0x000f280000300a00 */
[----:B------:R-:W-:Y:S04]  /*96f0*/  STL.S16 [R1+0x464], R7 ;  /* 0x0004640701007387 */ /* 0x000fe80000100600 */
[----:B------:R0:W-:Y:S04]  /*9700*/  STL.S16 [R1+0x46c], R6 ;  /* 0x00046c0601007387 */ /* 0x0001e80000100600 */
[----:B------:R-:W-:Y:S01]  /*9710*/  STL [R1+0x184], R40 ;  /* 0x0001842801007387 */ /* 0x000fe20000100800 */
[----:B------:R-:W-:-:S03]  /*9720*/  LOP3.LUT P1, RZ, R3, 0x100000, RZ, 0xc0, !PT ;  /* 0x0010000003ff7812 */ /* 0x000fc6000782c0ff */
[----:B------:R1:W-:Y:S04]  /*9730*/  STL [R1+0x88], R44 ;  /* 0x0000882c01007387 */ /* 0x0003e80000100800 */
[----:B0-----:R-:W3:Y:S01]  /*9740*/  LDL.LU.64 R6, [R1+0x448] ;  /* 0x0004480001067983 */ /* 0x001ee20000300a00 */
[----:B------:R-:W-:-:S03]  /*9750*/  PRMT R0, RZ, 0x7610, R0 ;  /* 0x00007610ff007816 */ /* 0x000fc60000000000 */
[----:B------:R-:W3:Y:S01]  /*9760*/  LDL.LU.64 R64, [R1+0x428] ;  /* 0x0004280001407983 */ /* 0x000ee20000300a00 */
[----:B-1----:R-:W-:Y:S02]  /*9770*/  MOV R44, RZ ;  /* 0x000000ff002c7202 */ /* 0x002fe40000000f00 */
[----:B------:R-:W-:-:S05]  /*9780*/  @!P3 PRMT R0, R35, 0x7610, R0 ;  /* 0x000076102300b816 */ /* 0x000fca0000000000 */
[----:B------:R0:W-:Y:S04]  /*9790*/  STL.S16 [R1+0x460], R0 ;  /* 0x0004600001007387 */ /* 0x0001e80000100600 */
[----:B0-----:R-:W3:Y:S01]  /*97a0*/  LDL.LU R0, [R1+0x790] ;  /* 0x0007900001007983 */ /* 0x001ee20000300800 */
[----:B--2---:R-:W-:Y:S02]  /*97b0*/  @!P2 SHF.R.U32.HI R40, RZ, 0x10, R43 ;  /* 0x00000010ff28a819 */ /* 0x004fe4000001162b */
[----:B----4-:R-:W-:Y:S02]  /*97c0*/  PRMT R61, RZ, 0x7610, R61 ;  /* 0x00007610ff3d7816 */ /* 0x010fe4000000003d */
[----:B------:R-:W-:Y:S02]  /*97d0*/  PRMT R60, RZ, 0x7610, R60 ;  /* 0x00007610ff3c7816 */ /* 0x000fe4000000003c */
[----:B------:R-:W-:-:S02]  /*97e0*/  @!P2 PRMT R61, R40, 0x7610, R61 ;  /* 0x00007610283da816 */ /* 0x000fc4000000003d */
        /* <DEDUP_REMOVED lines=14> */
[----:B0-----:R-:W4:Y:S01]  /*98d0*/  LDL.LU.64 R60, [R1+0x430] ;  /* 0x00043000013c7983 */ /* 0x001f220000300a00 */
[----:B------:R-:W-:-:S03]  /*98e0*/  PRMT R0, RZ, 0x7610, R0 ;  /* 0x00007610ff007816 */ /* 0x000fc60000000000 */
[----:B------:R-:W4:Y:S01]  /*98f0*/  LDL.LU.64 R68, [R1+0x418] ;  /* 0x0004180001447983 */ /* 0x000f220000300a00 */
[----:B-1----:R-:W-:Y:S02]  /*9900*/  MOV R41, RZ ;  /* 0x000000ff00297202 */ /* 0x002fe40000000f00 */
        /* <DEDUP_REMOVED lines=18> */
[----:B0-----:R-:W4:Y:S04]  /*9a30*/  LDL.LU.64 R6, [R1+0x420] ;  /* 0x0004200001067983 */ /* 0x001f280000300a00 */
[----:B------:R-:W-:Y:S01]  /*9a40*/  STL [R1+0x18c], R8 ;  /* 0x00018c0801007387 */ /* 0x000fe20000100800 */
[----:B------:R-:W-:-:S02]  /*9a50*/  PRMT R0, RZ, 0x7610, R0 ;  /* 0x00007610ff007816 */ /* 0x000fc40000000000 */
[----:B------:R-:W-:Y:S02]  /*9a60*/  LOP3.LUT P2, RZ, R3, 0x40000, RZ, 0xc0, !PT ;  /* 0x0004000003ff7812 */ /* 0x000fe4000784c0ff */
[----:B------:R-:W-:Y:S01]  /*9a70*/  @!P1 PRMT R0, R44, 0x7610, R0 ;  /* 0x000076102c009816 */ /* 0x000fe20000000000 */
[----:B------:R-:W-:Y:S04]  /*9a80*/  STL.64 [R1+0x6b0], R14 ;  /* 0x0006b00e01007387 */ /* 0x000fe80000100a00 */
[----:B------:R0:W-:Y:S04]  /*9a90*/  STL.S16 [R1+0x440], R0 ;  /* 0x0004400001007387 */ /* 0x0001e80000100600 */
[----:B------:R-:W-:Y:S04]  /*9aa0*/  STL [R1+0x6d8], R14 ;  /* 0x0006d80e01007387 */ /* 0x000fe80000100800 */
[----:B------:R-:W-:Y:S04]  /*9ab0*/  STL.64 [R1+0x6e0], R14 ;  /* 0x0006e00e01007387 */ /* 0x000fe80000100a00 */
[----:B------:R-:W-:Y:S04]  /*9ac0*/  STL.64 [R1+0x6f0], R14 ;  /* 0x0006f00e01007387 */ /* 0x000fe80000100a00 */
[----:B------:R-:W-:Y:S04]  /*9ad0*/  STL.64 [R1+0x6c0], R20 ;  /* 0x0006c01401007387 */ /* 0x000fe80000100a00 */
[----:B------:R-:W-:Y:S04]  /*9ae0*/  STL.64 [R1+0x6e8], R20 ;  /* 0x0006e81401007387 */ /* 0x000fe80000100a00 */
[----:B------:R-:W-:Y:S04]  /*9af0*/  STL.64 [R1+0x6d0], R50 ;  /* 0x0006d03201007387 */ /* 0x000fe80000100a00 */
[----:B0-----:R-:W4:Y:S04]  /*9b00*/  LDL.LU R0, [R1+0x770] ;  /* 0x0007700001007983 */ /* 0x001f280000300800 */
[----:B------:R0:W-:Y:S02]  /*9b10*/  STL [R1+0x90], R39 ;  /* 0x0000902701007387 */ /* 0x0001e40000100800 */
[----:B0-----:R-:W-:-:S02]  /*9b20*/  MOV R39, RZ ;  /* 0x000000ff00277202 */ /* 0x001fc40000000f00 */
[----:B--2---:R-:W-:Y:S02]  /*9b30*/  @!P3 SHF.R.U32.HI R8, RZ, 0x10, R41 ;  /* 0x00000010ff08b819 */ /* 0x004fe40000011629 */
[----:B---3--:R-:W-:Y:S02]  /*9b40*/  PRMT R61, RZ, 0x7610, R61 ;  /* 0x00007610ff3d7816 */ /* 0x008fe4000000003d */
[----:B------:R-:W-:Y:S02]  /*9b50*/  PRMT R60, RZ, 0x7610, R60 ;  /* 0x00007610ff3c7816 */ /* 0x000fe4000000003c */
[----:B------:R-:W-:Y:S02]  /*9b60*/  @!P3 PRMT R61, R8, 0x7610, R61 ;  /* 0x00007610083db816 */ /* 0x000fe4000000003d */
[----:B----4-:R-:W-:-:S04]  /*9b70*/  @!P3 SHF.R.U32.HI R8, RZ, 0x10, R38 ;  /* 0x00000010ff08b819 */ /* 0x010fc80000011626 */
[----:B------:R-:W-:Y:S02]  /*9b80*/  @!P3 PRMT R60, R8, 0x7610, R60 ;  /* 0x00007610083cb816 */ /* 0x000fe4000000003c */
[----:B------:R-:W-:Y:S01]  /*9b90*/  PRMT R8, RZ, 0x7610, R8 ;  /* 0x00007610ff087816 */ /* 0x000fe20000000008 */
[----:B------:R-:W-:Y:S03]  /*9ba0*/  STL.S16 [R1+0x42c], R61 ;  /* 0x00042c3d01007387 */ /* 0x000fe60000100600 */
[----:B------:R-:W-:Y:S01]  /*9bb0*/  @!P3 PRMT R8, R38, 0x7610, R8 ;  /* 0x000076102608b816 */ /* 0x000fe20000000008 */
[----:B------:R0:W-:Y:S04]  /*9bc0*/  STL.S16 [R1+0x434], R60 ;  /* 0x0004343c01007387 */ /* 0x0001e80000100600 */
[----:B------:R1:W-:Y:S04]  /*9bd0*/  STL.S16 [R1+0x430], R8 ;  /* 0x0004300801007387 */ /* 0x0003e80000100600 */
[----:B------:R-:W2:Y:S04]  /*9be0*/  @!P2 LDG.E R39, desc[UR10][R6.64] ;  /* 0x0000000a0627a981 */ /* 0x000ea8000c1e1900 */
[----:B0-----:R-:W3:Y:S01]  /*9bf0*/  LDL.LU.64 R60, [R1+0x410] ;  /* 0x00041000013c7983 */ /* 0x001ee20000300a00 */
[----:B-1----:R-:W-:-:S03]  /*9c00*/  HFMA2.MMA R8, -RZ, RZ, 0, 0 ;  /* 0x00000000ff087435 */ /* 0x002fc600000001ff */
[----:B------:R-:W4:Y:S04]  /*9c10*/  LDL.LU.64 R64, [R1+0x408] ;  /* 0x0004080001407983 */ /* 0x000f280000300a00 */
[----:B------:R-:W3:Y:S04]  /*9c20*/  LDL.LU.64 R6, [R1+0x758] ;  /* 0x0007580001067983 */ /* 0x000ee80000300a00 */
[----:B------:R-:W3:Y:S04]  /*9c30*/  @!P2 LDG.E R8, desc[UR10][R68.64] ;  /* 0x0000000a4408a981 */ /* 0x000ee8000c1e1900 */
[----:B------:R-:W-:Y:S01]  /*9c40*/  STL [R1+0x190], R9 ;  /* 0x0001900901007387 */ /* 0x000fe20000100800 */
[----:B------:R-:W-:-:S03]  /*9c50*/  LOP3.LUT P1, RZ, R3, 0x20000, RZ, 0xc0, !PT ;  /* 0x0002000003ff7812 */ /* 0x000fc6000782c0ff */
[----:B------:R0:W-:Y:S04]  /*9c60*/  STL [R1+0x94], R36 ;  /* 0x0000942401007387 */ /* 0x0001e80000100800 */
[----:B------:R-:W3:Y:S01]  /*9c70*/  LDL.LU.64 R68, [R1+0x3f0] ;  /* 0x0003f00001447983 */ /* 0x000ee20000300a00 */
[----:B0-----:R-:W-:Y:S01]  /*9c80*/  HFMA2.MMA R36, -RZ, RZ, 0, 0 ;  /* 0x00000000ff247435 */ /* 0x001fe200000001ff */
[----:B--2---:R-:W-:-:S09]  /*9c90*/  @!P2 SHF.R.U32.HI R9, RZ, 0x10, R39 ;  /* 0x00000010ff09a819 */ /* 0x004fd20000011627 */
[----:B----4-:R-:W2:Y:S01]  /*9ca0*/  @!P1 LDG.E R36, desc[UR10][R64.64] ;  /* 0x0000000a40249981 */ /* 0x010ea2000c1e1900 */
[----:B---3--:R-:W-:Y:S02]  /*9cb0*/  PRMT R7, RZ, 0x7610, R7 ;  /* 0x00007610ff077816 */ /* 0x008fe40000000007 */
[----:B------:R-:W-:Y:S02]  /*9cc0*/  PRMT R6, RZ, 0x7610, R6 ;  /* 0x00007610ff067816 */ /* 0x000fe40000000006 */
[----:B------:R-:W-:Y:S02]  /*9cd0*/  @!P2 PRMT R7, R9, 0x7610, R7 ;  /* 0x000076100907a816 */ /* 0x000fe40000000007 */
[----:B------:R-:W-:Y:S01]  /*9ce0*/  @!P2 SHF.R.U32.HI R9, RZ, 0x10, R8 ;  /* 0x00000010ff09a819 */ /* 0x000fe20000011608 */
[----:B------:R-:W-:Y:S03]  /*9cf0*/  STL [R1+0x194], R34 ;  /* 0x0001942201007387 */ /* 0x000fe60000100800 */
[----:B------:R-:W-:Y:S01]  /*9d00*/  @!P2 PRMT R6, R9, 0x7610, R6 ;  /* 0x000076100906a816 */ /* 0x000fe20000000006 */
[----:B------:R-:W-:Y:S01]  /*9d10*/  STL [R1+0x98], R37 ;  /* 0x0000982501007387 */ /* 0x000fe20000100800 */
[----:B------:R-:W-:-:S02]  /*9d20*/  PRMT R9, RZ, 0x7610, R9 ;  /* 0x00007610ff097816 */ /* 0x000fc40000000009 */
[----:B------:R-:W-:Y:S01]  /*9d30*/  PRMT R0, RZ, 0x7610, R0 ;  /* 0x00007610ff007816 */ /* 0x000fe20000000000 */
[----:B------:R-:W3:Y:S01]  /*9d40*/  LDL.LU.64 R64, [R1+0x3d8] ;  /* 0x0003d80001407983 */ /* 0x000ee20000300a00 */
[----:B------:R-:W-:-:S05]  /*9d50*/  @!P2 PRMT R9, R8, 0x7610, R9 ;  /* 0x000076100809a816 */ /* 0x000fca0000000009 */
[----:B------:R0:W-:Y:S02]  /*9d60*/  STL.S16 [R1+0x420], R9 ;  /* 0x0004200901007387 */ /* 0x0001e40000100600 */
[----:B0-----:R-:W-:-:S06]  /*9d70*/  MOV R9, RZ ;  /* 0x000000ff00097202 */ /* 0x001fcc0000000f00 */
[----:B------:R-:W4:Y:S04]  /*9d80*/  @!P1 LDG.E R9, desc[UR10][R60.64] ;  /* 0x0000000a3c099981 */ /* 0x000f28000c1e1900 */
[----:B------:R-:W2:Y:S04]  /*9d90*/  LDL.LU.64 R60, [R1+0x748] ;  /* 0x00074800013c7983 */ /* 0x000ea80000300a00 */
[----:B------:R-:W-:Y:S04]  /*9da0*/  STL.S16 [R1+0x41c], R7 ;  /* 0x00041c0701007387 */ /* 0x000fe80000100600 */
[----:B------:R0:W-:Y:S04]  /*9db0*/  STL.S16 [R1+0x424], R6 ;  /* 0x0004240601007387 */ /* 0x0001e80000100600 */
[----:B0-----:R-:W3:Y:S01]  /*9dc0*/  LDL.LU.64 R6, [R1+0x400] ;  /* 0x0004000001067983 */ /* 0x001ee20000300a00 */
[----:B------:R-:W-:-:S02]  /*9dd0*/  @!P3 PRMT R0, R41, 0x7610, R0 ;  /* 0x000076102900b816 */ /* 0x000fc40000000000 */
[----:B------:R-:W-:Y:S02]  /*9de0*/  LOP3.LUT P3, RZ, R3, 0x10000, RZ, 0xc0, !PT ;  /* 0x0001000003ff7812 */ /* 0x000fe4000786c0ff */
[----:B------:R-:W-:Y:S01]  /*9df0*/  MOV R37, RZ ;  /* 0x000000ff00257202 */ /* 0x000fe20000000f00 */
[----:B------:R0:W-:Y:S04]  /*9e00*/  STL.S16 [R1+0x428], R0 ;  /* 0x0004280001007387 */ /* 0x0001e80000100600 */
[----:B0-----:R-:W3:Y:S01]  /*9e10*/  LDL.LU R0, [R1+0x760] ;  /* 0x0007600001007983 */ /* 0x001ee20000300800 */
[----:B----4-:R-:W-:Y:S02]  /*9e20*/  @!P1 SHF.R.U32.HI R34, RZ, 0x10, R9 ;  /* 0x00000010ff229819 */ /* 0x010fe40000011609 */
[----:B--2---:R-:W-:-:S02]  /*9e30*/  PRMT R61, RZ, 0x7610, R61 ;  /* 0x00007610ff3d7816 */ /* 0x004fc4000000003d */
[----:B------:R-:W-:Y:S02]  /*9e40*/  PRMT R60, RZ, 0x7610, R60 ;  /* 0x00007610ff3c7816 */ /* 0x000fe4000000003c */
[----:B------:R-:W-:Y:S02]  /*9e50*/  @!P1 PRMT R61, R34, 0x7610, R61 ;  /* 0x00007610223d9816 */ /* 0x000fe4000000003d */
[----:B------:R-:W-:-:S04]  /*9e60*/  @!P1 SHF.R.U32.HI R34, RZ, 0x10, R36 ;  /* 0x00000010ff229819 */ /* 0x000fc80000011624 */
[----:B------:R-:W-:Y:S02]  /*9e70*/  @!P1 PRMT R60, R34, 0x7610, R60 ;  /* 0x00007610223c9816 */ /* 0x000fe4000000003c */
[----:B------:R-:W-:-:S04]  /*9e80*/  PRMT R34, RZ, 0x7610, R34 ;  /* 0x00007610ff227816 */ /* 0x000fc80000000022 */
[----:B------:R-:W-:Y:S01]  /*9e90*/  @!P1 PRMT R34, R36, 0x7610, R34 ;  /* 0x0000761024229816 */ /* 0x000fe20000000022 */
[----:B---3--:R-:W2:Y:S04]  /*9ea0*/  @!P3 LDG.E R37, desc[UR10][R6.64] ;  /* 0x0000000a0625b981 */ /* 0x008ea8000c1e1900 */
[----:B------:R0:W-:Y:S04]  /*9eb0*/  STL.S16 [R1+0x410], R34 ;  /* 0x0004102201007387 */ /* 0x0001e80000100600 */
[----:B------:R-:W3:Y:S01]  /*9ec0*/  LDL.LU.64 R6, [R1+0x738] ;  /* 0x0007380001067983 */ /* 0x000ee20000300a00 */
[----:B0-----:R-:W-:-:S10]  /*9ed0*/  HFMA2.MMA R34, -RZ, RZ, 0, 0 ;  /* 0x00000000ff227435 */ /* 0x001fd400000001ff */
[----:B------:R-:W4:Y:S04]  /*9ee0*/  @!P3 LDG.E R34, desc[UR10][R68.64] ;  /* 0x0000000a4422b981 */ /* 0x000f28000c1e1900 */
[----:B------:R-:W-:Y:S04]  /*9ef0*/  STL.S16 [R1+0x40c], R61 ;  /* 0x00040c3d01007387 */ /* 0x000fe80000100600 */
[----:B------:R0:W-:Y:S01]  /*9f00*/  STL.S16 [R1+0x414], R60 ;  /* 0x0004143c01007387 */ /* 0x0001e20000100600 */
[----:B------:R-:W-:-:S03]  /*9f10*/  PRMT R0, RZ, 0x7610, R0 ;  /* 0x00007610ff007816 */ /* 0x000fc60000000000 */
[----:B------:R-:W-:Y:S04]  /*9f20*/  STL [R1+0x198], R33 ;  /* 0x0001982101007387 */ /* 0x000fe80000100800 */
[----:B------:R1:W-:Y:S04]  /*9f30*/  STL [R1+0x9c], R35 ;  /* 0x00009c2301007387 */ /* 0x0003e80000100800 */
[----:B0-----:R-:W4:Y:S01]  /*9f40*/  LDL.LU.64 R60, [R1+0x3e8] ;  /* 0x0003e800013c7983 */ /* 0x001f220000300a00 */
[----:B------:R-:W-:Y:S02]  /*9f50*/  @!P2 PRMT R0, R39, 0x7610, R0 ;  /* 0x000076102700a816 */ /* 0x000fe40000000000 */
[----:B------:R-:W-:Y:S01]  /*9f60*/  LOP3.LUT P2, RZ, R3, 0x8000, RZ, 0xc0, !PT ;  /* 0x0000800003ff7812 */ /* 0x000fe2000784c0ff */
[----:B------:R-:W4:Y:S01]  /*9f70*/  LDL.LU.64 R68, [R1+0x3c8] ;  /* 0x0003c80001447983 */ /* 0x000f220000300a00 */
[----:B-1----:R-:W-:-:S03]  /*9f80*/  IMAD.MOV.U32 R35, RZ, RZ, RZ ;  /* 0x000000ffff237224 */ /* 0x002fc600078e00ff */
        /* <DEDUP_REMOVED lines=12> */
[----:B0-----:R-:W-:-:S03]  /*a050*/  MOV R33, RZ ;  /* 0x000000ff00217202 */ /* 0x001fc60000000f00 */
[----:B------:R-:W3:Y:S04]  /*a060*/  LDL.LU.64 R60, [R1+0x728] ;  /* 0x00072800013c7983 */ /* 0x000ee80000300a00 */
[----:B------:R-:W4:Y:S04]  /*a070*/  @!P2 LDG.E R33, desc[UR10][R64.64] ;  /* 0x0000000a4021a981 */ /* 0x000f28000c1e1900 */
[----:B------:R-:W-:Y:S04]  /*a080*/  STL.S16 [R1+0x3f4], R7 ;  /* 0x0003f40701007387 */ /* 0x000fe80000100600 */
[----:B------:R0:W-:Y:S04]  /*a090*/  STL.S16 [R1+0x404], R6 ;  /* 0x0004040601007387 */ /* 0x0001e80000100600 */
[----:B------:R-:W-:Y:S01]  /*a0a0*/  STL [R1+0x19c], R32 ;  /* 0x00019c2001007387 */ /* 0x000fe20000100800 */
[----:B------:R-:W-:-:S03]  /*a0b0*/  PRMT R0, RZ, 0x7610, R0 ;  /* 0x00007610ff007816 */ /* 0x000fc60000000000 */
[----:B------:R1:W-:Y:S04]  /*a0c0*/  STL [R1+0xa0], R43 ;  /* 0x0000a02b01007387 */ /* 0x0003e80000100800 */
[----:B0-----:R-:W4:Y:S01]  /*a0d0*/  LDL.LU.64 R6, [R1+0x3d0] ;  /* 0x0003d00001067983 */ /* 0x001f220000300a00 */
[----:B------:R-:W-:Y:S02]  /*a0e0*/  @!P1 PRMT R0, R9, 0x7610, R0 ;  /* 0x0000761009009816 */ /* 0x000fe40000000000 */
[----:B------:R-:W-:Y:S01]  /*a0f0*/  LOP3.LUT P1, RZ, R3, 0x4000, RZ, 0xc0, !PT ;  /* 0x0000400003ff7812 */ /* 0x000fe2000782c0ff */
[----:B------:R-:W4:Y:S01]  /*a100*/  LDL.LU.64 R64, [R1+0x3b8] ;  /* 0x0003b80001407983 */ /* 0x000f220000300a00 */
[----:B-1----:R-:W-:-:S03]  /*a110*/  MOV R43, RZ ;  /* 0x000000ff002b7202 */ /* 0x002fc60000000f00 */
[----:B------:R0:W-:Y:S08]  /*a120*/  STL.S16 [R1+0x408], R0 ;  /* 0x0004080001007387 */ /* 0x0001f00000100600 */
[----:B------:R-:W4:Y:S04]  /*a130*/  @!P1 LDG.E R43, desc[UR10][R68.64] ;  /* 0x0000000a442b9981 */ /* 0x000f28000c1e1900 */
[----:B0-----:R-:W4:Y:S04]  /*a140*/  LDL.LU R0, [R1+0x740] ;  /* 0x0007400001007983 */ /* 0x001f280000300800 */
[----:B------:R-:W-:Y:S01]  /*a150*/  STL [R1+0x5c], R46 ;  /* 0x00005c2e01007387 */ /* 0x000fe20000100800 */
[----:B------:R-:W-:-:S02]  /*a160*/  PRMT R49, RZ, 0x7610, R49 ;  /* 0x00007610ff317816 */ /* 0x000fc40000000031 */
[----:B------:R-:W-:Y:S01]  /*a170*/  PRMT R51, RZ, 0x7610, R51 ;  /* 0x00007610ff337816 */ /* 0x000fe20000000033 */
[----:B------:R-:W-:Y:S01]  /*a180*/  STL [R1+0x1a0], R42 ;  /* 0x0001a02a01007387 */ /* 0x000fe20000100800 */
[----:B------:R-:W-:-:S03]  /*a190*/  PRMT R50, RZ, 0x7610, R50 ;  /* 0x00007610ff327816 */ /* 0x000fc60000000032 */
[----:B------:R-:W4:Y:S01]  /*a1a0*/  LDL.LU.64 R68, [R1+0x3b0] ;  /* 0x0003b00001447983 */ /* 0x000f220000300a00 */
[----:B--2---:R-:W-:Y:S02]  /*a1b0*/  @!P2 SHF.R.U32.HI R32, RZ, 0x10, R35 ;  /* 0x00000010ff20a819 */ /* 0x004fe40000011623 */
        /* <DEDUP_REMOVED lines=8> */
[----:B0-----:R-:W-:-:S10]  /*a240*/  HFMA2.MMA R32, -RZ, RZ, 0, 0 ;  /* 0x00000000ff207435 */ /* 0x001fd400000001ff */
[----:B------:R-:W2:Y:S04]  /*a250*/  @!P1 LDG.E R32, desc[UR10][R6.64] ;  /* 0x0000000a06209981 */ /* 0x000ea8000c1e1900 */
[----:B------:R-:W-:Y:S04]  /*a260*/  STL.S16 [R1+0x3dc], R61 ;  /* 0x0003dc3d01007387 */ /* 0x000fe80000100600 */
[----:B------:R0:W-:Y:S01]  /*a270*/  STL.S16 [R1+0x3ec], R60 ;  /* 0x0003ec3c01007387 */ /* 0x0001e20000100600 */
[----:B------:R-:W-:Y:S02]  /*a280*/  PRMT R46, RZ, 0x7610, R46 ;  /* 0x00007610ff2e7816 */ /* 0x000fe4000000002e */
[----:B------:R-:W-:Y:S01]  /*a290*/  PRMT R0, RZ, 0x7610, R0 ;  /* 0x00007610ff007816 */ /* 0x000fe20000000000 */
[----:B------:R-:W3:Y:S04]  /*a2a0*/  LDL.LU.64 R6, [R1+0x718] ;  /* 0x0007180001067983 */ /* 0x000ee80000300a00 */
[----:B0-----:R-:W4:Y:S01]  /*a2b0*/  LDL.LU.64 R60, [R1+0x3c0] ;  /* 0x0003c000013c7983 */ /* 0x001f220000300a00 */
[----:B------:R-:W-:-:S02]  /*a2c0*/  @!P1 PRMT R46, R43, 0x7610, R46 ;  /* 0x000076102b2e9816 */ /* 0x000fc4000000002e */
[----:B------:R-:W-:Y:S02]  /*a2d0*/  @!P3 PRMT R0, R37, 0x7610, R0 ;  /* 0x000076102500b816 */ /* 0x000fe40000000000 */
[----:B------:R-:W-:Y:S01]  /*a2e0*/  LOP3.LUT P3, RZ, R3, 0x2000, RZ, 0xc0, !PT ;  /* 0x0000200003ff7812 */ /* 0x000fe2000786c0ff */
[----:B------:R0:W-:Y:S04]  /*a2f0*/  STL.S16 [R1+0x3d0], R46 ;  /* 0x0003d02e01007387 */ /* 0x0001e80000100600 */
[----:B------:R1:W-:Y:S01]  /*a300*/  STL.S16 [R1+0x3f0], R0 ;  /* 0x0003f00001007387 */ /* 0x0003e20000100600 */
[----:B0-----:R-:W-:-:S03]  /*a310*/  HFMA2.MMA R46, -RZ, RZ, 0, 0 ;  /* 0x00000000ff2e7435 */ /* 0x001fc600000001ff */
[----:B-1----:R-:W3:Y:S01]  /*a320*/  LDL.LU R0, [R1+0x730] ;  /* 0x0007300001007983 */ /* 0x002ee20000300800 */
[----:B--2---:R-:W-:-:S05]  /*a330*/  @!P1 PRMT R49, R32, 0x7610, R49 ;  /* 0x0000761020319816 */ /* 0x004fca0000000031 */
[----:B------:R0:W-:Y:S01]  /*a340*/  STL.S16 [R1+0x3c8], R49 ;  /* 0x0003c83101007387 */ /* 0x0001e20000100600 */
[----:B------:R-:W-:Y:S02]  /*a350*/  @!P1 SHF.R.U32.HI R42, RZ, 0x10, R32 ;  /* 0x00000010ff2a9819 */ /* 0x000fe40000011620 */
[----:B0-----:R-:W-:Y:S02]  /*a360*/  MOV R49, RZ ;  /* 0x000000ff00317202 */ /* 0x001fe40000000f00 */
[----:B------:R-:W-:Y:S01]  /*a370*/  @!P1 PRMT R51, R42, 0x7610, R51 ;  /* 0x000076102a339816 */ /* 0x000fe20000000033 */
[----:B----4-:R-:W2:Y:S01]  /*a380*/  @!P3 LDG.E R46, desc[UR10][R60.64] ;  /* 0x0000000a3c2eb981 */ /* 0x010ea2000c1e1900 */
[----:B------:R-:W-:-:S03]  /*a390*/  @!P1 SHF.R.U32.HI R42, RZ, 0x10, R43 ;  /* 0x00000010ff2a9819 */ /* 0x000fc6000001162b */
[----:B------:R-:W4:Y:S01]  /*a3a0*/  @!P3 LDG.E R49, desc[UR10][R64.64] ;  /* 0x0000000a4031b981 */ /* 0x000f22000c1e1900 */
[----:B------:R-:W-:-:S03]  /*a3b0*/  @!P1 PRMT R50, R42, 0x7610, R50 ;  /* 0x000076102a329816 */ /* 0x000fc60000000032 */
[----:B------:R-:W-:Y:S04]  /*a3c0*/  STL.S16 [R1+0x3cc], R51 ;  /* 0x0003cc3301007387 */ /* 0x000fe80000100600 */
[----:B------:R0:W-:Y:S04]  /*a3d0*/  STL.S16 [R1+0x3d4], R50 ;  /* 0x0003d43201007387 */ /* 0x0001e80000100600 */
[----:B------:R-:W4:Y:S01]  /*a3e0*/  LDL.LU.64 R60, [R1+0x710] ;  /* 0x00071000013c7983 */ /* 0x000f220000300a00 */
[----:B------:R-:W-:Y:S02]  /*a3f0*/  PRMT R55, RZ, 0x7610, R55 ;  /* 0x00007610ff377816 */ /* 0x000fe40000000037 */
[----:B---3--:R-:W-:-:S02]  /*a400*/  PRMT R0, RZ, 0x7610, R0 ;  /* 0x00007610ff007816 */ /* 0x008fc40000000000 */
[----:B------:R-:W-:Y:S01]  /*a410*/  PRMT R52, RZ, 0x7610, R52 ;  /* 0x00007610ff347816 */ /* 0x000fe20000000034 */
[----:B0-----:R-:W3:Y:S01]  /*a420*/  LDL.LU.64 R50, [R1+0x3a8] ;  /* 0x0003a80001327983 */ /* 0x001ee20000300a00 */
[----:B------:R-:W-:Y:S02]  /*a430*/  @!P2 PRMT R0, R35, 0x7610, R0 ;  /* 0x000076102300a816 */ /* 0x000fe40000000000 */
[----:B------:R-:W-:Y:S01]  /*a440*/  LOP3.LUT P2, RZ, R3, 0x1000, RZ, 0xc0, !PT ;  /* 0x0000100003ff7812 */ /* 0x000fe2000784c0ff */
[----:B------:R-:W-:Y:S01]  /*a450*/  STL [R1+0x1a4], R40 ;  /* 0x0001a42801007387 */ /* 0x000fe20000100800 */
[----:B------:R-:W-:-:S03]  /*a460*/  PRMT R7, RZ, 0x7610, R7 ;  /* 0x00007610ff077816 */ /* 0x000fc60000000007 */
[----:B------:R-:W3:Y:S01]  /*a470*/  LDL.LU.64 R64, [R1+0x3a0] ;  /* 0x0003a00001407983 */ /* 0x000ee20000300a00 */
[----:B--2---:R-:W-:Y:S02]  /*a480*/  @!P3 PRMT R55, R46, 0x7610, R55 ;  /* 0x000076102e37b816 */ /* 0x004fe40000000037 */
[----:B----4-:R-:W-:-:S03]  /*a490*/  @!P3 PRMT R52, R49, 0x7610, R52 ;  /* 0x000076103134b816 */ /* 0x010fc60000000034 */
[----:B------:R0:W-:Y:S04]  /*a4a0*/  STL.S16 [R1+0x3b8], R55 ;  /* 0x0003b83701007387 */ /* 0x0001e80000100600 */
[----:B------:R1:W-:Y:S01]  /*a4b0*/  STL.S16 [R1+0x3c0], R52 ;  /* 0x0003c03401007387 */ /* 0x0003e20000100600 */
[----:B0-----:R-:W-:Y:S01]  /*a4c0*/  MOV R55, RZ ;  /* 0x000000ff00377202 */ /* 0x001fe20000000f00 */
[----:B-1----:R-:W-:-:S05]  /*a4d0*/  HFMA2.MMA R52, -RZ, RZ, 0, 0 ;  /* 0x00000000ff347435 */ /* 0x002fca00000001ff */
[----:B---3--:R-:W2:Y:S01]  /*a4e0*/  @!P2 LDG.E R55, desc[UR10][R50.64] ;  /* 0x0000000a3237a981 */ /* 0x008ea2000c1e1900 */
[----:B------:R-:W-:-:S04]  /*a4f0*/  @!P3 SHF.R.U32.HI R40, RZ, 0x10, R46 ;  /* 0x00000010ff28b819 */ /* 0x000fc8000001162e */
[----:B------:R0:W3:Y:S01]  /*a500*/  @!P2 LDG.E R52, desc[UR10][R68.64] ;  /* 0x0000000a4434a981 */ /* 0x0000e2000c1e1900 */
[----:B------:R-:W-:Y:S02]  /*a510*/  @!P3 PRMT R7, R40, 0x7610, R7 ;  /* 0x000076102807b816 */ /* 0x000fe40000000007 */
[----:B------:R-:W-:Y:S01]  /*a520*/  PRMT R60, RZ, 0x7610, R60 ;  /* 0x00007610ff3c7816 */ /* 0x000fe2000000003c */
[----:B------:R-:W-:Y:S01]  /*a530*/  STL [R1+0x110], R66 ;  /* 0x0001104201007387 */ /* 0x000fe20000100800 */
[----:B------:R-:W-:Y:S02]  /*a540*/  LOP3.LUT P1, RZ, R3, 0x800, RZ, 0xc0, !PT ;  /* 0x0000080003ff7812 */ /* 0x000fe4000782c0ff */
[----:B------:R-:W-:Y:S01]  /*a550*/  PRMT R15, RZ, 0x7610, R15 ;  /* 0x00007610ff0f7816 */ /* 0x000fe2000000000f */
[----:B------:R-:W-:Y:S04]  /*a560*/  STL [R1+0x1a8], R38 ;  /* 0x0001a82601007387 */ /* 0x000fe80000100800 */
[----:B------:R-:W0:Y:S01]  /*a570*/  LDL.LU.64 R68, [R1+0x708] ;  /* 0x0007080001447983 */ /* 0x000e220000300a00 */
[----:B------:R-:W-:-:S02]  /*a580*/  @!P3 SHF.R.U32.HI R40, RZ, 0x10, R49 ;  /* 0x00000010ff28b819 */ /* 0x000fc40000011631 */
[----:B------:R-:W-:Y:S01]  /*a590*/  PRMT R14, RZ, 0x7610, R14 ;  /* 0x00007610ff0e7816 */ /* 0x000fe2000000000e */
[----:B------:R-:W4:Y:S01]  /*a5a0*/  LDL.LU.64 R50, [R1+0x380] ;  /* 0x0003800001327983 */ /* 0x000f220000300a00 */
[----:B------:R-:W-:-:S03]  /*a5b0*/  @!P3 PRMT R60, R40, 0x7610, R60 ;  /* 0x00007610283cb816 */ /* 0x000fc6000000003c */
[----:B------:R1:W-:Y:S04]  /*a5c0*/  STL.S16 [R1+0x3bc], R7 ;  /* 0x0003bc0701007387 */ /* 0x0003e80000100600 */
[----:B------:R1:W-:Y:S02]  /*a5d0*/  STL.S16 [R1+0x3c4], R60 ;  /* 0x0003c43c01007387 */ /* 0x0003e40000100600 */
[----:B-1----:R-:W-:Y:S02]  /*a5e0*/  MOV R7, R61 ;  /* 0x0000003d00077202 */ /* 0x002fe40000000f00 */
[----:B------:R-:W4:Y:S01]  /*a5f0*/  LDL.LU.64 R60, [R1+0x398] ;  /* 0x00039800013c7983 */ /* 0x000f220000300a00 */
[----:B------:R-:W-:-:S04]  /*a600*/  PRMT R66, RZ, 0x7610, R66 ;  /* 0x00007610ff427816 */ /* 0x000fc80000000042 */
[----:B--2---:R-:W-:-:S05]  /*a610*/  @!P2 PRMT R66, R55, 0x7610, R66 ;  /* 0x000076103742a816 */ /* 0x004fca0000000042 */
[----:B------:R1:W-:Y:S02]  /*a620*/  STL.S16 [R1+0x3b0], R66 ;  /* 0x0003b04201007387 */ /* 0x0003e40000100600 */
[----:B-1----:R-:W-:Y:S01]  /*a630*/  HFMA2.MMA R66, -RZ, RZ, 0, 0 ;  /* 0x00000000ff427435 */ /* 0x002fe200000001ff */
[----:B0-----:R-:W-:-:S04]  /*a640*/  PRMT R69, RZ, 0x7610, R69 ;  /* 0x00007610ff457816 */ /* 0x001fc80000000045 */
[----:B---3--:R-:W-:-:S05]  /*a650*/  @!P2 PRMT R69, R52, 0x7610, R69 ;  /* 0x000076103445a816 */ /* 0x008fca0000000045 */
[----:B------:R-:W2:Y:S04]  /*a660*/  @!P1 LDG.E R66, desc[UR10][R64.64] ;  /* 0x0000000a40429981 */ /* 0x000ea8000c1e1900 */
[----:B------:R0:W-:Y:S04]  /*a670*/  STL.S16 [R1+0x3a8], R69 ;  /* 0x0003a84501007387 */ /* 0x0001e80000100600 */
[----:B------:R-:W3:Y:S01]  /*a680*/  LDL.LU R64, [R1+0x700] ;  /* 0x0007000001407983 */ /* 0x000ee20000300800 */
[----:B0-----:R-:W-:-:S06]  /*a690*/  MOV R69, RZ ;  /* 0x000000ff00457202 */ /* 0x001fcc0000000f00 */
[----:B----4-:R-:W4:Y:S01]  /*a6a0*/  @!P1 LDG.E R69, desc[UR10][R60.64] ;  /* 0x0000000a3c459981 */ /* 0x010f22000c1e1900 */
[----:B------:R-:W-:-:S03]  /*a6b0*/  @!P2 SHF.R.U32.HI R38, RZ, 0x10, R52 ;  /* 0x00000010ff26a819 */ /* 0x000fc60000011634 */
[----:B------:R-:W4:Y:S01]  /*a6c0*/  LDL.LU.64 R60, [R1+0x6f8] ;  /* 0x0006f800013c7983 */ /* 0x000f220000300a00 */
[----:B------:R-:W-:Y:S02]  /*a6d0*/  @!P2 PRMT R15, R38, 0x7610, R15 ;  /* 0x00007610260fa816 */ /* 0x000fe4000000000f */
[----:B------:R-:W-:-:S04]  /*a6e0*/  @!P2 SHF.R.U32.HI R38, RZ, 0x10, R55 ;  /* 0x00000010ff26a819 */ /* 0x000fc80000011637 */
[----:B------:R-:W-:Y:S01]  /*a6f0*/  @!P2 PRMT R14, R38, 0x7610, R14 ;  /* 0x00007610260ea816 */ /* 0x000fe2000000000e */
[----:B------:R-:W-:Y:S04]  /*a700*/  STL.S16 [R1+0x3ac], R15 ;  /* 0x0003ac0f01007387 */ /* 0x000fe80000100600 */
[----:B------:R0:W-:Y:S04]  /*a710*/  STL.S16 [R1+0x3b4], R14 ;  /* 0x0003b40e01007387 */ /* 0x0001e80000100600 */
[----:B0-----:R-:W4:Y:S04]  /*a720*/  LDL.LU.64 R14, [R1+0x390] ;  /* 0x00039000010e7983 */ /* 0x001f280000300a00 */
[----:B------:R2:W-:Y:S01]  /*a730*/  STL [R1+0x1ac], R8 ;  /* 0x0001ac0801007387 */ /* 0x0005e20000100800 */
[----:B------:R-:W-:-:S03]  /*a740*/  LOP3.LUT P3, RZ, R3, 0x400, RZ, 0xc0, !PT ;  /* 0x0000040003ff7812 */ /* 0x000fc6000786c0ff */
[----:B------:R-:W-:Y:S01]  /*a750*/  STL [R1+0xb0], R9 ;  /* 0x0000b00901007387 */ /* 0x000fe20000100800 */
[----:B--2---:R-:W-:Y:S02]  /*a760*/  @!P1 SHF.R.U32.HI R8, RZ, 0x10, R66 ;  /* 0x00000010ff089819 */ /* 0x004fe40000011642 */
[----:B---3--:R-:W-:-:S04]  /*a770*/  PRMT R64, RZ, 0x7610, R64 ;  /* 0x00007610ff407816 */ /* 0x008fc80000000040 */
[----:B------:R-:W-:Y:S02]  /*a780*/  @!P1 PRMT R64, R8, 0x7610, R64 ;  /* 0x0000761008409816 */ /* 0x000fe40000000040 */
[----:B----4-:R-:W-:Y:S02]  /*a790*/  @!P1 SHF.R.U32.HI R8, RZ, 0x10, R69 ;  /* 0x00000010ff089819 */ /* 0x010fe40000011645 */
[----:B------:R-:W-:-:S04]  /*a7a0*/  PRMT R61, RZ, 0x7610, R61 ;  /* 0x00007610ff3d7816 */ /* 0x000fc8000000003d */
[----:B------:R-:W-:Y:S02]  /*a7b0*/  @!P1 PRMT R61, R8, 0x7610, R61 ;  /* 0x00007610083d9816 */ /* 0x000fe4000000003d */
[----:B------:R-:W-:-:S04]  /*a7c0*/  PRMT R8, RZ, 0x7610, R8 ;  /* 0x00007610ff087816 */ /* 0x000fc80000000008 */
[----:B------:R-:W-:-:S05]  /*a7d0*/  @!P1 PRMT R8, R69, 0x7610, R8 ;  /* 0x0000761045089816 */ /* 0x000fca0000000008 */
[----:B------:R0:W-:Y:S02]  /*a7e0*/  STL.S16 [R1+0x3a0], R8 ;  /* 0x0003a00801007387 */ /* 0x0001e40000100600 */
[----:B0-----:R-:W-:-:S06]  /*a7f0*/  CS2R R8, SRZ ;  /* 0x0000000000087805 */ /* 0x001fcc000001ff00 */
[----:B------:R-:W2:Y:S01]  /*a800*/  @!P3 LDG.E R8, desc[UR10][R14.64] ;  /* 0x0000000a0e08b981 */ /* 0x000ea2000c1e1900 */
[----:B------:R-:W-:-:S03]  /*a810*/  PRMT R60, RZ, 0x7610, R60 ;  /* 0x00007610ff3c7816 */ /* 0x000fc6000000003c */
[----:B------:R-:W3:Y:S01]  /*a820*/  @!P3 LDG.E R9, desc[UR10][R50.64] ;  /* 0x0000000a3209b981 */ /* 0x000ee2000c1e1900 */
[----:B------:R-:W-:-:S03]  /*a830*/  @!P1 PRMT R60, R66, 0x7610, R60 ;  /* 0x00007610423c9816 */ /* 0x000fc6000000003c */
[----:B------:R0:W-:Y:S04]  /*a840*/  STL.S16 [R1+0x39c], R64 ;  /* 0x00039c4001007387 */ /* 0x0001e80000100600 */
[----:B------:R-:W-:Y:S01]  /*a850*/  STL.S16 [R1+0x3a4], R61 ;  /* 0x0003a43d01007387 */ /* 0x000fe20000100600 */
[----:B------:R-:W-:Y:S02]  /*a860*/  PRMT R42, RZ, 0x7610, R42 ;  /* 0x00007610ff2a7816 */ /* 0x000fe4000000002a */
[----:B------:R-:W-:Y:S01]  /*a870*/  LOP3.LUT P2, RZ, R3, 0x200, RZ, 0xc0, !PT ;  /* 0x0000020003ff7812 */ /* 0x000fe2000784c0ff */
[----:B------:R-:W-:Y:S04]  /*a880*/  STL [R1+0xa8], R41 ;  /* 0x0000a82901007387 */ /* 0x000fe80000100800 */
[----:B0-----:R-:W4:Y:S04]  /*a890*/  LDL.LU.64 R64, [R1+0x378] ;  /* 0x0003780001407983 */ /* 0x001f280000300a00 */
[----:B------:R0:W-:Y:S01]  /*a8a0*/  STL.S16 [R1+0x398], R60 ;  /* 0x0003983c01007387 */ /* 0x0001e20000100600 */
[----:B------:R-:W-:-:S03]  /*a8b0*/  PRMT R21, RZ, 0x7610, R21 ;  /* 0x00007610ff157816 */ /* 0x000fc60000000015 */
[----:B------:R-:W-:Y:S01]  /*a8c0*/  STL [R1+0x1b0], R36 ;  /* 0x0001b02401007387 */ /* 0x000fe20000100800 */
[----:B------:R-:W-:-:S03]  /*a8d0*/  PRMT R20, RZ, 0x7610, R20 ;  /* 0x00007610ff147816 */ /* 0x000fc60000000014 */
[----:B------:R-:W4:Y:S04]  /*a8e0*/  LDL.LU.64 R50, [R1+0x360] ;  /* 0x0003600001327983 */ /* 0x000f280000300a00 */
[----:B0-----:R-:W4:Y:S01]  /*a8f0*/  LDL.LU.64 R60, [R1+0x370] ;  /* 0x00037000013c7983 */ /* 0x001f220000300a00 */
[----:B------:R-:W-:Y:S02]  /*a900*/  PRMT R41, RZ, 0x7610, R41 ;  /* 0x00007610ff297816 */ /* 0x000fe40000000029 */
[----:B------:R-:W-:Y:S01]  /*a910*/  PRMT R47, RZ, 0x7610, R47 ;  /* 0x00007610ff2f7816 */ /* 0x000fe2000000002f */
[----:B------:R-:W-:Y:S01]  /*a920*/  STL [R1+0x1b4], R34 ;  /* 0x0001b42201007387 */ /* 0x000fe20000100800 */
[----:B------:R-:W-:-:S03]  /*a930*/  PRMT R40, RZ, 0x7610, R40 ;  /* 0x00007610ff287816 */ /* 0x000fc60000000028 */
[----:B------:R-:W-:Y:S04]  /*a940*/  STL [R1+0xac], R39 ;  /* 0x0000ac2701007387 */ /* 0x000fe80000100800 */
[----:B------:R-:W4:Y:S01]  /*a950*/  LDL.LU.64 R14, [R1+0x6f0] ;  /* 0x0006f000010e7983 */ /* 0x000f220000300a00 */
[----:B--2---:R-:W-:-:S05]  /*a960*/  @!P3 PRMT R42, R8, 0x7610, R42 ;  /* 0x00007610082ab816 */ /* 0x004fca000000002a */
[----:B------:R0:W-:Y:S01]  /*a970*/  STL.S16 [R1+0x380], R42 ;  /* 0x0003802a01007387 */ /* 0x0001e20000100600 */
[----:B---3--:R-:W-:Y:S01]  /*a980*/  @!P3 PRMT R41, R9, 0x7610, R41 ;  /* 0x000076100929b816 */ /* 0x008fe20000000029 */
[----:B0-----:R-:W-:-:S04]  /*a990*/  HFMA2.MMA R42, -RZ, RZ, 0, 0 ;  /* 0x00000000ff2a7435 */ /* 0x001fc800000001ff */
[----:B------:R0:W-:Y:S06]  /*a9a0*/  STL.S16 [R1+0x390], R41 ;  /* 0x0003902901007387 */ /* 0x0001ec0000100600 */
[----:B----4-:R-:W2:Y:S01]  /*a9b0*/  @!P2 LDG.E R42, desc[UR10][R64.64] ;  /* 0x0000000a402aa981 */ /* 0x010ea2000c1e1900 */
[----:B0-----:R-:W-:Y:S02]  /*a9c0*/  MOV R41, RZ ;  /* 0x000000ff00297202 */ /* 0x001fe40000000f00 */
[----:B------:R-:W-:Y:S02]  /*a9d0*/  @!P3 SHF.R.U32.HI R36, RZ, 0x10, R8 ;  /* 0x00000010ff24b819 */ /* 0x000fe40000011608 */
[----:B------:R-:W-:-:S02]  /*a9e0*/  LOP3.LUT P1, RZ, R3, 0x100, RZ, 0xc0, !PT ;  /* 0x0000010003ff7812 */ /* 0x000fc4000782c0ff */
[----:B------:R-:W-:Y:S02]  /*a9f0*/  PRMT R39, RZ, 0x7610, R39 ;  /* 0x00007610ff277816 */ /* 0x000fe40000000027 */
[----:B------:R-:W-:Y:S01]  /*aa00*/  PRMT R38, RZ, 0x7610, R38 ;  /* 0x00007610ff267816 */ /* 0x000fe20000000026 */
[----:B------:R-:W3:Y:S04]  /*aa10*/  LDL.LU.64 R64, [R1+0x350] ;  /* 0x0003500001407983 */ /* 0x000ee80000300a00 */
[----:B------:R-:W4:Y:S01]  /*aa20*/  @!P2 LDG.E R41, desc[UR10][R60.64] ;  /* 0x0000000a3c29a981 */ /* 0x000f22000c1e1900 */
[----:B------:R-:W-:Y:S02]  /*aa30*/  @!P3 PRMT R21, R36, 0x7610, R21 ;  /* 0x000076102415b816 */ /* 0x000fe40000000015 */
[----:B------:R-:W-:-:S04]  /*aa40*/  @!P3 SHF.R.U32.HI R36, RZ, 0x10, R9 ;  /* 0x00000010ff24b819 */ /* 0x000fc80000011609 */
[----:B------:R-:W-:Y:S01]  /*aa50*/  @!P3 PRMT R20, R36, 0x7610, R20 ;  /* 0x000076102414b816 */ /* 0x000fe20000000014 */
[----:B------:R-:W-:Y:S04]  /*aa60*/  STL.S16 [R1+0x384], R21 ;  /* 0x0003841501007387 */ /* 0x000fe80000100600 */
[----:B------:R0:W-:Y:S04]  /*aa70*/  STL.S16 [R1+0x394], R20 ;  /* 0x0003941401007387 */ /* 0x0001e80000100600 */
[----:B------:R-:W3:Y:S04]  /*aa80*/  LDL.LU.64 R60, [R1+0x358] ;  /* 0x00035800013c7983 */ /* 0x000ee80000300a00 */
[----:B0-----:R-:W3:Y:S01]  /*aa90*/  LDL.LU.64 R20, [R1+0x368] ;  /* 0x0003680001147983 */ /* 0x001ee20000300a00 */
[----:B--2---:R-:W-:-:S04]  /*aaa0*/  @!P2 SHF.R.U32.HI R34, RZ, 0x10, R42 ;  /* 0x00000010ff22a819 */ /* 0x004fc8000001162a */
[----:B------:R-:W-:Y:S02]  /*aab0*/  @!P2 PRMT R47, R34, 0x7610, R47 ;  /* 0x00007610222fa816 */ /* 0x000fe4000000002f */
[----:B----4-:R-:W-:-:S04]  /*aac0*/  @!P2 SHF.R.U32.HI R34, RZ, 0x10, R41 ;  /* 0x00000010ff22a819 */ /* 0x010fc80000011629 */
[----:B------:R-:W-:-:S05]  /*aad0*/  @!P2 PRMT R40, R34, 0x7610, R40 ;  /* 0x000076102228a816 */ /* 0x000fca0000000028 */
[----:B------:R0:W-:Y:S01]  /*aae0*/  STL.S16 [R1+0x37c], R40 ;  /* 0x00037c2801007387 */ /* 0x0001e20000100600 */
[----:B------:R-:W-:Y:S01]  /*aaf0*/  @!P2 PRMT R39, R42, 0x7610, R39 ;  /* 0x000076102a27a816 */ /* 0x000fe20000000027 */
[----:B0-----:R-:W-:-:S04]  /*ab00*/  HFMA2.MMA R40, -RZ, RZ, 0, 0 ;  /* 0x00000000ff287435 */ /* 0x001fc800000001ff */
[----:B------:R0:W-:Y:S06]  /*ab10*/  STL.S16 [R1+0x370], R39 ;  /* 0x0003702701007387 */ /* 0x0001ec0000100600 */
[----:B---3--:R-:W2:Y:S01]  /*ab20*/  @!P1 LDG.E R40, desc[UR10][R20.64] ;  /* 0x0000000a14289981 */ /* 0x008ea2000c1e1900 */
[----:B0-----:R-:W-:-:S06]  /*ab30*/  MOV R39, RZ ;  /* 0x000000ff00277202 */ /* 0x001fcc0000000f00 */
[----:B------:R-:W3:Y:S01]  /*ab40*/  @!P1 LDG.E R39, desc[UR10][R50.64] ;  /* 0x0000000a32279981 */ /* 0x000ee2000c1e1900 */
[----:B------:R-:W-:Y:S02]  /*ab50*/  PRMT R14, RZ, 0x7610, R14 ;  /* 0x00007610ff0e7816 */ /* 0x000fe4000000000e */
[----:B------:R-:W-:Y:S01]  /*ab60*/  LOP3.LUT P3, RZ, R3, 0x80, RZ, 0xc0, !PT ;  /* 0x0000008003ff7812 */ /* 0x000fe2000786c0ff */
[----:B------:R-:W-:Y:S01]  /*ab70*/  STL [R1+0xb8], R35 ;  /* 0x0000b82301007387 */ /* 0x000fe20000100800 */
[----:B------:R-:W-:-:S03]  /*ab80*/  PRMT R15, RZ, 0x7610, R15 ;  /* 0x00007610ff0f7816 */ /* 0x000fc6000000000f */
[----:B------:R-:W-:Y:S01]  /*ab90*/  STL [R1+0x1b8], R33 ;  /* 0x0001b82101007387 */ /* 0x000fe20000100800 */
[----:B------:R-:W-:Y:S02]  /*aba0*/  @!P2 PRMT R15, R41, 0x7610, R15 ;  /* 0x00007610290fa816 */ /* 0x000fe4000000000f */
[----:B------:R-:W-:Y:S01]  /*abb0*/  LOP3.LUT P4, RZ, R3, 0x40, RZ, 0xc0, !PT ;  /* 0x0000004003ff7812 */ /* 0x000fe2000788c0ff */
[----:B------:R-:W-:Y:S04]  /*abc0*/  STL [R1+0xb4], R37 ;  /* 0x0000b42501007387 */ /* 0x000fe80000100800 */
[----:B------:R-:W-:Y:S01]  /*abd0*/  STL.S16 [R1+0x378], R15 ;  /* 0x0003780f01007387 */ /* 0x000fe20000100600 */
[----:B------:R-:W-:-:S03]  /*abe0*/  PRMT R36, RZ, 0x7610, R36 ;  /* 0x00007610ff247816 */ /* 0x000fc60000000024 */
[----:B------:R-:W4:Y:S01]  /*abf0*/  LDL.LU.64 R20, [R1+0x348] ;  /* 0x0003480001147983 */ /* 0x000f220000300a00 */
[----:B--2---:R-:W-:-:S03]  /*ac00*/  @!P1 SHF.R.U32.HI R34, RZ, 0x10, R40 ;  /* 0x00000010ff229819 */ /* 0x004fc60000011628 */
[----:B------:R-:W2:Y:S01]  /*ac10*/  LDL.LU.64 R50, [R1+0x338] ;  /* 0x0003380001327983 */ /* 0x000ea20000300a00 */
[----:B------:R-:W-:Y:S02]  /*ac20*/  @!P1 PRMT R14, R34, 0x7610, R14 ;  /* 0x00007610220e9816 */ /* 0x000fe4000000000e */
[----:B---3--:R-:W-:-:S04]  /*ac30*/  @!P1 SHF.R.U32.HI R34, RZ, 0x10, R39 ;  /* 0x00000010ff229819 */ /* 0x008fc80000011627 */
[----:B------:R-:W-:-:S05]  /*ac40*/  @!P1 PRMT R38, R34, 0x7610, R38 ;  /* 0x0000761022269816 */ /* 0x000fca0000000026 */
[----:B------:R0:W-:Y:S02]  /*ac50*/  STL.S16 [R1+0x364], R38 ;  /* 0x0003642601007387 */ /* 0x0001e40000100600 */
[----:B0-----:R-:W-:-:S10]  /*ac60*/  HFMA2.MMA R38, -RZ, RZ, 0, 0 ;  /* 0x00000000ff267435 */ /* 0x001fd400000001ff */
[----:B------:R0:W3:Y:S04]  /*ac70*/  @!P3 LDG.E R38, desc[UR10][R60.64] ;  /* 0x0000000a3c26b981 */ /* 0x0000e8000c1e1900 */
[----:B------:R1:W-:Y:S04]  /*ac80*/  STL.S16 [R1+0x360], R14 ;  /* 0x0003600e01007387 */ /* 0x0003e80000100600 */
[----:B-1----:R-:W2:Y:S01]  /*ac90*/  LDL.LU.64 R14, [R1+0x340] ;  /* 0x00034000010e7983 */ /* 0x002ea20000300a00 */
[----:B------:R-:W-:Y:S02]  /*aca0*/  PRMT R35, RZ, 0x7610, R35 ;  /* 0x00007610ff237816 */ /* 0x000fe40000000023 */
[----:B------:R-:W-:-:S02]  /*acb0*/  PRMT R37, RZ, 0x7610, R37 ;  /* 0x00007610ff257816 */ /* 0x000fc40000000025 */
[----:B------:R-:W-:Y:S02]  /*acc0*/  @!P1 PRMT R36, R39, 0x7610, R36 ;  /* 0x0000761027249816 */ /* 0x000fe40000000024 */
[----:B------:R-:W-:-:S03]  /*acd0*/  @!P1 PRMT R37, R40, 0x7610, R37 ;  /* 0x0000761028259816 */ /* 0x000fc60000000025 */
[----:B------:R-:W-:Y:S04]  /*ace0*/  STL.S16 [R1+0x35c], R36 ;  /* 0x00035c2401007387 */ /* 0x000fe80000100600 */
[----:B------:R1:W-:Y:S02]  /*acf0*/  STL.S16 [R1+0x358], R37 ;  /* 0x0003582501007387 */ /* 0x0003e40000100600 */
[----:B-1----:R-:W-:-:S06]  /*ad00*/  CS2R R36, SRZ ;  /* 0x0000000000247805 */ /* 0x002fcc000001ff00 */
[----:B------:R-:W2:Y:S04]  /*ad10*/  @!P3 LDG.E R37, desc[UR10][R64.64] ;  /* 0x0000000a4025b981 */ /* 0x000ea8000c1e1900 */
[----:B----4-:R-:W4:Y:S01]  /*ad20*/  @!P4 LDG.E R36, desc[UR10][R20.64] ;  /* 0x0000000a1424c981 */ /* 0x010f22000c1e1900 */
[----:B0-----:R-:W-:Y:S02]  /*ad30*/  MOV R60, R58 ;  /* 0x0000003a003c7202 */ /* 0x001fe40000000f00 */
[----:B------:R-:W-:Y:S02]  /*ad40*/  MOV R61, R59 ;  /* 0x0000003b003d7202 */ /* 0x000fe40000000f00 */
[----:B------:R-:W4:Y:S01]  /*ad50*/  LDL.LU.64 R58, [R1+0x330] ;  /* 0x00033000013a7983 */ /* 0x000f220000300a00 */
[----:B------:R-:W-:-:S03]  /*ad60*/  PRMT R34, RZ, 0x7610, R34 ;  /* 0x00007610ff227816 */ /* 0x000fc60000000022 */
[----:B------:R-:W-:Y:S04]  /*ad70*/  STL [R1+0xbc], R32 ;  /* 0x0000bc2001007387 */ /* 0x000fe80000100800 */
[----:B------:R-:W4:Y:S01]  /*ad80*/  LDL.LU.64 R20, [R1+0x6e8] ;  /* 0x0006e80001147983 */ /* 0x000f220000300a00 */
[C---:B------:R-:W-:Y:S02]  /*ad90*/  LOP3.LUT P2, RZ, R3.reuse, 0x10, RZ, 0xc0, !PT ;  /* 0x0000001003ff7812 */ /* 0x040fe4000784c0ff */
[----:B------:R-:W-:Y:S01]  /*ada0*/  LOP3.LUT P5, RZ, R3, 0x20, RZ, 0xc0, !PT ;  /* 0x0000002003ff7812 */ /* 0x000fe200078ac0ff */
[----:B------:R-:W-:Y:S04]  /*adb0*/  STL [R1+0x1bc], R43 ;  /* 0x0001bc2b01007387 */ /* 0x000fe80000100800 */
[----:B------:R-:W4:Y:S01]  /*adc0*/  LDL.LU.64 R64, [R1+0x328] ;  /* 0x0003280001407983 */ /* 0x000f220000300a00 */
[----:B---3--:R-:W-:-:S04]  /*add0*/  @!P3 SHF.R.U32.HI R33, RZ, 0x10, R38 ;  /* 0x00000010ff21b819 */ /* 0x008fc80000011626 */
[----:B------:R-:W-:-:S05]  /*ade0*/  @!P3 PRMT R35, R33, 0x7610, R35 ;  /* 0x000076102123b816 */ /* 0x000fca0000000023 */
[----:B------:R0:W-:Y:S02]  /*adf0*/  STL.S16 [R1+0x368], R35 ;  /* 0x0003682301007387 */ /* 0x0001e40000100600 */
[----:B0-----:R-:W-:-:S10]  /*ae00*/  HFMA2.MMA R35, -RZ, RZ, 0, 0 ;  /* 0x00000000ff237435 */ /* 0x001fd400000001ff */
[----:B--2---:R0:W2:Y:S04]  /*ae10*/  @!P4 LDG.E R35, desc[UR10][R14.64] ;  /* 0x0000000a0e23c981 */ /* 0x0040a8000c1e1900 */
[----:B------:R-:W0:Y:S01]  /*ae20*/  LDL.LU.64 R14, [R1+0x6e0] ;  /* 0x0006e000010e7983 */ /* 0x000e220000300a00 */
[----:B------:R-:W-:Y:S02]  /*ae30*/  @!P3 SHF.R.U32.HI R33, RZ, 0x10, R37 ;  /* 0x00000010ff21b819 */ /* 0x000fe40000011625 */
[----:B0-----:R-:W-:Y:S02]  /*ae40*/  PRMT R15, RZ, 0x7610, R15 ;  /* 0x00007610ff0f7816 */ /* 0x001fe4000000000f */
[----:B------:R-:W-:Y:S02]  /*ae50*/  PRMT R14, RZ, 0x7610, R14 ;  /* 0x00007610ff0e7816 */ /* 0x000fe4000000000e */
[----:B------:R-:W-:-:S02]  /*ae60*/  @!P3 PRMT R15, R38, 0x7610, R15 ;  /* 0x00007610260fb816 */ /* 0x000fc4000000000f */
[----:B------:R-:W-:-:S03]  /*ae70*/  @!P3 PRMT R14, R37, 0x7610, R14 ;  /* 0x00007610250eb816 */ /* 0x000fc6000000000e */
[----:B------:R-:W-:Y:S04]  /*ae80*/  STL.S16 [R1+0x354], R15 ;  /* 0x0003540f01007387 */ /* 0x000fe80000100600 */
[----:B------:R0:W-:Y:S04]  /*ae90*/  STL.S16 [R1+0x36c], R14 ;  /* 0x00036c0e01007387 */ /* 0x0001e80000100600 */
[----:B0-----:R-:W3:Y:S01]  /*aea0*/  LDL.LU.64 R14, [R1+0x320] ;  /* 0x00032000010e7983 */ /* 0x001ee20000300a00 */
[----:B------:R-:W-:Y:S02]  /*aeb0*/  @!P3 PRMT R34, R33, 0x7610, R34 ;  /* 0x000076102122b816 */ /* 0x000fe40000000022 */
[----:B------:R-:W-:-:S02]  /*aec0*/  PRMT R33, RZ, 0x7610, R33 ;  /* 0x00007610ff217816 */ /* 0x000fc40000000021 */
[----:B----4-:R-:W-:Y:S01]  /*aed0*/  @!P4 SHF.R.U32.HI R32, RZ, 0x10, R36 ;  /* 0x00000010ff20c819 */ /* 0x010fe20000011624 */
[----:B------:R-:W-:-:S03]  /*aee0*/  HFMA2.MMA R43, -RZ, RZ, 0, 0 ;  /* 0x00000000ff2b7435 */ /* 0x000fc600000001ff */
[----:B------:R-:W-:Y:S01]  /*aef0*/  @!P4 PRMT R33, R32, 0x7610, R33 ;  /* 0x000076102021c816 */ /* 0x000fe20000000021 */
[----:B------:R0:W-:Y:S04]  /*af00*/  STL.S16 [R1+0x528], R34 ;  /* 0x0005282201007387 */ /* 0x0001e80000100600 */
[----:B------:R1:W-:Y:S01]  /*af10*/  STL.S16 [R1+0x544], R33 ;  /* 0x0005442101007387 */ /* 0x0003e20000100600 */
[----:B0-----:R-:W-:Y:S01]  /*af20*/  MOV R34, RZ ;  /* 0x000000ff00227202 */ /* 0x001fe20000000f00 */
[----:B-1----:R-:W-:-:S05]  /*af30*/  HFMA2.MMA R33, -RZ, RZ, 0, 0 ;  /* 0x00000000ff217435 */ /* 0x002fca00000001ff */
[----:B------:R-:W4:Y:S05]  /*af40*/  @!P5 LDG.E R34, desc[UR10][R50.64] ;  /* 0x0000000a3222d981 */ /* 0x000f2a000c1e1900 */
[----:B------:R-:W4:Y:S01]  /*af50*/  @!P5 LDG.E R33, desc[UR10][R58.64] ;  /* 0x0000000a3a21d981 */ /* 0x000f22000c1e1900 */
[----:B------:R-:W-:Y:S02]  /*af60*/  PRMT R21, RZ, 0x7610, R21 ;  /* 0x00007610ff157816 */ /* 0x000fe40000000015 */
[----:B--2---:R-:W-:Y:S01]  /*af70*/  @!P4 SHF.R.U32.HI R32, RZ, 0x10, R35 ;  /* 0x00000010ff20c819 */ /* 0x004fe20000011623 */
[----:B------:R-:W2:Y:S01]  /*af80*/  LDL.LU.64 R50, [R1+0x318] ;  /* 0x0003180001327983 */ /* 0x000ea20000300a00 */
[----:B------:R-:W-:-:S02]  /*af90*/  PRMT R6, RZ, 0x7610, R6 ;  /* 0x00007610ff067816 */ /* 0x000fc40000000006 */
[----:B------:R-:W-:Y:S02]  /*afa0*/  @!P4 PRMT R21, R32, 0x7610, R21 ;  /* 0x000076102015c816 */ /* 0x000fe40000000015 */
[----:B------:R-:W-:Y:S01]  /*afb0*/  @!P4 PRMT R6, R36, 0x7610, R6 ;  /* 0x000076102406c816 */ /* 0x000fe20000000006 */
[----:B------:R-:W2:Y:S04]  /*afc0*/  LDL.LU.64 R58, [R1+0x310] ;  /* 0x00031000013a7983 */ /* 0x000ea80000300a00 */
[----:B------:R0:W-:Y:S04]  /*afd0*/  STL.S16 [R1+0x554], R21 ;  /* 0x0005541501007387 */ /* 0x0001e80000100600 */
[----:B------:R1:W-:Y:S01]  /*afe0*/  STL.S16 [R1+0x52c], R6 ;  /* 0x00052c0601007387 */ /* 0x0003e20000100600 */
[----:B0-----:R-:W-:-:S03]  /*aff0*/  MOV R21, R7 ;  /* 0x0000000700157202 */ /* 0x001fc60000000f00 */
[----:B-1----:R-:W2:Y:S04]  /*b000*/  LDL.LU.64 R6, [R1+0x308] ;  /* 0x0003080001067983 */ /* 0x002ea80000300a00 */
[----:B---3--:R0:W3:Y:S04]  /*b010*/  @!P2 LDG.E R43, desc[UR10][R14.64] ;  /* 0x0000000a0e2ba981 */ /* 0x0080e8000c1e1900 */
[----:B------:R-:W0:Y:S04]  /*b020*/  LDL.LU R14, [R1+0x6d8] ;  /* 0x0006d800010e7983 */ /* 0x000e280000300800 */
[----:B------:R1:W-:Y:S01]  /*b030*/  STL [R1+0xa4], R44 ;  /* 0x0000a42c01007387 */ /* 0x0003e20000100800 */
[----:B------:R-:W-:-:S02]  /*b040*/  LOP3.LUT P1, RZ, R3, 0x8, RZ, 0xc0, !PT ;  /* 0x0000000803ff7812 */ /* 0x000fc4000782c0ff */
[C---:B------:R-:W-:Y:S02]  /*b050*/  LOP3.LUT P3, RZ, R3.reuse, 0x4, RZ, 0xc0, !PT ;  /* 0x0000000403ff7812 */ /* 0x040fe4000786c0ff */
[----:B------:R-:W-:Y:S02]  /*b060*/  LOP3.LUT P0, RZ, R3, 0x1, RZ, 0xc0, !PT ;  /* 0x0000000103ff7812 */ /* 0x000fe4000780c0ff */
[----:B-1----:R-:W-:-:S04]  /*b070*/  PRMT R44, RZ, 0x7610, R44 ;  /* 0x00007610ff2c7816 */ /* 0x002fc8000000002c */
[----:B------:R-:W-:Y:S02]  /*b080*/  @!P4 PRMT R44, R35, 0x7610, R44 ;  /* 0x00007610232cc816 */ /* 0x000fe4000000002c */
[----:B------:R-:W-:Y:S02]  /*b090*/  LOP3.LUT P4, RZ, R3, 0x2, RZ, 0xc0, !PT ;  /* 0x0000000203ff7812 */ /* 0x000fe4000788c0ff */
[----:B----4-:R-:W-:Y:S02]  /*b0a0*/  @!P5 SHF.R.U32.HI R3, RZ, 0x10, R34 ;  /* 0x00000010ff03d819 */ /* 0x010fe40000011622 */
[----:B------:R-:W-:Y:S01]  /*b0b0*/  MOV R32, RZ ;  /* 0x000000ff00207202 */ /* 0x000fe20000000f00 */
[----:B------:R1:W-:Y:S05]  /*b0c0*/  STL [R1+0x58], R45 ;  /* 0x0000582d01007387 */ /* 0x0003ea0000100800 */
[----:B------:R-:W4:Y:S01]  /*b0d0*/  @!P2 LDG.E R32, desc[UR10][R64.64] ;  /* 0x0000000a4020a981 */ /* 0x000f22000c1e1900 */
[----:B-1----:R-:W-:-:S03]  /*b0e0*/  PRMT R45, RZ, 0x7610, R45 ;  /* 0x00007610ff2d7816 */ /* 0x002fc6000000002d */
[----:B------:R-:W3:Y:S04]  /*b0f0*/  LDL.LU.64 R64, [R1+0x300] ;  /* 0x0003000001407983 */ /* 0x000ee80000300a00 */
[----:B------:R-:W-:Y:S04]  /*b100*/  STL.S16 [R1+0x374], R47 ;  /* 0x0003742f01007387 */ /* 0x000fe80000100600 */
[----:B------:R1:W-:Y:S02]  /*b110*/  STL [R1+0xc0], R46 ;  /* 0x0000c02e01007387 */ /* 0x0003e40000100800 */
[----:B-1----:R-:W-:-:S06]  /*b120*/  CS2R R46, SRZ ;  /* 0x00000000002e7805 */ /* 0x002fcc000001ff00 */
[----:B--2---:R1:W2:Y:S04]  /*b130*/  @!P3 LDG.E R46, desc[UR10][R6.64] ;  /* 0x0000000a062eb981 */ /* 0x0042a8000c1e1900 */
[----:B------:R-:W1:Y:S01]  /*b140*/  LDL.LU R6, [R1+0x6cc] ;  /* 0x0006cc0001067983 */ /* 0x000e620000300800 */
[----:B0-----:R-:W-:-:S04]  /*b150*/  PRMT R14, RZ, 0x7610, R14 ;  /* 0x00007610ff0e7816 */ /* 0x001fc8000000000e */
[----:B------:R-:W-:Y:S02]  /*b160*/  @!P5 PRMT R14, R3, 0x7610, R14 ;  /* 0x00007610030ed816 */ /* 0x000fe4000000000e */
[----:B------:R-:W-:-:S04]  /*b170*/  @!P5 SHF.R.U32.HI R3, RZ, 0x10, R33 ;  /* 0x00000010ff03d819 */ /* 0x000fc80000011621 */
[----:B------:R-:W-:-:S05]  /*b180*/  @!P5 PRMT R45, R3, 0x7610, R45 ;  /* 0x00007610032dd816 */ /* 0x000fca000000002d */
[----:B------:R0:W-:Y:S02]  /*b190*/  STL.S16 [R1+0x57c], R45 ;  /* 0x00057c2d01007387 */ /* 0x0001e40000100600 */
[----:B0-----:R-:W-:-:S10]  /*b1a0*/  HFMA2.MMA R45, -RZ, RZ, 0, 0 ;  /* 0x00000000ff2d7435 */ /* 0x001fd400000001ff */
[----:B------:R-:W2:Y:S04]  /*b1b0*/  @!P1 LDG.E R45, desc[UR10][R58.64] ;  /* 0x0000000a3a2d9981 */ /* 0x000ea8000c1e1900 */
[----:B------:R0:W-:Y:S01]  /*b1c0*/  STL.S16 [R1+0x53c], R44 ;  /* 0x00053c2c01007387 */ /* 0x0001e20000100600 */
[----:B------:R-:W-:-:S03]  /*b1d0*/  PRMT R20, RZ, 0x7610, R20 ;  /* 0x00007610ff147816 */ /* 0x000fc60000000014 */
[----:B------:R4:W-:Y:S04]  /*b1e0*/  STL.S16 [R1+0x3d8], R0 ;  /* 0x0003d80001007387 */ /* 0x0009e80000100600 */
[----:B------:R-:W2:Y:S01]  /*b1f0*/  LDL.LU.64 R58, [R1+0x2e8] ;  /* 0x0002e800013a7983 */ /* 0x000ea20000300a00 */
[----:B0-----:R-:W-:-:S03]  /*b200*/  MOV R44, RZ ;  /* 0x000000ff002c7202 */ /* 0x001fc60000000f00 */
[----:B------:R0:W-:Y:S04]  /*b210*/  STL.S16 [R1+0x574], R14 ;  /* 0x0005740e01007387 */ /* 0x0001e80000100600 */
[----:B------:R2:W2:Y:S01]  /*b220*/  @!P1 LDG.E R44, desc[UR10][R50.64] ;  /* 0x0000000a322c9981 */ /* 0x0004a2000c1e1900 */
[----:B------:R-:W-:-:S03]  /*b230*/  PRMT R3, RZ, 0x7610, R3 ;  /* 0x00007610ff037816 */ /* 0x000fc60000000003 */
[----:B----4-:R-:W4:Y:S04]  /*b240*/  LDL.LU R0, [R1+0x720] ;  /* 0x0007200001007983 */ /* 0x010f280000300800 */
[----:B0-----:R-:W4:Y:S04]  /*b250*/  LDL.LU.64 R14, [R1+0x2f8] ;  /* 0x0002f800010e7983 */ /* 0x001f280000300a00 */
[----:B------:R-:W4:Y:S01]  /*b260*/  LDL.LU.64 R50, [R1+0x6d0] ;  /* 0x0006d00001327983 */ /* 0x000f220000300a00 */
[----:B------:R-:W-:Y:S02]  /*b270*/  @!P5 PRMT R20, R34, 0x7610, R20 ;  /* 0x000076102214d816 */ /* 0x000fe40000000014 */
[----:B------:R-:W-:Y:S01]  /*b280*/  @!P5 PRMT R3, R33, 0x7610, R3 ;  /* 0x000076102103d816 */ /* 0x000fe20000000003 */
[----:B---3--:R0:W3:Y:S01]  /*b290*/  @!P3 LDG.E R47, desc[UR10][R64.64] ;  /* 0x0000000a402fb981 */ /* 0x0080e2000c1e1900 */
[----:B------:R-:W-:-:S03]  /*b2a0*/  LOP3.LUT P5, RZ, R21, 0x1, RZ, 0xc0, !PT ;  /* 0x0000000115ff7812 */ /* 0x000fc600078ac0ff */
[----:B------:R1:W-:Y:S04]  /*b2b0*/  STL.S16 [R1+0x55c], R20 ;  /* 0x00055c1401007387 */ /* 0x0003e80000100600 */
[----:B------:R-:W0:Y:S04]  /*b2c0*/  LDL.LU R64, [R1+0x6c8] ;  /* 0x0006c80001407983 */ /* 0x000e280000300800 */
[----:B-1----:R-:W3:Y:S04]  /*b2d0*/  LDL.LU.64 R20, [R1+0x2d8] ;  /* 0x0002d80001147983 */ /* 0x002ee80000300a00 */
[----:B------:R1:W-:Y:S02]  /*b2e0*/  STL [R1+0x1c0], R49 ;  /* 0x0001c03101007387 */ /* 0x0003e40000100800 */
[----:B-1----:R-:W-:-:S02]  /*b2f0*/  HFMA2.MMA R49, -RZ, RZ, 0, 0 ;  /* 0x00000000ff317435 */ /* 0x002fc400000001ff */
[----:B------:R1:W-:Y:S01]  /*b300*/  STL.S16 [R1+0x578], R3 ;  /* 0x0005780301007387 */ /* 0x0003e20000100600 */
[----:B------:R-:W-:Y:S02]  /*b310*/  PRMT R6, RZ, 0x7610, R6 ;  /* 0x00007610ff067816 */ /* 0x000fe40000000006 */
[----:B-1----:R-:W-:-:S04]  /*b320*/  @!P2 SHF.R.U32.HI R3, RZ, 0x10, R32 ;  /* 0x00000010ff03a819 */ /* 0x002fc80000011620 */
[----:B------:R-:W-:-:S05]  /*b330*/  @!P2 PRMT R6, R3, 0x7610, R6 ;  /* 0x000076100306a816 */ /* 0x000fca0000000006 */
[----:B------:R1:W-:Y:S04]  /*b340*/  STL.S16 [R1+0x598], R6 ;  /* 0x0005980601007387 */ /* 0x0003e80000100600 */
[----:B-1----:R-:W3:Y:S04]  /*b350*/  LDL.LU.64 R6, [R1+0x2d0] ;  /* 0x0002d00001067983 */ /* 0x002ee80000300a00 */
[----:B--2---:R-:W2:Y:S04]  /*b360*/  @!P4 LDG.E R49, desc[UR10][R58.64] ;  /* 0x0000000a3a31c981 */ /* 0x004ea8000c1e1900 */
[----:B------:R-:W2:Y:S01]  /*b370*/  LDL.LU.64 R58, [R1+0x2a8] ;  /* 0x0002a800013a7983 */ /* 0x000ea20000300a00 */
[----:B------:R-:W-:-:S02]  /*b380*/  PRMT R48, RZ, 0x7610, R48 ;  /* 0x00007610ff307816 */ /* 0x000fc40000000030 */
[----:B------:R-:W-:-:S04]  /*b390*/  @!P2 SHF.R.U32.HI R3, RZ, 0x10, R43 ;  /* 0x00000010ff03a819 */ /* 0x000fc8000001162b */
[----:B------:R-:W-:Y:S02]  /*b3a0*/  @!P2 PRMT R48, R3, 0x7610, R48 ;  /* 0x000076100330a816 */ /* 0x000fe40000000030 */
[----:B------:R-:W-:-:S03]  /*b3b0*/  PRMT R3, RZ, 0x7610, R3 ;  /* 0x00007610ff037816 */ /* 0x000fc60000000003 */
[----:B------:R1:W-:Y:S01]  /*b3c0*/  STL.S16 [R1+0x59c], R48 ;  /* 0x00059c3001007387 */ /* 0x0003e20000100600 */
[----:B------:R-:W-:Y:S02]  /*b3d0*/  @!P2 PRMT R3, R43, 0x7610, R3 ;  /* 0x000076102b03a816 */ /* 0x000fe40000000003 */
[----:B----4-:R-:W-:-:S03]  /*b3e0*/  PRMT R50, RZ, 0x7610, R50 ;  /* 0x00007610ff327816 */ /* 0x010fc60000000032 */
[----:B------:R4:W-:Y:S01]  /*b3f0*/  STL.S16 [R1+0x584], R3 ;  /* 0x0005840301007387 */ /* 0x0009e20000100600 */
[----:B-1----:R-:W-:Y:S02]  /*b400*/  MOV R48, RZ ;  /* 0x000000ff00307202 */ /* 0x002fe40000000f00 */
[----:B----4-:R-:W-:-:S04]  /*b410*/  @!P1 SHF.R.U32.HI R3, RZ, 0x10, R44 ;  /* 0x00000010ff039819 */ /* 0x010fc8000001162c */
[----:B------:R-:W4:Y:S01]  /*b420*/  @!P4 LDG.E R48, desc[UR10][R14.64] ;  /* 0x0000000a0e30c981 */ /* 0x000f22000c1e1900 */
[----:B------:R-:W-:Y:S02]  /*b430*/  PRMT R51, RZ, 0x7610, R51 ;  /* 0x00007610ff337816 */ /* 0x000fe40000000033 */
[----:B------:R-:W-:Y:S02]  /*b440*/  @!P1 PRMT R50, R3, 0x7610, R50 ;  /* 0x0000761003329816 */ /* 0x000fe40000000032 */
[----:B------:R-:W-:-:S04]  /*b450*/  @!P1 SHF.R.U32.HI R3, RZ, 0x10, R45 ;  /* 0x00000010ff039819 */ /* 0x000fc8000001162d */
[----:B------:R-:W-:Y:S01]  /*b460*/  @!P1 PRMT R51, R3, 0x7610, R51 ;  /* 0x0000761003339816 */ /* 0x000fe20000000033 */
[----:B------:R-:W4:Y:S01]  /*b470*/  LDL.LU.64 R14, [R1+0x2c0] ;  /* 0x0002c000010e7983 */ /* 0x000f220000300a00 */
[----:B------:R-:W-:Y:S02]  /*b480*/  PRMT R3, RZ, 0x7610, R3 ;  /* 0x00007610ff037816 */ /* 0x000fe40000000003 */
[----:B------:R-:W-:Y:S01]  /*b490*/  PRMT R0, RZ, 0x7610, R0 ;  /* 0x00007610ff007816 */ /* 0x000fe20000000000 */
[----:B------:R1:W-:Y:S01]  /*b4a0*/  STL.S16 [R1+0x5a4], R50 ;  /* 0x0005a43201007387 */ /* 0x0003e20000100600 */
[----:B------:R-:W-:Y:S02]  /*b4b0*/  @!P1 PRMT R3, R45, 0x7610, R3 ;  /* 0x000076102d039816 */ /* 0x000fe40000000003 */
[----:B------:R-:W-:Y:S02]  /*b4c0*/  @!P3 PRMT R0, R46, 0x7610, R0 ;  /* 0x000076102e00b816 */ /* 0x000fe40000000000 */
[----:B------:R-:W-:Y:S01]  /*b4d0*/  PRMT R53, RZ, 0x7610, R53 ;  /* 0x00007610ff357816 */ /* 0x000fe20000000035 */
[----:B------:R3:W-:Y:S01]  /*b4e0*/  STL.S16 [R1+0x5b8], R3 ;  /* 0x0005b80301007387 */ /* 0x0007e20000100600 */
[----:B-1----:R-:W-:-:S03]  /*b4f0*/  MOV R50, RZ ;  /* 0x000000ff00327202 */ /* 0x002fc60000000f00 */
[----:B------:R1:W-:Y:S01]  /*b500*/  STL.S16 [R1+0x5c0], R0 ;  /* 0x0005c00001007387 */ /* 0x0003e20000100600 */
[----:B0-----:R-:W-:Y:S02]  /*b510*/  PRMT R64, RZ, 0x7610, R64 ;  /* 0x00007610ff407816 */ /* 0x001fe40000000040 */
[----:B---3--:R-:W-:Y:S01]  /*b520*/  @!P3 SHF.R.U32.HI R3, RZ, 0x10, R46 ;  /* 0x00000010ff03b819 */ /* 0x008fe2000001162e */
[----:B------:R-:W3:Y:S01]  /*b530*/  @!P0 LDG.E R50, desc[UR10][R20.64] ;  /* 0x0000000a14328981 */ /* 0x000ee2000c1e1900 */
[----:B------:R-:W-:Y:S02]  /*b540*/  PRMT R54, RZ, 0x7610, R54 ;  /* 0x00007610ff367816 */ /* 0x000fe40000000036 */
[----:B------:R-:W-:Y:S01]  /*b550*/  @!P3 PRMT R53, R3, 0x7610, R53 ;  /* 0x000076100335b816 */ /* 0x000fe20000000035 */
[----:B-1----:R-:W3:Y:S01]  /*b560*/  LDL.LU R0, [R1+0x6a0] ;  /* 0x0006a00001007983 */ /* 0x002ee20000300800 */
[----:B------:R-:W-:Y:S02]  /*b570*/  @!P3 SHF.R.U32.HI R3, RZ, 0x10, R47 ;  /* 0x00000010ff03b819 */ /* 0x000fe4000001162f */
[----:B------:R-:W-:-:S02]  /*b580*/  @!P2 PRMT R64, R32, 0x7610, R64 ;  /* 0x000076102040a816 */ /* 0x000fc40000000040 */
[----:B------:R-:W-:Y:S01]  /*b590*/  LOP3.LUT P2, RZ, R2, 0x80000000, RZ, 0xc0, !PT ;  /* 0x8000000002ff7812 */ /* 0x000fe2000784c0ff */
[----:B------:R-:W-:Y:S01]  /*b5a0*/  STL.S16 [R1+0x5bc], R51 ;  /* 0x0005bc3301007387 */ /* 0x000fe20000100600 */
[----:B------:R-:W-:Y:S02]  /*b5b0*/  @!P3 PRMT R54, R3, 0x7610, R54 ;  /* 0x000076100336b816 */ /* 0x000fe40000000036 */
[----:B------:R-:W-:Y:S02]  /*b5c0*/  PRMT R56, RZ, 0x7610, R56 ;  /* 0x00007610ff387816 */ /* 0x000fe40000000038 */
[----:B------:R-:W-:Y:S01]  /*b5d0*/  PRMT R57, RZ, 0x7610, R57 ;  /* 0x00007610ff397816 */ /* 0x000fe20000000039 */
[----:B------:R0:W-:Y:S01]  /*b5e0*/  STL.S16 [R1+0x5ec], R54 ;  /* 0x0005ec3601007387 */ /* 0x0001e20000100600 */
[----:B------:R-:W-:-:S03]  /*b5f0*/  PRMT R67, RZ, 0x7610, R67 ;  /* 0x00007610ff437816 */ /* 0x000fc60000000043 */
[----:B------:R-:W-:Y:S04]  /*b600*/  STL [R1+0xc8], R66 ;  /* 0x0000c84201007387 */ /* 0x000fe80000100800 */
[----:B------:R-:W-:Y:S01]  /*b610*/  STL [R1+0x1c4], R55 ;  /* 0x0001c43701007387 */ /* 0x000fe20000100800 */
[----:B0-----:R-:W-:Y:S01]  /*b620*/  MOV R54, RZ ;  /* 0x000000ff00367202 */ /* 0x001fe20000000f00 */
[----:B------:R-:W-:Y:S01]  /*b630*/  HFMA2.MMA R51, -RZ, RZ, 0, 0 ;  /* 0x00000000ff337435 */ /* 0x000fe200000001ff */
[----:B------:R-:W-:Y:S01]  /*b640*/  PRMT R68, RZ, 0x7610, R68 ;  /* 0x00007610ff447816 */ /* 0x000fe20000000044 */
[----:B------:R-:W-:Y:S01]  /*b650*/  UIMAD.WIDE UR6, UR5, 0x8, UR6 ;  /* 0x00000008050678a5 */ /* 0x000fe2000f8e0206 */
[----:B------:R-:W-:Y:S04]  /*b660*/  STL [R1+0xc4], R52 ;  /* 0x0000c43401007387 */ /* 0x000fe80000100800 */
[----:B------:R-:W5:Y:S04]  /*b670*/  LDL.LU.64 R20, [R1+0x6c0] ;  /* 0x0006c00001147983 */ /* 0x000f680000300a00 */
[----:B------:R0:W3:Y:S04]  /*b680*/  @!P0 LDG.E R51, desc[UR10][R6.64] ;  /* 0x0000000a06338981 */ /* 0x0000e8000c1e1900 */
[----:B------:R-:W0:Y:S04]  /*b690*/  LDL.LU R6, [R1+0x6b8] ;  /* 0x0006b80001067983 */ /* 0x000e280000300800 */
[----:B------:R1:W-:Y:S04]  /*b6a0*/  STL.S16 [R1+0x580], R64 ;  /* 0x0005804001007387 */ /* 0x0003e80000100600 */
[----:B-1----:R-:W3:Y:S04]  /*b6b0*/  LDL.LU.64 R64, [R1+0x2b0] ;  /* 0x0002b00001407983 */ /* 0x002ee80000300a00 */
[----:B--2---:R-:W2:Y:S04]  /*b6c0*/  @!P2 LDG.E R54, desc[UR10][R58.64] ;  /* 0x0000000a3a36a981 */ /* 0x004ea8000c1e1900 */
[----:B------:R-:W2:Y:S01]  /*b6d0*/  LDL.LU.64 R58, [R1+0x240] ;  /* 0x00024000013a7983 */ /* 0x000ea20000300a00 */
[----:B------:R-:W-:-:S04]  /*b6e0*/  PRMT R3, RZ, 0x7610, R3 ;  /* 0x00007610ff037816 */ /* 0x000fc80000000003 */
[----:B------:R-:W-:-:S05]  /*b6f0*/  @!P3 PRMT R3, R47, 0x7610, R3 ;  /* 0x000076102f03b816 */ /* 0x000fca0000000003 */
[----:B------:R4:W-:Y:S02]  /*b700*/  STL.S16 [R1+0x5e4], R3 ;  /* 0x0005e40301007387 */ /* 0x0009e40000100600 */
[----:B----4-:R-:W-:-:S04]  /*b710*/  @!P4 SHF.R.U32.HI R3, RZ, 0x10, R48 ;  /* 0x00000010ff03c819 */ /* 0x010fc80000011630 */
[----:B------:R-:W-:Y:S02]  /*b720*/  @!P4 PRMT R56, R3, 0x7610, R56 ;  /* 0x000076100338c816 */ /* 0x000fe40000000038 */
[----:B------:R-:W-:-:S04]  /*b730*/  @!P4 SHF.R.U32.HI R3, RZ, 0x10, R49 ;  /* 0x00000010ff03c819 */ /* 0x000fc80000011631 */
[----:B------:R-:W-:Y:S02]  /*b740*/  @!P4 PRMT R57, R3, 0x7610, R57 ;  /* 0x000076100339c816 */ /* 0x000fe40000000039 */
[----:B------:R-:W-:-:S04]  /*b750*/  PRMT R3, RZ, 0x7610, R3 ;  /* 0x00007610ff037816 */ /* 0x000fc80000000003 */
[----:B------:R-:W-:-:S05]  /*b760*/  @!P4 PRMT R3, R49, 0x7610, R3 ;  /* 0x000076103103c816 */ /* 0x000fca0000000003 */
[----:B------:R3:W-:Y:S02]  /*b770*/  STL.S16 [R1+0x5f4], R3 ;  /* 0x0005f40301007387 */ /* 0x0007e40000100600 */
[----:B---3--:R-:W-:Y:S02]  /*b780*/  @!P0 SHF.R.U32.HI R3, RZ, 0x10, R50 ;  /* 0x00000010ff038819 */ /* 0x008fe40000011632 */
[----:B------:R-:W-:Y:S02]  /*b790*/  PRMT R0, RZ, 0x7610, R0 ;  /* 0x00007610ff007816 */ /* 0x000fe40000000000 */
[----:B------:R-:W-:Y:S02]  /*b7a0*/  @!P0 PRMT R67, R3, 0x7610, R67 ;  /* 0x0000761003438816 */ /* 0x000fe40000000043 */
[----:B------:R-:W-:Y:S02]  /*b7b0*/  @!P4 PRMT R0, R48, 0x7610, R0 ;  /* 0x000076103000c816 */ /* 0x000fe40000000000 */
[----:B------:R-:W-:Y:S01]  /*b7c0*/  LOP3.LUT P4, RZ, R2, 0x10000000, RZ, 0xc0, !PT ;  /* 0x1000000002ff7812 */ /* 0x000fe2000788c0ff */
[----:B------:R1:W-:Y:S02]  /*b7d0*/  STL.S16 [R1+0x608], R67 ;  /* 0x0006084301007387 */ /* 0x0003e40000100600 */
[----:B-1----:R-:W-:Y:S01]  /*b7e0*/  HFMA2.MMA R67, -RZ, RZ, 0, 0 ;  /* 0x00000000ff437435 */ /* 0x002fe200000001ff */
[----:B0-----:R-:W-:-:S04]  /*b7f0*/  PRMT R6, RZ, 0x7610, R6 ;  /* 0x00007610ff067816 */ /* 0x001fc80000000006 */
[----:B------:R-:W-:-:S05]  /*b800*/  @!P1 PRMT R6, R44, 0x7610, R6 ;  /* 0x000076102c069816 */ /* 0x000fca0000000006 */
[----:B------:R0:W-:Y:S04]  /*b810*/  STL.S16 [R1+0x5a0], R6 ;  /* 0x0005a00601007387 */ /* 0x0001e80000100600 */
[----:B0-----:R-:W3:Y:S01]  /*b820*/  LDL.LU.64 R6, [R1+0x270] ;  /* 0x0002700001067983 */ /* 0x001ee20000300a00 */
[----:B------:R-:W-:-:S06]  /*b830*/  MOV R66, RZ ;  /* 0x000000ff00427202 */ /* 0x000fcc0000000f00 */
[----:B------:R-:W4:Y:S01]  /*b840*/  @!P4 LDG.E R66, desc[UR10][R60.64] ;  /* 0x0000000a3c42c981 */ /* 0x000f22000c1e1900 */
[----:B------:R-:W-:Y:S01]  /*b850*/  LOP3.LUT P1, RZ, R2, 0x40000000, RZ, 0xc0, !PT ;  /* 0x4000000002ff7812 */ /* 0x000fe2000782c0ff */
[----:B------:R-:W-:Y:S02]  /*b860*/  HFMA2.MMA R55, -RZ, RZ, 0, 0 ;  /* 0x00000000ff377435 */ /* 0x000fe400000001ff */
[----:B------:R-:W4:Y:S04]  /*b870*/  LDL.LU.64 R60, [R1+0x678] ;  /* 0x00067800013c7983 */ /* 0x000f280000300a00 */
[----:B------:R0:W-:Y:S04]  /*b880*/  STL.S16 [R1+0x5e8], R53 ;  /* 0x0005e83501007387 */ /* 0x0001e80000100600 */
[----:B------:R-:W4:Y:S01]  /*b890*/  @!P2 LDG.E R55, desc[UR10][R62.64] ;  /* 0x0000000a3e37a981 */ /* 0x000f22000c1e1900 */
[----:B0-----:R-:W-:-:S03]  /*b8a0*/  HFMA2.MMA R53, -RZ, RZ, 0, 0 ;  /* 0x00000000ff357435 */ /* 0x001fc600000001ff */
[----:B------:R-:W4:Y:S07]  /*b8b0*/  LDL.LU.64 R62, [R1+0x698] ;  /* 0x00069800013e7983 */ /* 0x000f2e0000300a00 */
[----:B------:R-:W4:Y:S04]  /*b8c0*/  @!P1 LDG.E R53, desc[UR10][R64.64] ;  /* 0x0000000a40359981 */ /* 0x000f28000c1e1900 */
[----:B------:R-:W4:Y:S04]  /*b8d0*/  LDL.LU.64 R64, [R1+0x6a8] ;  /* 0x0006a80001407983 */ /* 0x000f280000300a00 */
[----:B--2---:R-:W2:Y:S04]  /*b8e0*/  @!P4 LDG.E R67, desc[UR10][R58.64] ;  /* 0x0000000a3a43c981 */ /* 0x004ea8000c1e1900 */
[----:B------:R-:W4:Y:S01]  /*b8f0*/  LDL.LU.64 R58, [R1+0x670] ;  /* 0x00067000013a7983 */ /* 0x000f220000300a00 */
[----:B------:R-:W-:-:S04]  /*b900*/  @!P0 SHF.R.U32.HI R3, RZ, 0x10, R51 ;  /* 0x00000010ff038819 */ /* 0x000fc80000011633 */
[----:B------:R-:W-:-:S05]  /*b910*/  @!P0 PRMT R68, R3, 0x7610, R68 ;  /* 0x0000761003448816 */ /* 0x000fca0000000044 */
[----:B------:R0:W-:Y:S01]  /*b920*/  STL.S16 [R1+0x614], R68 ;  /* 0x0006144401007387 */ /* 0x0001e20000100600 */
[----:B------:R-:W-:Y:S02]  /*b930*/  PRMT R3, RZ, 0x7610, R3 ;  /* 0x00007610ff037816 */ /* 0x000fe40000000003 */
[----:B0-----:R-:W-:Y:S02]  /*b940*/  MOV R68, RZ ;  /* 0x000000ff00447202 */ /* 0x001fe40000000f00 */
[----:B------:R-:W-:Y:S02]  /*b950*/  @!P0 PRMT R3, R51, 0x7610, R3 ;  /* 0x0000761033038816 */ /* 0x000fe40000000003 */
[----:B------:R-:W-:-:S03]  /*b960*/  LOP3.LUT P3, RZ, R2, 0x20000000, RZ, 0xc0, !PT ;  /* 0x2000000002ff7812 */ /* 0x000fc6000786c0ff */
[----:B------:R0:W-:Y:S04]  /*b970*/  STL.S16 [R1+0x604], R3 ;  /* 0x0006040301007387 */ /* 0x0001e80000100600 */
[----:B------:R1:W-:Y:S01]  /*b980*/  STL.S16 [R1+0x5f0], R56 ;  /* 0x0005f03801007387 */ /* 0x0003e20000100600 */
[----:B0-----:R-:W-:-:S03]  /*b990*/  MOV R3, UR7 ;  /* 0x0000000700037c02 */ /* 0x001fc60008000f00 */
[----:B------:R0:W-:Y:S01]  /*b9a0*/  STL.S16 [R1+0x5f8], R57 ;  /* 0x0005f83901007387 */ /* 0x0001e20000100600 */
[----:B-1----:R-:W-:-:S06]  /*b9b0*/  MOV R56, RZ ;  /* 0x000000ff00387202 */ /* 0x002fcc0000000f00 */
[----:B------:R-:W2:Y:S01]  /*b9c0*/  @!P3 LDG.E R56, desc[UR10][R4.64] ;  /* 0x0000000a0438b981 */ /* 0x000ea2000c1e1900 */
[----:B0-----:R-:W-:Y:S01]  /*b9d0*/  HFMA2.MMA R57, -RZ, RZ, 0, 0 ;  /* 0x00000000ff397435 */ /* 0x001fe200000001ff */
[----:B------:R-:W-:-:S06]  /*b9e0*/  MOV R52, RZ ;  /* 0x000000ff00347202 */ /* 0x000fcc0000000f00 */
[----:B------:R-:W2:Y:S04]  /*b9f0*/  @!P1 LDG.E R52, desc[UR10][R14.64] ;  /* 0x0000000a0e349981 */ /* 0x000ea8000c1e1900 */
[----:B------:R0:W-:Y:S04]  /*ba00*/  STL.S16 [R1+0x274], R0 ;  /* 0x0002740001007387 */ /* 0x0001e80000100600 */
[----:B------:R-:W5:Y:S04]  /*ba10*/  LDL.LU.64 R4, [R1+0x690] ;  /* 0x0006900001047983 */ /* 0x000f680000300a00 */
[----:B------:R-:W5:Y:S04]  /*ba20*/  LDL.LU.64 R14, [R1+0x6b0] ;  /* 0x0006b000010e7983 */ /* 0x000f680000300a00 */
[----:B0-----:R-:W5:Y:S04]  /*ba30*/  LDL.LU R0, [R1+0x680] ;  /* 0x0006800001007983 */ /* 0x001f680000300800 */
[----:B---3--:R-:W3:Y:S04]  /*ba40*/  @!P3 LDG.E R57, desc[UR10][R6.64] ;  /* 0x0000000a0639b981 */ /* 0x008ee8000c1e1900 */
[----:B------:R-:W5:Y:S04]  /*ba50*/  LDL.LU.64 R6, [R1+0x688] ;  /* 0x0006880001067983 */ /* 0x000f680000300a00 */
[----:B----4-:R0:W4:Y:S02]  /*ba60*/  @!P5 LDG.E R68, desc[UR10][R58.64] ;  /* 0x0000000a3a44d981 */ /* 0x010124000c1e1900 */
[----:B0-----:R-:W-:-:S04]  /*ba70*/  PRMT R59, RZ, 0x7610, R59 ;  /* 0x00007610ff3b7816 */ /* 0x001fc8000000003b */
[----:B------:R-:W-:Y:S02]  /*ba80*/  @!P0 PRMT R59, R50, 0x7610, R59 ;  /* 0x00007610323b8816 */ /* 0x000fe4000000003b */
[----:B------:R-:W-:Y:S01]  /*ba90*/  LOP3.LUT P0, RZ, R2, 0x8000000, RZ, 0xc0, !PT ;  /* 0x0800000002ff7812 */ /* 0x000fe2000780c0ff */
[----:B------:R-:W-:-:S06]  /*baa0*/  IMAD.U32 R2, RZ, RZ, UR6 ;  /* 0x00000006ff027e24 */ /* 0x000fcc000f8e00ff */
[----:B------:R-:W4:Y:S04]  /*bab0*/  LDG.E.64 R2, desc[UR10][R2.64] ;  /* 0x0000000a02027981 */ /* 0x000f28000c1e1b00 */
[----:B------:R0:W-:Y:S02]  /*bac0*/  STL.S16 [R1+0x240], R59 ;  /* 0x0002403b01007387 */ /* 0x0001e40000100600 */
[----:B0-----:R-:W-:-:S06]  /*bad0*/  CS2R R58, SRZ ;  /* 0x00000000003a7805 */ /* 0x001fcc000001ff00 */
[----:B------:R0:W4:Y:S04]  /*bae0*/  @!P5 LDG.E R58, desc[UR10][R60.64] ;  /* 0x0000000a3c3ad981 */ /* 0x000128000c1e1900 */
[----:B------:R1:W4:Y:S01]  /*baf0*/  @!P6 LDG.E R59, desc[UR10][R62.64] ;  /* 0x0000000a3e3be981 */ /* 0x000322000c1e1900 */
[----:B0-----:R-:W-:-:S10]  /*bb00*/  HFMA2.MMA R60, -RZ, RZ, 0, 0 ;  /* 0x00000000ff3c7435 */ /* 0x001fd400000001ff */
[----:B------:R-:W4:Y:S04]  /*bb10*/  @!P6 LDG.E R60, desc[UR10][R64.64] ;  /* 0x0000000a403ce981 */ /* 0x000f28000c1e1900 */
[----:B------:R0:W-:Y:S04]  /*bb20*/  STL [R1+0xd0], R42 ;  /* 0x0000d02a01007387 */ /* 0x0001e80000100800 */
[----:B------:R1:W-:Y:S01]  /*bb30*/  STL [R1+0xd4], R40 ;  /* 0x0000d42801007387 */ /* 0x0003e20000100800 */
[----:B0-----:R-:W-:Y:S02]  /*bb40*/  PRMT R42, RZ, 0x7610, R42 ;  /* 0x00007610ff2a7816 */ /* 0x001fe4000000002a */
[----:B-1----:R-:W-:Y:S01]  /*bb50*/  PRMT R40, RZ, 0x7610, R40 ;  /* 0x00007610ff287816 */ /* 0x002fe20000000028 */
[----:B------:R0:W-:Y:S01]  /*bb60*/  STL [R1+0x1c8], R69 ;  /* 0x0001c84501007387 */ /* 0x0001e20000100800 */
[----:B------:R-:W-:-:S02]  /*bb70*/  PRMT R63, RZ, 0x7610, R63 ;  /* 0x00007610ff3f7816 */ /* 0x000fc4000000003f */
[----:B------:R-:W-:Y:S01]  /*bb80*/  PRMT R61, RZ, 0x7610, R61 ;  /* 0x00007610ff3d7816 */ /* 0x000fe2000000003d */
[----:B------:R2:W-:Y:S01]  /*bb90*/  STL [R1+0xcc], R8 ;  /* 0x0000cc0801007387 */ /* 0x0005e20000100800 */
[----:B0-----:R-:W-:-:S03]  /*bba0*/  PRMT R69, RZ, 0x7610, R69 ;  /* 0x00007610ff457816 */ /* 0x001fc60000000045 */
[----:B------:R0:W-:Y:S01]  /*bbb0*/  STL [R1+0xf0], R48 ;  /* 0x0000f03001007387 */ /* 0x0001e20000100800 */
[----:B------:R-:W-:-:S03]  /*bbc0*/  @!P1 PRMT R69, R53, 0x7610, R69 ;  /* 0x0000761035459816 */ /* 0x000fc60000000045 */
[----:B------:R1:W-:Y:S01]  /*bbd0*/  STL [R1+0x1f8], R53 ;  /* 0x0001f83501007387 */ /* 0x0003e20000100800 */
[----:B--2---:R-:W-:Y:S02]  /*bbe0*/  @!P1 SHF.R.U32.HI R8, RZ, 0x10, R52 ;  /* 0x00000010ff089819 */ /* 0x004fe40000011634 */
[----:B0-----:R-:W-:Y:S02]  /*bbf0*/  PRMT R48, RZ, 0x7610, R48 ;  /* 0x00007610ff307816 */ /* 0x001fe40000000030 */
[----:B-1----:R-:W-:Y:S02]  /*bc00*/  @!P1 SHF.R.U32.HI R53, RZ, 0x10, R53 ;  /* 0x00000010ff359819 */ /* 0x002fe40000011635 */
[----:B------:R-:W-:Y:S02]  /*bc10*/  @!P1 PRMT R63, R52, 0x7610, R63 ;  /* 0x00007610343f9816 */ /* 0x000fe4000000003f */
[----:B------:R-:W-:Y:S02]  /*bc20*/  @!P1 PRMT R61, R8, 0x7610, R61 ;  /* 0x00007610083d9816 */ /* 0x000fe4000000003d */
[----:B------:R-:W-:Y:S01]  /*bc30*/  @!P1 PRMT R48, R53, 0x7610, R48 ;  /* 0x0000761035309816 */ /* 0x000fe20000000030 */
[----:B------:R0:W-:Y:S01]  /*bc40*/  STL [R1+0x1d4], R39 ;  /* 0x0001d42701007387 */ /* 0x0001e20000100800 */
[----:B------:R-:W-:-:S03]  /*bc50*/  @!P2 SHF.R.U32.HI R8, RZ, 0x10, R54 ;  /* 0x00000010ff08a819 */ /* 0x000fc60000011636 */
[----:B------:R1:W-:Y:S04]  /*bc60*/  STL [R1+0x1d8], R37 ;  /* 0x0001d82501007387 */ /* 0x0003e80000100800 */
[----:B------:R2:W-:Y:S01]  /*bc70*/  STL [R1+0x1dc], R35 ;  /* 0x0001dc2301007387 */ /* 0x0005e20000100800 */
[----:B0-----:R-:W-:-:S03]  /*bc80*/  PRMT R39, RZ, 0x7610, R39 ;  /* 0x00007610ff277816 */ /* 0x001fc60000000027 */
[----:B------:R0:W-:Y:S01]  /*bc90*/  STL [R1+0x1e0], R33 ;  /* 0x0001e02101007387 */ /* 0x0001e20000100800 */
[----:B-1----:R-:W-:-:S03]  /*bca0*/  PRMT R37, RZ, 0x7610, R37 ;  /* 0x00007610ff257816 */ /* 0x002fc60000000025 */
[----:B------:R1:W-:Y:S01]  /*bcb0*/  STL [R1+0xec], R46 ;  /* 0x0000ec2e01007387 */ /* 0x0003e20000100800 */
[----:B--2---:R-:W-:Y:S02]  /*bcc0*/  PRMT R35, RZ, 0x7610, R35 ;  /* 0x00007610ff237816 */ /* 0x004fe40000000023 */
[----:B0-----:R-:W-:Y:S02]  /*bcd0*/  PRMT R33, RZ, 0x7610, R33 ;  /* 0x00007610ff217816 */ /* 0x001fe40000000021 */
[----:B-1----:R-:W-:Y:S01]  /*bce0*/  PRMT R46, RZ, 0x7610, R46 ;  /* 0x00007610ff2e7816 */ /* 0x002fe2000000002e */
[----:B------:R0:W-:Y:S01]  /*bcf0*/  STL [R1+0x1d0], R41 ;  /* 0x0001d02901007387 */ /* 0x0001e20000100800 */
[----:B------:R-:W-:Y:S02]  /*bd00*/  @!P4 PRMT R39, R66, 0x7610, R39 ;  /* 0x000076104227c816 */ /* 0x000fe40000000027 */
[----:B------:R-:W-:Y:S01]  /*bd10*/  @!P2 PRMT R46, R8, 0x7610, R46 ;  /* 0x00007610082ea816 */ /* 0x000fe2000000002e */
[----:B------:R1:W-:Y:S01]  /*bd20*/  STL [R1+0xd8], R38 ;  /* 0x0000d82601007387 */ /* 0x0003e20000100800 */
[----:B------:R-:W-:-:S02]  /*bd30*/  @!P4 PRMT R37, R67, 0x7610, R37 ;  /* 0x000076104325c816 */ /* 0x000fc40000000025 */
[----:B------:R-:W-:Y:S01]  /*bd40*/  @!P2 SHF.R.U32.HI R8, RZ, 0x10, R55 ;  /* 0x00000010ff08a819 */ /* 0x000fe20000011637 */
[----:B------:R2:W-:Y:S01]  /*bd50*/  STL [R1+0xdc], R36 ;  /* 0x0000dc2401007387 */ /* 0x0005e20000100800 */
[----:B0-----:R-:W-:-:S03]  /*bd60*/  PRMT R41, RZ, 0x7610, R41 ;  /* 0x00007610ff297816 */ /* 0x001fc60000000029 */
[----:B------:R0:W-:Y:S01]  /*bd70*/  STL [R1+0xe0], R34 ;  /* 0x0000e02201007387 */ /* 0x0001e20000100800 */
[----:B-1----:R-:W-:-:S03]  /*bd80*/  PRMT R38, RZ, 0x7610, R38 ;  /* 0x00007610ff267816 */ /* 0x002fc60000000026 */
[----:B------:R1:W-:Y:S01]  /*bd90*/  STL [R1+0xe4], R32 ;  /* 0x0000e42001007387 */ /* 0x0003e20000100800 */
[----:B--2---:R-:W-:-:S03]  /*bda0*/  PRMT R36, RZ, 0x7610, R36 ;  /* 0x00007610ff247816 */ /* 0x004fc60000000024 */
        /* <DEDUP_REMOVED lines=11> */
[----:B--2---:R-:W-:Y:S02]  /*be60*/  PRMT R47, RZ, 0x7610, R47 ;  /* 0x00007610ff2f7816 */ /* 0x004fe4000000002f */
[----:B0-----:R-:W-:Y:S02]  /*be70*/  @!P4 SHF.R.U32.HI R66, RZ, 0x10, R66 ;  /* 0x00000010ff42c819 */ /* 0x001fe40000011642 */
[----:B-1----:R-:W-:Y:S02]  /*be80*/  @!P4 SHF.R.U32.HI R67, RZ, 0x10, R67 ;  /* 0x00000010ff43c819 */ /* 0x002fe40000011643 */
[----:B------:R-:W-:Y:S02]  /*be90*/  @!P2 PRMT R47, R54, 0x7610, R47 ;  /* 0x00007610362fa816 */ /* 0x000fe4000000002f */
[----:B------:R-:W-:Y:S02]  /*bea0*/  @!P2 PRMT R45, R55, 0x7610, R45 ;  /* 0x00007610372da816 */ /* 0x000fe4000000002d */
[----:B------:R-:W-:-:S02]  /*beb0*/  @!P2 PRMT R44, R8, 0x7610, R44 ;  /* 0x00007610082ca816 */ /* 0x000fc4000000002c */
[----:B------:R-:W-:Y:S02]  /*bec0*/  @!P3 PRMT R43, R56, 0x7610, R43 ;  /* 0x00007610382bb816 */ /* 0x000fe4000000002b */
[----:B---3--:R-:W-:Y:S02]  /*bed0*/  @!P3 PRMT R41, R57, 0x7610, R41 ;  /* 0x000076103929b816 */ /* 0x008fe40000000029 */
[----:B------:R-:W-:Y:S02]  /*bee0*/  @!P4 PRMT R38, R66, 0x7610, R38 ;  /* 0x000076104226c816 */ /* 0x000fe40000000026 */
[----:B------:R-:W-:Y:S01]  /*bef0*/  @!P4 PRMT R36, R67, 0x7610, R36 ;  /* 0x000076104324c816 */ /* 0x000fe20000000024 */
[----:B------:R-:W-:Y:S04]  /*bf00*/  STL [R1+0x1f0], R49 ;  /* 0x0001f03101007387 */ /* 0x000fe80000100800 */
[----:B------:R-:W-:Y:S04]  /*bf10*/  STL [R1+0xf4], R50 ;  /* 0x0000f43201007387 */ /* 0x000fe80000100800 */
[----:B------:R-:W-:Y:S04]  /*bf20*/  STL [R1+0x1f4], R51 ;  /* 0x0001f43301007387 */ /* 0x000fe80000100800 */
[----:B------:R-:W-:Y:S04]  /*bf30*/  STL [R1+0xf8], R52 ;  /* 0x0000f83401007387 */ /* 0x000fe80000100800 */
[----:B------:R-:W-:Y:S04]  /*bf40*/  STL.S16 [R1+0x5fc], R63 ;  /* 0x0005fc3f01007387 */ /* 0x000fe80000100600 */
[----:B------:R-:W-:Y:S04]  /*bf50*/  STL.S16 [R1+0x600], R61 ;  /* 0x0006003d01007387 */ /* 0x000fe80000100600 */
[----:B------:R-:W-:Y:S04]  /*bf60*/  STL.S16 [R1+0x610], R69 ;  /* 0x0006104501007387 */ /* 0x000fe80000100600 */
[----:B------:R-:W-:Y:S04]  /*bf70*/  STL [R1+0xfc], R54 ;  /* 0x0000fc3601007387 */ /* 0x000fe80000100800 */
[----:B------:R-:W-:Y:S04]  /*bf80*/  STL.S16 [R1+0x60c], R48 ;  /* 0x00060c3001007387 */ /* 0x000fe80000100600 */
[----:B------:R-:W-:Y:S04]  /*bf90*/  STL.S16 [R1+0x618], R47 ;  /* 0x0006182f01007387 */ /* 0x000fe80000100600 */
[----:B------:R-:W-:Y:S04]  /*bfa0*/  STL.S16 [R1+0x61c], R46 ;  /* 0x00061c2e01007387 */ /* 0x000fe80000100600 */
[----:B------:R-:W-:Y:S04]  /*bfb0*/  STL [R1+0x1fc], R55 ;  /* 0x0001fc3701007387 */ /* 0x000fe80000100800 */
[----:B------:R-:W-:Y:S01]  /*bfc0*/  STL.S16 [R1+0x620], R45 ;  /* 0x0006202d01007387 */ /* 0x000fe20000100600 */
[----:B----4-:R-:W-:-:S02]  /*bfd0*/  R2UR UR16, R2 ;  /* 0x00000000021072ca */ /* 0x010fc400000e0000 */
[----:B------:R-:W-:-:S04]  /*bfe0*/  @!P3 SHF.R.U32.HI R2, RZ, 0x10, R56 ;  /* 0x00000010ff02b819 */ /* 0x000fc80000011638 */
[----:B------:R-:W-:Y:S02]  /*bff0*/  @!P3 PRMT R42, R2, 0x7610, R42 ;  /* 0x00007610022ab816 */ /* 0x000fe4000000002a */
[----:B------:R-:W-:-:S04]  /*c000*/  @!P3 SHF.R.U32.HI R2, RZ, 0x10, R57 ;  /* 0x00000010ff02b819 */ /* 0x000fc80000011639 */
[----:B------:R-:W-:Y:S02]  /*c010*/  @!P3 PRMT R40, R2, 0x7610, R40 ;  /* 0x000076100228b816 */ /* 0x000fe40000000028 */
[----:B------:R-:W-:-:S05]  /*c020*/  MOV R2, UR16 ;  /* 0x0000001000027c02 */ /* 0x000fca0008000f00 */
[----:B------:R-:W-:-:S05]  /*c030*/  FFMA.FTZ R2, -R2, UR16, R3 ;  /* 0x0000001002027c23 */ /* 0x000fca0008010103 */
[----:B------:R-:W-:-:S13]  /*c040*/  FSETP.GTU.FTZ.AND P1, PT, R2, RZ, PT ;  /* 0x000000ff0200720b */ /* 0x000fda0003f3c000 */
[----:B------:R-:W-:Y:S01]  /*c050*/  VOTEU.ANY UP0, P1 ;  /* 0x00000000003f7886 */ /* 0x000fe20000800100 */
[----:B------:R-:W-:-:S04]  /*c060*/  PLOP3.LUT P1, PT, PT, PT, UP0, 0x80, 0x0 ;  /* 0x000000000000781c */ /* 0x000fc80003f2f008 */
[----:B------:R-:W-:-:S09]  /*c070*/  @UP0 ULDC UR6, c[0x0][0x250] ;  /* 0x0000940000060ab9 */ /* 0x000fd20000000800 */
[----:B------:R-:W-:Y:S01]  /*c080*/  @P1 FADD.FTZ R2, R2, UR6 ;  /* 0x0000000602021e21 */ /* 0x000fe20008010000 */
[----:B------:R-:W-:Y:S01]  /*c090*/  @!P5 PRMT R35, R68, 0x7610, R35 ;  /* 0x000076104423d816 */ /* 0x000fe20000000023 */
[----:B------:R0:W-:Y:S01]  /*c0a0*/  STL [R1+0x108], R68 ;  /* 0x0001084401007387 */ /* 0x0001e20000100800 */
[----:B------:R-:W-:-:S03]  /*c0b0*/  @!P5 PRMT R33, R58, 0x7610, R33 ;  /* 0x000076103a21d816 */ /* 0x000fc60000000021 */
[----:B------:R-:W1:Y:S01]  /*c0c0*/  @P1 MUFU.RSQ R2, R2 ;  /* 0x0000000200021308 */ /* 0x000e620000001400 */
[----:B------:R2:W-:Y:S01]  /*c0d0*/  STL [R1+0x208], R58 ;  /* 0x0002083a01007387 */ /* 0x0005e20000100800 */
[----:B0-----:R-:W-:Y:S02]  /*c0e0*/  @!P5 SHF.R.U32.HI R68, RZ, 0x10, R68 ;  /* 0x00000010ff44d819 */ /* 0x001fe40000011644 */
[----:B--2---:R-:W-:Y:S02]  /*c0f0*/  @!P5 SHF.R.U32.HI R58, RZ, 0x10, R58 ;  /* 0x00000010ff3ad819 */ /* 0x004fe4000001163a */
[----:B------:R-:W-:Y:S02]  /*c100*/  @!P5 PRMT R34, R68, 0x7610, R34 ;  /* 0x000076104422d816 */ /* 0x000fe40000000022 */
[----:B------:R-:W-:Y:S01]  /*c110*/  @!P5 PRMT R32, R58, 0x7610, R32 ;  /* 0x000076103a20d816 */ /* 0x000fe20000000020 */
[----:B------:R-:W-:Y:S04]  /*c120*/  STL.S16 [R1+0x624], R44 ;  /* 0x0006242c01007387 */ /* 0x000fe80000100600 */
[----:B------:R-:W-:Y:S04]  /*c130*/  STL [R1+0x100], R56 ;  /* 0x0001003801007387 */ /* 0x000fe80000100800 */
[----:B------:R-:W-:Y:S04]  /*c140*/  STL.S16 [R1+0x628], R43 ;  /* 0x0006282b01007387 */ /* 0x000fe80000100600 */
[----:B------:R-:W-:Y:S04]  /*c150*/  STL.S16 [R1+0x62c], R42 ;  /* 0x00062c2a01007387 */ /* 0x000fe80000100600 */
[----:B------:R-:W-:Y:S04]  /*c160*/  STL [R1+0x200], R57 ;  /* 0x0002003901007387 */ /* 0x000fe80000100800 */
[----:B------:R-:W-:Y:S04]  /*c170*/  STL.S16 [R1+0x630], R41 ;  /* 0x0006302901007387 */ /* 0x000fe80000100600 */
        /* <DEDUP_REMOVED lines=8> */
[----:B------:R-:W-:Y:S01]  /*c200*/  STL.S16 [R1+0x650], R32 ;  /* 0x0006502001007387 */ /* 0x000fe20000100600 */
[----:B-1----:R-:W-:-:S02]  /*c210*/  @P1 R2UR UR6, R2 ;  /* 0x00000000020612ca */ /* 0x002fc400000e0000 */
[----:B------:R-:W-:Y:S01]  /*c220*/  PRMT R3, RZ, 0x7610, R3 ;  /* 0x00007610ff037816 */ /* 0x000fe20000000003 */
[----:B------:R0:W-:Y:S01]  /*c230*/  STL [R1+0x1cc], R9 ;  /* 0x0001cc0901007387 */ /* 0x0001e20000100800 */
[----:B------:R-:W-:Y:S02]  /*c240*/  PRMT R8, RZ, 0x7610, R8 ;  /* 0x00007610ff087816 */ /* 0x000fe40000000008 */
[----:B------:R-:W-:Y:S01]  /*c250*/  @!P6 PRMT R3, R60, 0x7610, R3 ;  /* 0x000076103c03e816 */ /* 0x000fe20000000003 */
[----:B------:R1:W-:Y:S01]  /*c260*/  STL [R1+0x10c], R59 ;  /* 0x00010c3b01007387 */ /* 0x0003e20000100800 */
[----:B------:R-:W-:Y:S02]  /*c270*/  PRMT R2, RZ, 0x7610, R2 ;  /* 0x00007610ff027816 */ /* 0x000fe40000000002 */
[----:B0-----:R-:W-:Y:S01]  /*c280*/  PRMT R9, RZ, 0x7610, R9 ;  /* 0x00007610ff097816 */ /* 0x001fe20000000009 */
[----:B------:R0:W-:Y:S03]  /*c290*/  STL [R1+0x20c], R60 ;  /* 0x00020c3c01007387 */ /* 0x0001e60000100800 */
[----:B------:R-:W-:-:S02]  /*c2a0*/  @!P6 PRMT R9, R59, 0x7610, R9 ;  /* 0x000076103b09e816 */ /* 0x000fc40000000009 */
[----:B-1----:R-:W-:Y:S02]  /*c2b0*/  @!P6 SHF.R.U32.HI R59, RZ, 0x10, R59 ;  /* 0x00000010ff3be819 */ /* 0x002fe4000001163b */
[----:B0-----:R-:W-:Y:S02]  /*c2c0*/  @!P6 SHF.R.U32.HI R60, RZ, 0x10, R60 ;  /* 0x00000010ff3ce819 */ /* 0x001fe4000001163c */
[----:B------:R-:W-:Y:S02]  /*c2d0*/  @!P6 PRMT R8, R59, 0x7610, R8 ;  /* 0x000076103b08e816 */ /* 0x000fe40000000008 */
[----:B------:R-:W-:Y:S01]  /*c2e0*/  @!P6 PRMT R2, R60, 0x7610, R2 ;  /* 0x000076103c02e816 */ /* 0x000fe20000000002 */
[----:B------:R-:W-:Y:S01]  /*c2f0*/  UMOV UR12, 0x3f800000 ;  /* 0x3f800000000c7882 */ /* 0x000fe20000000000 */
[----:B------:R-:W-:Y:S01]  /*c300*/  @UP0 UMOV UR12, UR6 ;  /* 0x00000006000c0c82 */ /* 0x000fe20008000000 */
[----:B------:R-:W-:Y:S01]  /*c310*/  BSSY B0, `(.L_x_304) ;  /* 0x0000014000007945 */ /* 0x000fe20003800000 */
[----:B------:R-:W-:Y:S04]  /*c320*/  STL.S16 [R1+0x658], R9 ;  /* 0x0006580901007387 */ /* 0x000fe80000100600 */
[----:B------:R0:W-:Y:S04]  /*c330*/  STL.S16 [R1+0x65c], R8 ;  /* 0x00065c0801007387 */ /* 0x0001e80000100600 */
[----:B------:R-:W-:Y:S04]  /*c340*/  STL.S16 [R1+0x660], R3 ;  /* 0x0006600301007387 */ /* 0x000fe80000100600 */
[----:B------:R1:W-:Y:S01]  /*c350*/  STL.S16 [R1+0x664], R2 ;  /* 0x0006640201007387 */ /* 0x0003e20000100600 */
[----:B0-----:R-:W-:-:S02]  /*c360*/  CS2R R8, SRZ ;  /* 0x0000000000087805 */ /* 0x001fc4000001ff00 */
[----:B-1----:R-:W-:Y:S01]  /*c370*/  CS2R R2, SRZ ;  /* 0x0000000000027805 */ /* 0x002fe2000001ff00 */
[----:B------:R-:W-:Y:S06]  /*c380*/  @P0 BRA `(.L_x_305) ;  /* 0x0000000000300947 */ /* 0x000fec0003800000 */
[----:B------:R-:W2:Y:S01]  /*c390*/  LDL R69, [R1+0x668] ;  /* 0x0006680001457983 */ /* 0x000ea20000100800 */
[----:B------:R-:W-:Y:S01]  /*c3a0*/  ISETP.NE.AND P1, PT, RZ, UR15, PT ;  /* 0x0000000fff007c0c */ /* 0x000fe2000bf25270 */
[----:B------:R-:W0:Y:S01]  /*c3b0*/  LDC.64 R32, c[0x0][0x238] ;  /* 0x00008e00ff207b82 */ /* 0x000e220000000a00 */
[----:B------:R-:W-:-:S11]  /*c3c0*/  MOV R34, UR9 ;  /* 0x0000000900227c02 */ /* 0x000fd60008000f00 */
[----:B------:R-:W1:Y:S01]  /*c3d0*/  @P1 LDC.64 R8, c[0x0][0x240] ;  /* 0x00009000ff081b82 */ /* 0x000e620000000a00 */
[----:B--2---:R-:W-:-:S04]  /*c3e0*/  IMAD R34, R34, 0x62, R69 ;  /* 0x0000006222227824 */ /* 0x004fc800078e0245 */
[C---:B0-----:R-:W-:Y:S01]  /*c3f0*/  IMAD.WIDE R32, R34.reuse, 0x4, R32 ;  /* 0x0000000422207825 */ /* 0x041fe200078e0220 */
[----:B-1----:R-:W-:Y:S02]  /*c400*/  @P1 LEA R8, P2, R34, R8, 0x2 ;  /* 0x0000000822081211 */ /* 0x002fe400078410ff */
[----:B------:R-:W-:-:S04]  /*c410*/  @P1 SHF.R.S32.HI R35, RZ, 0x1f, R34 ;  /* 0x0000001fff231819 */ /* 0x000fc80000011422 */
[----:B------:R-:W-:-:S05]  /*c420*/  @P1 LEA.HI.X R9, R34, R9, R35, 0x2, P2 ;  /* 0x0000000922091211 */ /* 0x000fca00010f1423 */
[----:B------:R0:W5:Y:S04]  /*c430*/  @P1 LDG.E.64 R2, desc[UR10][R8.64] ;  /* 0x0000000a08021981 */ /* 0x000168000c1e1b00 */
[----:B------:R0:W5:Y:S02]  /*c440*/  LDG.E.64 R8, desc[UR10][R32.64] ;  /* 0x0000000a20087981 */ /* 0x000164000c1e1b00 */
.L_x_305:
[----:B------:R-:W-:Y:S05]  /*c450*/  BSYNC B0 ;  /* 0x0000000000007941 */ /* 0x000fea0003800000 */
.L_x_304:
[----:B------:R-:W2:Y:S01]  /*c460*/  LDL.LU R34, [R1+0x2cc] ;  /* 0x0002cc0001227983 */ /* 0x000ea20000300800 */
[----:B------:R-:W-:-:S03]  /*c470*/  ULDC.U8 UR15, c[0x0][0x2a4] ;  /* 0x0000a900000f7ab9 */ /* 0x000fc60000000000 */
[----:B0-----:R-:W3:Y:S04]  /*c480*/  LDL.LU R33, [R1+0x2f0] ;  /* 0x0002f00001217983 */ /* 0x001ee80000300800 */
[----:B------:R-:W4:Y:S04]  /*c490*/  LDL.LU R32, [R1+0x2e0] ;  /* 0x0002e00001207983 */ /* 0x000f280000300800 */
[----:B------:R-:W4:Y:S01]  /*c4a0*/  LDL.LU R35, [R1+0x2e4] ;  /* 0x0002e40001237983 */ /* 0x000f220000300800 */
[----:B------:R-:W-:Y:S02]  /*c4b0*/  ISETP.NE.AND P5, PT, RZ, UR15, PT ;  /* 0x0000000fff007c0c */ /* 0x000fe4000bfa5270 */
[----:B--2---:R-:W-:-:S02]  /*c4c0*/  SHF.L.U32 R34, R34, 0x10, RZ ;  /* 0x0000001022227819 */ /* 0x004fc400000006ff */
[----:B---3--:R-:W-:-:S03]  /*c4d0*/  SHF.L.U32 R33, R33, 0x10, RZ ;  /* 0x0000001021217819 */ /* 0x008fc600000006ff */
[----:B------:R-:W-:Y:S01]  /*c4e0*/  FADD.FTZ R34, R34, -UR16 ;  /* 0x8000001022227e21 */ /* 0x000fe20008010000 */
[----:B----4-:R-:W-:Y:S01]  /*c4f0*/  SHF.L.U32 R32, R32, 0x10, RZ ;  /* 0x0000001020207819 */ /* 0x010fe200000006ff */
[----:B------:R-:W-:Y:S02]  /*c500*/  FADD.FTZ R33, R33, -UR16 ;  /* 0x8000001021217e21 */ /* 0x000fe40008010000 */
[----:B------:R-:W-:Y:S01]  /*c510*/  FMUL.FTZ R34, R34, UR12 ;  /* 0x0000000c22227c20 */ /* 0x000fe20008410000 */
[----:B------:R-:W-:Y:S01]  /*c520*/  SHF.L.U32 R35, R35, 0x10, RZ ;  /* 0x0000001023237819 */ /* 0x000fe200000006ff */
[----:B------:R-:W-:Y:S01]  /*c530*/  FMUL.FTZ R33, R33, UR12 ;  /* 0x0000000c21217c20 */ /* 0x000fe20008410000 */
[----:B------:R-:W-:Y:S06]  /*c540*/  @!P5 BRA `(.L_x_306) ;  /* 0x000000000048d947 */ /* 0x000fec0003800000 */
[----:B-----5:R-:W-:-:S04]  /*c550*/  FFMA.FTZ R36, R34, R8, R2 ;  /* 0x0000000822247223 */ /* 0x020fc80000010002 */
        /* <DEDUP_REMOVED lines=17> */
.L_x_306:
[----:B------:R-:W2:Y:S04]  /*c670*/  LDL.LU R37, [R1+0x2a4] ;  /* 0x0002a40001257983 */ /* 0x000ea80000300800 */
[----:B------:R-:W3:Y:S04]  /*c680*/  LDL.LU R38, [R1+0x2c8] ;  /* 0x0002c80001267983 */ /* 0x000ee80000300800 */
[----:B------:R-:W4:Y:S04]  /*c690*/  LDL.LU R41, [R1+0x2b8] ;  /* 0x0002b80001297983 */ /* 0x000f280000300800 */
[----:B------:R-:W4:Y:S01]  /*c6a0*/  LDL.LU R39, [R1+0x2bc] ;  /* 0x0002bc0001277983 */ /* 0x000f220000300800 */
[----:B-----5:R-:W-:-:S04]  /*c6b0*/  FMUL.FTZ R36, R32, R8 ;  /* 0x0000000820247220 */ /* 0x020fc80000410000 */
[C---:B------:R-:W-:Y:S01]  /*c6c0*/  FFMA.FTZ R36, R34.reuse, R36, RZ ;  /* 0x0000002422247223 */ /* 0x040fe200000100ff */
[----:B------:R-:W-:Y:S01]  /*c6d0*/  FFMA.FTZ R34, R34, R32, RZ ;  /* 0x0000002022227223 */ /* 0x000fe200000100ff */
[----:B--2---:R-:W-:Y:S01]  /*c6e0*/  SHF.L.U32 R40, R37, 0x10, RZ ;  /* 0x0000001025287819 */ /* 0x004fe200000006ff */
[----:B------:R-:W-:Y:S01]  /*c6f0*/  FMUL.FTZ R37, R35, R9 ;  /* 0x0000000923257220 */ /* 0x000fe20000410000 */
[----:B---3--:R-:W-:-:S03]  /*c700*/  SHF.L.U32 R38, R38, 0x10, RZ ;  /* 0x0000001026267819 */ /* 0x008fc600000006ff */
[----:B------:R-:W-:Y:S01]  /*c710*/  FADD.FTZ R40, R40, -UR16 ;  /* 0x8000001028287e21 */ /* 0x000fe20008010000 */
[----:B------:R-:W-:Y:S01]  /*c720*/  FFMA.FTZ R36, R33, R37, R36 ;  /* 0x0000002521247223 */ /* 0x000fe20000010024 */
[----:B----4-:R-:W-:Y:S01]  /*c730*/  SHF.L.U32 R37, R41, 0x10, RZ ;  /* 0x0000001029257819 */ /* 0x010fe200000006ff */
[----:B------:R-:W-:Y:S01]  /*c740*/  FADD.FTZ R38, R38, -UR16 ;  /* 0x8000001026267e21 */ /* 0x000fe20008010000 */
[----:B------:R-:W-:Y:S01]  /*c750*/  FMUL.FTZ R40, R40, UR12 ;  /* 0x0000000c28287c20 */ /* 0x000fe20008410000 */
[----:B------:R-:W-:Y:S02]  /*c760*/  SHF.L.U32 R39, R39, 0x10, RZ ;  /* 0x0000001027277819 */ /* 0x000fe400000006ff */
        /* <DEDUP_REMOVED lines=20> */
.L_x_307:
[----:B------:R-:W2:Y:S04]  /*c8b0*/  LDL.LU R45, [R1+0x28c] ;  /* 0x00028c00012d7983 */ /* 0x000ea80000300800 */
[----:B------:R-:W3:Y:S04]  /*c8c0*/  LDL.LU R42, [R1+0x2f4] ;  /* 0x0002f400012a7983 */ /* 0x000ee80000300800 */
[----:B------:R-:W4:Y:S04]  /*c8d0*/  LDL.LU R44, [R1+0x2a0] ;  /* 0x0002a000012c7983 */ /* 0x000f280000300800 */
[----:B------:R-:W5:Y:S01]  /*c8e0*/  LDL.LU R43, [R1+0x388] ;  /* 0x00038800012b7983 */ /* 0x000f620000300800 */
[----:B------:R-:W-:Y:S01]  /*c8f0*/  FMUL.FTZ R41, R37, R8 ;  /* 0x0000000825297220 */ /* 0x000fe20000410000 */
[----:B------:R-:W-:Y:S01]  /*c900*/  FFMA.FTZ R34, R40, R37, R34 ;  /* 0x0000002528227223 */ /* 0x000fe20000010022 */
[----:B------:R-:W-:-:S02]  /*c910*/  FFMA.FTZ R33, R33, R35, RZ ;  /* 0x0000002321217223 */ /* 0x000fc400000100ff */
[----:B------:R-:W-:Y:S01]  /*c920*/  FFMA.FTZ R36, R40, R41, R36 ;  /* 0x0000002928247223 */ /* 0x000fe20000010024 */
[----:B------:R-:W-:Y:S01]  /*c930*/  FADD.FTZ R40, RZ, R32 ;  /* 0x00000020ff287221 */ /* 0x000fe20000010000 */
[----:B------:R-:W-:Y:S01]  /*c940*/  FFMA.FTZ R32, R32, R8, RZ ;  /* 0x0000000820207223 */ /* 0x000fe200000100ff */
[----:B------:R-:W-:Y:S02]  /*c950*/  FFMA.FTZ R33, R38, R39, R33 ;  /* 0x0000002726217223 */ /* 0x000fe40000010021 */
[----:B------:R-:W-:Y:S01]  /*c960*/  FADD.FTZ R37, R40, R37 ;  /* 0x0000002528257221 */ /* 0x000fe20000010000 */
[-C--:B------:R-:W-:Y:S01]  /*c970*/  FFMA.FTZ R32, R35, R9.reuse, R32 ;  /* 0x0000000923207223 */ /* 0x080fe20000010020 */
[----:B------:R-:W-:Y:S01]  /*c980*/  FADD.FTZ R40, RZ, R35 ;  /* 0x00000023ff287221 */ /* 0x000fe20000010000 */
[----:B------:R-:W-:Y:S02]  /*c990*/  FMUL.FTZ R35, R39, R9 ;  /* 0x0000000927237220 */ /* 0x000fe40000410000 */
[----:B------:R-:W-:Y:S01]  /*c9a0*/  FADD.FTZ R41, R32, R41 ;  /* 0x0000002920297221 */ /* 0x000fe20000010000 */
[----:B------:R-:W-:Y:S01]  /*c9b0*/  FADD.FTZ R40, R40, R39 ;  /* 0x0000002728287221 */ /* 0x000fe20000010000 */
[----:B------:R-:W-:Y:S01]  /*c9c0*/  FFMA.FTZ R36, R38, R35, R36 ;  /* 0x0000002326247223 */ /* 0x000fe20000010024 */
[----:B--2---:R-:W-:-:S02]  /*c9d0*/  SHF.L.U32 R38, R45, 0x10, RZ ;  /* 0x000000102d267819 */ /* 0x004fc400000006ff */
[----:B---3--:R-:W-:-:S03]  /*c9e0*/  SHF.L.U32 R39, R42, 0x10, RZ ;  /* 0x000000102a277819 */ /* 0x008fc600000006ff */
[----:B------:R-:W-:Y:S01]  /*c9f0*/  FADD.FTZ R42, R38, -UR16 ;  /* 0x80000010262a7e21 */ /* 0x000fe20008010000 */
[----:B----4-:R-:W-:Y:S01]  /*ca00*/  SHF.L.U32 R38, R44, 0x10, RZ ;  /* 0x000000102c267819 */ /* 0x010fe200000006ff */
[----:B------:R-:W-:Y:S02]  /*ca10*/  FADD.FTZ R32, R39, -UR16 ;  /* 0x8000001027207e21 */ /* 0x000fe40008010000 */
[----:B------:R-:W-:Y:S01]  /*ca20*/  FMUL.FTZ R42, R42, UR12 ;  /* 0x0000000c2a2a7c20 */ /* 0x000fe20008410000 */
[----:B-----5:R-:W-:Y:S01]  /*ca30*/  SHF.L.U32 R39, R43, 0x10, RZ ;  /* 0x000000102b277819 */ /* 0x020fe200000006ff */
        /* <DEDUP_REMOVED lines=20> */
.L_x_308:
[----:B------:R-:W2:Y:S04]  /*cb80*/  LDL.LU R46, [R1+0x38c] ;  /* 0x00038c00012e7983 */ /* 0x000ea80000300800 */
[----:B------:R-:W3:Y:S04]  /*cb90*/  LDL.LU R43, [R1+0x3f8] ;  /* 0x0003f800012b7983 */ /* 0x000ee80000300800 */
[----:B------:R-:W4:Y:S04]  /*cba0*/  LDL.LU R45, [R1+0x3e0] ;  /* 0x0003e000012d7983 */ /* 0x000f280000300800 */
[----:B------:R-:W5:Y:S01]  /*cbb0*/  LDL.LU R44, [R1+0x3e4] ;  /* 0x0003e400012c7983 */ /* 0x000f620000300800 */
[----:B------:R-:W-:Y:S01]  /*cbc0*/  FADD.FTZ R37, R37, R38 ;  /* 0x0000002625257221 */ /* 0x000fe20000010000 */
[----:B------:R-:W-:Y:S01]  /*cbd0*/  FFMA.FTZ R34, R42, R38, R34 ;  /* 0x000000262a227223 */ /* 0x000fe20000010022 */
[----:B------:R-:W-:Y:S01]  /*cbe0*/  FMUL.FTZ R38, R38, R8 ;  /* 0x0000000826267220 */ /* 0x000fe20000410000 */
[----:B------:R-:W-:Y:S01]  /*cbf0*/  FADD.FTZ R41, R35, R41 ;  /* 0x0000002923297221 */ /* 0x000fe20000010000 */
[----:B------:R-:W-:-:S02]  /*cc00*/  FMUL.FTZ R35, R39, R9 ;  /* 0x0000000927237220 */ /* 0x000fc40000410000 */
[----:B------:R-:W-:Y:S01]  /*cc10*/  FFMA.FTZ R36, R42, R38, R36 ;  /* 0x000000262a247223 */ /* 0x000fe20000010024 */
[----:B------:R-:W-:Y:S01]  /*cc20*/  FADD.FTZ R42, R40, R39 ;  /* 0x00000027282a7221 */ /* 0x000fe20000010000 */
[C---:B------:R-:W-:Y:S01]  /*cc30*/  FFMA.FTZ R39, R32.reuse, R39, R33 ;  /* 0x0000002720277223 */ /* 0x040fe20000010021 */
[----:B------:R-:W-:Y:S01]  /*cc40*/  FADD.FTZ R41, R41, R38 ;  /* 0x0000002629297221 */ /* 0x000fe20000010000 */
[----:B------:R-:W-:-:S03]  /*cc50*/  FFMA.FTZ R32, R32, R35, R36 ;  /* 0x0000002320207223 */ /* 0x000fc60000010024 */
[----:B------:R-:W-:Y:S01]  /*cc60*/  FADD.FTZ R35, R35, R41 ;  /* 0x0000002923237221 */ /* 0x000fe20000010000 */
[----:B--2---:R-:W-:Y:S02]  /*cc70*/  SHF.L.U32 R33, R46, 0x10, RZ ;  /* 0x000000102e217819 */ /* 0x004fe400000006ff */
        /* <DEDUP_REMOVED lines=26> */
.L_x_309:
[----:B------:R-:W2:Y:S04]  /*ce20*/  LDL.LU R47, [R1+0x264] ;  /* 0x00026400012f7983 */ /* 0x000ea80000300800 */
[----:B------:R-:W3:Y:S04]  /*ce30*/  LDL.LU R44, [R1+0x268] ;  /* 0x00026800012c7983 */ /* 0x000ee80000300800 */
[----:B------:R-:W4:Y:S04]  /*ce40*/  LDL.LU R46, [R1+0x26c] ;  /* 0x00026c00012e7983 */ /* 0x000f280000300800 */
[----:B------:R-:W5:Y:S01]  /*ce50*/  LDL.LU R45, [R1+0x3fc] ;  /* 0x0003fc00012d7983 */ /* 0x000f620000300800 */
[----:B------:R-:W-:Y:S01]  /*ce60*/  FMUL.FTZ R41, R33, R8 ;  /* 0x0000000821297220 */ /* 0x000fe20000410000 */
[----:B------:R-:W-:Y:S01]  /*ce70*/  FADD.FTZ R38, R37, R33 ;  /* 0x0000002125267221 */ /* 0x000fe20000010000 */
[----:B------:R-:W-:-:S02]  /*ce80*/  FFMA.FTZ R37, R40, R33, R34 ;  /* 0x0000002128257223 */ /* 0x000fc40000010022 */
[----:B------:R-:W-:Y:S01]  /*ce90*/  FFMA.FTZ R32, R40, R41, R32 ;  /* 0x0000002928207223 */ /* 0x000fe20000010020 */
[----:B------:R-:W-:Y:S01]  /*cea0*/  FADD.FTZ R35, R35, R41 ;  /* 0x0000002923237221 */ /* 0x000fe20000010000 */
[----:B------:R-:W-:-:S04]  /*ceb0*/  FMUL.FTZ R40, R36, R9 ;  /* 0x0000000924287220 */ /* 0x000fc80000410000 */
[----:B------:R-:W-:Y:S01]  /*cec0*/  FFMA.FTZ R33, R43, R40, R32 ;  /* 0x000000282b217223 */ /* 0x000fe20000010020 */
        /* <DEDUP_REMOVED lines=28> */
.L_x_310:
[----:B------:R-:W2:Y:S04]  /*d090*/  LDL.LU R49, [R1+0x254] ;  /* 0x0002540001317983 */ /* 0x000ea80000300800 */
[----:B------:R-:W3:Y:S04]  /*d0a0*/  LDL.LU R46, [R1+0x258] ;  /* 0x00025800012e7983 */ /* 0x000ee80000300800 */
[----:B------:R-:W4:Y:S04]  /*d0b0*/  LDL.LU R48, [R1+0x260] ;  /* 0x0002600001307983 */ /* 0x000f280000300800 */
[----:B------:R-:W5:Y:S01]  /*d0c0*/  LDL.LU R47, [R1+0x438] ;  /* 0x00043800012f7983 */ /* 0x000f620000300800 */
[----:B------:R-:W-:-:S04]  /*d0d0*/  FMUL.FTZ R45, R40, R8 ;  /* 0x00000008282d7220 */ /* 0x000fc80000410000 */
        /* <DEDUP_REMOVED lines=32> */
.L_x_311:
[----:B------:R-:W2:Y:S04]  /*d2e0*/  LDL.LU R54, [R1+0x248] ;  /* 0x0002480001367983 */ /* 0x000ea80000300800 */
[----:B------:R-:W3:Y:S04]  /*d2f0*/  LDL.LU R52, [R1+0x24c] ;  /* 0x00024c0001347983 */ /* 0x000ee80000300800 */
[----:B------:R-:W4:Y:S04]  /*d300*/  LDL R51, [R1+0x5e0] ;  /* 0x0005e00001337983 */ /* 0x000f280000100800 */
[----:B------:R-:W5:Y:S04]  /*d310*/  LDL R49, [R1+0x66c] ;  /* 0x00066c0001317983 */ /* 0x000f680000100800 */
[----:B------:R-:W5:Y:S04]  /*d320*/  LDL.LU R48, [R1+0x280] ;  /* 0x0002800001307983 */ /* 0x000f680000300800 */
[----:B------:R-:W5:Y:S01]  /*d330*/  LDL.LU R47, [R1+0x43c] ;  /* 0x00043c00012f7983 */ /* 0x000f620000300800 */
[----:B------:R-:W-:Y:S01]  /*d340*/  FMUL.FTZ R46, R33, R8 ;  /* 0x00000008212e7220 */ /* 0x000fe20000410000 */
[----:B------:R-:W-:Y:S01]  /*d350*/  FFMA.FTZ R39, R43, R36, R39 ;  /* 0x000000242b277223 */ /* 0x000fe20000010027 */
[----:B------:R-:W-:Y:S01]  /*d360*/  FADD.FTZ R36, R42, R36 ;  /* 0x000000242a247221 */ /* 0x000fe20000010000 */
[----:B------:R-:W-:Y:S01]  /*d370*/  MOV R67, 0xffffffe0 ;  /* 0xffffffe000437802 */ /* 0x000fe20000000f00 */
        /* <DEDUP_REMOVED lines=8> */
[----:B----4-:R-:W-:Y:S01]  /*d400*/  ISETP.GT.AND P1, PT, R51, 0x17f, PT ;  /* 0x0000017f3300780c */ /* 0x010fe20003f24270 */
[----:B------:R-:W-:Y:S02]  /*d410*/  FADD.FTZ R45, R45, -UR16 ;  /* 0x800000102d2d7e21 */ /* 0x000fe40008010000 */
[----:B------:R-:W-:Y:S01]  /*d420*/  FMUL.FTZ R52, R42, UR12 ;  /* 0x0000000c2a347c20 */ /* 0x000fe20008410000 */
[----:B-----5:R-:W-:Y:S02]  /*d430*/  IMAD R67, R49, R67, 0x187 ;  /* 0x0000018731437424 */ /* 0x020fe400078e0243 */
[----:B------:R-:W-:Y:S01]  /*d440*/  FMUL.FTZ R49, R45, UR12 ;  /* 0x0000000c2d317c20 */ /* 0x000fe20008410000 */
[----:B------:R-:W-:Y:S02]  /*d450*/  SHF.L.U32 R51, R48, 0x10, RZ ;  /* 0x0000001030337819 */ /* 0x000fe400000006ff */
        /* <DEDUP_REMOVED lines=20> */
.L_x_312:
[----:B------:R-:W2:Y:S04]  /*d5a0*/  LDL.LU R57, [R1+0x230] ;  /* 0x0002300001397983 */ /* 0x000ea80000300800 */
[----:B------:R-:W3:Y:S04]  /*d5b0*/  LDL.LU R56, [R1+0x234] ;  /* 0x0002340001387983 */ /* 0x000ee80000300800 */
[----:B------:R-:W4:Y:S04]  /*d5c0*/  LDL.LU R55, [R1+0x238] ;  /* 0x0002380001377983 */ /* 0x000f280000300800 */
[----:B------:R-:W5:Y:S01]  /*d5d0*/  LDL.LU R54, [R1+0x284] ;  /* 0x0002840001367983 */ /* 0x000f620000300800 */
[----:B------:R-:W0:Y:S01]  /*d5e0*/  S2R R48, SR_LANEID ;  /* 0x0000000000307919 */ /* 0x000e220000000000 */
[----:B------:R-:W-:Y:S01]  /*d5f0*/  FMUL.FTZ R42, R51, R8 ;  /* 0x00000008332a7220 */ /* 0x000fe20000410000 */
[----:B------:R-:W-:-:S03]  /*d600*/  SEL R67, R67, 0x1f, P1 ;  /* 0x0000001f43437807 */ /* 0x000fc60000800000 */
[----:B------:R-:W-:Y:S01]  /*d610*/  FFMA.FTZ R43, R52, R42, R43 ;  /* 0x0000002a342b7223 */ /* 0x000fe2000001002b */
[----:B------:R-:W-:Y:S01]  /*d620*/  FADD.FTZ R44, R44, R42 ;  /* 0x0000002a2c2c7221 */ /* 0x000fe20000010000 */
[C---:B0-----:R-:W-:Y:S02]  /*d630*/  IADD3 R45, R48.reuse, 0x2, RZ ;  /* 0x00000002302d7810 */ /* 0x041fe40007ffe0ff */
[C---:B------:R-:W-:Y:S02]  /*d640*/  IADD3 R42, R48.reuse, 0x4, RZ ;  /* 0x00000004302a7810 */ /* 0x040fe40007ffe0ff */
[----:B------:R-:W-:Y:S02]  /*d650*/  IADD3 R47, R48, 0x8, RZ ;  /* 0x00000008302f7810 */ /* 0x000fe40007ffe0ff */
[----:B------:R-:W-:Y:S01]  /*d660*/  ISETP.GT.AND P2, PT, R45, R67, PT ;  /* 0x000000432d00720c */ /* 0x000fe20003f44270 */
[----:B------:R-:W-:Y:S01]  /*d670*/  FMUL.FTZ R45, R46, R9 ;  /* 0x000000092e2d7220 */ /* 0x000fe20000410000 */
[----:B------:R-:W-:-:S02]  /*d680*/  ISETP.GT.AND P3, PT, R42, R67, PT ;  /* 0x000000432a00720c */ /* 0x000fc40003f64270 */
[----:B------:R-:W-:Y:S01]  /*d690*/  ISETP.GT.AND P4, PT, R47, R67, PT ;  /* 0x000000432f00720c */ /* 0x000fe20003f84270 */
[----:B------:R-:W-:Y:S01]  /*d6a0*/  FFMA.FTZ R43, R49, R45, R43 ;  /* 0x0000002d312b7223 */ /* 0x000fe2000001002b */
[----:B------:R-:W-:Y:S01]  /*d6b0*/  FADD.FTZ R44, R45, R44 ;  /* 0x0000002c2d2c7221 */ /* 0x000fe20000010000 */
[----:B--2---:R-:W-:Y:S02]  /*d6c0*/  SHF.L.U32 R42, R57, 0x10, RZ ;  /* 0x00000010392a7819 */ /* 0x004fe400000006ff */
[----:B---3--:R-:W-:Y:S01]  /*d6d0*/  SHF.L.U32 R47, R56, 0x10, RZ ;  /* 0x00000010382f7819 */ /* 0x008fe200000006ff */
[----:B------:R-:W-:Y:S02]  /*d6e0*/  VIADD R56, R48, 0x10 ;  /* 0x0000001030387836 */ /* 0x000fe40000000000 */
[----:B------:R-:W-:Y:S02]  /*d6f0*/  FADD.FTZ R48, R42, -UR16 ;  /* 0x800000102a307e21 */ /* 0x000fe40008010000 */
[----:B------:R-:W-:Y:S01]  /*d700*/  FADD.FTZ R45, R47, -UR16 ;  /* 0x800000102f2d7e21 */ /* 0x000fe20008010000 */
[----:B----4-:R-:W-:Y:S01]  /*d710*/  SHF.L.U32 R47, R55, 0x10, RZ ;  /* 0x00000010372f7819 */ /* 0x010fe200000006ff */
        /* <DEDUP_REMOVED lines=22> */
.L_x_313:
[----:B------:R-:W2:Y:S01]  /*d880*/  LDL.LU R57, [R1+0x568] ;  /* 0x0005680001397983 */ /* 0x000ea20000300800 */
[----:B------:R-:W-:Y:S01]  /*d890*/  FMUL.FTZ R55, R47, R8 ;  /* 0x000000082f377220 */ /* 0x000fe20000410000 */
[----:B------:R-:W-:Y:S01]  /*d8a0*/  FFMA.FTZ R54, R41, R40, R37 ;  /* 0x0000002829367223 */ /* 0x000fe20000010025 */
[----:B------:R-:W-:Y:S01]  /*d8b0*/  FMUL.FTZ R41, R42, R9 ;  /* 0x000000092a297220 */ /* 0x000fe20000410000 */
[----:B------:R-:W-:Y:S01]  /*d8c0*/  SHF.L.U32 R15, R15, 0x10, RZ ;  /* 0x000000100f0f7819 */ /* 0x000fe200000006ff */
[----:B------:R-:W-:Y:S01]  /*d8d0*/  FFMA.FTZ R43, R48, R55, R43 ;  /* 0x00000037302b7223 */ /* 0x000fe2000001002b */
[----:B------:R-:W-:Y:S01]  /*d8e0*/  FADD.FTZ R44, R44, R55 ;  /* 0x000000372c2c7221 */ /* 0x000fe20000010000 */
[----:B------:R-:W-:Y:S01]  /*d8f0*/  SHF.L.U32 R55, R14, 0x10, RZ ;  /* 0x000000100e377819 */ /* 0x000fe200000006ff */
[----:B------:R-:W-:Y:S01]  /*d900*/  FADD.FTZ R14, R38, R40 ;  /* 0x00000028260e7221 */ /* 0x000fe20000010000 */
[----:B------:R-:W-:Y:S01]  /*d910*/  FFMA.FTZ R37, R45, R41, R43 ;  /* 0x000000292d257223 */ /* 0x000fe2000001002b */
[----:B------:R-:W-:Y:S01]  /*d920*/  FADD.FTZ R40, R41, R44 ;  /* 0x0000002c29287221 */ /* 0x000fe20000010000 */
[----:B------:R-:W-:Y:S01]  /*d930*/  FADD.FTZ R15, R15, -UR16 ;  /* 0x800000100f0f7e21 */ /* 0x000fe20008010000 */
[----:B------:R-:W-:Y:S01]  /*d940*/  FADD.FTZ R41, R55, -UR16 ;  /* 0x8000001037297e21 */ /* 0x000fe20008010000 */
[----:B------:R-:W-:-:S02]  /*d950*/  ISETP.GT.AND P1, PT, R56, R67, PT ;  /* 0x000000433800720c */ /* 0x000fc40003f24270 */
[----:B------:R-:W-:Y:S01]  /*d960*/  SHF.L.U32 R43, R16, 0x10, RZ ;  /* 0x00000010102b7819 */ /* 0x000fe200000006ff */
[----:B------:R-:W-:Y:S01]  /*d970*/  FMUL.FTZ R44, R15, UR12 ;  /* 0x0000000c0f2c7c20 */ /* 0x000fe20008410000 */
[----:B------:R-:W-:Y:S01]  /*d980*/  FMUL.FTZ R41, R41, UR12 ;  /* 0x0000000c29297c20 */ /* 0x000fe20008410000 */
[----:B--2---:R-:W-:Y:S01]  /*d990*/  SHF.L.U32 R38, R57, 0x10, RZ ;  /* 0x0000001039267819 */ /* 0x004fe200000006ff */
[----:B------:R-:W-:Y:S07]  /*d9a0*/  @!P5 BRA `(.L_x_314) ;  /* 0x000000000048d947 */ /* 0x000fee0003800000 */
        /* <DEDUP_REMOVED lines=18> */
.L_x_314:
[----:B------:R-:W2:Y:S01]  /*dad0*/  LDL.LU R55, [R1+0x56c] ;  /* 0x00056c0001377983 */ /* 0x000ea20000300800 */
[----:B------:R-:W-:Y:S01]  /*dae0*/  FFMA.FTZ R15, R34, R32, R39 ;  /* 0x00000020220f7223 */ /* 0x000fe20000010027 */
[----:B------:R-:W-:Y:S01]  /*daf0*/  FMUL.FTZ R16, R43, R8 ;  /* 0x000000082b107220 */ /* 0x000fe20000410000 */
[----:B------:R-:W-:Y:S02]  /*db00*/  SHF.L.U32 R21, R21, 0x10, RZ ;  /* 0x0000001015157819 */ /* 0x000fe400000006ff */
[----:B------:R-:W-:Y:S01]  /*db10*/  SHF.L.U32 R34, R20, 0x10, RZ ;  /* 0x0000001014227819 */ /* 0x000fe200000006ff */
[----:B------:R-:W-:Y:S01]  /*db20*/  FFMA.FTZ R20, R44, R16, R37 ;  /* 0x000000102c147223 */ /* 0x000fe20000010025 */
[----:B------:R-:W-:Y:S01]  /*db30*/  FADD.FTZ R16, R40, R16 ;  /* 0x0000001028107221 */ /* 0x000fe20000010000 */
[----:B------:R-:W-:Y:S01]  /*db40*/  FADD.FTZ R21, R21, -UR16 ;  /* 0x8000001015157e21 */ /* 0x000fe20008010000 */
[----:B------:R-:W-:Y:S01]  /*db50*/  SHF.L.U32 R39, R22, 0x10, RZ ;  /* 0x0000001016277819 */ /* 0x000fe200000006ff */
[----:B------:R-:W-:Y:S01]  /*db60*/  FADD.FTZ R37, R34, -UR16 ;  /* 0x8000001022257e21 */ /* 0x000fe20008010000 */
[----:B------:R-:W-:Y:S01]  /*db70*/  FMUL.FTZ R22, R38, R9 ;  /* 0x0000000926167220 */ /* 0x000fe20000410000 */
        /* <DEDUP_REMOVED lines=22> */
.L_x_315:
[----:B------:R-:W2:Y:S04]  /*dce0*/  LDL.LU R57, [R1+0x5c4] ;  /* 0x0005c40001397983 */ /* 0x000ea80000300800 */
[----:B------:R-:W3:Y:S04]  /*dcf0*/  LDL.LU R56, [R1+0x5c8] ;  /* 0x0005c80001387983 */ /* 0x000ee80000300800 */
[----:B------:R-:W4:Y:S01]  /*dd00*/  LDL.LU R55, [R1+0x5cc] ;  /* 0x0005cc0001377983 */ /* 0x000f220000300800 */
[----:B------:R-:W-:Y:S01]  /*dd10*/  FFMA.FTZ R20, R41, R22, R20 ;  /* 0x0000001629147223 */ /* 0x000fe20000010014 */
[----:B------:R-:W-:Y:S01]  /*dd20*/  FADD.FTZ R22, R22, R16 ;  /* 0x0000001016167221 */ /* 0x000fe20000010000 */
[----:B------:R-:W-:Y:S01]  /*dd30*/  FADD.FTZ R16, R36, R32 ;  /* 0x0000002024107221 */ /* 0x000fe20000010000 */
[----:B------:R-:W-:Y:S01]  /*dd40*/  FMUL.FTZ R21, R39, R8 ;  /* 0x0000000827157220 */ /* 0x000fe20000410000 */
[----:B------:R-:W-:Y:S01]  /*dd50*/  SHF.L.U32 R24, R24, 0x10, RZ ;  /* 0x0000001018187819 */ /* 0x000fe200000006ff */
[----:B------:R-:W-:Y:S01]  /*dd60*/  FFMA.FTZ R54, R35, R33, R54 ;  /* 0x0000002123367223 */ /* 0x000fe20000010036 */
[----:B------:R-:W-:Y:S01]  /*dd70*/  FADD.FTZ R14, R14, R33 ;  /* 0x000000210e0e7221 */ /* 0x000fe20000010000 */
[----:B------:R-:W-:Y:S01]  /*dd80*/  FFMA.FTZ R20, R40, R21, R20 ;  /* 0x0000001528147223 */ /* 0x000fe20000010014 */
[----:B------:R-:W-:Y:S01]  /*dd90*/  FADD.FTZ R22, R22, R21 ;  /* 0x0000001516167221 */ /* 0x000fe20000010000 */
[----:B------:R-:W-:Y:S01]  /*dda0*/  FMUL.FTZ R21, R34, R9 ;  /* 0x0000000922157220 */ /* 0x000fe20000410000 */
[----:B------:R-:W-:-:S03]  /*ddb0*/  FADD.FTZ R24, R24, -UR16 ;  /* 0x8000001018187e21 */ /* 0x000fc60008010000 */
[----:B------:R-:W-:Y:S01]  /*ddc0*/  FFMA.FTZ R20, R37, R21, R20 ;  /* 0x0000001525147223 */ /* 0x000fe20000010014 */
[----:B------:R-:W-:Y:S01]  /*ddd0*/  FADD.FTZ R22, R21, R22 ;  /* 0x0000001615167221 */ /* 0x000fe20000010000 */
[----:B------:R-:W-:Y:S01]  /*dde0*/  FMUL.FTZ R36, R24, UR12 ;  /* 0x0000000c18247c20 */ /* 0x000fe20008410000 */
[----:B--2---:R-:W-:Y:S02]  /*ddf0*/  SHF.L.U32 R32, R57, 0x10, RZ ;  /* 0x0000001039207819 */ /* 0x004fe400000006ff */
[----:B---3--:R-:W-:-:S03]  /*de00*/  SHF.L.U32 R35, R56, 0x10, RZ ;  /* 0x0000001038237819 */ /* 0x008fc600000006ff */
[----:B------:R-:W-:Y:S01]  /*de10*/  FADD.FTZ R32, R32, -UR16 ;  /* 0x8000001020207e21 */ /* 0x000fe20008010000 */
[----:B----4-:R-:W-:-:S03]  /*de20*/  SHF.L.U32 R33, R55, 0x10, RZ ;  /* 0x0000001037217819 */ /* 0x010fc600000006ff */
        /* <DEDUP_REMOVED lines=20> */
.L_x_316:
[----:B------:R-:W2:Y:S01]  /*df70*/  LDL.LU R55, [R1+0x5d0] ;  /* 0x0005d00001377983 */ /* 0x000ea20000300800 */
[----:B------:R-:W-:Y:S01]  /*df80*/  SHF.L.U32 R29, R29, 0x10, RZ ;  /* 0x000000101d1d7819 */ /* 0x000fe200000006ff */
[----:B------:R-:W-:Y:S01]  /*df90*/  FMUL.FTZ R21, R35, R8 ;  /* 0x0000000823157220 */ /* 0x000fe20000410000 */
[----:B------:R-:W-:Y:S01]  /*dfa0*/  SHF.L.U32 R28, R28, 0x10, RZ ;  /* 0x000000101c1c7819 */ /* 0x000fe200000006ff */
[----:B------:R-:W-:Y:S01]  /*dfb0*/  FFMA.FTZ R15, R53, R50, R15 ;  /* 0x00000032350f7223 */ /* 0x000fe2000001000f */
[----:B------:R-:W-:Y:S01]  /*dfc0*/  SHF.L.U32 R30, R30, 0x10, RZ ;  /* 0x000000101e1e7819 */ /* 0x000fe200000006ff */
[----:B------:R-:W-:Y:S01]  /*dfd0*/  FADD.FTZ R29, R29, -UR16 ;  /* 0x800000101d1d7e21 */ /* 0x000fe20008010000 */
[----:B------:R-:W-:Y:S01]  /*dfe0*/  FFMA.FTZ R20, R36, R21, R20 ;  /* 0x0000001524147223 */ /* 0x000fe20000010014 */
[----:B------:R-:W-:Y:S01]  /*dff0*/  FADD.FTZ R24, R28, -UR16 ;  /* 0x800000101c187e21 */ /* 0x000fe20008010000 */
[----:B------:R-:W-:Y:S01]  /*e000*/  FADD.FTZ R21, R22, R21 ;  /* 0x0000001516157221 */ /* 0x000fe20000010000 */
[----:B------:R-:W-:Y:S01]  /*e010*/  FMUL.FTZ R28, R29, UR12 ;  /* 0x0000000c1d1c7c20 */ /* 0x000fe20008410000 */
[----:B------:R-:W-:Y:S01]  /*e020*/  FMUL.FTZ R53, R33, R9 ;  /* 0x0000000921357220 */ /* 0x000fe20000410000 */
        /* <DEDUP_REMOVED lines=21> */
.L_x_317:
[----:B------:R-:W2:Y:S04]  /*e180*/  LDL.LU R57, [R1+0x5d4] ;  /* 0x0005d40001397983 */ /* 0x000ea80000300800 */
[----:B------:R-:W3:Y:S04]  /*e190*/  LDL.LU R56, [R1+0x5d8] ;  /* 0x0005d80001387983 */ /* 0x000ee80000300800 */
[----:B------:R-:W4:Y:S01]  /*e1a0*/  LDL.LU R55, [R1+0x5dc] ;  /* 0x0005dc0001377983 */ /* 0x000f220000300800 */
[----:B------:R-:W-:Y:S01]  /*e1b0*/  FFMA.FTZ R20, R32, R53, R20 ;  /* 0x0000003520147223 */ /* 0x000fe20000010014 */
[----:B------:R-:W-:Y:S01]  /*e1c0*/  FMUL.FTZ R29, R30, R8 ;  /* 0x000000081e1d7220 */ /* 0x000fe20000410000 */
[----:B------:R-:W-:Y:S01]  /*e1d0*/  FADD.FTZ R21, R53, R21 ;  /* 0x0000001535157221 */ /* 0x000fe20000010000 */
[----:B------:R-:W-:Y:S01]  /*e1e0*/  FADD.FTZ R50, R16, R50 ;  /* 0x0000003210327221 */ /* 0x000fe20000010000 */
[----:B------:R-:W-:Y:S01]  /*e1f0*/  FMUL.FTZ R16, R22, R9 ;  /* 0x0000000916107220 */ /* 0x000fe20000410000 */
[----:B------:R-:W-:Y:S01]  /*e200*/  FFMA.FTZ R20, R28, R29, R20 ;  /* 0x0000001d1c147223 */ /* 0x000fe20000010014 */
[----:B------:R-:W-:Y:S01]  /*e210*/  FADD.FTZ R21, R21, R29 ;  /* 0x0000001d15157221 */ /* 0x000fe20000010000 */
[----:B------:R-:W-:Y:S01]  /*e220*/  SHF.L.U32 R31, R31, 0x10, RZ ;  /* 0x000000101f1f7819 */ /* 0x000fe200000006ff */
[----:B------:R-:W-:Y:S01]  /*e230*/  FFMA.FTZ R54, R52, R51, R54 ;  /* 0x0000003334367223 */ /* 0x000fe20000010036 */
[----:B------:R-:W-:Y:S01]  /*e240*/  FADD.FTZ R51, R14, R51 ;  /* 0x000000330e337221 */ /* 0x000fe20000010000 */
[----:B------:R-:W-:Y:S01]  /*e250*/  FFMA.FTZ R14, R24, R16, R20 ;  /* 0x00000010180e7223 */ /* 0x000fe20000010014 */
[----:B------:R-:W-:Y:S01]  /*e260*/  FADD.FTZ R21, R16, R21 ;  /* 0x0000001510157221 */ /* 0x000fe20000010000 */
[----:B------:R-:W-:-:S04]  /*e270*/  FADD.FTZ R31, R31, -UR16 ;  /* 0x800000101f1f7e21 */ /* 0x000fc80008010000 */
        /* <DEDUP_REMOVED lines=25> */
.L_x_318:
[----:B------:R-:W2:Y:S01]  /*e410*/  LDL.LU R31, [R1+0x5b0] ;  /* 0x0005b000011f7983 */ /* 0x000ea20000300800 */
[----:B------:R-:W-:Y:S01]  /*e420*/  SHF.L.U32 R26, R26, 0x10, RZ ;  /* 0x000000101a1a7819 */ /* 0x000fe200000006ff */
[----:B------:R-:W-:Y:S01]  /*e430*/  FMUL.FTZ R29, R68, R8 ;  /* 0x00000008441d7220 */ /* 0x000fe20000410000 */
[----:B------:R-:W-:Y:S01]  /*e440*/  SHF.L.U32 R25, R25, 0x10, RZ ;  /* 0x0000001019197819 */ /* 0x000fe200000006ff */
[----:B------:R-:W-:Y:S02]  /*e450*/  FFMA.FTZ R49, R49, R46, R15 ;  /* 0x0000002e31317223 */ /* 0x000fe4000001000f */
[----:B------:R-:W-:Y:S01]  /*e460*/  FADD.FTZ R26, R26, -UR16 ;  /* 0x800000101a1a7e21 */ /* 0x000fe20008010000 */
[----:B------:R-:W-:Y:S01]  /*e470*/  FFMA.FTZ R15, R69, R29, R14 ;  /* 0x0000001d450f7223 */ /* 0x000fe2000001000e */
[----:B------:R-:W-:Y:S01]  /*e480*/  FADD.FTZ R25, R25, -UR16 ;  /* 0x8000001019197e21 */ /* 0x000fe20008010000 */
[----:B------:R-:W-:Y:S01]  /*e490*/  FADD.FTZ R29, R21, R29 ;  /* 0x0000001d151d7221 */ /* 0x000fe20000010000 */
[----:B------:R-:W-:Y:S01]  /*e4a0*/  FMUL.FTZ R66, R26, UR12 ;  /* 0x0000000c1a427c20 */ /* 0x000fe20008410000 */
[----:B------:R-:W-:Y:S01]  /*e4b0*/  SHF.L.U32 R21, R27, 0x10, RZ ;  /* 0x000000101b157819 */ /* 0x000fe200000006ff */
        /* <DEDUP_REMOVED lines=22> */
.L_x_319:
[----:B------:R-:W2:Y:S04]  /*e620*/  LDL.LU R27, [R1+0x5a8] ;  /* 0x0005a800011b7983 */ /* 0x000ea80000300800 */
[----:B------:R-:W3:Y:S04]  /*e630*/  LDL.LU R52, [R1+0x5ac] ;  /* 0x0005ac0001347983 */ /* 0x000ee80000300800 */
[----:B------:R-:W4:Y:S01]  /*e640*/  LDL.LU R31, [R1+0x5b4] ;  /* 0x0005b400011f7983 */ /* 0x000f220000300800 */
[----:B------:R-:W-:Y:S01]  /*e650*/  FFMA.FTZ R15, R20, R26, R15 ;  /* 0x0000001a140f7223 */ /* 0x000fe2000001000f */
[----:B------:R-:W-:Y:S01]  /*e660*/  FMUL.FTZ R25, R21, R8 ;  /* 0x0000000815197220 */ /* 0x000fe20000410000 */
[----:B------:R-:W-:Y:S01]  /*e670*/  FADD.FTZ R29, R26, R29 ;  /* 0x0000001d1a1d7221 */ /* 0x000fe20000010000 */
[----:B------:R-:W-:Y:S01]  /*e680*/  SHF.L.U32 R26, R23, 0x10, RZ ;  /* 0x00000010171a7819 */ /* 0x000fe200000006ff */
[----:B------:R-:W-:Y:S01]  /*e690*/  FADD.FTZ R50, R50, R46 ;  /* 0x0000002e32327221 */ /* 0x000fe20000010000 */
[----:B------:R-:W-:Y:S01]  /*e6a0*/  FFMA.FTZ R15, R66, R25, R15 ;  /* 0x00000019420f7223 */ /* 0x000fe2000001000f */
[----:B------:R-:W-:Y:S01]  /*e6b0*/  FADD.FTZ R29, R29, R25 ;  /* 0x000000191d1d7221 */ /* 0x000fe20000010000 */
[----:B------:R-:W-:Y:S01]  /*e6c0*/  FMUL.FTZ R25, R14, R9 ;  /* 0x000000090e197220 */ /* 0x000fe20000410000 */
[----:B------:R-:W-:Y:S01]  /*e6d0*/  FADD.FTZ R26, R26, -UR16 ;  /* 0x800000101a1a7e21 */ /* 0x000fe20008010000 */
[----:B------:R-:W-:Y:S01]  /*e6e0*/  FFMA.FTZ R48, R48, R47, R54 ;  /* 0x0000002f30307223 */ /* 0x000fe20000010036 */
[----:B------:R-:W-:Y:S01]  /*e6f0*/  FADD.FTZ R51, R51, R47 ;  /* 0x0000002f33337221 */ /* 0x000fe20000010000 */
[----:B------:R-:W-:Y:S01]  /*e700*/  FFMA.FTZ R23, R65, R25, R15 ;  /* 0x0000001941177223 */ /* 0x000fe2000001000f */
[----:B------:R-:W-:Y:S01]  /*e710*/  FADD.FTZ R29, R25, R29 ;  /* 0x0000001d191d7221 */ /* 0x000fe20000010000 */
[----:B------:R-:W-:Y:S01]  /*e720*/  FMUL.FTZ R64, R26, UR12 ;  /* 0x0000000c1a407c20 */ /* 0x000fe20008410000 */
[----:B--2---:R-:W-:-:S02]  /*e730*/  SHF.L.U32 R27, R27, 0x10, RZ ;  /* 0x000000101b1b7819 */ /* 0x004fc400000006ff */
        /* <DEDUP_REMOVED lines=23> */
.L_x_320:
        /* <DEDUP_REMOVED lines=33> */
.L_x_321:
[----:B------:R-:W2:Y:S04]  /*eac0*/  LDL.LU R26, [R1+0x588] ;  /* 0x00058800011a7983 */ /* 0x000ea80000300800 */
[----:B------:R-:W3:Y:S04]  /*ead0*/  LDL.LU R25, [R1+0x58c] ;  /* 0x00058c0001197983 */ /* 0x000ee80000300800 */
[----:B------:R-:W4:Y:S01]  /*eae0*/  LDL.LU R19, [R1+0x594] ;  /* 0x0005940001137983 */ /* 0x000f220000300800 */
[----:B------:R-:W-:Y:S01]  /*eaf0*/  FFMA.FTZ R23, R15, R18, R23 ;  /* 0x000000120f177223 */ /* 0x000fe20000010017 */
        /* <DEDUP_REMOVED lines=8> */
[----:B------:R-:W-:Y:S01]  /*eb80*/  FADD.FTZ R13, R13, -UR16 ;  /* 0x800000100d0d7e21 */ /* 0x000fe20008010000 */
[----:B------:R-:W-:-:S02]  /*eb90*/  FADD.FTZ R50, R50, R42 ;  /* 0x0000002a32327221 */ /* 0x000fc40000010000 */
        /* <DEDUP_REMOVED lines=27> */
.L_x_322:
[----:B------:R-:W2:Y:S01]  /*ed50*/  LDL.LU R17, [R1+0x570] ;  /* 0x0005700001117983 */ /* 0x000ea20000300800 */
[----:B------:R-:W-:Y:S01]  /*ed60*/  SHF.L.U32 R10, R10, 0x10, RZ ;  /* 0x000000100a0a7819 */ /* 0x000fe200000006ff */
[----:B------:R-:W-:Y:S02]  /*ed70*/  IMAD.U32 R11, R11, 0x10000, RZ ;  /* 0x000100000b0b7824 */ /* 0x000fe400078e00ff */
[----:B------:R-:W-:Y:S01]  /*ed80*/  FMUL.FTZ R13, R57, R8 ;  /* 0x00000008390d7220 */ /* 0x000fe20000410000 */
[----:B------:R-:W-:Y:S01]  /*ed90*/  FFMA.FTZ R41, R41, R38, R49 ;  /* 0x0000002629297223 */ /* 0x000fe20000010031 */
[----:B------:R-:W-:Y:S01]  /*eda0*/  SHF.L.U32 R59, R12, 0x10, RZ ;  /* 0x000000100c3b7819 */ /* 0x000fe200000006ff */
[----:B------:R-:W-:Y:S01]  /*edb0*/  FADD.FTZ R11, R11, -UR16 ;  /* 0x800000100b0b7e21 */ /* 0x000fe20008010000 */
[----:B------:R-:W-:Y:S01]  /*edc0*/  FADD.FTZ R52, R10, -UR16 ;  /* 0x800000100a347e21 */ /* 0x000fe20008010000 */
[----:B------:R-:W-:Y:S01]  /*edd0*/  FFMA.FTZ R23, R58, R13, R23 ;  /* 0x0000000d3a177223 */ /* 0x000fe20000010017 */
        /* <DEDUP_REMOVED lines=24> */
.L_x_323:
[----:B------:R-:W2:Y:S04]  /*ef60*/  LDL.LU R12, [R1+0x210] ;  /* 0x00021000010c7983 */ /* 0x000ea80000300800 */
[----:B------:R-:W3:Y:S04]  /*ef70*/  LDL.LU R13, [R1+0x288] ;  /* 0x00028800010d7983 */ /* 0x000ee80000300800 */
[----:B------:R-:W4:Y:S04]  /*ef80*/  LDL.LU R18, [R1+0x560] ;  /* 0x0005600001127983 */ /* 0x000f280000300800 */
[----:B------:R-:W5:Y:S01]  /*ef90*/  LDL.LU R17, [R1+0x564] ;  /* 0x0005640001117983 */ /* 0x000f620000300800 */
[----:B------:R-:W-:Y:S01]  /*efa0*/  FFMA.FTZ R23, R55, R10, R23 ;  /* 0x0000000a37177223 */ /* 0x000fe20000010017 */
[----:B------:R-:W-:Y:S01]  /*efb0*/  FMUL.FTZ R11, R59, R8 ;  /* 0x000000083b0b7220 */ /* 0x000fe20000410000 */
[----:B------:R-:W-:Y:S01]  /*efc0*/  FADD.FTZ R29, R10, R29 ;  /* 0x0000001d0a1d7221 */ /* 0x000fe20000010000 */
[----:B------:R-:W-:Y:S01]  /*efd0*/  FADD.FTZ R38, R50, R38 ;  /* 0x0000002632267221 */ /* 0x000fe20000010000 */
[----:B------:R-:W-:Y:S01]  /*efe0*/  FFMA.FTZ R10, R40, R39, R44 ;  /* 0x00000027280a7223 */ /* 0x000fe2000001002c */
[----:B------:R-:W-:Y:S01]  /*eff0*/  FFMA.FTZ R23, R60, R11, R23 ;  /* 0x0000000b3c177223 */ /* 0x000fe20000010017 */
[----:B------:R-:W-:Y:S01]  /*f000*/  FADD.FTZ R29, R29, R11 ;  /* 0x0000000b1d1d7221 */ /* 0x000fe20000010000 */
[----:B------:R-:W-:Y:S01]  /*f010*/  FMUL.FTZ R11, R48, R9 ;  /* 0x00000009300b7220 */ /* 0x000fe20000410000 */
[----:B------:R-:W-:-:S03]  /*f020*/  FADD.FTZ R39, R43, R39 ;  /* 0x000000272b277221 */ /* 0x000fc60000010000 */
        /* <DEDUP_REMOVED lines=29> */
.L_x_324:
[----:B------:R-:W2:Y:S04]  /*f200*/  LDL.LU R12, [R1+0x214] ;  /* 0x00021400010c7983 */ /* 0x000ea80000300800 */
[----:B------:R-:W3:Y:S04]  /*f210*/  LDL.LU R13, [R1+0x27c] ;  /* 0x00027c00010d7983 */ /* 0x000ee80000300800 */
[----:B------:R-:W4:Y:S04]  /*f220*/  LDL.LU R18, [R1+0x220] ;  /* 0x0002200001127983 */ /* 0x000f280000300800 */
[----:B------:R-:W5:Y:S01]  /*f230*/  LDL.LU R17, [R1+0x558] ;  /* 0x0005580001117983 */ /* 0x000f620000300800 */
[----:B------:R-:W-:Y:S01]  /*f240*/  FMUL.FTZ R11, R49, R8 ;  /* 0x00000008310b7220 */ /* 0x000fe20000410000 */
[----:B------:R-:W-:-:S03]  /*f250*/  FFMA.FTZ R37, R37, R34, R41 ;  /* 0x0000002225257223 */ /* 0x000fc60000010029 */
[----:B------:R-:W-:Y:S01]  /*f260*/  FFMA.FTZ R23, R50, R11, R23 ;  /* 0x0000000b32177223 */ /* 0x000fe20000010017 */
[----:B------:R-:W-:Y:S01]  /*f270*/  FADD.FTZ R29, R29, R11 ;  /* 0x0000000b1d1d7221 */ /* 0x000fe20000010000 */
[----:B------:R-:W-:Y:S01]  /*f280*/  FMUL.FTZ R11, R44, R9 ;  /* 0x000000092c0b7220 */ /* 0x000fe20000410000 */
        /* <DEDUP_REMOVED lines=27> */
.L_x_325:
[----:B------:R-:W2:Y:S04]  /*f440*/  LDL.LU R17, [R1+0x224] ;  /* 0x0002240001117983 */ /* 0x000ea80000300800 */
[----:B------:R-:W3:Y:S04]  /*f450*/  LDL.LU R13, [R1+0x548] ;  /* 0x00054800010d7983 */ /* 0x000ee80000300800 */
[----:B------:R-:W4:Y:S04]  /*f460*/  LDL.LU R19, [R1+0x54c] ;  /* 0x00054c0001137983 */ /* 0x000f280000300800 */
[----:B------:R-:W5:Y:S01]  /*f470*/  LDL.LU R18, [R1+0x550] ;  /* 0x0005500001127983 */ /* 0x000f620000300800 */
[----:B------:R-:W-:Y:S01]  /*f480*/  FFMA.FTZ R23, R47, R11, R23 ;  /* 0x0000000b2f177223 */ /* 0x000fe20000010017 */
[----:B------:R-:W-:Y:S01]  /*f490*/  FMUL.FTZ R12, R45, R8 ;  /* 0x000000082d0c7220 */ /* 0x000fe20000410000 */
[----:B------:R-:W-:Y:S01]  /*f4a0*/  FADD.FTZ R29, R11, R29 ;  /* 0x0000001d0b1d7221 */ /* 0x000fe20000010000 */
[----:B------:R-:W-:Y:S01]  /*f4b0*/  FFMA.FTZ R11, R36, R35, R10 ;  /* 0x00000023240b7223 */ /* 0x000fe2000001000a */
[----:B------:R-:W-:Y:S01]  /*f4c0*/  FMUL.FTZ R10, R40, R9 ;  /* 0x00000009280a7220 */ /* 0x000fe20000410000 */
[----:B------:R-:W-:Y:S01]  /*f4d0*/  FFMA.FTZ R23, R46, R12, R23 ;  /* 0x0000000c2e177223 */ /* 0x000fe20000010017 */
[----:B------:R-:W-:Y:S01]  /*f4e0*/  FADD.FTZ R29, R29, R12 ;  /* 0x0000000c1d1d7221 */ /* 0x000fe20000010000 */
[----:B------:R-:W-:-:S02]  /*f4f0*/  FADD.FTZ R34, R38, R34 ;  /* 0x0000002226227221 */ /* 0x000fc40000010000 */
[----:B------:R-:W-:Y:S01]  /*f500*/  FFMA.FTZ R23, R43, R10, R23 ;  /* 0x0000000a2b177223 */ /* 0x000fe20000010017 */
[----:B------:R-:W-:Y:S01]  /*f510*/  FADD.FTZ R29, R10, R29 ;  /* 0x0000001d0a1d7221 */ /* 0x000fe20000010000 */
[----:B--2---:R-:W-:Y:S01]  /*f520*/  SHF.L.U32 R12, R17, 0x10, RZ ;  /* 0x00000010110c7819 */ /* 0x004fe200000006ff */
[----:B------:R-:W-:Y:S01]  /*f530*/  FADD.FTZ R17, R39, R35 ;  /* 0x0000002327117221 */ /* 0x000fe20000010000 */
        /* <DEDUP_REMOVED lines=26> */
.L_x_326:
[----:B------:R-:W2:Y:S04]  /*f6e0*/  LDL.LU R12, [R1+0x228] ;  /* 0x00022800010c7983 */ /* 0x000ea80000300800 */
[----:B------:R-:W3:Y:S04]  /*f6f0*/  LDL.LU R18, [R1+0x278] ;  /* 0x0002780001127983 */ /* 0x000ee80000300800 */
[----:B------:R-:W4:Y:S04]  /*f700*/  LDL.LU R25, [R1+0x22c] ;  /* 0x00022c0001197983 */ /* 0x000f280000300800 */
[----:B------:R-:W5:Y:S01]  /*f710*/  LDL.LU R19, [R1+0x540] ;  /* 0x0005400001137983 */ /* 0x000f620000300800 */
[----:B------:R-:W-:-:S04]  /*f720*/  FMUL.FTZ R10, R41, R8 ;  /* 0x00000008290a7220 */ /* 0x000fc80000410000 */
[----:B------:R-:W-:Y:S01]  /*f730*/  FFMA.FTZ R23, R42, R10, R23 ;  /* 0x0000000a2a177223 */ /* 0x000fe20000010017 */
[----:B------:R-:W-:Y:S01]  /*f740*/  FADD.FTZ R29, R29, R10 ;  /* 0x0000000a1d1d7221 */ /* 0x000fe20000010000 */
[----:B------:R-:W-:Y:S01]  /*f750*/  FMUL.FTZ R10, R36, R9 ;  /* 0x00000009240a7220 */ /* 0x000fe20000410000 */
[----:B--2---:R-:W-:Y:S01]  /*f760*/  SHF.L.U32 R13, R12, 0x10, RZ ;  /* 0x000000100c0d7819 */ /* 0x004fe200000006ff */
[----:B------:R-:W-:Y:S01]  /*f770*/  FFMA.FTZ R12, R32, R33, R37 ;  /* 0x00000021200c7223 */ /* 0x000fe20000010025 */
        /* <DEDUP_REMOVED lines=26> */
.L_x_327:
        /* <DEDUP_REMOVED lines=11> */
[----:B------:R-:W-:Y:S01]  /*f9d0*/  FADD.FTZ R10, R34, R33 ;  /* 0x00000021220a7221 */ /* 0x000fe20000010000 */
[----:B------:R-:W-:Y:S01]  /*f9e0*/  FADD.FTZ R17, R17, R30 ;  /* 0x0000001e11117221 */ /* 0x000fe20000010000 */
[----:B------:R-:W-:Y:S01]  /*f9f0*/  FFMA.FTZ R23, R35, R11, R23 ;  /* 0x0000000b23177223 */ /* 0x000fe20000010017 */
[----:B------:R-:W-:Y:S01]  /*fa00*/  FADD.FTZ R29, R11, R29 ;  /* 0x0000001d0b1d7221 */ /* 0x000fe20000010000 */
        /* <DEDUP_REMOVED lines=27> */
.L_x_328:
[----:B------:R-:W2:Y:S04]  /*fbc0*/  LDL.LU R11, [R1+0x250] ;  /* 0x00025000010b7983 */ /* 0x000ea80000300800 */
[----:B------:R-:W3:Y:S04]  /*fbd0*/  LDL.LU R27, [R1+0x518] ;  /* 0x00051800011b7983 */ /* 0x000ee80000300800 */
[----:B------:R-:W4:Y:S04]  /*fbe0*/  LDL.LU R26, [R1+0x25c] ;  /* 0x00025c00011a7983 */ /* 0x000f280000300800 */
[----:B------:R-:W5:Y:S01]  /*fbf0*/  LDL.LU R25, [R1+0x51c] ;  /* 0x00051c0001197983 */ /* 0x000f620000300800 */
[----:B------:R-:W-:-:S04]  /*fc00*/  FMUL.FTZ R18, R33, R8 ;  /* 0x0000000821127220 */ /* 0x000fc80000410000 */
[----:B------:R-:W-:Y:S01]  /*fc10*/  FFMA.FTZ R23, R34, R18, R23 ;  /* 0x0000001222177223 */ /* 0x000fe20000010017 */
[----:B------:R-:W-:Y:S01]  /*fc20*/  FADD.FTZ R18, R29, R18 ;  /* 0x000000121d127221 */ /* 0x000fe20000010000 */
[----:B--2---:R-:W-:Y:S01]  /*fc30*/  SHF.L.U32 R19, R11, 0x10, RZ ;  /* 0x000000100b137819 */ /* 0x004fe200000006ff */
[----:B------:R-:W-:Y:S01]  /*fc40*/  FFMA.FTZ R11, R24, R22, R12 ;  /* 0x00000016180b7223 */ /* 0x000fe2000001000c */
[----:B---3--:R-:W-:-:S03]  /*fc50*/  SHF.L.U32 R12, R27, 0x10, RZ ;  /* 0x000000101b0c7819 */ /* 0x008fc600000006ff */
[----:B------:R-:W-:Y:S01]  /*fc60*/  FADD.FTZ R19, R19, -UR16 ;  /* 0x8000001013137e21 */ /* 0x000fe20008010000 */
[----:B----4-:R-:W-:Y:S01]  /*fc70*/  SHF.L.U32 R29, R26, 0x10, RZ ;  /* 0x000000101a1d7819 */ /* 0x010fe200000006ff */
[----:B------:R-:W-:Y:S02]  /*fc80*/  FADD.FTZ R12, R12, -UR16 ;  /* 0x800000100c0c7e21 */ /* 0x000fe40008010000 */
[----:B------:R-:W-:Y:S01]  /*fc90*/  FMUL.FTZ R30, R19, UR12 ;  /* 0x0000000c131e7c20 */ /* 0x000fe20008410000 */
[----:B------:R-:W-:Y:S01]  /*fca0*/  FMUL.FTZ R19, R28, R9 ;  /* 0x000000091c137220 */ /* 0x000fe20000410000 */
        /* <DEDUP_REMOVED lines=21> */
.L_x_329:
[----:B------:R-:W-:Y:S01]  /*fe00*/  FMUL.FTZ R12, R29, R8 ;  /* 0x000000081d0c7220 */ /* 0x000fe20000410000 */
[----:B------:R-:W-:Y:S01]  /*fe10*/  FFMA.FTZ R23, R31, R19, R23 ;  /* 0x000000131f177223 */ /* 0x000fe20000010017 */
[----:B------:R-:W-:Y:S01]  /*fe20*/  FADD.FTZ R18, R19, R18 ;  /* 0x0000001213127221 */ /* 0x000fe20000010000 */
[----:B------:R-:W2:Y:S02]  /*fe30*/  LDL.LU R26, [R1+0x524] ;  /* 0x00052400011a7983 */ /* 0x000ea40000300800 */
[----:B------:R-:W-:Y:S01]  /*fe40*/  FFMA.FTZ R23, R30, R12, R23 ;  /* 0x0000000c1e177223 */ /* 0x000fe20000010017 */
[----:B------:R-:W-:Y:S01]  /*fe50*/  FADD.FTZ R19, R18, R12 ;  /* 0x0000000c12137221 */ /* 0x000fe20000010000 */
[----:B------:R-:W3:Y:S04]  /*fe60*/  LDL.LU R25, [R1+0x520] ;  /* 0x0005200001197983 */ /* 0x000ee80000300800 */
[----:B------:R-:W4:Y:S01]  /*fe70*/  LDL.LU R12, [R1+0x514] ;  /* 0x00051400010c7983 */ /* 0x000f220000300800 */
[----:B------:R-:W-:-:S03]  /*fe80*/  FFMA.FTZ R69, R69, R68, R13 ;  /* 0x0000004445457223 */ /* 0x000fc6000001000d */
[----:B------:R-:W5:Y:S01]  /*fe90*/  LDL.LU R13, [R1+0x510] ;  /* 0x00051000010d7983 */ /* 0x000f620000300800 */
[----:B------:R-:W-:Y:S01]  /*fea0*/  FADD.FTZ R10, R10, R22 ;  /* 0x000000160a0a7221 */ /* 0x000fe20000010000 */
[----:B------:R-:W-:Y:S01]  /*feb0*/  FMUL.FTZ R22, R24, R9 ;  /* 0x0000000918167220 */ /* 0x000fe20000410000 */
[----:B------:R-:W-:-:S03]  /*fec0*/  FADD.FTZ R68, R17, R68 ;  /* 0x0000004411447221 */ /* 0x000fc60000010000 */
[----:B------:R-:W-:Y:S01]  /*fed0*/  FADD.FTZ R17, R22, R19 ;  /* 0x0000001316117221 */ /* 0x000fe20000010000 */
[----:B----4-:R-:W-:-:S05]  /*fee0*/  SHF.L.U32 R18, R12, 0x10, RZ ;  /* 0x000000100c127819 */ /* 0x010fca00000006ff */
[----:B------:R-:W-:-:S04]  /*fef0*/  FADD.FTZ R18, R18, -UR16 ;  /* 0x8000001012127e21 */ /* 0x000fc80008010000 */
[----:B------:R-:W-:-:S05]  /*ff00*/  FMUL.FTZ R19, R18, UR12 ;  /* 0x0000000c12137c20 */ /* 0x000fca0008410000 */
[----:B------:R0:W-:Y:S01]  /*ff10*/  STL [R1+0x214], R19 ;  /* 0x0002141301007387 */ /* 0x0001e20000100800 */
[----:B-----5:R-:W-:Y:S01]  /*ff20*/  SHF.L.U32 R13, R13, 0x10, RZ ;  /* 0x000000100d0d7819 */ /* 0x020fe200000006ff */
[----:B------:R-:W-:Y:S01]  /*ff30*/  FFMA.FTZ R12, R27, R22, R23 ;  /* 0x000000161b0c7223 */ /* 0x000fe20000010017 */
[----:B--2---:R-:W-:-:S03]  /*ff40*/  SHF.L.U32 R22, R26, 0x10, RZ ;  /* 0x000000101a167819 */ /* 0x004fc600000006ff */
[----:B------:R-:W-:Y:S01]  /*ff50*/  FADD.FTZ R13, R13, -UR16 ;  /* 0x800000100d0d7e21 */ /* 0x000fe20008010000 */
[----:B---3--:R-:W-:-:S03]  /*ff60*/  SHF.L.U32 R25, R25, 0x10, RZ ;  /* 0x0000001019197819 */ /* 0x008fc600000006ff */
[----:B------:R-:W-:Y:S01]  /*ff70*/  FMUL.FTZ R26, R13, UR12 ;  /* 0x0000000c0d1a7c20 */ /* 0x000fe20008410000 */
[----:B0-----:R-:W-:Y:S06]  /*ff80*/  @!P5 BRA `(.L_x_330) ;  /* 0x000000000048d947 */ /* 0x001fec0003800000 */
        /* <DEDUP_REMOVED lines=18> */
.L_x_330:
[----:B------:R-:W2:Y:S04]  /*100b0*/  LDL.LU R13, [R1+0x500] ;  /* 0x00050000010d7983 */ /* 0x000ea80000300800 */
[----:B------:R-:W3:Y:S01]  /*100c0*/  LDL.LU R19, [R1+0x504] ;  /* 0x0005040001137983 */ /* 0x000ee20000300800 */
[----:B------:R-:W-:-:S03]  /*100d0*/  FFMA.FTZ R11, R20, R16, R11 ;  /* 0x00000010140b7223 */ /* 0x000fc6000001000b */
[----:B------:R-:W4:Y:S01]  /*100e0*/  LDL.LU R23, [R1+0x508] ;  /* 0x0005080001177983 */ /* 0x000f220000300800 */
[----:B------:R-:W-:-:S03]  /*100f0*/  FMUL.FTZ R18, R25, R8 ;  /* 0x0000000819127220 */ /* 0x000fc60000410000 */
[----:B------:R-:W5:Y:S01]  /*10100*/  LDL.LU R20, [R1+0x50c] ;  /* 0x00050c0001147983 */ /* 0x000f620000300800 */
[----:B------:R-:W-:Y:S01]  /*10110*/  FFMA.FTZ R12, R26, R18, R12 ;  /* 0x000000121a0c7223 */ /* 0x000fe2000001000c */
[----:B------:R-:W-:Y:S01]  /*10120*/  FADD.FTZ R17, R17, R18 ;  /* 0x0000001211117221 */ /* 0x000fe20000010000 */
[----:B------:R-:W-:Y:S01]  /*10130*/  FMUL.FTZ R18, R22, R9 ;  /* 0x0000000916127220 */ /* 0x000fe20000410000 */
[----:B--2---:R-:W-:Y:S02]  /*10140*/  SHF.L.U32 R13, R13, 0x10, RZ ;  /* 0x000000100d0d7819 */ /* 0x004fe400000006ff */
[----:B---3--:R-:W-:-:S03]  /*10150*/  SHF.L.U32 R19, R19, 0x10, RZ ;  /* 0x0000001013137819 */ /* 0x008fc600000006ff */
[----:B------:R-:W-:Y:S02]  /*10160*/  FADD.FTZ R13, R13, -UR16 ;  /* 0x800000100d0d7e21 */ /* 0x000fe40008010000 */
[----:B------:R-:W-:Y:S02]  /*10170*/  FADD.FTZ R19, R19, -UR16 ;  /* 0x8000001013137e21 */ /* 0x000fe40008010000 */
[----:B------:R-:W-:Y:S02]  /*10180*/  FMUL.FTZ R13, R13, UR12 ;  /* 0x0000000c0d0d7c20 */ /* 0x000fe40008410000 */
[----:B------:R-:W-:-:S03]  /*10190*/  FMUL.FTZ R19, R19, UR12 ;  /* 0x0000000c13137c20 */ /* 0x000fc60008410000 */
[----:B------:R0:W-:Y:S04]  /*101a0*/  STL [R1+0x210], R13 ;  /* 0x0002100d01007387 */ /* 0x0001e80000100800 */
[----:B------:R0:W-:Y:S01]  /*101b0*/  STL [R1+0x21c], R19 ;  /* 0x00021c1301007387 */ /* 0x0001e20000100800 */
[----:B----4-:R-:W-:Y:S02]  /*101c0*/  SHF.L.U32 R23, R23, 0x10, RZ ;  /* 0x0000001017177819 */ /* 0x010fe400000006ff */
[----:B-----5:R-:W-:Y:S01]  /*101d0*/  SHF.L.U32 R20, R20, 0x10, RZ ;  /* 0x0000001014147819 */ /* 0x020fe200000006ff */
        /* <DEDUP_REMOVED lines=8> */
[----:B------:R-:W-:Y:S02]  /*10260*/  FFMA.FTZ R19, R13, R19, 1 ;  /* 0x3f8000000d137423 */ /* 0x000fe40000010013 */
[----:B------:R-:W2:Y:S02]  /*10270*/  LDL R13, [R1+0x21c] ;  /* 0x00021c00010d7983 */ /* 0x000ea40000100800 */
[----:B------:R-:W-:Y:S01]  /*10280*/  FMUL.FTZ R23, R23, R19 ;  /* 0x0000001317177220 */ /* 0x000fe20000410000 */
[----:B--2---:R-:W-:-:S04]  /*10290*/  FFMA.FTZ R13, R13, R9, R3 ;  /* 0x000000090d0d7223 */ /* 0x004fc80000010003 */
        /* <DEDUP_REMOVED lines=8> */
.L_x_331:
[----:B0-----:R-:W2:Y:S01]  /*10320*/  LDL R13, [R1+0x214] ;  /* 0x00021400010d7983 */ /* 0x001ea20000100800 */
[----:B------:R-:W-:-:S03]  /*10330*/  FADD.FTZ R17, R18, R17 ;  /* 0x0000001112117221 */ /* 0x000fc60000010000 */
[----:B------:R-:W3:Y:S01]  /*10340*/  LDL.LU R19, [R1+0x4fc] ;  /* 0x0004fc0001137983 */ /* 0x000ee20000300800 */
[----:B--2---:R-:W-:Y:S01]  /*10350*/  FFMA.FTZ R12, R13, R18, R12 ;  /* 0x000000120d0c7223 */ /* 0x004fe2000001000c */
[----:B------:R-:W-:Y:S02]  /*10360*/  FMUL.FTZ R13, R23, R8 ;  /* 0x00000008170d7220 */ /* 0x000fe40000410000 */
[----:B------:R-:W2:Y:S01]  /*10370*/  LDL R18, [R1+0x210] ;  /* 0x0002100001127983 */ /* 0x000ea20000100800 */
[----:B------:R-:W-:Y:S01]  /*10380*/  FADD.FTZ R10, R10, R16 ;  /* 0x000000100a0a7221 */ /* 0x000fe20000010000 */
[----:B------:R-:W-:Y:S02]  /*10390*/  FADD.FTZ R17, R17, R13 ;  /* 0x0000000d11117221 */ /* 0x000fe40000010000 */
[----:B------:R-:W4:Y:S01]  /*103a0*/  LDL.LU R16, [R1+0x4f4] ;  /* 0x0004f40001107983 */ /* 0x000f220000300800 */
[----:B------:R-:W-:Y:S01]  /*103b0*/  FFMA.FTZ R69, R66, R21, R69 ;  /* 0x0000001542457223 */ /* 0x000fe20000010045 */
[----:B------:R-:W-:-:S02]  /*103c0*/  FADD.FTZ R68, R68, R21 ;  /* 0x0000001544447221 */ /* 0x000fc40000010000 */
[----:B------:R-:W5:Y:S04]  /*103d0*/  LDL R21, [R1+0x21c] ;  /* 0x00021c0001157983 */ /* 0x000f680000100800 */
[----:B------:R-:W3:Y:S01]  /*103e0*/  LDL.LU R66, [R1+0x4f8] ;  /* 0x0004f80001427983 */ /* 0x000ee20000300800 */
[----:B--2---:R-:W-:-:S03]  /*103f0*/  FFMA.FTZ R12, R18, R13, R12 ;  /* 0x0000000d120c7223 */ /* 0x004fc6000001000c */
[----:B------:R-:W2:Y:S01]  /*10400*/  LDL.LU R13, [R1+0x4f0] ;  /* 0x0004f000010d7983 */ /* 0x000ea20000300800 */
[----:B------:R-:W-:Y:S01]  /*10410*/  FMUL.FTZ R18, R20, R9 ;  /* 0x0000000914127220 */ /* 0x000fe20000410000 */
[----:B----4-:R-:W-:-:S03]  /*10420*/  SHF.L.U32 R16, R16, 0x10, RZ ;  /* 0x0000001010107819 */ /* 0x010fc600000006ff */
[----:B------:R-:W-:Y:S02]  /*10430*/  FADD.FTZ R17, R18, R17 ;  /* 0x0000001112117221 */ /* 0x000fe40000010000 */
[----:B------:R-:W-:Y:S01]  /*10440*/  FADD.FTZ R16, R16, -UR16 ;  /* 0x8000001010107e21 */ /* 0x000fe20008010000 */
[----:B-----5:R-:W-:Y:S01]  /*10450*/  FFMA.FTZ R12, R21, R18, R12 ;  /* 0x00000012150c7223 */ /* 0x020fe2000001000c */
[----:B---3--:R-:W-:Y:S01]  /*10460*/  IMAD.U32 R18, R19, 0x10000, RZ ;  /* 0x0001000013127824 */ /* 0x008fe200078e00ff */
[----:B------:R-:W-:Y:S01]  /*10470*/  SHF.L.U32 R21, R66, 0x10, RZ ;  /* 0x0000001042157819 */ /* 0x000fe200000006ff */
[----:B------:R-:W-:-:S05]  /*10480*/  FMUL.FTZ R19, R16, UR12 ;  /* 0x0000000c10137c20 */ /* 0x000fca0008410000 */
[----:B------:R0:W-:Y:S01]  /*10490*/  STL [R1+0x220], R19 ;  /* 0x0002201301007387 */ /* 0x0001e20000100800 */
[----:B--2---:R-:W-:-:S05]  /*104a0*/  SHF.L.U32 R13, R13, 0x10, RZ ;  /* 0x000000100d0d7819 */ /* 0x004fca00000006ff */
[----:B------:R-:W-:-:S04]  /*104b0*/  FADD.FTZ R13, R13, -UR16 ;  /* 0x800000100d0d7e21 */ /* 0x000fc80008010000 */
[----:B------:R-:W-:-:S05]  /*104c0*/  FMUL.FTZ R66, R13, UR12 ;  /* 0x0000000c0d427c20 */ /* 0x000fca0008410000 */
        /* <DEDUP_REMOVED lines=20> */
.L_x_332:
[----:B------:R-:W-:Y:S01]  /*10610*/  FFMA.FTZ R11, R65, R14, R11 ;  /* 0x0000000e410b7223 */ /* 0x000fe2000001000b */
[----:B------:R-:W2:Y:S04]  /*10620*/  LDL.LU R13, [R1+0x4e0] ;  /* 0x0004e000010d7983 */ /* 0x000ea80000300800 */
[----:B------:R-:W3:Y:S01]  /*10630*/  LDL.LU R65, [R1+0x4e4] ;  /* 0x0004e40001417983 */ /* 0x000ee20000300800 */
[----:B------:R-:W-:-:S03]  /*10640*/  FMUL.FTZ R16, R21, R8 ;  /* 0x0000000815107220 */ /* 0x000fc60000410000 */
[----:B0-----:R-:W4:Y:S01]  /*10650*/  LDL.LU R19, [R1+0x4e8] ;  /* 0x0004e80001137983 */ /* 0x001f220000300800 */
[----:B------:R-:W-:Y:S01]  /*10660*/  FFMA.FTZ R12, R66, R16, R12 ;  /* 0x00000010420c7223 */ /* 0x000fe2000001000c */
[----:B------:R-:W-:Y:S02]  /*10670*/  FADD.FTZ R17, R17, R16 ;  /* 0x0000001011117221 */ /* 0x000fe40000010000 */
[----:B------:R-:W5:Y:S01]  /*10680*/  LDL.LU R16, [R1+0x4ec] ;  /* 0x0004ec0001107983 */ /* 0x000f620000300800 */
        /* <DEDUP_REMOVED lines=8> */
[----:B----4-:R-:W-:Y:S01]  /*10710*/  SHF.L.U32 R19, R19, 0x10, RZ ;  /* 0x0000001013137819 */ /* 0x010fe200000006ff */
[----:B------:R-:W-:Y:S01]  /*10720*/  FMUL.FTZ R65, R18, R9 ;  /* 0x0000000912417220 */ /* 0x000fe20000410000 */
        /* <DEDUP_REMOVED lines=21> */
.L_x_333:
[----:B0-----:R-:W2:Y:S01]  /*10880*/  LDL R13, [R1+0x220] ;  /* 0x00022000010d7983 */ /* 0x001ea20000100800 */
[----:B------:R-:W-:-:S03]  /*10890*/  FADD.FTZ R17, R65, R17 ;  /* 0x0000001141117221 */ /* 0x000fc60000010000 */
[----:B------:R-:W3:Y:S01]  /*108a0*/  LDL.LU R66, [R1+0x4dc] ;  /* 0x0004dc0001427983 */ /* 0x000ee20000300800 */
[----:B--2---:R-:W-:Y:S01]  /*108b0*/  FFMA.FTZ R12, R13, R65, R12 ;  /* 0x000000410d0c7223 */ /* 0x004fe2000001000c */
[----:B------:R-:W-:Y:S02]  /*108c0*/  FMUL.FTZ R13, R19, R8 ;  /* 0x00000008130d7220 */ /* 0x000fe40000410000 */
[----:B------:R-:W2:Y:S01]  /*108d0*/  LDL R65, [R1+0x224] ;  /* 0x0002240001417983 */ /* 0x000ea20000100800 */
[----:B------:R-:W-:Y:S01]  /*108e0*/  FFMA.FTZ R69, R64, R63, R69 ;  /* 0x0000003f40457223 */ /* 0x000fe20000010045 */
[----:B------:R-:W-:Y:S01]  /*108f0*/  FADD.FTZ R10, R10, R14 ;  /* 0x0000000e0a0a7221 */ /* 0x000fe20000010000 */
[----:B------:R-:W-:Y:S01]  /*10900*/  FADD.FTZ R64, R17, R13 ;  /* 0x0000000d11407221 */ /* 0x000fe20000010000 */
[----:B------:R-:W4:Y:S04]  /*10910*/  LDL.LU R14, [R1+0x4d0] ;  /* 0x0004d000010e7983 */ /* 0x000f280000300800 */
[----:B------:R-:W5:Y:S01]  /*10920*/  LDL.LU R17, [R1+0x4d4] ;  /* 0x0004d40001117983 */ /* 0x000f620000300800 */
[----:B--2---:R-:W-:-:S03]  /*10930*/  FFMA.FTZ R12, R65, R13, R12 ;  /* 0x0000000d410c7223 */ /* 0x004fc6000001000c */
[----:B------:R-:W2:Y:S01]  /*10940*/  LDL R13, [R1+0x22c] ;  /* 0x00022c00010d7983 */ /* 0x000ea20000100800 */
[----:B------:R-:W-:Y:S01]  /*10950*/  FMUL.FTZ R65, R16, R9 ;  /* 0x0000000910417220 */ /* 0x000fe20000410000 */
[----:B------:R-:W-:-:S03]  /*10960*/  FADD.FTZ R68, R68, R63 ;  /* 0x0000003f44447221 */ /* 0x000fc60000010000 */
[----:B------:R-:W-:Y:S01]  /*10970*/  FADD.FTZ R63, R65, R64 ;  /* 0x00000040413f7221 */ /* 0x000fe20000010000 */
[----:B----4-:R-:W-:Y:S01]  /*10980*/  SHF.L.U32 R14, R14, 0x10, RZ ;  /* 0x000000100e0e7819 */ /* 0x010fe200000006ff */
[----:B--2---:R-:W-:Y:S02]  /*10990*/  FFMA.FTZ R13, R13, R65, R12 ;  /* 0x000000410d0d7223 */ /* 0x004fe4000001000c */
[----:B------:R-:W2:Y:S01]  /*109a0*/  LDL.LU R65, [R1+0x4d8] ;  /* 0x0004d80001417983 */ /* 0x000ea20000300800 */
[----:B-----5:R-:W-:Y:S01]  /*109b0*/  SHF.L.U32 R17, R17, 0x10, RZ ;  /* 0x0000001011117819 */ /* 0x020fe200000006ff */
[----:B------:R-:W-:-:S04]  /*109c0*/  FADD.FTZ R12, R14, -UR16 ;  /* 0x800000100e0c7e21 */ /* 0x000fc80008010000 */
[----:B------:R-:W-:Y:S01]  /*109d0*/  FADD.FTZ R64, R17, -UR16 ;  /* 0x8000001011407e21 */ /* 0x000fe20008010000 */
[----:B------:R-:W-:-:S05]  /*109e0*/  FMUL.FTZ R12, R12, UR12 ;  /* 0x0000000c0c0c7c20 */ /* 0x000fca0008410000 */
[----:B------:R0:W-:Y:S01]  /*109f0*/  STL [R1+0x228], R12 ;  /* 0x0002280c01007387 */ /* 0x0001e20000100800 */
[----:B---3--:R-:W-:Y:S02]  /*10a00*/  SHF.L.U32 R14, R66, 0x10, RZ ;  /* 0x00000010420e7819 */ /* 0x008fe400000006ff */
[----:B--2---:R-:W-:Y:S01]  /*10a10*/  SHF.L.U32 R17, R65, 0x10, RZ ;  /* 0x0000001041117819 */ /* 0x004fe200000006ff */
[----:B------:R-:W-:-:S05]  /*10a20*/  FMUL.FTZ R65, R64, UR12 ;  /* 0x0000000c40417c20 */ /* 0x000fca0008410000 */
        /* <DEDUP_REMOVED lines=20> */
.L_x_334:
[----:B------:R1:W-:Y:S04]  /*10b70*/  STL [R1+0x670], R0 ;  /* 0x0006700001007387 */ /* 0x0003e80000100800 */
[----:B0-----:R-:W2:Y:S04]  /*10b80*/  LDL.LU R12, [R1+0x4c0] ;  /* 0x0004c000010c7983 */ /* 0x001ea80000300800 */
[----:B------:R-:W3:Y:S04]  /*10b90*/  LDL.LU R65, [R1+0x4c4] ;  /* 0x0004c40001417983 */ /* 0x000ee80000300800 */
[----:B-1----:R-:W4:Y:S04]  /*10ba0*/  LDL R0, [R1+0x228] ;  /* 0x0002280001007983 */ /* 0x002f280000100800 */
[----:B------:R-:W3:Y:S01]  /*10bb0*/  LDL.LU R66, [R1+0x4cc] ;  /* 0x0004cc0001427983 */ /* 0x000ee20000300800 */
[----:B------:R-:W-:Y:S01]  /*10bc0*/  FMUL.FTZ R64, R17, R8 ;  /* 0x0000000811407220 */ /* 0x000fe20000410000 */
[----:B------:R-:W-:-:S02]  /*10bd0*/  FFMA.FTZ R11, R15, R53, R11 ;  /* 0x000000350f0b7223 */ /* 0x000fc4000001000b */
[----:B------:R-:W3:Y:S01]  /*10be0*/  LDL.LU R15, [R1+0x4c8] ;  /* 0x0004c800010f7983 */ /* 0x000ee20000300800 */
[----:B------:R-:W-:Y:S01]  /*10bf0*/  FADD.FTZ R63, R63, R64 ;  /* 0x000000403f3f7221 */ /* 0x000fe20000010000 */
[----:B--2---:R-:W-:Y:S01]  /*10c00*/  SHF.L.U32 R12, R12, 0x10, RZ ;  /* 0x000000100c0c7819 */ /* 0x004fe200000006ff */
[----:B----4-:R-:W-:Y:S02]  /*10c10*/  FFMA.FTZ R13, R0, R64, R13 ;  /* 0x00000040000d7223 */ /* 0x010fe4000001000d */
[----:B------:R0:W5:Y:S01]  /*10c20*/  LDL.LU R0, [R1+0x670] ;  /* 0x0006700001007983 */ /* 0x0001620000300800 */
[----:B---3--:R-:W-:Y:S01]  /*10c30*/  SHF.L.U32 R65, R65, 0x10, RZ ;  /* 0x0000001041417819 */ /* 0x008fe200000006ff */
[----:B------:R-:W-:Y:S01]  /*10c40*/  FADD.FTZ R64, R12, -UR16 ;  /* 0x800000100c407e21 */ /* 0x000fe20008010000 */
[----:B------:R-:W-:-:S03]  /*10c50*/  SHF.L.U32 R12, R66, 0x10, RZ ;  /* 0x00000010420c7819 */ /* 0x000fc600000006ff */
[----:B------:R-:W-:Y:S01]  /*10c60*/  FADD.FTZ R65, R65, -UR16 ;  /* 0x8000001041417e21 */ /* 0x000fe20008010000 */
[----:B------:R-:W-:-:S03]  /*10c70*/  FMUL.FTZ R66, R64, UR12 ;  /* 0x0000000c40427c20 */ /* 0x000fc60008410000 */
[----:B------:R-:W-:Y:S02]  /*10c80*/  FMUL.FTZ R65, R65, UR12 ;  /* 0x0000000c41417c20 */ /* 0x000fe40008410000 */
[----:B------:R0:W-:Y:S04]  /*10c90*/  STL [R1+0x234], R66 ;  /* 0x0002344201007387 */ /* 0x0001e80000100800 */
[----:B------:R0:W-:Y:S01]  /*10ca0*/  STL [R1+0x23c], R65 ;  /* 0x00023c4101007387 */ /* 0x0001e20000100800 */
[----:B------:R-:W-:Y:S01]  /*10cb0*/  SHF.L.U32 R15, R15, 0x10, RZ ;  /* 0x000000100f0f7819 */ /* 0x000fe200000006ff */
[----:B------:R-:W-:Y:S01]  /*10cc0*/  FMUL.FTZ R64, R14, R9 ;  /* 0x000000090e407220 */ /* 0x000fe20000410000 */
        /* <DEDUP_REMOVED lines=20> */
.L_x_335:
[----:B0-----:R-:W2:Y:S01]  /*10e10*/  LDL R65, [R1+0x230] ;  /* 0x0002300001417983 */ /* 0x001ea20000100800 */
[----:B------:R-:W-:Y:S01]  /*10e20*/  FADD.FTZ R63, R64, R63 ;  /* 0x0000003f403f7221 */ /* 0x000fe20000010000 */
[----:B------:R-:W-:Y:S01]  /*10e30*/  FADD.FTZ R53, R10, R53 ;  /* 0x000000350a357221 */ /* 0x000fe20000010000 */
[----:B------:R-:W-:Y:S01]  /*10e40*/  FFMA.FTZ R69, R62, R61, R69 ;  /* 0x0000003d3e457223 */ /* 0x000fe20000010045 */
[----:B------:R-:W3:Y:S01]  /*10e50*/  LDL.LU R10, [R1+0x4b0] ;  /* 0x0004b000010a7983 */ /* 0x000ee20000300800 */
[----:B------:R-:W-:-:S03]  /*10e60*/  FADD.FTZ R68, R68, R61 ;  /* 0x0000003d44447221 */ /* 0x000fc60000010000 */
[----:B------:R-:W4:Y:S04]  /*10e70*/  LDL.LU R62, [R1+0x4b4] ;  /* 0x0004b400013e7983 */ /* 0x000f280000300800 */
[----:B------:R-:W4:Y:S04]  /*10e80*/  LDL R61, [R1+0x23c] ;  /* 0x00023c00013d7983 */ /* 0x000f280000100800 */
[----:B------:R-:W4:Y:S01]  /*10e90*/  LDL.LU R66, [R1+0x4bc] ;  /* 0x0004bc0001427983 */ /* 0x000f220000300800 */
[----:B--2---:R-:W-:Y:S01]  /*10ea0*/  FFMA.FTZ R13, R65, R64, R13 ;  /* 0x00000040410d7223 */ /* 0x004fe2000001000d */
[----:B------:R-:W-:-:S02]  /*10eb0*/  FMUL.FTZ R65, R15, R8 ;  /* 0x000000080f417220 */ /* 0x000fc40000410000 */
[----:B------:R-:W2:Y:S02]  /*10ec0*/  LDL R64, [R1+0x234] ;  /* 0x0002340001407983 */ /* 0x000ea40000100800 */
[----:B------:R-:W-:Y:S01]  /*10ed0*/  FADD.FTZ R63, R63, R65 ;  /* 0x000000413f3f7221 */ /* 0x000fe20000010000 */
[----:B---3--:R-:W-:Y:S02]  /*10ee0*/  SHF.L.U32 R10, R10, 0x10, RZ ;  /* 0x000000100a0a7819 */ /* 0x008fe400000006ff */
[----:B----4-:R-:W-:Y:S01]  /*10ef0*/  SHF.L.U32 R62, R62, 0x10, RZ ;  /* 0x000000103e3e7819 */ /* 0x010fe200000006ff */
[----:B--2---:R-:W-:Y:S02]  /*10f00*/  FFMA.FTZ R13, R64, R65, R13 ;  /* 0x00000041400d7223 */ /* 0x004fe4000001000d */
[----:B------:R-:W2:Y:S01]  /*10f10*/  LDL.LU R65, [R1+0x4b8] ;  /* 0x0004b80001417983 */ /* 0x000ea20000300800 */
[----:B------:R-:W-:Y:S01]  /*10f20*/  FMUL.FTZ R64, R12, R9 ;  /* 0x000000090c407220 */ /* 0x000fe20000410000 */
[----:B------:R-:W-:-:S03]  /*10f30*/  FADD.FTZ R62, R62, -UR16 ;  /* 0x800000103e3e7e21 */ /* 0x000fc60008010000 */
[----:B------:R-:W-:Y:S01]  /*10f40*/  FFMA.FTZ R61, R61, R64, R13 ;  /* 0x000000403d3d7223 */ /* 0x000fe2000001000d */
[----:B------:R-:W-:Y:S01]  /*10f50*/  FADD.FTZ R63, R64, R63 ;  /* 0x0000003f403f7221 */ /* 0x000fe20000010000 */
[----:B------:R-:W-:-:S04]  /*10f60*/  FADD.FTZ R64, R10, -UR16 ;  /* 0x800000100a407e21 */ /* 0x000fc80008010000 */
[----:B------:R-:W-:-:S05]  /*10f70*/  FMUL.FTZ R64, R64, UR12 ;  /* 0x0000000c40407c20 */ /* 0x000fca0008410000 */
[----:B------:R0:W-:Y:S01]  /*10f80*/  STL [R1+0x238], R64 ;  /* 0x0002384001007387 */ /* 0x0001e20000100800 */
[----:B------:R-:W-:Y:S02]  /*10f90*/  SHF.L.U32 R10, R66, 0x10, RZ ;  /* 0x00000010420a7819 */ /* 0x000fe400000006ff */
[----:B--2---:R-:W-:Y:S01]  /*10fa0*/  SHF.L.U32 R13, R65, 0x10, RZ ;  /* 0x00000010410d7819 */ /* 0x004fe200000006ff */
[----:B------:R-:W-:-:S05]  /*10fb0*/  FMUL.FTZ R65, R62, UR12 ;  /* 0x0000000c3e417c20 */ /* 0x000fca0008410000 */
[----:B------:R0:W-:Y:S01]  /*10fc0*/  STL [R1+0x244], R65 ;  /* 0x0002444101007387 */ /* 0x0001e20000100800 */
[----:B------:R-:W-:Y:S05]  /*10fd0*/  @!P5 BRA `(.L_x_336) ;  /* 0x000000000048d947 */ /* 0x000fea0003800000 */
        /* <DEDUP_REMOVED lines=18> */
.L_x_336:
[----:B-----5:R1:W-:Y:S04]  /*11100*/  STL [R1+0x670], R0 ;  /* 0x0006700001007387 */ /* 0x0203e80000100800 */
[----:B0-----:R-:W2:Y:S04]  /*11110*/  LDL.LU R64, [R1+0x4a0] ;  /* 0x0004a00001407983 */ /* 0x001ea80000300800 */
[----:B------:R-:W3:Y:S04]  /*11120*/  LDL.LU R65, [R1+0x4a4] ;  /* 0x0004a40001417983 */ /* 0x000ee80000300800 */
[----:B-1----:R-:W4:Y:S04]  /*11130*/  LDL R0, [R1+0x238] ;  /* 0x0002380001007983 */ /* 0x002f280000100800 */
[----:B------:R-:W3:Y:S01]  /*11140*/  LDL.LU R66, [R1+0x4ac] ;  /* 0x0004ac0001427983 */ /* 0x000ee20000300800 */
[----:B------:R-:W-:Y:S01]  /*11150*/  FMUL.FTZ R62, R13, R8 ;  /* 0x000000080d3e7220 */ /* 0x000fe20000410000 */
[----:B------:R-:W-:-:S02]  /*11160*/  FFMA.FTZ R56, R56, R54, R11 ;  /* 0x0000003638387223 */ /* 0x000fc4000001000b */
[----:B------:R-:W3:Y:S01]  /*11170*/  LDL.LU R11, [R1+0x4a8] ;  /* 0x0004a800010b7983 */ /* 0x000ee20000300800 */
[----:B--2---:R-:W-:Y:S01]  /*11180*/  SHF.L.U32 R64, R64, 0x10, RZ ;  /* 0x0000001040407819 */ /* 0x004fe200000006ff */
[----:B----4-:R-:W-:Y:S02]  /*11190*/  FFMA.FTZ R61, R0, R62, R61 ;  /* 0x0000003e003d7223 */ /* 0x010fe4000001003d */
[----:B------:R0:W5:Y:S01]  /*111a0*/  LDL.LU R0, [R1+0x670] ;  /* 0x0006700001007983 */ /* 0x0001620000300800 */
[----:B---3--:R-:W-:Y:S02]  /*111b0*/  SHF.L.U32 R65, R65, 0x10, RZ ;  /* 0x0000001041417819 */ /* 0x008fe400000006ff */
[----:B------:R-:W-:Y:S01]  /*111c0*/  SHF.L.U32 R66, R66, 0x10, RZ ;  /* 0x0000001042427819 */ /* 0x000fe200000006ff */
[----:B------:R-:W-:Y:S02]  /*111d0*/  FADD.FTZ R64, R64, -UR16 ;  /* 0x8000001040407e21 */ /* 0x000fe40008010000 */
[----:B------:R-:W-:-:S02]  /*111e0*/  FADD.FTZ R65, R65, -UR16 ;  /* 0x8000001041417e21 */ /* 0x000fc40008010000 */
[----:B------:R1:W-:Y:S01]  /*111f0*/  STL [R1+0x2bc], R66 ;  /* 0x0002bc4201007387 */ /* 0x0003e20000100800 */
[----:B------:R-:W-:Y:S01]  /*11200*/  FMUL.FTZ R64, R64, UR12 ;  /* 0x0000000c40407c20 */ /* 0x000fe20008410000 */
[----:B-1----:R-:W-:-:S04]  /*11210*/  FMUL.FTZ R66, R65, UR12 ;  /* 0x0000000c41427c20 */ /* 0x002fc80008410000 */
[----:B------:R0:W-:Y:S04]  /*11220*/  STL [R1+0x25c], R64 ;  /* 0x00025c4001007387 */ /* 0x0001e80000100800 */
[----:B------:R0:W-:Y:S01]  /*11230*/  STL [R1+0x34c], R66 ;  /* 0x00034c4201007387 */ /* 0x0001e20000100800 */
[----:B------:R-:W-:Y:S01]  /*11240*/  FADD.FTZ R63, R63, R62 ;  /* 0x0000003e3f3f7221 */ /* 0x000fe20000010000 */
        /* <DEDUP_REMOVED lines=16> */
[----:B------:R0:W1:Y:S02]  /*11350*/  MUFU.RCP R66, R64 ;  /* 0x0000004000427308 */ /* 0x0000640000001000 */
[----:B0-----:R-:W1:Y:S02]  /*11360*/  LDL.LU R64, [R1+0x2bc] ;  /* 0x0002bc0001407983 */ /* 0x001e640000300800 */
[----:B-1----:R-:W-:Y:S01]  /*11370*/  FMUL.FTZ R64, R64, R66 ;  /* 0x0000004240407220 */ /* 0x002fe20000410000 */
[----:B------:R-:W-:-:S04]  /*11380*/  FADD.FTZ R66, -R66, 1 ;  /* 0x3f80000042427421 */ /* 0x000fc80000010100 */
[----:B------:R-:W-:-:S04]  /*11390*/  FFMA.FTZ R66, R65, R66, 1 ;  /* 0x3f80000041427423 */ /* 0x000fc80000010042 */
[----:B------:R-:W-:-:S05]  /*113a0*/  FMUL.FTZ R64, R64, R66 ;  /* 0x0000004240407220 */ /* 0x000fca0000410000 */
[----:B------:R1:W-:Y:S02]  /*113b0*/  STL [R1+0x2bc], R64 ;  /* 0x0002bc4001007387 */ /* 0x0003e40000100800 */
.L_x_337:
[----:B01----:R-:W2:Y:S04]  /*113c0*/  LDL R64, [R1+0x244] ;  /* 0x0002440001407983 */ /* 0x003ea80000100800 */
[----:B-----5:R0:W-:Y:S04]  /*113d0*/  STL [R1+0x670], R0 ;  /* 0x0006700001007387 */ /* 0x0201e80000100800 */
[----:B------:R-:W3:Y:S04]  /*113e0*/  LDL.LU R65, [R1+0x49c] ;  /* 0x00049c0001417983 */ /* 0x000ee80000300800 */
[----:B------:R-:W4:Y:S04]  /*113f0*/  LDL.LU R66, [R1+0x498] ;  /* 0x0004980001427983 */ /* 0x000f280000300800 */
[----:B0-----:R-:W3:Y:S01]  /*11400*/  LDL R0, [R1+0x25c] ;  /* 0x00025c0001007983 */ /* 0x001ee20000100800 */
[----:B------:R-:W-:Y:S01]  /*11410*/  FADD.FTZ R63, R62, R63 ;  /* 0x0000003f3e3f7221 */ /* 0x000fe20000010000 */
[----:B------:R-:W-:-:S02]  /*11420*/  FADD.FTZ R53, R53, R54 ;  /* 0x0000003635357221 */ /* 0x000fc40000010000 */
[----:B------:R-:W4:Y:S01]  /*11430*/  LDL R54, [R1+0x2bc] ;  /* 0x0002bc0001367983 */ /* 0x000f220000100800 */
[----:B------:R-:W-:-:S03]  /*11440*/  FFMA.FTZ R69, R58, R57, R69 ;  /* 0x000000393a457223 */ /* 0x000fc60000010045 */
[----:B------:R-:W4:Y:S01]  /*11450*/  LDL.LU R58, [R1+0x490] ;  /* 0x00049000013a7983 */ /* 0x000f220000300800 */
[----:B--2---:R-:W-:Y:S01]  /*11460*/  FFMA.FTZ R61, R64, R62, R61 ;  /* 0x0000003e403d7223 */ /* 0x004fe2000001003d */
[----:B------:R-:W-:Y:S02]  /*11470*/  FMUL.FTZ R64, R11, R8 ;  /* 0x000000080b407220 */ /* 0x000fe40000410000 */
[----:B------:R-:W2:Y:S02]  /*11480*/  LDL.LU R62, [R1+0x494] ;  /* 0x00049400013e7983 */ /* 0x000ea40000300800 */
[----:B------:R-:W-:Y:S01]  /*11490*/  FADD.FTZ R63, R63, R64 ;  /* 0x000000403f3f7221 */ /* 0x000fe20000010000 */
[----:B---3--:R-:W-:Y:S02]  /*114a0*/  FFMA.FTZ R61, R0, R64, R61 ;  /* 0x00000040003d7223 */ /* 0x008fe4000001003d */
[----:B------:R-:W3:Y:S01]  /*114b0*/  LDL R64, [R1+0x34c] ;  /* 0x00034c0001407983 */ /* 0x000ee20000100800 */
[----:B----4-:R-:W-:-:S03]  /*114c0*/  FMUL.FTZ R54, R54, R9 ;  /* 0x0000000936367220 */ /* 0x010fc60000410000 */
[----:B------:R0:W5:Y:S01]  /*114d0*/  LDL.LU R0, [R1+0x670] ;  /* 0x0006700001007983 */ /* 0x0001620000300800 */
[----:B------:R-:W-:Y:S01]  /*114e0*/  FADD.FTZ R63, R54, R63 ;  /* 0x0000003f363f7221 */ /* 0x000fe20000010000 */
[----:B------:R-:W-:Y:S01]  /*114f0*/  SHF.L.U32 R58, R58, 0x10, RZ ;  /* 0x000000103a3a7819 */ /* 0x000fe200000006ff */
[----:B------:R-:W-:Y:S01]  /*11500*/  FADD.FTZ R57, R68, R57 ;  /* 0x0000003944397221 */ /* 0x000fe20000010000 */
[----:B------:R-:W-:-:S03]  /*11510*/  SHF.L.U32 R68, R66, 0x10, RZ ;  /* 0x0000001042447819 */ /* 0x000fc600000006ff */
[----:B------:R-:W-:-:S04]  /*11520*/  FADD.FTZ R58, R58, -UR16 ;  /* 0x800000103a3a7e21 */ /* 0x000fc80008010000 */
[----:B------:R-:W-:Y:S01]  /*11530*/  FMUL.FTZ R66, R58, UR12 ;  /* 0x0000000c3a427c20 */ /* 0x000fe20008410000 */
[----:B---3--:R-:W-:Y:S01]  /*11540*/  FFMA.FTZ R61, R64, R54, R61 ;  /* 0x00000036403d7223 */ /* 0x008fe2000001003d */
[----:B------:R-:W-:-:S05]  /*11550*/  SHF.L.U32 R54, R65, 0x10, RZ ;  /* 0x0000001041367819 */ /* 0x000fca00000006ff */
[----:B------:R0:W-:Y:S04]  /*11560*/  STL [R1+0x2b8], R54 ;  /* 0x0002b83601007387 */ /* 0x0001e80000100800 */
[----:B------:R0:W5:Y:S01]  /*11570*/  LDL R64, [R1+0x2b8] ;  /* 0x0002b80001407983 */ /* 0x0001620000100800 */
[----:B--2---:R-:W-:-:S05]  /*11580*/  SHF.L.U32 R62, R62, 0x10, RZ ;  /* 0x000000103e3e7819 */ /* 0x004fca00000006ff */
[----:B------:R-:W-:-:S04]  /*11590*/  FADD.FTZ R62, R62, -UR16 ;  /* 0x800000103e3e7e21 */ /* 0x000fc80008010000 */
[----:B------:R-:W-:Y:S01]  /*115a0*/  FMUL.FTZ R62, R62, UR12 ;  /* 0x0000000c3e3e7c20 */ /* 0x000fe20008410000 */
[----:B------:R0:W-:Y:S04]  /*115b0*/  STL [R1+0x348], R66 ;  /* 0x0003484201007387 */ /* 0x0001e80000100800 */
        /* <DEDUP_REMOVED lines=16> */
[----:B0----5:R-:W-:Y:S01]  /*116c0*/  FMUL.FTZ R62, R64, R58 ;  /* 0x0000003a403e7220 */ /* 0x021fe20000410000 */
[----:B------:R-:W-:-:S04]  /*116d0*/  FADD.FTZ R58, -R58, 1 ;  /* 0x3f8000003a3a7421 */ /* 0x000fc80000010100 */
[----:B------:R-:W-:-:S04]  /*116e0*/  FFMA.FTZ R58, R54, R58, 1 ;  /* 0x3f800000363a7423 */ /* 0x000fc8000001003a */
[----:B------:R-:W-:-:S05]  /*116f0*/  FMUL.FTZ R64, R62, R58 ;  /* 0x0000003a3e407220 */ /* 0x000fca0000410000 */
[----:B------:R1:W-:Y:S02]  /*11700*/  STL [R1+0x2b8], R64 ;  /* 0x0002b84001007387 */ /* 0x0003e40000100800 */
.L_x_338:
[----:B------:R-:W-:Y:S01]  /*11710*/  FFMA.FTZ R56, R55, R51, R56 ;  /* 0x0000003337387223 */ /* 0x000fe20000010038 */
[----:B------:R-:W2:Y:S04]  /*11720*/  LDL.LU R58, [R1+0x480] ;  /* 0x00048000013a7983 */ /* 0x000ea80000300800 */
[----:B------:R-:W3:Y:S04]  /*11730*/  LDL.LU R55, [R1+0x484] ;  /* 0x0004840001377983 */ /* 0x000ee80000300800 */
[----:B------:R-:W4:Y:S04]  /*11740*/  LDL.LU R65, [R1+0x488] ;  /* 0x0004880001417983 */ /* 0x000f280000300800 */
[----:B0-----:R-:W4:Y:S01]  /*11750*/  LDL.LU R62, [R1+0x48c] ;  /* 0x00048c00013e7983 */ /* 0x001f220000300800 */
[----:B------:R-:W-:-:S04]  /*11760*/  FMUL.FTZ R54, R68, R8 ;  /* 0x0000000844367220 */ /* 0x000fc80000410000 */
[----:B------:R-:W-:Y:S01]  /*11770*/  FFMA.FTZ R61, R66, R54, R61 ;  /* 0x00000036423d7223 */ /* 0x000fe2000001003d */
[----:B------:R-:W-:Y:S01]  /*11780*/  FADD.FTZ R63, R63, R54 ;  /* 0x000000363f3f7221 */ /* 0x000fe20000010000 */
[----:B-----5:R-:W-:Y:S01]  /*11790*/  FMUL.FTZ R54, R64, R9 ;  /* 0x0000000940367220 */ /* 0x020fe20000410000 */
[----:B--2---:R-:W-:Y:S02]  /*117a0*/  SHF.L.U32 R58, R58, 0x10, RZ ;  /* 0x000000103a3a7819 */ /* 0x004fe400000006ff */
[----:B---3--:R-:W-:-:S03]  /*117b0*/  SHF.L.U32 R55, R55, 0x10, RZ ;  /* 0x0000001037377819 */ /* 0x008fc600000006ff */
[----:B------:R-:W-:Y:S02]  /*117c0*/  FADD.FTZ R58, R58, -UR16 ;  /* 0x800000103a3a7e21 */ /* 0x000fe40008010000 */
[----:B------:R-:W-:Y:S01]  /*117d0*/  FADD.FTZ R55, R55, -UR16 ;  /* 0x8000001037377e21 */ /* 0x000fe20008010000 */
[----:B----4-:R-:W-:Y:S01]  /*117e0*/  SHF.L.U32 R66, R65, 0x10, RZ ;  /* 0x0000001041427819 */ /* 0x010fe200000006ff */
[----:B------:R-:W-:Y:S01]  /*117f0*/  FMUL.FTZ R58, R58, UR12 ;  /* 0x0000000c3a3a7c20 */ /* 0x000fe20008410000 */
[----:B------:R-:W-:Y:S01]  /*11800*/  SHF.L.U32 R65, R62, 0x10, RZ ;  /* 0x000000103e417819 */ /* 0x000fe200000006ff */
[----:B------:R-:W-:-:S03]  /*11810*/  FMUL.FTZ R62, R55, UR12 ;  /* 0x0000000c373e7c20 */ /* 0x000fc60008410000 */
[----:B------:R0:W-:Y:S04]  /*11820*/  STL [R1+0x340], R58 ;  /* 0x0003403a01007387 */ /* 0x0001e80000100800 */
        /* <DEDUP_REMOVED lines=20> */
.L_x_339:
[----:B------:R-:W2:Y:S01]  /*11970*/  LDL R55, [R1+0x350] ;  /* 0x0003500001377983 */ /* 0x000ea20000100800 */
[----:B------:R-:W-:-:S03]  /*11980*/  FADD.FTZ R63, R54, R63 ;  /* 0x0000003f363f7221 */ /* 0x000fc60000010000 */
[----:B0-----:R-:W3:Y:S04]  /*11990*/  LDL.LU R58, [R1+0x474] ;  /* 0x00047400013a7983 */ /* 0x001ee80000300800 */
[----:B-1----:R-:W4:Y:S04]  /*119a0*/  LDL.LU R64, [R1+0x478] ;  /* 0x0004780001407983 */ /* 0x002f280000300800 */
[----:B------:R-:W5:Y:S01]  /*119b0*/  LDL.LU R62, [R1+0x47c] ;  /* 0x00047c00013e7983 */ /* 0x000f620000300800 */
[----:B--2---:R-:W-:Y:S01]  /*119c0*/  FFMA.FTZ R61, R55, R54, R61 ;  /* 0x00000036373d7223 */ /* 0x004fe2000001003d */
[----:B------:R-:W-:-:S02]  /*119d0*/  FMUL.FTZ R55, R66, R8 ;  /* 0x0000000842377220 */ /* 0x000fc40000410000 */
[----:B------:R-:W2:Y:S01]  /*119e0*/  LDL R54, [R1+0x340] ;  /* 0x0003400001367983 */ /* 0x000ea20000100800 */
[----:B------:R-:W-:Y:S01]  /*119f0*/  FADD.FTZ R53, R53, R51 ;  /* 0x0000003335357221 */ /* 0x000fe20000010000 */
[----:B------:R-:W-:Y:S01]  /*11a00*/  FFMA.FTZ R69, R60, R59, R69 ;  /* 0x0000003b3c457223 */ /* 0x000fe20000010045 */
[----:B--2---:R-:W-:Y:S01]  /*11a10*/  FFMA.FTZ R51, R54, R55, R61 ;  /* 0x0000003736337223 */ /* 0x004fe2000001003d */
[----:B------:R-:W-:Y:S01]  /*11a20*/  FADD.FTZ R54, R63, R55 ;  /* 0x000000373f367221 */ /* 0x000fe20000010000 */
[----:B------:R-:W2:Y:S04]  /*11a30*/  LDL R61, [R1+0x344] ;  /* 0x00034400013d7983 */ /* 0x000ea80000100800 */
[----:B------:R-:W2:Y:S01]  /*11a40*/  LDL.LU R55, [R1+0x470] ;  /* 0x0004700001377983 */ /* 0x000ea20000300800 */
[----:B---3--:R-:W-:Y:S01]  /*11a50*/  SHF.L.U32 R58, R58, 0x10, RZ ;  /* 0x000000103a3a7819 */ /* 0x008fe200000006ff */
[----:B------:R-:W-:Y:S01]  /*11a60*/  FMUL.FTZ R60, R65, R9 ;  /* 0x00000009413c7220 */ /* 0x000fe20000410000 */
[----:B------:R-:W-:Y:S01]  /*11a70*/  FADD.FTZ R57, R57, R59 ;  /* 0x0000003b39397221 */ /* 0x000fe20000010000 */
[----:B----4-:R-:W-:-:S02]  /*11a80*/  SHF.L.U32 R64, R64, 0x10, RZ ;  /* 0x0000001040407819 */ /* 0x010fc400000006ff */
[----:B------:R-:W-:Y:S01]  /*11a90*/  FADD.FTZ R58, R58, -UR16 ;  /* 0x800000103a3a7e21 */ /* 0x000fe20008010000 */
[----:B------:R-:W-:Y:S01]  /*11aa0*/  FADD.FTZ R54, R60, R54 ;  /* 0x000000363c367221 */ /* 0x000fe20000010000 */
[----:B-----5:R-:W-:Y:S02]  /*11ab0*/  SHF.L.U32 R63, R62, 0x10, RZ ;  /* 0x000000103e3f7819 */ /* 0x020fe400000006ff */
[----:B------:R-:W-:-:S05]  /*11ac0*/  FMUL.FTZ R59, R58, UR12 ;  /* 0x0000000c3a3b7c20 */ /* 0x000fca0008410000 */
[----:B------:R0:W-:Y:S01]  /*11ad0*/  STL [R1+0x33c], R59 ;  /* 0x00033c3b01007387 */ /* 0x0001e20000100800 */
[----:B--2---:R-:W-:Y:S01]  /*11ae0*/  FFMA.FTZ R51, R61, R60, R51 ;  /* 0x0000003c3d337223 */ /* 0x004fe20000010033 */
[----:B------:R-:W-:-:S05]  /*11af0*/  SHF.L.U32 R55, R55, 0x10, RZ ;  /* 0x0000001037377819 */ /* 0x000fca00000006ff */
        /* <DEDUP_REMOVED lines=22> */
.L_x_340:
[----:B------:R-:W2:Y:S04]  /*11c60*/  LDL.LU R55, [R1+0x460] ;  /* 0x0004600001377983 */ /* 0x000ea80000300800 */
[----:B------:R-:W3:Y:S04]  /*11c70*/  LDL.LU R62, [R1+0x464] ;  /* 0x00046400013e7983 */ /* 0x000ee80000300800 */
[----:B------:R-:W4:Y:S04]  /*11c80*/  LDL.LU R60, [R1+0x468] ;  /* 0x00046800013c7983 */ /* 0x000f280000300800 */
[----:B0-----:R-:W5:Y:S01]  /*11c90*/  LDL.LU R59, [R1+0x46c] ;  /* 0x00046c00013b7983 */ /* 0x001f620000300800 */
[----:B------:R-:W-:Y:S01]  /*11ca0*/  FFMA.FTZ R56, R52, R48, R56 ;  /* 0x0000003034387223 */ /* 0x000fe20000010038 */
        /* <DEDUP_REMOVED lines=9> */
[----:B------:R-:W-:Y:S01]  /*11d40*/  FMUL.FTZ R55, R63, R9 ;  /* 0x000000093f377220 */ /* 0x000fe20000410000 */
[----:B-----5:R-:W-:Y:S01]  /*11d50*/  SHF.L.U32 R61, R59, 0x10, RZ ;  /* 0x000000103b3d7819 */ /* 0x020fe200000006ff */
[----:B------:R-:W-:Y:S02]  /*11d60*/  FMUL.FTZ R60, R52, UR12 ;  /* 0x0000000c343c7c20 */ /* 0x000fe40008410000 */
        /* <DEDUP_REMOVED lines=21> */
.L_x_341:
[----:B------:R-:W2:Y:S01]  /*11ec0*/  LDL R52, [R1+0x33c] ;  /* 0x00033c0001347983 */ /* 0x000ea20000100800 */
[----:B------:R-:W-:Y:S01]  /*11ed0*/  FADD.FTZ R53, R53, R48 ;  /* 0x0000003035357221 */ /* 0x000fe20000010000 */
[----:B------:R-:W-:Y:S01]  /*11ee0*/  FADD.FTZ R54, R55, R54 ;  /* 0x0000003637367221 */ /* 0x000fe20000010000 */
[----:B------:R-:W-:Y:S01]  /*11ef0*/  FFMA.FTZ R69, R50, R49, R69 ;  /* 0x0000003132457223 */ /* 0x000fe20000010045 */
[----:B------:R-:W3:Y:S04]  /*11f00*/  LDL R48, [R1+0x330] ;  /* 0x0003300001307983 */ /* 0x000ee80000100800 */
[----:B------:R-:W4:Y:S04]  /*11f10*/  LDL.LU R50, [R1+0x450] ;  /* 0x0004500001327983 */ /* 0x000f280000300800 */
[----:B------:R-:W5:Y:S04]  /*11f20*/  LDL.LU R59, [R1+0x458] ;  /* 0x00045800013b7983 */ /* 0x000f680000300800 */
[----:B0-----:R-:W5:Y:S01]  /*11f30*/  LDL.LU R58, [R1+0x45c] ;  /* 0x00045c00013a7983 */ /* 0x001f620000300800 */
[----:B--2---:R-:W-:Y:S01]  /*11f40*/  FFMA.FTZ R51, R52, R55, R51 ;  /* 0x0000003734337223 */ /* 0x004fe20000010033 */
[----:B------:R-:W-:-:S02]  /*11f50*/  FMUL.FTZ R52, R62, R8 ;  /* 0x000000083e347220 */ /* 0x000fc40000410000 */
[----:B------:R-:W2:Y:S02]  /*11f60*/  LDL.LU R55, [R1+0x454] ;  /* 0x0004540001377983 */ /* 0x000ea40000300800 */
[----:B---3--:R-:W-:Y:S01]  /*11f70*/  FFMA.FTZ R48, R48, R52, R51 ;  /* 0x0000003430307223 */ /* 0x008fe20000010033 */
[----:B------:R-:W-:Y:S01]  /*11f80*/  FADD.FTZ R51, R54, R52 ;  /* 0x0000003436337221 */ /* 0x000fe20000010000 */
[----:B----4-:R-:W-:Y:S01]  /*11f90*/  SHF.L.U32 R50, R50, 0x10, RZ ;  /* 0x0000001032327819 */ /* 0x010fe200000006ff */
[----:B------:R-:W-:-:S04]  /*11fa0*/  FMUL.FTZ R54, R61, R9 ;  /* 0x000000093d367220 */ /* 0x000fc80000410000 */
[----:B------:R-:W-:Y:S01]  /*11fb0*/  FADD.FTZ R50, R50, -UR16 ;  /* 0x8000001032327e21 */ /* 0x000fe20008010000 */
[----:B------:R-:W-:Y:S01]  /*11fc0*/  FFMA.FTZ R48, R60, R54, R48 ;  /* 0x000000363c307223 */ /* 0x000fe20000010030 */
[----:B-----5:R-:W-:Y:S02]  /*11fd0*/  IMAD.U32 R60, R59, 0x10000, RZ ;  /* 0x000100003b3c7824 */ /* 0x020fe400078e00ff */
[----:B------:R-:W-:Y:S01]  /*11fe0*/  FADD.FTZ R51, R54, R51 ;  /* 0x0000003336337221 */ /* 0x000fe20000010000 */
[----:B------:R-:W-:Y:S01]  /*11ff0*/  SHF.L.U32 R59, R58, 0x10, RZ ;  /* 0x000000103a3b7819 */ /* 0x000fe200000006ff */
[----:B------:R-:W-:-:S05]  /*12000*/  FMUL.FTZ R58, R50, UR12 ;  /* 0x0000000c323a7c20 */ /* 0x000fca0008410000 */
[----:B------:R0:W-:Y:S01]  /*12010*/  STL [R1+0x328], R58 ;  /* 0x0003283a01007387 */ /* 0x0001e20000100800 */
[----:B------:R-:W-:Y:S01]  /*12020*/  FADD.FTZ R49, R57, R49 ;  /* 0x0000003139317221 */ /* 0x000fe20000010000 */
        /* <DEDUP_REMOVED lines=23> */
.L_x_342:
[----:B------:R-:W2:Y:S04]  /*121a0*/  LDL.LU R50, [R1+0x440] ;  /* 0x0004400001327983 */ /* 0x000ea80000300800 */
[----:B0-----:R-:W3:Y:S04]  /*121b0*/  LDL.LU R54, [R1+0x444] ;  /* 0x0004440001367983 */ /* 0x001ee80000300800 */
[----:B------:R-:W4:Y:S04]  /*121c0*/  LDL.LU R57, [R1+0x448] ;  /* 0x0004480001397983 */ /* 0x000f280000300800 */
[----:B------:R-:W5:Y:S01]  /*121d0*/  LDL.LU R55, [R1+0x44c] ;  /* 0x00044c0001377983 */ /* 0x000f620000300800 */
[----:B------:R-:W-:Y:S01]  /*121e0*/  FFMA.FTZ R47, R47, R44, R56 ;  /* 0x0000002c2f2f7223 */ /* 0x000fe20000010038 */
[----:B------:R-:W-:-:S04]  /*121f0*/  FMUL.FTZ R52, R60, R8 ;  /* 0x000000083c347220 */ /* 0x000fc80000410000 */
        /* <DEDUP_REMOVED lines=10> */
[----:B------:R-:W-:-:S03]  /*122a0*/  FMUL.FTZ R56, R54, UR12 ;  /* 0x0000000c36387c20 */ /* 0x000fc60008410000 */
        /* <DEDUP_REMOVED lines=21> */
.L_x_343:
[----:B0-----:R-:W2:Y:S01]  /*12400*/  LDL R50, [R1+0x32c] ;  /* 0x00032c0001327983 */ /* 0x001ea20000100800 */
[----:B------:R-:W-:-:S03]  /*12410*/  FADD.FTZ R51, R52, R51 ;  /* 0x0000003334337221 */ /* 0x000fc60000010000 */
[----:B------:R-:W3:Y:S01]  /*12420*/  LDL.LU R54, [R1+0x434] ;  /* 0x0004340001367983 */ /* 0x000ee20000300800 */
[----:B------:R-:W-:Y:S01]  /*12430*/  FADD.FTZ R53, R53, R44 ;  /* 0x0000002c35357221 */ /* 0x000fe20000010000 */
[----:B------:R-:W-:Y:S02]  /*12440*/  FFMA.FTZ R69, R46, R45, R69 ;  /* 0x0000002d2e457223 */ /* 0x000fe40000010045 */
[----:B------:R-:W4:Y:S04]  /*12450*/  LDL.LU R44, [R1+0x428] ;  /* 0x00042800012c7983 */ /* 0x000f280000300800 */
[----:B------:R-:W3:Y:S04]  /*12460*/  LDL.LU R46, [R1+0x42c] ;  /* 0x00042c00012e7983 */ /* 0x000ee80000300800 */
[----:B------:R-:W3:Y:S01]  /*12470*/  LDL.LU R55, [R1+0x430] ;  /* 0x0004300001377983 */ /* 0x000ee20000300800 */
[----:B--2---:R-:W-:-:S03]  /*12480*/  FFMA.FTZ R48, R50, R52, R48 ;  /* 0x0000003432307223 */ /* 0x004fc60000010030 */
[----:B------:R-:W2:Y:S01]  /*12490*/  LDL R52, [R1+0x320] ;  /* 0x0003200001347983 */ /* 0x000ea20000100800 */
[----:B------:R-:W-:-:S04]  /*124a0*/  FMUL.FTZ R50, R58, R8 ;  /* 0x000000083a327220 */ /* 0x000fc80000410000 */
[----:B------:R-:W-:Y:S01]  /*124b0*/  FADD.FTZ R51, R51, R50 ;  /* 0x0000003233337221 */ /* 0x000fe20000010000 */
[----:B------:R-:W-:Y:S01]  /*124c0*/  FADD.FTZ R49, R49, R45 ;  /* 0x0000002d31317221 */ /* 0x000fe20000010000 */
[----:B----4-:R-:W-:Y:S02]  /*124d0*/  SHF.L.U32 R44, R44, 0x10, RZ ;  /* 0x000000102c2c7819 */ /* 0x010fe400000006ff */
[----:B---3--:R-:W-:-:S03]  /*124e0*/  SHF.L.U32 R46, R46, 0x10, RZ ;  /* 0x000000102e2e7819 */ /* 0x008fc600000006ff */
[----:B------:R-:W-:Y:S02]  /*124f0*/  FADD.FTZ R44, R44, -UR16 ;  /* 0x800000102c2c7e21 */ /* 0x000fe40008010000 */
[----:B------:R-:W-:Y:S01]  /*12500*/  FADD.FTZ R46, R46, -UR16 ;  /* 0x800000102e2e7e21 */ /* 0x000fe20008010000 */
[----:B--2---:R-:W-:Y:S01]  /*12510*/  FFMA.FTZ R48, R52, R50, R48 ;  /* 0x0000003234307223 */ /* 0x004fe20000010030 */
[----:B------:R-:W-:-:S04]  /*12520*/  FMUL.FTZ R52, R57, R9 ;  /* 0x0000000939347220 */ /* 0x000fc80000410000 */
[----:B------:R-:W-:Y:S01]  /*12530*/  FFMA.FTZ R50, R56, R52, R48 ;  /* 0x0000003438327223 */ /* 0x000fe20000010030 */
[----:B------:R-:W-:Y:S01]  /*12540*/  SHF.L.U32 R48, R54, 0x10, RZ ;  /* 0x0000001036307819 */ /* 0x000fe200000006ff */
[----:B------:R-:W-:-:S04]  /*12550*/  FADD.FTZ R45, R52, R51 ;  /* 0x00000033342d7221 */ /* 0x000fc80000010000 */
[----:B------:R0:W-:Y:S04]  /*12560*/  STL [R1+0x24c], R48 ;  /* 0x00024c3001007387 */ /* 0x0001e80000100800 */
[----:B------:R1:W5:Y:S01]  /*12570*/  LDL R51, [R1+0x24c] ;  /* 0x00024c0001337983 */ /* 0x0003620000100800 */
[----:B------:R-:W-:Y:S01]  /*12580*/  SHF.L.U32 R56, R55, 0x10, RZ ;  /* 0x0000001037387819 */ /* 0x000fe200000006ff */
[----:B------:R-:W-:Y:S01]  /*12590*/  FMUL.FTZ R55, R44, UR12 ;  /* 0x0000000c2c377c20 */ /* 0x000fe20008410000 */
[----:B0-----:R-:W-:-:S04]  /*125a0*/  FMUL.FTZ R48, R46, UR12 ;  /* 0x0000000c2e307c20 */ /* 0x001fc80008410000 */
[----:B------:R1:W-:Y:S04]  /*125b0*/  STL [R1+0x318], R55 ;  /* 0x0003183701007387 */ /* 0x0003e80000100800 */
[----:B------:R1:W-:Y:S01]  /*125c0*/  STL [R1+0x31c], R48 ;  /* 0x00031c3001007387 */ /* 0x0003e20000100800 */
[----:B------:R-:W-:Y:S05]  /*125d0*/  @!P5 BRA `(.L_x_344) ;  /* 0x00000000004cd947 */ /* 0x000fea0003800000 */
        /* <DEDUP_REMOVED lines=13> */
[----:B------:R-:W1:Y:S02]  /*126b0*/  MUFU.RCP R46, R46 ;  /* 0x0000002e002e7308 */ /* 0x000e640000001000 */
[----:B-1---5:R-:W-:Y:S01]  /*126c0*/  FMUL.FTZ R48, R51, R46 ;  /* 0x0000002e33307220 */ /* 0x022fe20000410000 */
[----:B------:R-:W-:-:S04]  /*126d0*/  FADD.FTZ R46, -R46, 1 ;  /* 0x3f8000002e2e7421 */ /* 0x000fc80000010100 */
[----:B------:R-:W-:-:S04]  /*126e0*/  FFMA.FTZ R46, R44, R46, 1 ;  /* 0x3f8000002c2e7423 */ /* 0x000fc8000001002e */
[----:B------:R-:W-:-:S05]  /*126f0*/  FMUL.FTZ R51, R48, R46 ;  /* 0x0000002e30337220 */ /* 0x000fca0000410000 */
[----:B------:R0:W-:Y:S02]  /*12700*/  STL [R1+0x24c], R51 ;  /* 0x00024c3301007387 */ /* 0x0001e40000100800 */
.L_x_344:
[----:B------:R-:W2:Y:S04]  /*12710*/  LDL.LU R44, [R1+0x418] ;  /* 0x00041800012c7983 */ /* 0x000ea80000300800 */
[----:B-1----:R-:W3:Y:S04]  /*12720*/  LDL.LU R48, [R1+0x41c] ;  /* 0x00041c0001307983 */ /* 0x002ee80000300800 */
[----:B------:R-:W4:Y:S04]  /*12730*/  LDL.LU R54, [R1+0x420] ;  /* 0x0004200001367983 */ /* 0x000f280000300800 */
[----:B------:R-:W4:Y:S01]  /*12740*/  LDL.LU R52, [R1+0x424] ;  /* 0x0004240001347983 */ /* 0x000f220000300800 */
[----:B------:R-:W-:Y:S01]  /*12750*/  FMUL.FTZ R46, R56, R8 ;  /* 0x00000008382e7220 */ /* 0x000fe20000410000 */
[----:B------:R-:W-:-:S03]  /*12760*/  FFMA.FTZ R47, R43, R40, R47 ;  /* 0x000000282b2f7223 */ /* 0x000fc6000001002f */
[----:B------:R-:W-:Y:S01]  /*12770*/  FFMA.FTZ R43, R55, R46, R50 ;  /* 0x0000002e372b7223 */ /* 0x000fe20000010032 */
[----:B------:R-:W-:Y:S01]  /*12780*/  FADD.FTZ R45, R45, R46 ;  /* 0x0000002e2d2d7221 */ /* 0x000fe20000010000 */
[----:B-----5:R-:W-:Y:S01]  /*12790*/  FMUL.FTZ R46, R51, R9 ;  /* 0x00000009332e7220 */ /* 0x020fe20000410000 */
[----:B--2---:R-:W-:Y:S02]  /*127a0*/  SHF.L.U32 R44, R44, 0x10, RZ ;  /* 0x000000102c2c7819 */ /* 0x004fe400000006ff */
[----:B---3--:R-:W-:-:S03]  /*127b0*/  SHF.L.U32 R48, R48, 0x10, RZ ;  /* 0x0000001030307819 */ /* 0x008fc600000006ff */
[----:B------:R-:W-:Y:S01]  /*127c0*/  FADD.FTZ R44, R44, -UR16 ;  /* 0x800000102c2c7e21 */ /* 0x000fe20008010000 */
[----:B----4-:R-:W-:Y:S01]  /*127d0*/  SHF.L.U32 R55, R54, 0x10, RZ ;  /* 0x0000001036377819 */ /* 0x010fe200000006ff */
[----:B------:R-:W-:Y:S02]  /*127e0*/  FADD.FTZ R48, R48, -UR16 ;  /* 0x8000001030307e21 */ /* 0x000fe40008010000 */
[----:B------:R-:W-:Y:S01]  /*127f0*/  FMUL.FTZ R44, R44, UR12 ;  /* 0x0000000c2c2c7c20 */ /* 0x000fe20008410000 */
[----:B------:R-:W-:Y:S01]  /*12800*/  SHF.L.U32 R54, R52, 0x10, RZ ;  /* 0x0000001034367819 */ /* 0x000fe200000006ff */
[----:B------:R-:W-:-:S03]  /*12810*/  FMUL.FTZ R52, R48, UR12 ;  /* 0x0000000c30347c20 */ /* 0x000fc60008410000 */
[----:B------:R1:W-:Y:S04]  /*12820*/  STL [R1+0x310], R44 ;  /* 0x0003102c01007387 */ /* 0x0003e80000100800 */
[----:B------:R1:W-:Y:S01]  /*12830*/  STL [R1+0x314], R52 ;  /* 0x0003143401007387 */ /* 0x0003e20000100800 */
[----:B------:R-:W-:Y:S05]  /*12840*/  @!P5 BRA `(.L_x_345) ;  /* 0x000000000048d947 */ /* 0x000fea0003800000 */
        /* <DEDUP_REMOVED lines=18> */
.L_x_345:
[----:B-1----:R-:W2:Y:S01]  /*12970*/  LDL R44, [R1+0x31c] ;  /* 0x00031c00012c7983 */ /* 0x002ea20000100800 */
[----:B------:R-:W-:Y:S01]  /*12980*/  FADD.FTZ R45, R46, R45 ;  /* 0x0000002d2e2d7221 */ /* 0x000fe20000010000 */
[----:B------:R-:W-:Y:S02]  /*12990*/  FADD.FTZ R40, R53, R40 ;  /* 0x0000002835287221 */ /* 0x000fe40000010000 */
[----:B------:R-:W3:Y:S04]  /*129a0*/  LDL R48, [R1+0x310] ;  /* 0x0003100001307983 */ /* 0x000ee80000100800 */
[----:B------:R-:W4:Y:S04]  /*129b0*/  LDL.LU R53, [R1+0x408] ;  /* 0x0004080001357983 */ /* 0x000f280000300800 */
[----:B0-----:R-:W5:Y:S04]  /*129c0*/  LDL.LU R51, [R1+0x410] ;  /* 0x0004100001337983 */ /* 0x001f680000300800 */
[----:B------:R-:W5:Y:S01]  /*129d0*/  LDL.LU R50, [R1+0x414] ;  /* 0x0004140001327983 */ /* 0x000f620000300800 */
[----:B--2---:R-:W-:Y:S01]  /*129e0*/  FFMA.FTZ R43, R44, R46, R43 ;  /* 0x0000002e2c2b7223 */ /* 0x004fe2000001002b */
[----:B------:R-:W-:-:S02]  /*129f0*/  FMUL.FTZ R44, R55, R8 ;  /* 0x00000008372c7220 */ /* 0x000fc40000410000 */
[----:B------:R-:W2:Y:S01]  /*12a00*/  LDL.LU R46, [R1+0x40c] ;  /* 0x00040c00012e7983 */ /* 0x000ea20000300800 */
[----:B------:R-:W-:Y:S01]  /*12a10*/  FFMA.FTZ R69, R42, R41, R69 ;  /* 0x000000292a457223 */ /* 0x000fe20000010045 */
[----:B---3--:R-:W-:Y:S01]  /*12a20*/  FFMA.FTZ R43, R48, R44, R43 ;  /* 0x0000002c302b7223 */ /* 0x008fe2000001002b */
[----:B------:R-:W-:Y:S01]  /*12a30*/  FADD.FTZ R42, R45, R44 ;  /* 0x0000002c2d2a7221 */ /* 0x000fe20000010000 */
[----:B----4-:R-:W-:Y:S01]  /*12a40*/  SHF.L.U32 R44, R53, 0x10, RZ ;  /* 0x00000010352c7819 */ /* 0x010fe200000006ff */
[----:B------:R-:W-:-:S04]  /*12a50*/  FADD.FTZ R49, R49, R41 ;  /* 0x0000002931317221 */ /* 0x000fc80000010000 */
[----:B------:R-:W-:Y:S01]  /*12a60*/  FADD.FTZ R44, R44, -UR16 ;  /* 0x800000102c2c7e21 */ /* 0x000fe20008010000 */
[----:B-----5:R-:W-:Y:S02]  /*12a70*/  SHF.L.U32 R53, R51, 0x10, RZ ;  /* 0x0000001033357819 */ /* 0x020fe400000006ff */
[----:B------:R-:W-:Y:S01]  /*12a80*/  SHF.L.U32 R41, R50, 0x10, RZ ;  /* 0x0000001032297819 */ /* 0x000fe200000006ff */
[----:B------:R-:W-:-:S04]  /*12a90*/  FMUL.FTZ R51, R44, UR12 ;  /* 0x0000000c2c337c20 */ /* 0x000fc80008410000 */
[----:B------:R0:W-:Y:S04]  /*12aa0*/  STL [R1+0x268], R41 ;  /* 0x0002682901007387 */ /* 0x0001e80000100800 */
[----:B------:R0:W-:Y:S01]  /*12ab0*/  STL [R1+0x308], R51 ;  /* 0x0003083301007387 */ /* 0x0001e20000100800 */
[----:B------:R-:W-:-:S04]  /*12ac0*/  FMUL.FTZ R48, R54, R9 ;  /* 0x0000000936307220 */ /* 0x000fc80000410000 */
[----:B------:R-:W-:Y:S01]  /*12ad0*/  FFMA.FTZ R45, R52, R48, R43 ;  /* 0x00000030342d7223 */ /* 0x000fe2000001002b */
[----:B------:R-:W-:Y:S01]  /*12ae0*/  FADD.FTZ R42, R48, R42 ;  /* 0x0000002a302a7221 */ /* 0x000fe20000010000 */
[----:B------:R-:W-:Y:S02]  /*12af0*/  MOV R48, R41 ;  /* 0x0000002900307202 */ /* 0x000fe40000000f00 */
[----:B--2---:R-:W-:-:S05]  /*12b00*/  SHF.L.U32 R46, R46, 0x10, RZ ;  /* 0x000000102e2e7819 */ /* 0x004fca00000006ff */
[----:B------:R-:W-:-:S04]  /*12b10*/  FADD.FTZ R46, R46, -UR16 ;  /* 0x800000102e2e7e21 */ /* 0x000fc80008010000 */
        /* <DEDUP_REMOVED lines=20> */
[----:B------:R-:W-:-:S05]  /*12c60*/  FMUL.FTZ R48, R44, R43 ;  /* 0x0000002b2c307220 */ /* 0x000fca0000410000 */
[----:B------:R1:W-:Y:S02]  /*12c70*/  STL [R1+0x268], R48 ;  /* 0x0002683001007387 */ /* 0x0003e40000100800 */
.L_x_346:
[----:B0-----:R-:W2:Y:S04]  /*12c80*/  LDL.LU R46, [R1+0x404] ;  /* 0x00040400012e7983 */ /* 0x001ea80000300800 */
[----:B------:R-:W3:Y:S04]  /*12c90*/  LDL.LU R41, [R1+0x3f0] ;  /* 0x0003f00001297983 */ /* 0x000ee80000300800 */
[----:B------:R-:W4:Y:S01]  /*12ca0*/  LDL.LU R44, [R1+0x3f4] ;  /* 0x0003f400012c7983 */ /* 0x000f220000300800 */
[----:B------:R-:W-:Y:S01]  /*12cb0*/  FMUL.FTZ R43, R53, R8 ;  /* 0x00000008352b7220 */ /* 0x000fe20000410000 */
[----:B------:R-:W-:-:S02]  /*12cc0*/  FFMA.FTZ R47, R39, R36, R47 ;  /* 0x00000024272f7223 */ /* 0x000fc4000001002f */
[----:B------:R-:W4:Y:S01]  /*12cd0*/  LDL.LU R50, [R1+0x400] ;  /* 0x0004000001327983 */ /* 0x000f220000300800 */
[----:B------:R-:W-:Y:S01]  /*12ce0*/  FFMA.FTZ R39, R51, R43, R45 ;  /* 0x0000002b33277223 */ /* 0x000fe2000001002d */
[----:B------:R-:W-:Y:S01]  /*12cf0*/  FADD.FTZ R42, R42, R43 ;  /* 0x0000002b2a2a7221 */ /* 0x000fe20000010000 */
[----:B--2---:R-:W-:-:S05]  /*12d00*/  SHF.L.U32 R43, R46, 0x10, RZ ;  /* 0x000000102e2b7819 */ /* 0x004fca00000006ff */
[----:B------:R0:W-:Y:S04]  /*12d10*/  STL [R1+0x258], R43 ;  /* 0x0002582b01007387 */ /* 0x0001e80000100800 */
[----:B------:R2:W5:Y:S01]  /*12d20*/  LDL R51, [R1+0x258] ;  /* 0x0002580001337983 */ /* 0x0005620000100800 */
[----:B---3--:R-:W-:Y:S02]  /*12d30*/  SHF.L.U32 R41, R41, 0x10, RZ ;  /* 0x0000001029297819 */ /* 0x008fe400000006ff */
[----:B----4-:R-:W-:-:S03]  /*12d40*/  SHF.L.U32 R44, R44, 0x10, RZ ;  /* 0x000000102c2c7819 */ /* 0x010fc600000006ff */
[----:B------:R-:W-:Y:S02]  /*12d50*/  FADD.FTZ R41, R41, -UR16 ;  /* 0x8000001029297e21 */ /* 0x000fe40008010000 */
[----:B------:R-:W-:Y:S02]  /*12d60*/  FADD.FTZ R44, R44, -UR16 ;  /* 0x800000102c2c7e21 */ /* 0x000fe40008010000 */
[----:B------:R-:W-:Y:S02]  /*12d70*/  FMUL.FTZ R41, R41, UR12 ;  /* 0x0000000c29297c20 */ /* 0x000fe40008410000 */
[----:B------:R-:W-:-:S03]  /*12d80*/  FMUL.FTZ R46, R44, UR12 ;  /* 0x0000000c2c2e7c20 */ /* 0x000fc60008410000 */
[----:B------:R2:W-:Y:S04]  /*12d90*/  STL [R1+0x300], R41 ;  /* 0x0003002901007387 */ /* 0x0005e80000100800 */
[----:B------:R2:W-:Y:S01]  /*12da0*/  STL [R1+0x304], R46 ;  /* 0x0003042e01007387 */ /* 0x0005e20000100800 */
[----:B------:R-:W-:Y:S01]  /*12db0*/  SHF.L.U32 R52, R50, 0x10, RZ ;  /* 0x0000001032347819 */ /* 0x000fe200000006ff */
[----:B0-----:R-:W-:Y:S01]  /*12dc0*/  FMUL.FTZ R43, R48, R9 ;  /* 0x00000009302b7220 */ /* 0x001fe20000410000 */
[----:B------:R-:W-:Y:S06]  /*12dd0*/  @!P5 BRA `(.L_x_347) ;  /* 0x00000000004cd947 */ /* 0x000fec0003800000 */
[----:B--2---:R-:W-:-:S04]  /*12de0*/  FFMA.FTZ R41, R41, R8, R2 ;  /* 0x0000000829297223 */ /* 0x004fc80000010002 */
        /* <DEDUP_REMOVED lines=18> */
.L_x_347:
[----:B--2---:R-:W2:Y:S01]  /*12f10*/  LDL R41, [R1+0x30c] ;  /* 0x00030c0001297983 */ /* 0x004ea20000100800 */
[----:B------:R-:W-:-:S03]  /*12f20*/  FADD.FTZ R42, R43, R42 ;  /* 0x0000002a2b2a7221 */ /* 0x000fc60000010000 */
[----:B------:R-:W3:Y:S04]  /*12f30*/  LDL.LU R50, [R1+0x3d8] ;  /* 0x0003d80001327983 */ /* 0x000ee80000300800 */
[----:B-1----:R-:W4:Y:S04]  /*12f40*/  LDL.LU R48, [R1+0x3dc] ;  /* 0x0003dc0001307983 */ /* 0x002f280000300800 */
[----:B------:R-:W4:Y:S04]  /*12f50*/  LDL.LU R44, [R1+0x3ec] ;  /* 0x0003ec00012c7983 */ /* 0x000f280000300800 */
[----:B------:R-:W0:Y:S01]  /*12f60*/  LDL.LU R45, [R1+0x3e8] ;  /* 0x0003e800012d7983 */ /* 0x000e220000300800 */
[----:B--2---:R-:W-:-:S03]  /*12f70*/  FFMA.FTZ R39, R41, R43, R39 ;  /* 0x0000002b29277223 */ /* 0x004fc60000010027 */
[----:B------:R-:W2:Y:S01]  /*12f80*/  LDL R43, [R1+0x300] ;  /* 0x00030000012b7983 */ /* 0x000ea20000100800 */
[----:B------:R-:W-:Y:S01]  /*12f90*/  FMUL.FTZ R41, R52, R8 ;  /* 0x0000000834297220 */ /* 0x000fe20000410000 */
[----:B------:R-:W-:Y:S01]  /*12fa0*/  FFMA.FTZ R69, R38, R37, R69 ;  /* 0x0000002526457223 */ /* 0x000fe20000010045 */
[----:B------:R-:W-:Y:S01]  /*12fb0*/  FADD.FTZ R40, R40, R36 ;  /* 0x0000002428287221 */ /* 0x000fe20000010000 */
[----:B---3--:R-:W-:Y:S01]  /*12fc0*/  SHF.L.U32 R36, R50, 0x10, RZ ;  /* 0x0000001032247819 */ /* 0x008fe200000006ff */
[----:B------:R-:W-:-:S04]  /*12fd0*/  FADD.FTZ R38, R42, R41 ;  /* 0x000000292a267221 */ /* 0x000fc80000010000 */
[----:B------:R-:W-:Y:S01]  /*12fe0*/  FADD.FTZ R36, R36, -UR16 ;  /* 0x8000001024247e21 */ /* 0x000fe20008010000 */
[----:B------:R-:W-:Y:S01]  /*12ff0*/  FADD.FTZ R37, R49, R37 ;  /* 0x0000002531257221 */ /* 0x000fe20000010000 */
[----:B--2---:R-:W-:Y:S01]  /*13000*/  FFMA.FTZ R39, R43, R41, R39 ;  /* 0x000000292b277223 */ /* 0x004fe20000010027 */
[----:B----4-:R-:W-:Y:S01]  /*13010*/  SHF.L.U32 R41, R48, 0x10, RZ ;  /* 0x0000001030297819 */ /* 0x010fe200000006ff */
[----:B-----5:R-:W-:-:S04]  /*13020*/  FMUL.FTZ R43, R51, R9 ;  /* 0x00000009332b7220 */ /* 0x020fc80000410000 */
[----:B------:R-:W-:Y:S01]  /*13030*/  FADD.FTZ R41, R41, -UR16 ;  /* 0x8000001029297e21 */ /* 0x000fe20008010000 */
[----:B------:R-:W-:Y:S01]  /*13040*/  FFMA.FTZ R42, R46, R43, R39 ;  /* 0x0000002b2e2a7223 */ /* 0x000fe20000010027 */
[----:B------:R-:W-:Y:S01]  /*13050*/  SHF.L.U32 R39, R44, 0x10, RZ ;  /* 0x000000102c277819 */ /* 0x000fe200000006ff */
[----:B------:R-:W-:Y:S01]  /*13060*/  FMUL.FTZ R46, R36, UR12 ;  /* 0x0000000c242e7c20 */ /* 0x000fe20008410000 */
[----:B------:R-:W-:-:S03]  /*13070*/  FMUL.FTZ R48, R41, UR12 ;  /* 0x0000000c29307c20 */ /* 0x000fc60008410000 */
[----:B------:R1:W-:Y:S04]  /*13080*/  STL [R1+0x270], R39 ;  /* 0x0002702701007387 */ /* 0x0003e80000100800 */
[----:B------:R1:W-:Y:S04]  /*13090*/  STL [R1+0x2fc], R48 ;  /* 0x0002fc3001007387 */ /* 0x0003e80000100800 */
[----:B------:R1:W-:Y:S01]  /*130a0*/  STL [R1+0x2f8], R46 ;  /* 0x0002f82e01007387 */ /* 0x0003e20000100800 */
[----:B------:R-:W-:Y:S01]  /*130b0*/  FADD.FTZ R38, R43, R38 ;  /* 0x000000262b267221 */ /* 0x000fe20000010000 */
[----:B0-----:R-:W-:-:S02]  /*130c0*/  SHF.L.U32 R51, R45, 0x10, RZ ;  /* 0x000000102d337819 */ /* 0x001fc400000006ff */
[----:B------:R-:W-:Y:S01]  /*130d0*/  MOV R43, R39 ;  /* 0x00000027002b7202 */ /* 0x000fe20000000f00 */
[----:B------:R-:W-:Y:S06]  /*130e0*/  @!P5 BRA `(.L_x_348) ;  /* 0x00000000004cd947 */ /* 0x000fec0003800000 */
[----:B------:R-:W-:-:S04]  /*130f0*/  FFMA.FTZ R36, R46, R8, R2 ;  /* 0x000000082e247223 */ /* 0x000fc80000010002 */
[----:B-1----:R-:W-:-:S06]  /*13100*/  FMUL.FTZ R39, R36, -1.4426950216293334961 ;  /* 0xbfb8aa3b24277820 */ /* 0x002fcc0000410000 */
        /* <DEDUP_REMOVED lines=17> */
.L_x_348:
[----:B------:R-:W2:Y:S04]  /*13220*/  LDL.LU R36, [R1+0x3c8] ;  /* 0x0003c80001247983 */ /* 0x000ea80000300800 */
[----:B------:R-:W3:Y:S04]  /*13230*/  LDL.LU R41, [R1+0x3cc] ;  /* 0x0003cc0001297983 */ /* 0x000ee80000300800 */
[----:B------:R-:W4:Y:S04]  /*13240*/  LDL.LU R45, [R1+0x3d0] ;  /* 0x0003d000012d7983 */ /* 0x000f280000300800 */
[----:B------:R-:W5:Y:S01]  /*13250*/  LDL.LU R44, [R1+0x3d4] ;  /* 0x0003d400012c7983 */ /* 0x000f620000300800 */
[----:B-1----:R-:W-:Y:S01]  /*13260*/  FMUL.FTZ R39, R51, R8 ;  /* 0x0000000833277220 */ /* 0x002fe20000410000 */
        /* <DEDUP_REMOVED lines=11> */
[----:B0-----:R-:W-:-:S03]  /*13320*/  FMUL.FTZ R43, R41, UR12 ;  /* 0x0000000c292b7c20 */ /* 0x001fc60008410000 */
        /* <DEDUP_REMOVED lines=21> */
.L_x_349:
        /* <DEDUP_REMOVED lines=23> */
[----:B------:R1:W-:Y:S01]  /*135f0*/  STL [R1+0x2e8], R42 ;  /* 0x0002e82a01007387 */ /* 0x0003e20000100800 */
[----:B------:R-:W-:-:S03]  /*13600*/  MOV R38, R33 ;  /* 0x0000002100267202 */ /* 0x000fc60000000f00 */
        /* <DEDUP_REMOVED lines=20> */
[----:B------:R-:W-:-:S05]  /*13750*/  FMUL.FTZ R38, R36, R35 ;  /* 0x0000002324267220 */ /* 0x000fca0000410000 */
[----:B------:R2:W-:Y:S02]  /*13760*/  STL [R1+0x27c], R38 ;  /* 0x00027c2601007387 */ /* 0x0005e40000100800 */
.L_x_350:
[----:B-1----:R-:W3:Y:S04]  /*13770*/  LDL.LU R33, [R1+0x3a8] ;  /* 0x0003a80001217983 */ /* 0x002ee80000300800 */
[----:B------:R-:W4:Y:S04]  /*13780*/  LDL.LU R36, [R1+0x3ac] ;  /* 0x0003ac0001247983 */ /* 0x000f280000300800 */
[----:B------:R-:W0:Y:S04]  /*13790*/  LDL.LU R39, [R1+0x3b4] ;  /* 0x0003b40001277983 */ /* 0x000e280000300800 */
[----:B------:R-:W5:Y:S01]  /*137a0*/  LDL.LU R41, [R1+0x3b0] ;  /* 0x0003b00001297983 */ /* 0x000f620000300800 */
[----:B------:R-:W-:Y:S01]  /*137b0*/  FMUL.FTZ R35, R48, R8 ;  /* 0x0000000830237220 */ /* 0x000fe20000410000 */
[----:B------:R-:W-:-:S03]  /*137c0*/  FFMA.FTZ R31, R31, R28, R47 ;  /* 0x0000001c1f1f7223 */ /* 0x000fc6000001002f */
[----:B------:R-:W-:Y:S01]  /*137d0*/  FFMA.FTZ R32, R42, R35, R32 ;  /* 0x000000232a207223 */ /* 0x000fe20000010020 */
[----:B------:R-:W-:Y:S01]  /*137e0*/  FADD.FTZ R34, R34, R35 ;  /* 0x0000002322227221 */ /* 0x000fe20000010000 */
[----:B------:R-:W-:Y:S01]  /*137f0*/  FMUL.FTZ R35, R38, R9 ;  /* 0x0000000926237220 */ /* 0x000fe20000410000 */
[----:B---3--:R-:W-:Y:S02]  /*13800*/  SHF.L.U32 R33, R33, 0x10, RZ ;  /* 0x0000001021217819 */ /* 0x008fe400000006ff */
[----:B----4-:R-:W-:-:S03]  /*13810*/  SHF.L.U32 R36, R36, 0x10, RZ ;  /* 0x0000001024247819 */ /* 0x010fc600000006ff */
[----:B------:R-:W-:Y:S02]  /*13820*/  FADD.FTZ R33, R33, -UR16 ;  /* 0x8000001021217e21 */ /* 0x000fe40008010000 */
[----:B------:R-:W-:Y:S01]  /*13830*/  FADD.FTZ R36, R36, -UR16 ;  /* 0x8000001024247e21 */ /* 0x000fe20008010000 */
[----:B0-----:R-:W-:Y:S01]  /*13840*/  SHF.L.U32 R46, R39, 0x10, RZ ;  /* 0x00000010272e7819 */ /* 0x001fe200000006ff */
[----:B------:R-:W-:Y:S02]  /*13850*/  FMUL.FTZ R43, R33, UR12 ;  /* 0x0000000c212b7c20 */ /* 0x000fe40008410000 */
[----:B------:R-:W-:-:S03]  /*13860*/  FMUL.FTZ R39, R36, UR12 ;  /* 0x0000000c24277c20 */ /* 0x000fc60008410000 */
[----:B------:R0:W-:Y:S04]  /*13870*/  STL [R1+0x2e0], R43 ;  /* 0x0002e02b01007387 */ /* 0x0001e80000100800 */
[----:B------:R0:W-:Y:S01]  /*13880*/  STL [R1+0x2e4], R39 ;  /* 0x0002e42701007387 */ /* 0x0001e20000100800 */
[----:B-----5:R-:W-:Y:S01]  /*13890*/  IMAD.U32 R47, R41, 0x10000, RZ ;  /* 0x00010000292f7824 */ /* 0x020fe200078e00ff */
[----:B------:R-:W-:Y:S06]  /*138a0*/  @!P5 BRA `(.L_x_351) ;  /* 0x000000000048d947 */ /* 0x000fec0003800000 */
        /* <DEDUP_REMOVED lines=18> */
.L_x_351:
[----:B------:R-:W3:Y:S04]  /*139d0*/  LDL.LU R42, [R1+0x398] ;  /* 0x00039800012a7983 */ /* 0x000ee80000300800 */
[----:B------:R-:W4:Y:S04]  /*139e0*/  LDL.LU R41, [R1+0x39c] ;  /* 0x00039c0001297983 */ /* 0x000f280000300800 */
[----:B------:R-:W5:Y:S04]  /*139f0*/  LDL.LU R36, [R1+0x3a4] ;  /* 0x0003a40001247983 */ /* 0x000f680000300800 */
[----:B--2---:R-:W2:Y:S01]  /*13a00*/  LDL.LU R38, [R1+0x3a0] ;  /* 0x0003a00001267983 */ /* 0x004ea20000300800 */
        /* <DEDUP_REMOVED lines=11> */
[----:B---3--:R-:W-:Y:S02]  /*13ac0*/  SHF.L.U32 R32, R42, 0x10, RZ ;  /* 0x000000102a207819 */ /* 0x008fe400000006ff */
[----:B----4-:R-:W-:-:S03]  /*13ad0*/  SHF.L.U32 R33, R41, 0x10, RZ ;  /* 0x0000001029217819 */ /* 0x010fc600000006ff */
[----:B------:R-:W-:Y:S02]  /*13ae0*/  FADD.FTZ R32, R32, -UR16 ;  /* 0x8000001020207e21 */ /* 0x000fe40008010000 */
[----:B------:R-:W-:Y:S01]  /*13af0*/  FADD.FTZ R33, R33, -UR16 ;  /* 0x8000001021217e21 */ /* 0x000fe20008010000 */
[----:B-----5:R-:W-:Y:S01]  /*13b00*/  SHF.L.U32 R44, R36, 0x10, RZ ;  /* 0x00000010242c7819 */ /* 0x020fe200000006ff */
[----:B------:R-:W-:Y:S02]  /*13b10*/  FMUL.FTZ R36, R32, UR12 ;  /* 0x0000000c20247c20 */ /* 0x000fe40008410000 */
[----:B------:R-:W-:-:S03]  /*13b20*/  FMUL.FTZ R41, R33, UR12 ;  /* 0x0000000c21297c20 */ /* 0x000fc60008410000 */
[----:B------:R1:W-:Y:S04]  /*13b30*/  STL [R1+0x2d8], R36 ;  /* 0x0002d82401007387 */ /* 0x0003e80000100800 */
[----:B------:R1:W-:Y:S01]  /*13b40*/  STL [R1+0x2dc], R41 ;  /* 0x0002dc2901007387 */ /* 0x0003e20000100800 */
[----:B--2---:R-:W-:Y:S01]  /*13b50*/  SHF.L.U32 R45, R38, 0x10, RZ ;  /* 0x00000010262d7819 */ /* 0x004fe200000006ff */
        /* <DEDUP_REMOVED lines=19> */
.L_x_352:
[----:B------:R-:W2:Y:S04]  /*13c90*/  LDL.LU R29, [R1+0x380] ;  /* 0x00038000011d7983 */ /* 0x000ea80000300800 */
[----:B------:R-:W3:Y:S04]  /*13ca0*/  LDL.LU R33, [R1+0x384] ;  /* 0x0003840001217983 */ /* 0x000ee80000300800 */
[----:B------:R-:W0:Y:S04]  /*13cb0*/  LDL.LU R35, [R1+0x390] ;  /* 0x0003900001237983 */ /* 0x000e280000300800 */
[----:B------:R-:W4:Y:S01]  /*13cc0*/  LDL.LU R34, [R1+0x394] ;  /* 0x0003940001227983 */ /* 0x000f220000300800 */
[----:B------:R-:W-:Y:S01]  /*13cd0*/  FMUL.FTZ R32, R45, R8 ;  /* 0x000000082d207220 */ /* 0x000fe20000410000 */
[----:B------:R-:W-:-:S03]  /*13ce0*/  FFMA.FTZ R31, R27, R24, R31 ;  /* 0x000000181b1f7223 */ /* 0x000fc6000001001f */
[----:B------:R-:W-:Y:S01]  /*13cf0*/  FADD.FTZ R27, R30, R32 ;  /* 0x000000201e1b7221 */ /* 0x000fe20000010000 */
[----:B------:R-:W-:Y:S01]  /*13d00*/  FFMA.FTZ R28, R36, R32, R28 ;  /* 0x00000020241c7223 */ /* 0x000fe2000001001c */
[----:B------:R-:W-:Y:S01]  /*13d10*/  FMUL.FTZ R30, R44, R9 ;  /* 0x000000092c1e7220 */ /* 0x000fe20000410000 */
[----:B--2---:R-:W-:Y:S02]  /*13d20*/  SHF.L.U32 R29, R29, 0x10, RZ ;  /* 0x000000101d1d7819 */ /* 0x004fe400000006ff */
[----:B---3--:R-:W-:-:S03]  /*13d30*/  SHF.L.U32 R33, R33, 0x10, RZ ;  /* 0x0000001021217819 */ /* 0x008fc600000006ff */
[----:B------:R-:W-:Y:S01]  /*13d40*/  FADD.FTZ R29, R29, -UR16 ;  /* 0x800000101d1d7e21 */ /* 0x000fe20008010000 */
[----:B0-----:R-:W-:Y:S01]  /*13d50*/  SHF.L.U32 R43, R35, 0x10, RZ ;  /* 0x00000010232b7819 */ /* 0x001fe200000006ff */
[----:B------:R-:W-:Y:S02]  /*13d60*/  FADD.FTZ R33, R33, -UR16 ;  /* 0x8000001021217e21 */ /* 0x000fe40008010000 */
[----:B------:R-:W-:Y:S01]  /*13d70*/  FMUL.FTZ R39, R29, UR12 ;  /* 0x0000000c1d277c20 */ /* 0x000fe20008410000 */
[----:B----4-:R-:W-:Y:S01]  /*13d80*/  SHF.L.U32 R42, R34, 0x10, RZ ;  /* 0x00000010222a7819 */ /* 0x010fe200000006ff */
[----:B------:R-:W-:-:S03]  /*13d90*/  FMUL.FTZ R35, R33, UR12 ;  /* 0x0000000c21237c20 */ /* 0x000fc60008410000 */
[----:B------:R0:W-:Y:S04]  /*13da0*/  STL [R1+0x2d0], R39 ;  /* 0x0002d02701007387 */ /* 0x0001e80000100800 */
        /* <DEDUP_REMOVED lines=20> */
.L_x_353:
[----:B------:R-:W2:Y:S04]  /*13ef0*/  LDL.LU R38, [R1+0x370] ;  /* 0x0003700001267983 */ /* 0x000ea80000300800 */
[----:B-1----:R-:W3:Y:S04]  /*13f00*/  LDL.LU R36, [R1+0x374] ;  /* 0x0003740001247983 */ /* 0x002ee80000300800 */
[----:B------:R-:W4:Y:S04]  /*13f10*/  LDL.LU R34, [R1+0x378] ;  /* 0x0003780001227983 */ /* 0x000f280000300800 */
[----:B------:R-:W5:Y:S01]  /*13f20*/  LDL.LU R33, [R1+0x37c] ;  /* 0x00037c0001217983 */ /* 0x000f620000300800 */
[----:B------:R-:W-:Y:S01]  /*13f30*/  FFMA.FTZ R28, R41, R30, R28 ;  /* 0x0000001e291c7223 */ /* 0x000fe2000001001c */
[----:B------:R-:W-:Y:S01]  /*13f40*/  FMUL.FTZ R29, R43, R8 ;  /* 0x000000082b1d7220 */ /* 0x000fe20000410000 */
[----:B------:R-:W-:Y:S01]  /*13f50*/  FADD.FTZ R30, R30, R27 ;  /* 0x0000001b1e1e7221 */ /* 0x000fe20000010000 */
[----:B------:R-:W-:Y:S01]  /*13f60*/  FADD.FTZ R27, R40, R24 ;  /* 0x00000018281b7221 */ /* 0x000fe20000010000 */
[----:B------:R-:W-:Y:S01]  /*13f70*/  FMUL.FTZ R32, R42, R9 ;  /* 0x000000092a207220 */ /* 0x000fe20000410000 */
[----:B------:R-:W-:Y:S01]  /*13f80*/  FFMA.FTZ R28, R39, R29, R28 ;  /* 0x0000001d271c7223 */ /* 0x000fe2000001001c */
[----:B------:R-:W-:Y:S01]  /*13f90*/  FADD.FTZ R29, R30, R29 ;  /* 0x0000001d1e1d7221 */ /* 0x000fe20000010000 */
[----:B------:R-:W-:Y:S01]  /*13fa0*/  FFMA.FTZ R26, R26, R25, R69 ;  /* 0x000000191a1a7223 */ /* 0x000fe20000010045 */
        /* <DEDUP_REMOVED lines=32> */
.L_x_354:
[----:B------:R-:W2:Y:S04]  /*141b0*/  LDL.LU R24, [R1+0x214] ;  /* 0x0002140001187983 */ /* 0x000ea80000300800 */
[----:B------:R-:W3:Y:S04]  /*141c0*/  LDL.LU R28, [R1+0x358] ;  /* 0x00035800011c7983 */ /* 0x000ee80000300800 */
[----:B0-----:R-:W4:Y:S04]  /*141d0*/  LDL.LU R35, [R1+0x360] ;  /* 0x0003600001237983 */ /* 0x001f280000300800 */
[----:B------:R-:W5:Y:S04]  /*141e0*/  LDL.LU R33, [R1+0x35c] ;  /* 0x00035c0001217983 */ /* 0x000f680000300800 */
[----:B------:R-:W5:Y:S01]  /*141f0*/  LDL.LU R32, [R1+0x364] ;  /* 0x0003640001207983 */ /* 0x000f620000300800 */
[----:B-1----:R-:W-:-:S04]  /*14200*/  FMUL.FTZ R30, R41, R8 ;  /* 0x00000008291e7220 */ /* 0x002fc80000410000 */
[----:B------:R-:W-:Y:S01]  /*14210*/  FFMA.FTZ R25, R34, R30, R25 ;  /* 0x0000001e22197223 */ /* 0x000fe20000010019 */
[----:B------:R-:W-:Y:S01]  /*14220*/  FADD.FTZ R29, R29, R30 ;  /* 0x0000001e1d1d7221 */ /* 0x000fe20000010000 */
[----:B------:R-:W-:Y:S01]  /*14230*/  FMUL.FTZ R30, R40, R9 ;  /* 0x00000009281e7220 */ /* 0x000fe20000410000 */
[----:B--2---:R-:W-:Y:S01]  /*14240*/  FFMA.FTZ R24, R24, R22, R31 ;  /* 0x0000001618187223 */ /* 0x004fe2000001001f */
        /* <DEDUP_REMOVED lines=8> */
[----:B-----5:R-:W-:Y:S02]  /*142d0*/  SHF.L.U32 R39, R33, 0x10, RZ ;  /* 0x0000001021277819 */ /* 0x020fe400000006ff */
[----:B------:R-:W-:Y:S01]  /*142e0*/  SHF.L.U32 R38, R32, 0x10, RZ ;  /* 0x0000001020267819 */ /* 0x000fe200000006ff */
        /* <DEDUP_REMOVED lines=19> */
.L_x_355:
[----:B------:R-:W2:Y:S04]  /*14420*/  LDL R28, [R1+0x2cc] ;  /* 0x0002cc00011c7983 */ /* 0x000ea80000100800 */
[----:B------:R-:W3:Y:S04]  /*14430*/  LDL.LU R36, [R1+0x354] ;  /* 0x0003540001247983 */ /* 0x000ee80000300800 */
[----:B------:R-:W4:Y:S04]  /*14440*/  LDL.LU R35, [R1+0x368] ;  /* 0x0003680001237983 */ /* 0x000f280000300800 */
[----:B------:R-:W5:Y:S04]  /*14450*/  LDL.LU R31, [R1+0x210] ;  /* 0x00021000011f7983 */ /* 0x000f680000300800 */
[----:B------:R-:W5:Y:S04]  /*14460*/  LDL.LU R33, [R1+0x36c] ;  /* 0x00036c0001217983 */ /* 0x000f680000300800 */
[----:B------:R-:W5:Y:S01]  /*14470*/  LDL.LU R32, [R1+0x528] ;  /* 0x0005280001207983 */ /* 0x000f620000300800 */
[----:B------:R-:W-:Y:S01]  /*14480*/  FADD.FTZ R29, R30, R29 ;  /* 0x0000001d1e1d7221 */ /* 0x000fe20000010000 */
[----:B------:R-:W-:Y:S01]  /*14490*/  FADD.FTZ R22, R27, R22 ;  /* 0x000000161b167221 */ /* 0x000fe20000010000 */
[----:B--2---:R-:W-:Y:S01]  /*144a0*/  FFMA.FTZ R25, R28, R30, R25 ;  /* 0x0000001e1c197223 */ /* 0x004fe20000010019 */
[----:B------:R-:W-:-:S04]  /*144b0*/  FMUL.FTZ R28, R39, R8 ;  /* 0x00000008271c7220 */ /* 0x000fc80000410000 */
[----:B------:R-:W-:Y:S01]  /*144c0*/  FFMA.FTZ R25, R69, R28, R25 ;  /* 0x0000001c45197223 */ /* 0x000fe20000010019 */
[----:B------:R-:W-:Y:S01]  /*144d0*/  FADD.FTZ R28, R29, R28 ;  /* 0x0000001c1d1c7221 */ /* 0x000fe20000010000 */
[----:B---3--:R-:W-:Y:S02]  /*144e0*/  SHF.L.U32 R29, R36, 0x10, RZ ;  /* 0x00000010241d7819 */ /* 0x008fe400000006ff */
[----:B----4-:R-:W-:-:S03]  /*144f0*/  SHF.L.U32 R30, R35, 0x10, RZ ;  /* 0x00000010231e7819 */ /* 0x010fc600000006ff */
[----:B------:R-:W-:Y:S01]  /*14500*/  FADD.FTZ R29, R29, -UR16 ;  /* 0x800000101d1d7e21 */ /* 0x000fe20008010000 */
[----:B-----5:R-:W-:Y:S01]  /*14510*/  FFMA.FTZ R26, R31, R23, R26 ;  /* 0x000000171f1a7223 */ /* 0x020fe2000001001a */
[----:B------:R-:W-:Y:S01]  /*14520*/  FADD.FTZ R30, R30, -UR16 ;  /* 0x800000101e1e7e21 */ /* 0x000fe20008010000 */
[----:B------:R-:W-:Y:S01]  /*14530*/  FADD.FTZ R23, R37, R23 ;  /* 0x0000001725177221 */ /* 0x000fe20000010000 */
[----:B------:R-:W-:Y:S01]  /*14540*/  SHF.L.U32 R37, R33, 0x10, RZ ;  /* 0x0000001021257819 */ /* 0x000fe200000006ff */
[----:B------:R-:W-:Y:S01]  /*14550*/  FMUL.FTZ R33, R29, UR12 ;  /* 0x0000000c1d217c20 */ /* 0x000fe20008410000 */
[----:B------:R-:W-:-:S04]  /*14560*/  FMUL.FTZ R30, R30, UR12 ;  /* 0x0000000c1e1e7c20 */ /* 0x000fc80008410000 */
[----:B------:R1:W-:Y:S04]  /*14570*/  STL [R1+0x2b0], R33 ;  /* 0x0002b02101007387 */ /* 0x0003e80000100800 */
[----:B------:R1:W-:Y:S01]  /*14580*/  STL [R1+0x2b4], R30 ;  /* 0x0002b41e01007387 */ /* 0x0003e20000100800 */
[----:B------:R-:W-:Y:S01]  /*14590*/  FMUL.FTZ R31, R38, R9 ;  /* 0x00000009261f7220 */ /* 0x000fe20000410000 */
[----:B------:R-:W-:-:S03]  /*145a0*/  SHF.L.U32 R36, R32, 0x10, RZ ;  /* 0x0000001020247819 */ /* 0x000fc600000006ff */
[----:B------:R-:W-:Y:S01]  /*145b0*/  FFMA.FTZ R27, R34, R31, R25 ;  /* 0x0000001f221b7223 */ /* 0x000fe20000010019 */
[----:B------:R-:W-:Y:S01]  /*145c0*/  FADD.FTZ R28, R31, R28 ;  /* 0x0000001c1f1c7221 */ /* 0x000fe20000010000 */
        /* <DEDUP_REMOVED lines=19> */
.L_x_356:
[----:B------:R-:W2:Y:S04]  /*14700*/  LDL.LU R29, [R1+0x52c] ;  /* 0x00052c00011d7983 */ /* 0x000ea80000300800 */
[----:B------:R-:W3:Y:S04]  /*14710*/  LDL.LU R25, [R1+0x544] ;  /* 0x0005440001197983 */ /* 0x000ee80000300800 */
[----:B------:R-:W4:Y:S04]  /*14720*/  LDL.LU R32, [R1+0x53c] ;  /* 0x00053c0001207983 */ /* 0x000f280000300800 */
[----:B0-----:R-:W5:Y:S04]  /*14730*/  LDL.LU R34, [R1+0x21c] ;  /* 0x00021c0001227983 */ /* 0x001f680000300800 */
[----:B------:R-:W5:Y:S01]  /*14740*/  LDL.LU R31, [R1+0x554] ;  /* 0x00055400011f7983 */ /* 0x000f620000300800 */
[----:B-1----:R-:W-:-:S04]  /*14750*/  FMUL.FTZ R30, R37, R8 ;  /* 0x00000008251e7220 */ /* 0x002fc80000410000 */
[----:B------:R-:W-:Y:S01]  /*14760*/  FFMA.FTZ R27, R33, R30, R27 ;  /* 0x0000001e211b7223 */ /* 0x000fe2000001001b */
[----:B------:R-:W-:Y:S01]  /*14770*/  FADD.FTZ R28, R28, R30 ;  /* 0x0000001e1c1c7221 */ /* 0x000fe20000010000 */
[----:B--2---:R-:W-:Y:S02]  /*14780*/  SHF.L.U32 R29, R29, 0x10, RZ ;  /* 0x000000101d1d7819 */ /* 0x004fe400000006ff */
[----:B---3--:R-:W-:-:S03]  /*14790*/  SHF.L.U32 R25, R25, 0x10, RZ ;  /* 0x0000001019197819 */ /* 0x008fc600000006ff */
[----:B------:R-:W-:Y:S02]  /*147a0*/  FADD.FTZ R29, R29, -UR16 ;  /* 0x800000101d1d7e21 */ /* 0x000fe40008010000 */
[----:B------:R-:W-:Y:S01]  /*147b0*/  FADD.FTZ R25, R25, -UR16 ;  /* 0x8000001019197e21 */ /* 0x000fe20008010000 */
[----:B----4-:R-:W-:Y:S01]  /*147c0*/  SHF.L.U32 R35, R32, 0x10, RZ ;  /* 0x0000001020237819 */ /* 0x010fe200000006ff */
[----:B------:R-:W-:Y:S02]  /*147d0*/  FMUL.FTZ R30, R29, UR12 ;  /* 0x0000000c1d1e7c20 */ /* 0x000fe40008410000 */
[----:B------:R-:W-:-:S03]  /*147e0*/  FMUL.FTZ R32, R25, UR12 ;  /* 0x0000000c19207c20 */ /* 0x000fc60008410000 */
[----:B------:R0:W-:Y:S04]  /*147f0*/  STL [R1+0x2ac], R30 ;  /* 0x0002ac1e01007387 */ /* 0x0001e80000100800 */
[----:B------:R0:W-:Y:S01]  /*14800*/  STL [R1+0x2a8], R32 ;  /* 0x0002a82001007387 */ /* 0x0001e20000100800 */
[----:B-----5:R-:W-:Y:S01]  /*14810*/  FFMA.FTZ R24, R34, R20, R24 ;  /* 0x0000001422187223 */ /* 0x020fe20000010018 */
[----:B------:R-:W-:Y:S01]  /*14820*/  SHF.L.U32 R34, R31, 0x10, RZ ;  /* 0x000000101f227819 */ /* 0x000fe200000006ff */
[----:B------:R-:W-:Y:S01]  /*14830*/  FMUL.FTZ R29, R36, R9 ;  /* 0x00000009241d7220 */ /* 0x000fe20000410000 */
        /* <DEDUP_REMOVED lines=19> */
.L_x_357:
[----:B------:R-:W2:Y:S01]  /*14970*/  LDL R25, [R1+0x2b4] ;  /* 0x0002b40001197983 */ /* 0x000ea20000100800 */
[----:B------:R-:W-:Y:S01]  /*14980*/  FADD.FTZ R28, R29, R28 ;  /* 0x0000001c1d1c7221 */ /* 0x000fe20000010000 */
[----:B------:R-:W-:Y:S02]  /*14990*/  FADD.FTZ R22, R22, R20 ;  /* 0x0000001416167221 */ /* 0x000fe40000010000 */
[----:B------:R-:W3:Y:S04]  /*149a0*/  LDL.LU R20, [R1+0x218] ;  /* 0x0002180001147983 */ /* 0x000ee80000300800 */
[----:B------:R-:W4:Y:S04]  /*149b0*/  LDL.LU R69, [R1+0x55c] ;  /* 0x00055c0001457983 */ /* 0x000f280000300800 */
[----:B------:R-:W5:Y:S04]  /*149c0*/  LDL.LU R33, [R1+0x574] ;  /* 0x0005740001217983 */ /* 0x000f680000300800 */
[----:B------:R-:W5:Y:S04]  /*149d0*/  LDL.LU R31, [R1+0x578] ;  /* 0x00057800011f7983 */ /* 0x000f680000300800 */
[----:B0-----:R-:W5:Y:S01]  /*149e0*/  LDL.LU R30, [R1+0x57c] ;  /* 0x00057c00011e7983 */ /* 0x001f620000300800 */
[----:B--2---:R-:W-:Y:S01]  /*149f0*/  FFMA.FTZ R27, R25, R29, R27 ;  /* 0x0000001d191b7223 */ /* 0x004fe2000001001b */
[----:B------:R-:W-:-:S02]  /*14a00*/  FMUL.FTZ R25, R35, R8 ;  /* 0x0000000823197220 */ /* 0x000fc40000410000 */
[----:B------:R-:W2:Y:S01]  /*14a10*/  LDL R29, [R1+0x2ac] ;  /* 0x0002ac00011d7983 */ /* 0x000ea20000100800 */
[----:B---3--:R-:W-:Y:S01]  /*14a20*/  FFMA.FTZ R26, R20, R21, R26 ;  /* 0x00000015141a7223 */ /* 0x008fe2000001001a */
[----:B----4-:R-:W-:-:S05]  /*14a30*/  SHF.L.U32 R20, R69, 0x10, RZ ;  /* 0x0000001045147819 */ /* 0x010fca00000006ff */
[----:B------:R-:W-:Y:S01]  /*14a40*/  FADD.FTZ R20, R20, -UR16 ;  /* 0x8000001014147e21 */ /* 0x000fe20008010000 */
[----:B------:R-:W-:Y:S01]  /*14a50*/  FADD.FTZ R23, R23, R21 ;  /* 0x0000001517177221 */ /* 0x000fe20000010000 */
[----:B--2---:R-:W-:Y:S01]  /*14a60*/  FFMA.FTZ R27, R29, R25, R27 ;  /* 0x000000191d1b7223 */ /* 0x004fe2000001001b */
[----:B------:R-:W-:Y:S01]  /*14a70*/  FADD.FTZ R25, R28, R25 ;  /* 0x000000191c197221 */ /* 0x000fe20000010000 */
[----:B-----5:R-:W-:Y:S02]  /*14a80*/  SHF.L.U32 R28, R33, 0x10, RZ ;  /* 0x00000010211c7819 */ /* 0x020fe400000006ff */
[----:B------:R-:W-:-:S03]  /*14a90*/  SHF.L.U32 R33, R31, 0x10, RZ ;  /* 0x000000101f217819 */ /* 0x000fc600000006ff */
[----:B------:R-:W-:Y:S01]  /*14aa0*/  FADD.FTZ R28, R28, -UR16 ;  /* 0x800000101c1c7e21 */ /* 0x000fe20008010000 */
[----:B------:R-:W-:-:S03]  /*14ab0*/  FMUL.FTZ R31, R20, UR12 ;  /* 0x0000000c141f7c20 */ /* 0x000fc60008410000 */
[----:B------:R-:W-:Y:S02]  /*14ac0*/  FMUL.FTZ R28, R28, UR12 ;  /* 0x0000000c1c1c7c20 */ /* 0x000fe40008410000 */
[----:B------:R0:W-:Y:S04]  /*14ad0*/  STL [R1+0x2a4], R31 ;  /* 0x0002a41f01007387 */ /* 0x0001e80000100800 */
[----:B------:R0:W-:Y:S01]  /*14ae0*/  STL [R1+0x2a0], R28 ;  /* 0x0002a01c01007387 */ /* 0x0001e20000100800 */
[----:B------:R-:W-:-:S04]  /*14af0*/  FMUL.FTZ R29, R34, R9 ;  /* 0x00000009221d7220 */ /* 0x000fc80000410000 */
[----:B------:R-:W-:Y:S01]  /*14b00*/  FFMA.FTZ R27, R32, R29, R27 ;  /* 0x0000001d201b7223 */ /* 0x000fe2000001001b */
[----:B------:R-:W-:Y:S01]  /*14b10*/  FADD.FTZ R25, R29, R25 ;  /* 0x000000191d197221 */ /* 0x000fe20000010000 */
        /* <DEDUP_REMOVED lines=20> */
.L_x_358:
[----:B------:R-:W2:Y:S04]  /*14c60*/  LDL.LU R21, [R1+0x580] ;  /* 0x0005800001157983 */ /* 0x000ea80000300800 */
[----:B------:R-:W3:Y:S04]  /*14c70*/  LDL.LU R20, [R1+0x598] ;  /* 0x0005980001147983 */ /* 0x000ee80000300800 */
[----:B------:R-:W4:Y:S04]  /*14c80*/  LDL.LU R69, [R1+0x220] ;  /* 0x0002200001457983 */ /* 0x000f280000300800 */
[----:B------:R-:W5:Y:S04]  /*14c90*/  LDL.LU R30, [R1+0x584] ;  /* 0x00058400011e7983 */ /* 0x000f680000300800 */
[----:B------:R-:W5:Y:S01]  /*14ca0*/  LDL.LU R29, [R1+0x59c] ;  /* 0x00059c00011d7983 */ /* 0x000f620000300800 */
[----:B0-----:R-:W-:-:S04]  /*14cb0*/  FMUL.FTZ R28, R33, R8 ;  /* 0x00000008211c7220 */ /* 0x001fc80000410000 */
[----:B------:R-:W-:Y:S01]  /*14cc0*/  FFMA.FTZ R27, R31, R28, R27 ;  /* 0x0000001c1f1b7223 */ /* 0x000fe2000001001b */
[----:B------:R-:W-:Y:S01]  /*14cd0*/  FADD.FTZ R25, R25, R28 ;  /* 0x0000001c19197221 */ /* 0x000fe20000010000 */
[----:B--2---:R-:W-:Y:S02]  /*14ce0*/  SHF.L.U32 R21, R21, 0x10, RZ ;  /* 0x0000001015157819 */ /* 0x004fe400000006ff */
[----:B---3--:R-:W-:-:S03]  /*14cf0*/  SHF.L.U32 R20, R20, 0x10, RZ ;  /* 0x0000001014147819 */ /* 0x008fc600000006ff */
[----:B------:R-:W-:Y:S02]  /*14d00*/  FADD.FTZ R21, R21, -UR16 ;  /* 0x8000001015157e21 */ /* 0x000fe40008010000 */
[----:B------:R-:W-:Y:S01]  /*14d10*/  FADD.FTZ R20, R20, -UR16 ;  /* 0x8000001014147e21 */ /* 0x000fe20008010000 */
[----:B----4-:R-:W-:Y:S01]  /*14d20*/  FFMA.FTZ R24, R69, R18, R24 ;  /* 0x0000001245187223 */ /* 0x010fe20000010018 */
[----:B------:R-:W-:Y:S02]  /*14d30*/  FMUL.FTZ R28, R21, UR12 ;  /* 0x0000000c151c7c20 */ /* 0x000fe40008410000 */
[----:B------:R-:W-:-:S03]  /*14d40*/  FMUL.FTZ R69, R20, UR12 ;  /* 0x0000000c14457c20 */ /* 0x000fc60008410000 */
[----:B------:R0:W-:Y:S04]  /*14d50*/  STL [R1+0x29c], R28 ;  /* 0x00029c1c01007387 */ /* 0x0001e80000100800 */
[----:B------:R0:W-:Y:S01]  /*14d60*/  STL [R1+0x298], R69 ;  /* 0x0002984501007387 */ /* 0x0001e20000100800 */
[----:B-----5:R-:W-:Y:S01]  /*14d70*/  SHF.L.U32 R31, R30, 0x10, RZ ;  /* 0x000000101e1f7819 */ /* 0x020fe200000006ff */
[----:B------:R-:W-:Y:S01]  /*14d80*/  FMUL.FTZ R21, R32, R9 ;  /* 0x0000000920157220 */ /* 0x000fe20000410000 */
[----:B------:R-:W-:Y:S01]  /*14d90*/  SHF.L.U32 R30, R29, 0x10, RZ ;  /* 0x000000101d1e7819 */ /* 0x000fe200000006ff */
        /* <DEDUP_REMOVED lines=19> */
.L_x_359:
[----:B------:R-:W2:Y:S01]  /*14ed0*/  LDL R20, [R1+0x2a0] ;  /* 0x0002a00001147983 */ /* 0x000ea20000100800 */
[----:B------:R-:W-:-:S03]  /*14ee0*/  FADD.FTZ R25, R21, R25 ;  /* 0x0000001915197221 */ /* 0x000fc60000010000 */
[----:B------:R-:W3:Y:S04]  /*14ef0*/  LDL.LU R29, [R1+0x5b8] ;  /* 0x0005b800011d7983 */ /* 0x000ee80000300800 */
[----:B0-----:R-:W4:Y:S01]  /*14f00*/  LDL.LU R28, [R1+0x5bc] ;  /* 0x0005bc00011c7983 */ /* 0x001f220000300800 */
[----:B--2---:R-:W-:Y:S01]  /*14f10*/  FFMA.FTZ R27, R20, R21, R27 ;  /* 0x00000015141b7223 */ /* 0x004fe2000001001b */
[----:B------:R-:W-:Y:S02]  /*14f20*/  FMUL.FTZ R20, R31, R8 ;  /* 0x000000081f147220 */ /* 0x000fe40000410000 */
[----:B------:R-:W2:Y:S01]  /*14f30*/  LDL.LU R21, [R1+0x224] ;  /* 0x0002240001157983 */ /* 0x000ea20000300800 */
[----:B------:R-:W-:-:S03]  /*14f40*/  FADD.FTZ R22, R22, R18 ;  /* 0x0000001216167221 */ /* 0x000fc60000010000 */
[----:B------:R-:W5:Y:S01]  /*14f50*/  LDL.LU R18, [R1+0x5a0] ;  /* 0x0005a00001127983 */ /* 0x000f620000300800 */
[----:B--2---:R-:W-:-:S03]  /*14f60*/  FFMA.FTZ R21, R21, R19, R26 ;  /* 0x0000001315157223 */ /* 0x004fc6000001001a */
[----:B------:R-:W2:Y:S02]  /*14f70*/  LDL R26, [R1+0x29c] ;  /* 0x00029c00011a7983 */ /* 0x000ea40000100800 */
[----:B--2---:R-:W-:Y:S01]  /*14f80*/  FFMA.FTZ R27, R26, R20, R27 ;  /* 0x000000141a1b7223 */ /* 0x004fe2000001001b */
[----:B------:R-:W-:Y:S02]  /*14f90*/  FADD.FTZ R20, R25, R20 ;  /* 0x0000001419147221 */ /* 0x000fe40000010000 */
[----:B------:R-:W2:Y:S01]  /*14fa0*/  LDL.LU R25, [R1+0x5a4] ;  /* 0x0005a40001197983 */ /* 0x000ea20000300800 */
[----:B-----5:R-:W-:Y:S01]  /*14fb0*/  SHF.L.U32 R18, R18, 0x10, RZ ;  /* 0x0000001012127819 */ /* 0x020fe200000006ff */
[----:B------:R-:W-:Y:S01]  /*14fc0*/  FMUL.FTZ R26, R30, R9 ;  /* 0x000000091e1a7220 */ /* 0x000fe20000410000 */
[----:B------:R-:W-:Y:S01]  /*14fd0*/  FADD.FTZ R23, R23, R19 ;  /* 0x0000001317177221 */ /* 0x000fe20000010000 */
[----:B---3--:R-:W-:Y:S02]  /*14fe0*/  SHF.L.U32 R29, R29, 0x10, RZ ;  /* 0x000000101d1d7819 */ /* 0x008fe400000006ff */
[----:B------:R-:W-:Y:S01]  /*14ff0*/  FADD.FTZ R18, R18, -UR16 ;  /* 0x8000001012127e21 */ /* 0x000fe20008010000 */
[----:B------:R-:W-:Y:S01]  /*15000*/  FFMA.FTZ R27, R69, R26, R27 ;  /* 0x0000001a451b7223 */ /* 0x000fe2000001001b */
[----:B------:R-:W-:Y:S01]  /*15010*/  FADD.FTZ R20, R26, R20 ;  /* 0x000000141a147221 */ /* 0x000fe20000010000 */
[----:B----4-:R-:W-:Y:S01]  /*15020*/  SHF.L.U32 R28, R28, 0x10, RZ ;  /* 0x000000101c1c7819 */ /* 0x010fe200000006ff */
[----:B------:R-:W-:-:S05]  /*15030*/  FMUL.FTZ R18, R18, UR12 ;  /* 0x0000000c12127c20 */ /* 0x000fca0008410000 */
[----:B------:R0:W-:Y:S01]  /*15040*/  STL [R1+0x294], R18 ;  /* 0x0002941201007387 */ /* 0x0001e20000100800 */
        /* <DEDUP_REMOVED lines=23> */
.L_x_360:
[----:B0-----:R-:W2:Y:S04]  /*151c0*/  LDL.LU R18, [R1+0x22c] ;  /* 0x00022c0001127983 */ /* 0x001ea80000300800 */
[----:B------:R-:W3:Y:S04]  /*151d0*/  LDL.LU R25, [R1+0x5c0] ;  /* 0x0005c00001197983 */ /* 0x000ee80000300800 */
[----:B------:R-:W4:Y:S04]  /*151e0*/  LDL.LU R19, [R1+0x5e8] ;  /* 0x0005e80001137983 */ /* 0x000f280000300800 */
[----:B------:R-:W5:Y:S01]  /*151f0*/  LDL.LU R69, [R1+0x5ec] ;  /* 0x0005ec0001457983 */ /* 0x000f620000300800 */
[----:B--2---:R-:W-:-:S03]  /*15200*/  FFMA.FTZ R18, R18, R16, R24 ;  /* 0x0000001012127223 */ /* 0x004fc60000010018 */
[----:B------:R-:W2:Y:S01]  /*15210*/  LDL R24, [R1+0x294] ;  /* 0x0002940001187983 */ /* 0x000ea20000100800 */
[----:B------:R-:W-:Y:S01]  /*15220*/  FMUL.FTZ R26, R29, R8 ;  /* 0x000000081d1a7220 */ /* 0x000fe20000410000 */
[----:B---3--:R-:W-:Y:S01]  /*15230*/  SHF.L.U32 R25, R25, 0x10, RZ ;  /* 0x0000001019197819 */ /* 0x008fe200000006ff */
[----:B----4-:R-:W-:-:S04]  /*15240*/  IMAD.U32 R19, R19, 0x10000, RZ ;  /* 0x0001000013137824 */ /* 0x010fc800078e00ff */
[----:B------:R-:W-:Y:S01]  /*15250*/  FADD.FTZ R25, R25, -UR16 ;  /* 0x8000001019197e21 */ /* 0x000fe20008010000 */
[----:B------:R-:W-:Y:S01]  /*15260*/  FADD.FTZ R20, R20, R26 ;  /* 0x0000001a14147221 */ /* 0x000fe20000010000 */
[----:B------:R-:W-:-:S04]  /*15270*/  FADD.FTZ R19, R19, -UR16 ;  /* 0x8000001013137e21 */ /* 0x000fc80008010000 */
[----:B------:R-:W-:-:S05]  /*15280*/  FMUL.FTZ R19, R19, UR12 ;  /* 0x0000000c13137c20 */ /* 0x000fca0008410000 */
[----:B------:R0:W-:Y:S01]  /*15290*/  STL [R1+0x288], R19 ;  /* 0x0002881301007387 */ /* 0x0001e20000100800 */
[----:B--2---:R-:W-:-:S03]  /*152a0*/  FFMA.FTZ R24, R24, R26, R27 ;  /* 0x0000001a18187223 */ /* 0x004fc6000001001b */
[----:B------:R-:W2:Y:S01]  /*152b0*/  LDL.LU R27, [R1+0x5e4] ;  /* 0x0005e400011b7983 */ /* 0x000ea20000300800 */
[----:B-----5:R-:W-:Y:S01]  /*152c0*/  SHF.L.U32 R26, R69, 0x10, RZ ;  /* 0x00000010451a7819 */ /* 0x020fe200000006ff */
[----:B------:R-:W-:-:S05]  /*152d0*/  FMUL.FTZ R69, R25, UR12 ;  /* 0x0000000c19457c20 */ /* 0x000fca0008410000 */
[----:B------:R0:W-:Y:S01]  /*152e0*/  STL [R1+0x28c], R69 ;  /* 0x00028c4501007387 */ /* 0x0001e20000100800 */
[----:B------:R-:W-:Y:S01]  /*152f0*/  FMUL.FTZ R25, R28, R9 ;  /* 0x000000091c197220 */ /* 0x000fe20000410000 */
[----:B--2---:R-:W-:Y:S01]  /*15300*/  SHF.L.U32 R27, R27, 0x10, RZ ;  /* 0x000000101b1b7819 */ /* 0x004fe200000006ff */
        /* <DEDUP_REMOVED lines=20> */
.L_x_361:
[----:B------:R-:W-:Y:S01]  /*15450*/  FADD.FTZ R22, R22, R16 ;  /* 0x0000001016167221 */ /* 0x000fe20000010000 */
[----:B------:R-:W2:Y:S04]  /*15460*/  LDL R19, [R1+0x290] ;  /* 0x0002900001137983 */ /* 0x000ea80000100800 */
[----:B------:R0:W-:Y:S04]  /*15470*/  STL [R1+0x210], R22 ;  /* 0x0002101601007387 */ /* 0x0001e80000100800 */
[----:B------:R-:W3:Y:S04]  /*15480*/  LDL.LU R16, [R1+0x228] ;  /* 0x0002280001107983 */ /* 0x000ee80000300800 */
[----:B------:R-:W4:Y:S01]  /*15490*/  LDL.LU R69, [R1+0x5f8] ;  /* 0x0005f80001457983 */ /* 0x000f220000300800 */
[----:B------:R-:W-:-:S03]  /*154a0*/  FADD.FTZ R20, R25, R20 ;  /* 0x0000001419147221 */ /* 0x000fc60000010000 */
[----:B0-----:R-:W5:Y:S01]  /*154b0*/  LDL R22, [R1+0x28c] ;  /* 0x00028c0001167983 */ /* 0x001f620000100800 */
[----:B--2---:R-:W-:Y:S01]  /*154c0*/  FFMA.FTZ R24, R19, R25, R24 ;  /* 0x0000001913187223 */ /* 0x004fe20000010018 */
[----:B------:R-:W-:Y:S02]  /*154d0*/  FMUL.FTZ R19, R27, R8 ;  /* 0x000000081b137220 */ /* 0x000fe40000410000 */
[----:B------:R-:W2:Y:S01]  /*154e0*/  LDL.LU R25, [R1+0x5f4] ;  /* 0x0005f40001197983 */ /* 0x000ea20000300800 */
[----:B---3--:R-:W-:-:S03]  /*154f0*/  FFMA.FTZ R16, R16, R17, R21 ;  /* 0x0000001110107223 */ /* 0x008fc60000010015 */
[----:B------:R-:W3:Y:S01]  /*15500*/  LDL.LU R21, [R1+0x5f0] ;  /* 0x0005f00001157983 */ /* 0x000ee20000300800 */
[----:B-----5:R-:W-:Y:S01]  /*15510*/  FFMA.FTZ R24, R22, R19, R24 ;  /* 0x0000001316187223 */ /* 0x020fe20000010018 */
[----:B------:R-:W-:Y:S02]  /*15520*/  FADD.FTZ R19, R20, R19 ;  /* 0x0000001314137221 */ /* 0x000fe40000010000 */
[----:B------:R-:W5:Y:S01]  /*15530*/  LDL.LU R20, [R1+0x274] ;  /* 0x0002740001147983 */ /* 0x000f620000300800 */
[----:B------:R-:W-:-:S03]  /*15540*/  FADD.FTZ R17, R23, R17 ;  /* 0x0000001117117221 */ /* 0x000fc60000010000 */
[----:B------:R-:W4:Y:S01]  /*15550*/  LDL R23, [R1+0x288] ;  /* 0x0002880001177983 */ /* 0x000f220000100800 */
[----:B------:R-:W-:-:S04]  /*15560*/  FMUL.FTZ R22, R26, R9 ;  /* 0x000000091a167220 */ /* 0x000fc80000410000 */
[----:B------:R-:W-:Y:S01]  /*15570*/  FADD.FTZ R19, R22, R19 ;  /* 0x0000001316137221 */ /* 0x000fe20000010000 */
[----:B---3--:R-:W-:Y:S02]  /*15580*/  SHF.L.U32 R21, R21, 0x10, RZ ;  /* 0x0000001015157819 */ /* 0x008fe400000006ff */
[----:B-----5:R-:W-:-:S03]  /*15590*/  SHF.L.U32 R20, R20, 0x10, RZ ;  /* 0x0000001014147819 */ /* 0x020fc600000006ff */
[----:B------:R-:W-:Y:S02]  /*155a0*/  FADD.FTZ R21, R21, -UR16 ;  /* 0x8000001015157e21 */ /* 0x000fe40008010000 */
[----:B------:R-:W-:Y:S01]  /*155b0*/  FADD.FTZ R20, R20, -UR16 ;  /* 0x8000001014147e21 */ /* 0x000fe20008010000 */
[----:B----4-:R-:W-:Y:S01]  /*155c0*/  FFMA.FTZ R23, R23, R22, R24 ;  /* 0x0000001617177223 */ /* 0x010fe20000010018 */
[----:B------:R-:W-:Y:S02]  /*155d0*/  FMUL.FTZ R22, R21, UR12 ;  /* 0x0000000c15167c20 */ /* 0x000fe40008410000 */
[----:B------:R-:W-:-:S03]  /*155e0*/  FMUL.FTZ R20, R20, UR12 ;  /* 0x0000000c14147c20 */ /* 0x000fc60008410000 */
[----:B------:R0:W-:Y:S04]  /*155f0*/  STL [R1+0x280], R22 ;  /* 0x0002801601007387 */ /* 0x0001e80000100800 */
[----:B------:R0:W-:Y:S01]  /*15600*/  STL [R1+0x284], R20 ;  /* 0x0002841401007387 */ /* 0x0001e20000100800 */
[----:B--2---:R-:W-:Y:S02]  /*15610*/  SHF.L.U32 R25, R25, 0x10, RZ ;  /* 0x0000001019197819 */ /* 0x004fe400000006ff */
[----:B------:R-:W-:Y:S01]  /*15620*/  SHF.L.U32 R24, R69, 0x10, RZ ;  /* 0x0000001045187819 */ /* 0x000fe200000006ff */
        /* <DEDUP_REMOVED lines=19> */
.L_x_362:
[----:B------:R1:W-:Y:S04]  /*15760*/  STL [R1+0x670], R0 ;  /* 0x0006700001007387 */ /* 0x0003e80000100800 */
[----:B0-----:R-:W2:Y:S04]  /*15770*/  LDL.LU R20, [R1+0x240] ;  /* 0x0002400001147983 */ /* 0x001ea80000300800 */
[----:B------:R-:W3:Y:S04]  /*15780*/  LDL.LU R21, [R1+0x608] ;  /* 0x0006080001157983 */ /* 0x000ee80000300800 */
[----:B-1----:R-:W4:Y:S04]  /*15790*/  LDL.LU R0, [R1+0x230] ;  /* 0x0002300001007983 */ /* 0x002f280000300800 */
[----:B------:R-:W3:Y:S01]  /*157a0*/  LDL.LU R69, [R1+0x614] ;  /* 0x0006140001457983 */ /* 0x000ee20000300800 */
[----:B----4-:R-:W-:Y:S01]  /*157b0*/  FFMA.FTZ R18, R0, R14, R18 ;  /* 0x0000000e00127223 */ /* 0x010fe20000010012 */
[----:B------:R-:W-:-:S02]  /*157c0*/  FMUL.FTZ R22, R25, R8 ;  /* 0x0000000819167220 */ /* 0x000fc40000410000 */
[----:B------:R0:W5:Y:S04]  /*157d0*/  LDL.LU R0, [R1+0x670] ;  /* 0x0006700001007983 */ /* 0x0001680000300800 */
[----:B------:R1:W-:Y:S04]  /*157e0*/  STL [R1+0x218], R18 ;  /* 0x0002181201007387 */ /* 0x0003e80000100800 */
[----:B-1----:R-:W4:Y:S01]  /*157f0*/  LDL R18, [R1+0x284] ;  /* 0x0002840001127983 */ /* 0x002f220000100800 */
[----:B--2---:R-:W-:Y:S02]  /*15800*/  SHF.L.U32 R20, R20, 0x10, RZ ;  /* 0x0000001014147819 */ /* 0x004fe400000006ff */
[----:B---3--:R-:W-:Y:S01]  /*15810*/  SHF.L.U32 R21, R21, 0x10, RZ ;  /* 0x0000001015157819 */ /* 0x008fe200000006ff */
[----:B------:R-:W-:-:S02]  /*15820*/  FADD.FTZ R19, R19, R22 ;  /* 0x0000001613137221 */ /* 0x000fc40000010000 */
[----:B------:R-:W-:Y:S02]  /*15830*/  FADD.FTZ R20, R20, -UR16 ;  /* 0x8000001014147e21 */ /* 0x000fe40008010000 */
[----:B------:R-:W-:-:S04]  /*15840*/  FADD.FTZ R21, R21, -UR16 ;  /* 0x8000001015157e21 */ /* 0x000fc80008010000 */
[----:B------:R-:W-:-:S05]  /*15850*/  FMUL.FTZ R21, R21, UR12 ;  /* 0x0000000c15157c20 */ /* 0x000fca0008410000 */
[----:B------:R0:W-:Y:S01]  /*15860*/  STL [R1+0x274], R21 ;  /* 0x0002741501007387 */ /* 0x0001e20000100800 */
[----:B----4-:R-:W-:-:S03]  /*15870*/  FFMA.FTZ R18, R18, R22, R23 ;  /* 0x0000001612127223 */ /* 0x010fc60000010017 */
[----:B------:R-:W2:Y:S01]  /*15880*/  LDL.LU R23, [R1+0x604] ;  /* 0x0006040001177983 */ /* 0x000ea20000300800 */
[----:B------:R-:W-:Y:S01]  /*15890*/  SHF.L.U32 R22, R69, 0x10, RZ ;  /* 0x0000001045167819 */ /* 0x000fe200000006ff */
        /* <DEDUP_REMOVED lines=24> */
.L_x_363:
[----:B-----5:R0:W-:Y:S04]  /*15a20*/  STL [R1+0x670], R0 ;  /* 0x0006700001007387 */ /* 0x0201e80000100800 */
[----:B------:R-:W2:Y:S04]  /*15a30*/  LDL R21, [R1+0x280] ;  /* 0x0002800001157983 */ /* 0x000ea80000100800 */
[----:B------:R-:W3:Y:S04]  /*15a40*/  LDL.LU R69, [R1+0x60c] ;  /* 0x00060c0001457983 */ /* 0x000ee80000300800 */
[----:B0-----:R-:W4:Y:S01]  /*15a50*/  LDL.LU R0, [R1+0x210] ;  /* 0x0002100001007983 */ /* 0x001f220000300800 */
[----:B------:R-:W-:Y:S01]  /*15a60*/  FADD.FTZ R19, R20, R19 ;  /* 0x0000001314137221 */ /* 0x000fe20000010000 */
[----:B----4-:R-:W-:Y:S01]  /*15a70*/  FADD.FTZ R14, R0, R14 ;  /* 0x0000000e000e7221 */ /* 0x010fe20000010000 */
[----:B--2---:R-:W-:Y:S01]  /*15a80*/  FFMA.FTZ R18, R21, R20, R18 ;  /* 0x0000001415127223 */ /* 0x004fe20000010012 */
[----:B------:R-:W-:Y:S01]  /*15a90*/  FADD.FTZ R17, R17, R15 ;  /* 0x0000000f11117221 */ /* 0x000fe20000010000 */
[----:B------:R-:W2:Y:S04]  /*15aa0*/  LDL R20, [R1+0x278] ;  /* 0x0002780001147983 */ /* 0x000ea80000100800 */
[----:B------:R0:W-:Y:S04]  /*15ab0*/  STL [R1+0x21c], R14 ;  /* 0x00021c0e01007387 */ /* 0x0001e80000100800 */
[----:B------:R1:W5:Y:S04]  /*15ac0*/  LDL.LU R0, [R1+0x670] ;  /* 0x0006700001007983 */ /* 0x0003680000300800 */
[----:B0-----:R-:W4:Y:S01]  /*15ad0*/  LDL.LU R14, [R1+0x234] ;  /* 0x00023400010e7983 */ /* 0x001f220000300800 */
[----:B------:R-:W-:-:S04]  /*15ae0*/  FMUL.FTZ R21, R23, R8 ;  /* 0x0000000817157220 */ /* 0x000fc80000410000 */
[----:B------:R-:W-:Y:S01]  /*15af0*/  FADD.FTZ R19, R19, R21 ;  /* 0x0000001513137221 */ /* 0x000fe20000010000 */
[----:B----4-:R-:W-:Y:S02]  /*15b00*/  FFMA.FTZ R14, R14, R15, R16 ;  /* 0x0000000f0e0e7223 */ /* 0x010fe40000010010 */
[----:B------:R-:W4:Y:S04]  /*15b10*/  LDL.LU R16, [R1+0x5fc] ;  /* 0x0005fc0001107983 */ /* 0x000f280000300800 */
[----:B------:R2:W-:Y:S04]  /*15b20*/  STL [R1+0x210], R14 ;  /* 0x0002100e01007387 */ /* 0x0005e80000100800 */
[----:B------:R-:W3:Y:S01]  /*15b30*/  LDL R15, [R1+0x274] ;  /* 0x00027400010f7983 */ /* 0x000ee20000100800 */
[----:B--2---:R-:W-:-:S03]  /*15b40*/  FFMA.FTZ R14, R20, R21, R18 ;  /* 0x00000015140e7223 */ /* 0x004fc60000010012 */
[----:B------:R-:W2:Y:S04]  /*15b50*/  LDL.LU R18, [R1+0x600] ;  /* 0x0006000001127983 */ /* 0x000ea80000300800 */
[----:B------:R-:W3:Y:S04]  /*15b60*/  LDL.LU R21, [R1+0x610] ;  /* 0x0006100001157983 */ /* 0x000ee80000300800 */
[----:B------:R1:W-:Y:S01]  /*15b70*/  STL [R1+0x214], R17 ;  /* 0x0002141101007387 */ /* 0x0003e20000100800 */
[----:B------:R-:W-:Y:S01]  /*15b80*/  FMUL.FTZ R20, R22, R9 ;  /* 0x0000000916147220 */ /* 0x000fe20000410000 */
[----:B----4-:R-:W-:-:S05]  /*15b90*/  SHF.L.U32 R16, R16, 0x10, RZ ;  /* 0x0000001010107819 */ /* 0x010fca00000006ff */
[----:B------:R-:W-:Y:S01]  /*15ba0*/  FADD.FTZ R16, R16, -UR16 ;  /* 0x8000001010107e21 */ /* 0x000fe20008010000 */
[----:B--2---:R-:W-:-:S03]  /*15bb0*/  SHF.L.U32 R18, R18, 0x10, RZ ;  /* 0x0000001012127819 */ /* 0x004fc600000006ff */
[----:B------:R-:W-:Y:S02]  /*15bc0*/  FMUL.FTZ R16, R16, UR12 ;  /* 0x0000000c10107c20 */ /* 0x000fe40008410000 */
[----:B------:R-:W-:-:S04]  /*15bd0*/  FADD.FTZ R18, R18, -UR16 ;  /* 0x8000001012127e21 */ /* 0x000fc80008010000 */
[----:B------:R-:W-:Y:S01]  /*15be0*/  FMUL.FTZ R18, R18, UR12 ;  /* 0x0000000c12127c20 */ /* 0x000fe20008410000 */
[----:B------:R1:W-:Y:S04]  /*15bf0*/  STL [R1+0x26c], R16 ;  /* 0x00026c1001007387 */ /* 0x0003e80000100800 */
[----:B------:R1:W-:Y:S01]  /*15c00*/  STL [R1+0x264], R18 ;  /* 0x0002641201007387 */ /* 0x0003e20000100800 */
[----:B---3--:R-:W-:Y:S01]  /*15c10*/  FFMA.FTZ R14, R15, R20, R14 ;  /* 0x000000140f0e7223 */ /* 0x008fe2000001000e */
[----:B------:R-:W-:Y:S01]  /*15c20*/  FADD.FTZ R15, R20, R19 ;  /* 0x00000013140f7221 */ /* 0x000fe20000010000 */
[----:B------:R-:W-:Y:S02]  /*15c30*/  SHF.L.U32 R21, R21, 0x10, RZ ;  /* 0x0000001015157819 */ /* 0x000fe400000006ff */
[----:B------:R-:W-:Y:S01]  /*15c40*/  SHF.L.U32 R20, R69, 0x10, RZ ;  /* 0x0000001045147819 */ /* 0x000fe200000006ff */
[----:B------:R-:W-:Y:S06]  /*15c50*/  @!P5 BRA `(.L_x_364) ;  /* 0x000000000048d947 */ /* 0x000fec0003800000 */
[----:B-1----:R-:W-:-:S04]  /*15c60*/  FFMA.FTZ R16, R16, R8, R2 ;  /* 0x0000000810107223 */ /* 0x002fc80000010002 */
        /* <DEDUP_REMOVED lines=17> */
.L_x_364:
[----:B------:R0:W-:Y:S04]  /*15d80*/  STL [R1+0x678], R3 ;  /* 0x0006780301007387 */ /* 0x0001e80000100800 */
[----:B------:R2:W-:Y:S04]  /*15d90*/  STL [R1+0x674], R2 ;  /* 0x0006740201007387 */ /* 0x0005e80000100800 */
[----:B-----5:R3:W-:Y:S04]  /*15da0*/  STL [R1+0x670], R0 ;  /* 0x0006700001007387 */ /* 0x0207e80000100800 */
[----:B0-----:R-:W4:Y:S04]  /*15db0*/  LDL.LU R3, [R1+0x218] ;  /* 0x0002180001037983 */ /* 0x001f280000300800 */
[----:B--2---:R-:W4:Y:S04]  /*15dc0*/  LDL.LU R2, [R1+0x23c] ;  /* 0x00023c0001027983 */ /* 0x004f280000300800 */
[----:B---3--:R-:W2:Y:S04]  /*15dd0*/  LDL R0, [R1+0x26c] ;  /* 0x00026c0001007983 */ /* 0x008ea80000100800 */
[----:B-1----:R-:W3:Y:S04]  /*15de0*/  LDL.LU R16, [R1+0x618] ;  /* 0x0006180001107983 */ /* 0x002ee80000300800 */
[----:B------:R-:W3:Y:S04]  /*15df0*/  LDL.LU R17, [R1+0x61c] ;  /* 0x00061c0001117983 */ /* 0x000ee80000300800 */
[----:B------:R-:W3:Y:S01]  /*15e00*/  LDL.LU R69, [R1+0x624] ;  /* 0x0006240001457983 */ /* 0x000ee20000300800 */
[----:B------:R-:W-:-:S03]  /*15e10*/  FMUL.FTZ R18, R21, R8 ;  /* 0x0000000815127220 */ /* 0x000fc60000410000 */
[----:B------:R-:W3:Y:S01]  /*15e20*/  LDL.LU R19, [R1+0x620] ;  /* 0x0006200001137983 */ /* 0x000ee20000300800 */
[----:B------:R-:W-:Y:S01]  /*15e30*/  FADD.FTZ R15, R15, R18 ;  /* 0x000000120f0f7221 */ /* 0x000fe20000010000 */
[----:B----4-:R-:W-:Y:S02]  /*15e40*/  FFMA.FTZ R2, R2, R12, R3 ;  /* 0x0000000c02027223 */ /* 0x010fe40000010003 */
[----:B------:R0:W5:Y:S01]  /*15e50*/  LDL.LU R3, [R1+0x678] ;  /* 0x0006780001037983 */ /* 0x0001620000300800 */
[----:B--2---:R-:W-:-:S03]  /*15e60*/  FFMA.FTZ R14, R0, R18, R14 ;  /* 0x00000012000e7223 */ /* 0x004fc6000001000e */
[----:B------:R1:W-:Y:S04]  /*15e70*/  STL [R1+0x220], R2 ;  /* 0x0002200201007387 */ /* 0x0003e80000100800 */
[----:B------:R0:W5:Y:S04]  /*15e80*/  LDL.LU R0, [R1+0x670] ;  /* 0x0006700001007983 */ /* 0x0001680000300800 */
[----:B-1----:R0:W5:Y:S01]  /*15e90*/  LDL.LU R2, [R1+0x674] ;  /* 0x0006740001027983 */ /* 0x0021620000300800 */
[----:B---3--:R-:W-:Y:S02]  /*15ea0*/  SHF.L.U32 R16, R16, 0x10, RZ ;  /* 0x0000001010107819 */ /* 0x008fe400000006ff */
[----:B------:R-:W-:-:S03]  /*15eb0*/  SHF.L.U32 R17, R17, 0x10, RZ ;  /* 0x0000001011117819 */ /* 0x000fc600000006ff */
[----:B------:R-:W-:Y:S02]  /*15ec0*/  FADD.FTZ R16, R16, -UR16 ;  /* 0x8000001010107e21 */ /* 0x000fe40008010000 */
[----:B------:R-:W-:Y:S01]  /*15ed0*/  FADD.FTZ R17, R17, -UR16 ;  /* 0x8000001011117e21 */ /* 0x000fe20008010000 */
[----:B------:R-:W-:Y:S01]  /*15ee0*/  SHF.L.U32 R18, R69, 0x10, RZ ;  /* 0x0000001045127819 */ /* 0x000fe200000006ff */
[----:B------:R-:W-:Y:S02]  /*15ef0*/  FMUL.FTZ R69, R16, UR12 ;  /* 0x0000000c10457c20 */ /* 0x000fe40008410000 */
[----:B------:R-:W-:-:S03]  /*15f00*/  FMUL.FTZ R17, R17, UR12 ;  /* 0x0000000c11117c20 */ /* 0x000fc60008410000 */
[----:B------:R0:W-:Y:S04]  /*15f10*/  STL [R1+0x254], R69 ;  /* 0x0002544501007387 */ /* 0x0001e80000100800 */
[----:B------:R0:W-:Y:S01]  /*15f20*/  STL [R1+0x250], R17 ;  /* 0x0002501101007387 */ /* 0x0001e20000100800 */
[----:B------:R-:W-:Y:S01]  /*15f30*/  SHF.L.U32 R19, R19, 0x10, RZ ;  /* 0x0000001013137819 */ /* 0x000fe200000006ff */
[----:B------:R-:W-:Y:S01]  /*15f40*/  FMUL.FTZ R16, R20, R9 ;  /* 0x0000000914107220 */ /* 0x000fe20000410000 */
[----:B------:R-:W-:Y:S06]  /*15f50*/  @!P5 BRA `(.L_x_365) ;  /* 0x00000000004cd947 */ /* 0x000fec0003800000 */
[----:B0----5:R-:W-:-:S04]  /*15f60*/  FFMA.FTZ R17, R69, R8, R2 ;  /* 0x0000000845117223 */ /* 0x021fc80000010002 */
        /* <DEDUP_REMOVED lines=18> */
.L_x_365:
[----:B0-----:R-:W2:Y:S04]  /*16090*/  LDL R17, [R1+0x264] ;  /* 0x0002640001117983 */ /* 0x001ea80000100800 */
[----:B------:R-:W3:Y:S04]  /*160a0*/  LDL R69, [R1+0x254] ;  /* 0x0002540001457983 */ /* 0x000ee80000100800 */
[----:B------:R0:W-:Y:S01]  /*160b0*/  STL [R1+0x67c], R4 ;  /* 0x00067c0401007387 */ /* 0x0001e20000100800 */
[----:B------:R-:W-:-:S03]  /*160c0*/  FADD.FTZ R15, R16, R15 ;  /* 0x0000000f100f7221 */ /* 0x000fc60000010000 */
[----:B0-----:R-:W4:Y:S04]  /*160d0*/  LDL.LU R4, [R1+0x21c] ;  /* 0x00021c0001047983 */ /* 0x001f280000300800 */
[----:B-----5:R0:W-:Y:S04]  /*160e0*/  STL [R1+0x678], R3 ;  /* 0x0006780301007387 */ /* 0x0201e80000100800 */
[----:B------:R1:W-:Y:S04]  /*160f0*/  STL [R1+0x674], R2 ;  /* 0x0006740201007387 */ /* 0x0003e80000100800 */
[----:B0-----:R-:W4:Y:S04]  /*16100*/  LDL.LU R3, [R1+0x210] ;  /* 0x0002100001037983 */ /* 0x001f280000300800 */
[----:B-1----:R-:W4:Y:S04]  /*16110*/  LDL.LU R2, [R1+0x238] ;  /* 0x0002380001027983 */ /* 0x002f280000300800 */
[----:B------:R0:W-:Y:S04]  /*16120*/  STL [R1+0x670], R0 ;  /* 0x0006700001007387 */ /* 0x0001e80000100800 */
[----:B0-----:R-:W4:Y:S01]  /*16130*/  LDL.LU R0, [R1+0x214] ;  /* 0x0002140001007983 */ /* 0x001f220000300800 */
[----:B--2---:R-:W-:Y:S01]  /*16140*/  FFMA.FTZ R14, R17, R16, R14 ;  /* 0x00000010110e7223 */ /* 0x004fe2000001000e */
[----:B------:R-:W-:-:S02]  /*16150*/  FMUL.FTZ R17, R19, R8 ;  /* 0x0000000813117220 */ /* 0x000fc40000410000 */
[----:B------:R-:W2:Y:S02]  /*16160*/  LDL.LU R16, [R1+0x62c] ;  /* 0x00062c0001107983 */ /* 0x000ea40000300800 */
[----:B---3--:R-:W-:Y:S01]  /*16170*/  FFMA.FTZ R14, R69, R17, R14 ;  /* 0x00000011450e7223 */ /* 0x008fe2000001000e */
[----:B------:R-:W-:Y:S02]  /*16180*/  FADD.FTZ R17, R15, R17 ;  /* 0x000000110f117221 */ /* 0x000fe40000010000 */
[----:B------:R-:W3:Y:S01]  /*16190*/  LDL R15, [R1+0x250] ;  /* 0x00025000010f7983 */ /* 0x000ee20000100800 */
[----:B------:R-:W-:Y:S01]  /*161a0*/  FMUL.FTZ R69, R18, R9 ;  /* 0x0000000912457220 */ /* 0x000fe20000410000 */
[----:B----4-:R-:W-:Y:S02]  /*161b0*/  FADD.FTZ R12, R4, R12 ;  /* 0x0000000c040c7221 */ /* 0x010fe40000010000 */
[----:B------:R0:W5:Y:S04]  /*161c0*/  LDL.LU R4, [R1+0x67c] ;  /* 0x00067c0001047983 */ /* 0x0001680000300800 */
[----:B------:R1:W-:Y:S04]  /*161d0*/  STL [R1+0x224], R12 ;  /* 0x0002240c01007387 */ /* 0x0003e80000100800 */
[----:B-1----:R-:W4:Y:S01]  /*161e0*/  LDL.LU R12, [R1+0x628] ;  /* 0x00062800010c7983 */ /* 0x002f220000300800 */
[----:B------:R-:W-:-:S03]  /*161f0*/  FFMA.FTZ R2, R2, R13, R3 ;  /* 0x0000000d02027223 */ /* 0x000fc60000010003 */
[----:B------:R0:W5:Y:S04]  /*16200*/  LDL.LU R3, [R1+0x678] ;  /* 0x0006780001037983 */ /* 0x0001680000300800 */
[----:B------:R1:W-:Y:S01]  /*16210*/  STL [R1+0x218], R2 ;  /* 0x0002180201007387 */ /* 0x0003e20000100800 */
[----:B------:R-:W-:-:S03]  /*16220*/  FADD.FTZ R13, R0, R13 ;  /* 0x0000000d000d7221 */ /* 0x000fc60000010000 */
[----:B-1----:R0:W5:Y:S04]  /*16230*/  LDL.LU R2, [R1+0x674] ;  /* 0x0006740001027983 */ /* 0x0021680000300800 */
[----:B------:R0:W5:Y:S01]  /*16240*/  LDL.LU R0, [R1+0x670] ;  /* 0x0006700001007983 */ /* 0x0001620000300800 */
[----:B---3--:R-:W-:Y:S01]  /*16250*/  FFMA.FTZ R15, R15, R69, R14 ;  /* 0x000000450f0f7223 */ /* 0x008fe2000001000e */
[----:B------:R-:W-:Y:S02]  /*16260*/  FADD.FTZ R14, R69, R17 ;  /* 0x00000011450e7221 */ /* 0x000fe40000010000 */
[----:B------:R-:W3:Y:S04]  /*16270*/  LDL.LU R69, [R1+0x634] ;  /* 0x0006340001457983 */ /* 0x000ee80000300800 */
[----:B------:R-:W3:Y:S01]  /*16280*/  LDL.LU R17, [R1+0x630] ;  /* 0x0006300001117983 */ /* 0x000ee20000300800 */
[----:B--2---:R-:W-:-:S03]  /*16290*/  SHF.L.U32 R16, R16, 0x10, RZ ;  /* 0x0000001010107819 */ /* 0x004fc600000006ff */
[----:B------:R1:W-:Y:S02]  /*162a0*/  STL [R1+0x21c], R13 ;  /* 0x00021c0d01007387 */ /* 0x0003e40000100800 */
[----:B-1----:R-:W-:Y:S01]  /*162b0*/  FADD.FTZ R13, R16, -UR16 ;  /* 0x80000010100d7e21 */ /* 0x002fe20008010000 */
[----:B----4-:R-:W-:-:S05]  /*162c0*/  SHF.L.U32 R12, R12, 0x10, RZ ;  /* 0x000000100c0c7819 */ /* 0x010fca00000006ff */
[----:B------:R-:W-:-:S04]  /*162d0*/  FADD.FTZ R12, R12, -UR16 ;  /* 0x800000100c0c7e21 */ /* 0x000fc80008010000 */
[----:B------:R-:W-:-:S05]  /*162e0*/  FMUL.FTZ R12, R12, UR12 ;  /* 0x0000000c0c0c7c20 */ /* 0x000fca0008410000 */
[----:B------:R0:W-:Y:S01]  /*162f0*/  STL [R1+0x248], R12 ;  /* 0x0002480c01007387 */ /* 0x0001e20000100800 */
[----:B---3--:R-:W-:Y:S01]  /*16300*/  SHF.L.U32 R16, R69, 0x10, RZ ;  /* 0x0000001045107819 */ /* 0x008fe200000006ff */
[----:B------:R-:W-:-:S05]  /*16310*/  FMUL.FTZ R69, R13, UR12 ;  /* 0x0000000c0d457c20 */ /* 0x000fca0008410000 */
[----:B------:R0:W-:Y:S01]  /*16320*/  STL [R1+0x240], R69 ;  /* 0x0002404501007387 */ /* 0x0001e20000100800 */
[----:B------:R-:W-:Y:S01]  /*16330*/  SHF.L.U32 R17, R17, 0x10, RZ ;  /* 0x0000001011117819 */ /* 0x000fe200000006ff */
        /* <DEDUP_REMOVED lines=19> */
.L_x_366:
[----:B-----5:R1:W-:Y:S04]  /*16470*/  STL [R1+0x670], R0 ;  /* 0x0006700001007387 */ /* 0x0203e80000100800 */
[----:B------:R2:W-:Y:S04]  /*16480*/  STL [R1+0x678], R3 ;  /* 0x0006780301007387 */ /* 0x0005e80000100800 */
[----:B------:R3:W-:Y:S04]  /*16490*/  STL [R1+0x674], R2 ;  /* 0x0006740201007387 */ /* 0x0007e80000100800 */
[----:B-1----:R-:W4:Y:S04]  /*164a0*/  LDL R0, [R1+0x248] ;  /* 0x0002480001007983 */ /* 0x002f280000100800 */
[----:B--2---:R-:W2:Y:S04]  /*164b0*/  LDL.LU R3, [R1+0x220] ;  /* 0x0002200001037983 */ /* 0x004ea80000300800 */
[----:B---3--:R-:W2:Y:S01]  /*164c0*/  LDL.LU R2, [R1+0x244] ;  /* 0x0002440001027983 */ /* 0x008ea20000300800 */
[----:B0-----:R-:W-:-:S03]  /*164d0*/  FMUL.FTZ R69, R17, R8 ;  /* 0x0000000811457220 */ /* 0x001fc60000410000 */
[----:B------:R-:W3:Y:S04]  /*164e0*/  LDL.LU R13, [R1+0x63c] ;  /* 0x00063c00010d7983 */ /* 0x000ee80000300800 */
[----:B------:R-:W3:Y:S01]  /*164f0*/  LDL.LU R12, [R1+0x638] ;  /* 0x00063800010c7983 */ /* 0x000ee20000300800 */
[----:B------:R-:W-:Y:S01]  /*16500*/  FADD.FTZ R14, R14, R69 ;  /* 0x000000450e0e7221 */ /* 0x000fe20000010000 */
[----:B----4-:R-:W-:Y:S02]  /*16510*/  FFMA.FTZ R15, R0, R69, R15 ;  /* 0x00000045000f7223 */ /* 0x010fe4000001000f */
[----:B------:R-:W4:Y:S04]  /*16520*/  LDL.LU R69, [R1+0x644] ;  /* 0x0006440001457983 */ /* 0x000f280000300800 */
[----:B------:R0:W-:Y:S01]  /*16530*/  STL [R1+0x214], R15 ;  /* 0x0002140f01007387 */ /* 0x0001e20000100800 */
[----:B--2---:R-:W-:-:S03]  /*16540*/  FFMA.FTZ R2, R2, R10, R3 ;  /* 0x0000000a02027223 */ /* 0x004fc60000010003 */
[----:B------:R1:W5:Y:S04]  /*16550*/  LDL.LU R3, [R1+0x678] ;  /* 0x0006780001037983 */ /* 0x0003680000300800 */
[----:B------:R1:W5:Y:S04]  /*16560*/  LDL.LU R0, [R1+0x670] ;  /* 0x0006700001007983 */ /* 0x0003680000300800 */
[----:B0-----:R-:W2:Y:S04]  /*16570*/  LDL.LU R15, [R1+0x640] ;  /* 0x00064000010f7983 */ /* 0x001ea80000300800 */
[----:B------:R0:W-:Y:S04]  /*16580*/  STL [R1+0x228], R2 ;  /* 0x0002280201007387 */ /* 0x0001e80000100800 */
[----:B0-----:R1:W5:Y:S01]  /*16590*/  LDL.LU R2, [R1+0x674] ;  /* 0x0006740001027983 */ /* 0x0013620000300800 */
[----:B---3--:R-:W-:-:S02]  /*165a0*/  SHF.L.U32 R13, R13, 0x10, RZ ;  /* 0x000000100d0d7819 */ /* 0x008fc400000006ff */
[----:B------:R-:W-:Y:S01]  /*165b0*/  SHF.L.U32 R12, R12, 0x10, RZ ;  /* 0x000000100c0c7819 */ /* 0x000fe200000006ff */
[----:B------:R4:W-:Y:S02]  /*165c0*/  STL [R1+0x210], R14 ;  /* 0x0002100e01007387 */ /* 0x0009e40000100800 */
[----:B------:R-:W-:Y:S02]  /*165d0*/  FADD.FTZ R13, R13, -UR16 ;  /* 0x800000100d0d7e21 */ /* 0x000fe40008010000 */
[----:B------:R-:W-:-:S04]  /*165e0*/  FADD.FTZ R12, R12, -UR16 ;  /* 0x800000100c0c7e21 */ /* 0x000fc80008010000 */
[----:B------:R-:W-:-:S05]  /*165f0*/  FMUL.FTZ R12, R12, UR12 ;  /* 0x0000000c0c0c7c20 */ /* 0x000fca0008410000 */
[----:B------:R1:W-:Y:S01]  /*16600*/  STL [R1+0x234], R12 ;  /* 0x0002340c01007387 */ /* 0x0003e20000100800 */
[----:B----4-:R-:W-:Y:S01]  /*16610*/  SHF.L.U32 R14, R69, 0x10, RZ ;  /* 0x00000010450e7819 */ /* 0x010fe200000006ff */
[----:B------:R-:W-:-:S05]  /*16620*/  FMUL.FTZ R69, R13, UR12 ;  /* 0x0000000c0d457c20 */ /* 0x000fca0008410000 */
[----:B------:R1:W-:Y:S01]  /*16630*/  STL [R1+0x23c], R69 ;  /* 0x00023c4501007387 */ /* 0x0003e20000100800 */
[----:B------:R-:W-:Y:S01]  /*16640*/  FMUL.FTZ R13, R16, R9 ;  /* 0x00000009100d7220 */ /* 0x000fe20000410000 */
[----:B--2---:R-:W-:Y:S01]  /*16650*/  SHF.L.U32 R15, R15, 0x10, RZ ;  /* 0x000000100f0f7819 */ /* 0x004fe200000006ff */
[----:B-1----:R-:W-:Y:S06]  /*16660*/  @!P5 BRA `(.L_x_367) ;  /* 0x00000000004cd947 */ /* 0x002fec0003800000 */
[----:B-----5:R-:W-:-:S04]  /*16670*/  FFMA.FTZ R12, R69, R8, R2 ;  /* 0x00000008450c7223 */ /* 0x020fc80000010002 */
        /* <DEDUP_REMOVED lines=18> */
.L_x_367:
[----:B------:R0:W-:Y:S04]  /*167a0*/  STL [R1+0x680], R5 ;  /* 0x0006800501007387 */ /* 0x0001e80000100800 */
[----:B------:R-:W2:Y:S04]  /*167b0*/  LDL.LU R69, [R1+0x214] ;  /* 0x0002140001457983 */ /* 0x000ea80000300800 */
[----:B------:R-:W2:Y:S04]  /*167c0*/  LDL R12, [R1+0x240] ;  /* 0x00024000010c7983 */ /* 0x000ea80000100800 */
[----:B0-----:R-:W3:Y:S04]  /*167d0*/  LDL.LU R5, [R1+0x224] ;  /* 0x0002240001057983 */ /* 0x001ee80000300800 */
[----:B------:R0:W-:Y:S04]  /*167e0*/  STL [R1+0x67c], R4 ;  /* 0x00067c0401007387 */ /* 0x0001e80000100800 */
[----:B------:R1:W-:Y:S04]  /*167f0*/  STL [R1+0x684], R6 ;  /* 0x0006840601007387 */ /* 0x0003e80000100800 */
[----:B0-----:R-:W4:Y:S04]  /*16800*/  LDL.LU R4, [R1+0x218] ;  /* 0x0002180001047983 */ /* 0x001f280000300800 */
[----:B-1----:R-:W4:Y:S04]  /*16810*/  LDL.LU R6, [R1+0x210] ;  /* 0x0002100001067983 */ /* 0x002f280000300800 */
[----:B-----5:R0:W-:Y:S04]  /*16820*/  STL [R1+0x674], R2 ;  /* 0x0006740201007387 */ /* 0x0201e80000100800 */
[----:B0-----:R-:W4:Y:S04]  /*16830*/  LDL R2, [R1+0x23c] ;  /* 0x00023c0001027983 */ /* 0x001f280000100800 */
[----:B------:R0:W-:Y:S04]  /*16840*/  STL [R1+0x678], R3 ;  /* 0x0006780301007387 */ /* 0x0001e80000100800 */
[----:B------:R1:W-:Y:S04]  /*16850*/  STL [R1+0x670], R0 ;  /* 0x0006700001007387 */ /* 0x0003e80000100800 */
[----:B0-----:R-:W4:Y:S04]  /*16860*/  LDL.LU R3, [R1+0x21c] ;  /* 0x00021c0001037983 */ /* 0x001f280000300800 */
[----:B-1----:R-:W4:Y:S01]  /*16870*/  LDL R0, [R1+0x234] ;  /* 0x0002340001007983 */ /* 0x002f220000100800 */
[----:B---3--:R-:W-:Y:S01]  /*16880*/  FADD.FTZ R10, R5, R10 ;  /* 0x0000000a050a7221 */ /* 0x008fe20000010000 */
[----:B--2---:R-:W-:-:S02]  /*16890*/  FFMA.FTZ R69, R12, R13, R69 ;  /* 0x0000000d0c457223 */ /* 0x004fc40000010045 */
[----:B------:R0:W5:Y:S04]  /*168a0*/  LDL.LU R5, [R1+0x680] ;  /* 0x0006800001057983 */ /* 0x0001680000300800 */
[----:B------:R1:W-:Y:S04]  /*168b0*/  STL [R1+0x238], R10 ;  /* 0x0002380a01007387 */ /* 0x0003e80000100800 */
[----:B-1----:R-:W2:Y:S01]  /*168c0*/  LDL.LU R10, [R1+0x25c] ;  /* 0x00025c00010a7983 */ /* 0x002ea20000300800 */
[----:B------:R-:W-:Y:S01]  /*168d0*/  FMUL.FTZ R12, R15, R8 ;  /* 0x000000080f0c7220 */ /* 0x000fe20000410000 */
[----:B----4-:R-:W-:-:S02]  /*168e0*/  FADD.FTZ R13, R13, R6 ;  /* 0x000000060d0d7221 */ /* 0x010fc40000010000 */
[----:B------:R0:W5:Y:S01]  /*168f0*/  LDL.LU R6, [R1+0x684] ;  /* 0x0006840001067983 */ /* 0x0001620000300800 */
[----:B------:R-:W-:-:S03]  /*16900*/  FFMA.FTZ R2, R2, R12, R69 ;  /* 0x0000000c02027223 */ /* 0x000fc60000010045 */
[----:B------:R-:W3:Y:S01]  /*16910*/  LDL.LU R69, [R1+0x64c] ;  /* 0x00064c0001457983 */ /* 0x000ee20000300800 */
[----:B--2---:R-:W-:Y:S01]  /*16920*/  FFMA.FTZ R10, R10, R11, R4 ;  /* 0x0000000b0a0a7223 */ /* 0x004fe20000010004 */
[----:B------:R-:W-:Y:S02]  /*16930*/  FADD.FTZ R11, R3, R11 ;  /* 0x0000000b030b7221 */ /* 0x000fe40000010000 */
[----:B------:R0:W5:Y:S04]  /*16940*/  LDL.LU R4, [R1+0x67c] ;  /* 0x00067c0001047983 */ /* 0x0001680000300800 */
[----:B------:R1:W-:Y:S04]  /*16950*/  STL [R1+0x260], R10 ;  /* 0x0002600a01007387 */ /* 0x0003e80000100800 */
[----:B------:R0:W5:Y:S01]  /*16960*/  LDL.LU R3, [R1+0x678] ;  /* 0x0006780001037983 */ /* 0x0001620000300800 */
[----:B-1----:R-:W-:-:S03]  /*16970*/  FADD.FTZ R10, R13, R12 ;  /* 0x0000000c0d0a7221 */ /* 0x002fc60000010000 */
[----:B------:R-:W2:Y:S01]  /*16980*/  LDL.LU R13, [R1+0x648] ;  /* 0x00064800010d7983 */ /* 0x000ea20000300800 */
[----:B------:R-:W-:-:S03]  /*16990*/  FMUL.FTZ R12, R14, R9 ;  /* 0x000000090e0c7220 */ /* 0x000fc60000410000 */
[----:B------:R1:W-:Y:S01]  /*169a0*/  STL [R1+0x25c], R11 ;  /* 0x00025c0b01007387 */ /* 0x0003e20000100800 */
[----:B------:R-:W-:Y:S01]  /*169b0*/  FFMA.FTZ R0, R0, R12, R2 ;  /* 0x0000000c00007223 */ /* 0x000fe20000010002 */
[----:B------:R-:W-:Y:S02]  /*169c0*/  FADD.FTZ R10, R12, R10 ;  /* 0x0000000a0c0a7221 */ /* 0x000fe40000010000 */
[----:B------:R-:W4:Y:S04]  /*169d0*/  LDL.LU R12, [R1+0x654] ;  /* 0x00065400010c7983 */ /* 0x000f280000300800 */
[----:B-1----:R-:W4:Y:S04]  /*169e0*/  LDL.LU R11, [R1+0x650] ;  /* 0x00065000010b7983 */ /* 0x002f280000300800 */
[----:B------:R1:W-:Y:S04]  /*169f0*/  STL [R1+0x220], R0 ;  /* 0x0002200001007387 */ /* 0x0003e80000100800 */
[----:B------:R0:W5:Y:S04]  /*16a00*/  LDL.LU R2, [R1+0x674] ;  /* 0x0006740001027983 */ /* 0x0001680000300800 */
[----:B-1----:R0:W5:Y:S01]  /*16a10*/  LDL.LU R0, [R1+0x670] ;  /* 0x0006700001007983 */ /* 0x0021620000300800 */
[----:B---3--:R-:W-:-:S03]  /*16a20*/  SHF.L.U32 R69, R69, 0x10, RZ ;  /* 0x0000001045457819 */ /* 0x008fc600000006ff */
[----:B------:R1:W-:Y:S02]  /*16a30*/  STL [R1+0x214], R10 ;  /* 0x0002140a01007387 */ /* 0x0003e40000100800 */
[----:B------:R-:W-:-:S04]  /*16a40*/  FADD.FTZ R69, R69, -UR16 ;  /* 0x8000001045457e21 */ /* 0x000fc80008010000 */
[----:B------:R-:W-:-:S05]  /*16a50*/  FMUL.FTZ R69, R69, UR12 ;  /* 0x0000000c45457c20 */ /* 0x000fca0008410000 */
[----:B------:R0:W-:Y:S01]  /*16a60*/  STL [R1+0x218], R69 ;  /* 0x0002184501007387 */ /* 0x0001e20000100800 */
[----:B--2---:R-:W-:-:S05]  /*16a70*/  SHF.L.U32 R13, R13, 0x10, RZ ;  /* 0x000000100d0d7819 */ /* 0x004fca00000006ff */
[----:B-1----:R-:W-:-:S04]  /*16a80*/  FADD.FTZ R10, R13, -UR16 ;  /* 0x800000100d0a7e21 */ /* 0x002fc80008010000 */
[----:B------:R-:W-:-:S05]  /*16a90*/  FMUL.FTZ R10, R10, UR12 ;  /* 0x0000000c0a0a7c20 */ /* 0x000fca0008410000 */
[----:B------:R0:W-:Y:S01]  /*16aa0*/  STL [R1+0x21c], R10 ;  /* 0x00021c0a01007387 */ /* 0x0001e20000100800 */
[----:B----4-:R-:W-:Y:S02]  /*16ab0*/  SHF.L.U32 R13, R12, 0x10, RZ ;  /* 0x000000100c0d7819 */ /* 0x010fe400000006ff */
[----:B------:R-:W-:Y:S01]  /*16ac0*/  SHF.L.U32 R12, R11, 0x10, RZ ;  /* 0x000000100b0c7819 */ /* 0x000fe200000006ff */
[----:B------:R-:W-:Y:S06]  /*16ad0*/  @!P5 BRA `(.L_x_368) ;  /* 0x000000000048d947 */ /* 0x000fec0003800000 */
[----:B-----5:R-:W-:-:S04]  /*16ae0*/  FFMA.FTZ R11, R10, R8, R2 ;  /* 0x000000080a0b7223 */ /* 0x020fc80000010002 */
        /* <DEDUP_REMOVED lines=17> */
.L_x_368:
[----:B-----5:R1:W-:Y:S04]  /*16c00*/  STL [R1+0x67c], R4 ;  /* 0x00067c0401007387 */ /* 0x0203e80000100800 */
[----:B------:R2:W-:Y:S04]  /*16c10*/  STL [R1+0x678], R3 ;  /* 0x0006780301007387 */ /* 0x0005e80000100800 */
[----:B0-----:R-:W3:Y:S04]  /*16c20*/  LDL.LU R69, [R1+0x214] ;  /* 0x0002140001457983 */ /* 0x001ee80000300800 */
[----:B-1----:R-:W4:Y:S04]  /*16c30*/  LDL.LU R4, [R1+0x220] ;  /* 0x0002200001047983 */ /* 0x002f280000300800 */
[----:B--2---:R-:W4:Y:S01]  /*16c40*/  LDL R3, [R1+0x21c] ;  /* 0x00021c0001037983 */ /* 0x004f220000100800 */
[----:B------:R-:W-:-:S03]  /*16c50*/  FMUL.FTZ R10, R13, R8 ;  /* 0x000000080d0a7220 */ /* 0x000fc60000410000 */
[----:B------:R0:W-:Y:S04]  /*16c60*/  STL [R1+0x670], R0 ;  /* 0x0006700001007387 */ /* 0x0001e80000100800 */
[----:B------:R-:W2:Y:S04]  /*16c70*/  LDL.LU R11, [R1+0x658] ;  /* 0x00065800010b7983 */ /* 0x000ea80000300800 */
[----:B------:R-:W-:Y:S04]  /*16c80*/  STL [R1+0x688], R7 ;  /* 0x0006880701007387 */ /* 0x000fe80000100800 */
[----:B0-----:R-:W2:Y:S04]  /*16c90*/  LDL.LU R0, [R1+0x65c] ;  /* 0x00065c0001007983 */ /* 0x001ea80000300800 */
[----:B------:R0:W-:Y:S04]  /*16ca0*/  STL [R1+0x674], R2 ;  /* 0x0006740201007387 */ /* 0x0001e80000100800 */
[----:B------:R1:W-:Y:S04]  /*16cb0*/  STL [R1+0x684], R6 ;  /* 0x0006840601007387 */ /* 0x0003e80000100800 */
[----:B------:R1:W-:Y:S04]  /*16cc0*/  STL [R1+0x680], R5 ;  /* 0x0006800501007387 */ /* 0x0003e80000100800 */
[----:B0-----:R-:W2:Y:S04]  /*16cd0*/  LDL.LU R2, [R1+0x664] ;  /* 0x0006640001027983 */ /* 0x001ea80000300800 */
[----:B------:R-:W2:Y:S04]  /*16ce0*/  LDL.LU R7, [R1+0x228] ;  /* 0x0002280001077983 */ /* 0x000ea80000300800 */
[----:B-1----:R-:W2:Y:S04]  /*16cf0*/  LDL R6, [R1+0x2bc] ;  /* 0x0002bc0001067983 */ /* 0x002ea80000100800 */
[----:B------:R-:W2:Y:S01]  /*16d00*/  LDL.LU R5, [R1+0x34c] ;  /* 0x00034c0001057983 */ /* 0x000ea20000300800 */
[----:B---3--:R-:W-:Y:S01]  /*16d10*/  FADD.FTZ R69, R69, R10 ;  /* 0x0000000a45457221 */ /* 0x008fe20000010000 */
[----:B----4-:R-:W-:-:S02]  /*16d20*/  FFMA.FTZ R3, R3, R10, R4 ;  /* 0x0000000a03037223 */ /* 0x010fc40000010004 */
[----:B------:R-:W3:Y:S01]  /*16d30*/  LDL.LU R10, [R1+0x660] ;  /* 0x00066000010a7983 */ /* 0x000ee20000300800 */
[----:B--2---:R-:W-:-:S03]  /*16d40*/  SHF.L.U32 R11, R11, 0x10, RZ ;  /* 0x000000100b0b7819 */ /* 0x004fc600000006ff */
[----:B------:R0:W-:Y:S04]  /*16d50*/  STL [R1+0x22c], R69 ;  /* 0x00022c4501007387 */ /* 0x0001e80000100800 */
[----:B------:R1:W5:Y:S01]  /*16d60*/  LDL.LU R4, [R1+0x67c] ;  /* 0x00067c0001047983 */ /* 0x0003620000300800 */
[----:B------:R-:W-:Y:S01]  /*16d70*/  SHF.L.U32 R0, R0, 0x10, RZ ;  /* 0x0000001000007819 */ /* 0x000fe200000006ff */
[----:B0-----:R-:W-:-:S04]  /*16d80*/  FADD.FTZ R69, R11, -UR16 ;  /* 0x800000100b457e21 */ /* 0x001fc80008010000 */
[----:B------:R-:W-:-:S04]  /*16d90*/  FADD.FTZ R0, R0, -UR16 ;  /* 0x8000001000007e21 */ /* 0x000fc80008010000 */
[----:B------:R-:W-:Y:S01]  /*16da0*/  FMUL.FTZ R0, R0, UR12 ;  /* 0x0000000c00007c20 */ /* 0x000fe20008410000 */
[----:B------:R0:W-:Y:S04]  /*16db0*/  STL [R1+0x230], R3 ;  /* 0x0002300301007387 */ /* 0x0001e80000100800 */
[----:B------:R2:W-:Y:S04]  /*16dc0*/  STL [R1+0x210], R0 ;  /* 0x0002100001007387 */ /* 0x0005e80000100800 */
[----:B0-----:R1:W5:Y:S04]  /*16dd0*/  LDL.LU R3, [R1+0x678] ;  /* 0x0006780001037983 */ /* 0x0013680000300800 */
[----:B--2---:R1:W5:Y:S01]  /*16de0*/  LDL.LU R0, [R1+0x670] ;  /* 0x0006700001007983 */ /* 0x0043620000300800 */
[----:B------:R-:W-:-:S03]  /*16df0*/  FFMA.FTZ R5, R5, R6, R7 ;  /* 0x0000000605057223 */ /* 0x000fc60000010007 */
[----:B------:R1:W5:Y:S04]  /*16e00*/  LDL.LU R7, [R1+0x688] ;  /* 0x0006880001077983 */ /* 0x0003680000300800 */
[----:B------:R0:W-:Y:S04]  /*16e10*/  STL [R1+0x244], R5 ;  /* 0x0002440501007387 */ /* 0x0001e80000100800 */
[----:B------:R1:W5:Y:S04]  /*16e20*/  LDL.LU R6, [R1+0x684] ;  /* 0x0006840001067983 */ /* 0x0003680000300800 */
[----:B0-----:R1:W5:Y:S01]  /*16e30*/  LDL.LU R5, [R1+0x680] ;  /* 0x0006800001057983 */ /* 0x0013620000300800 */
[----:B---3--:R-:W-:-:S02]  /*16e40*/  SHF.L.U32 R11, R10, 0x10, RZ ;  /* 0x000000100a0b7819 */ /* 0x008fc400000006ff */
[----:B------:R-:W-:Y:S01]  /*16e50*/  SHF.L.U32 R10, R2, 0x10, RZ ;  /* 0x00000010020a7819 */ /* 0x000fe200000006ff */
[----:B------:R-:W-:-:S05]  /*16e60*/  FMUL.FTZ R2, R12, R9 ;  /* 0x000000090c027220 */ /* 0x000fca0000410000 */
[----:B------:R0:W-:Y:S04]  /*16e70*/  STL [R1+0x224], R2 ;  /* 0x0002240201007387 */ /* 0x0001e80000100800 */
[----:B0-----:R1:W5:Y:S01]  /*16e80*/  LDL.LU R2, [R1+0x674] ;  /* 0x0006740001027983 */ /* 0x0013620000300800 */
[----:B------:R-:W-:-:S05]  /*16e90*/  FMUL.FTZ R69, R69, UR12 ;  /* 0x0000000c45457c20 */ /* 0x000fca0008410000 */
[----:B------:R1:W-:Y:S01]  /*16ea0*/  STL [R1+0x214], R69 ;  /* 0x0002144501007387 */ /* 0x0003e20000100800 */
[----:B------:R-:W-:Y:S05]  /*16eb0*/  @!P5 BRA `(.L_x_369) ;  /* 0x000000000064d947 */ /* 0x000fea0003800000 */
[----:B-----5:R0:W-:Y:S04]  /*16ec0*/  STL [R1+0x674], R4 ;  /* 0x0006740401007387 */ /* 0x0201e80000100800 */
[----:B------:R2:W-:Y:S04]  /*16ed0*/  STL [R1+0x678], R5 ;  /* 0x0006780501007387 */ /* 0x0005e80000100800 */
[----:B0-----:R-:W3:Y:S01]  /*16ee0*/  LDL R4, [R1+0x210] ;  /* 0x0002100001047983 */ /* 0x001ee20000100800 */
[----:B--2---:R-:W-:-:S03]  /*16ef0*/  FFMA.FTZ R5, R69, R8, R2 ;  /* 0x0000000845057223 */ /* 0x004fc60000010002 */
[----:B------:R0:W-:Y:S01]  /*16f00*/  STL [R1+0x670], R0 ;  /* 0x0006700001007387 */ /* 0x0001e20000100800 */
[----:B-1----:R-:W-:-:S06]  /*16f10*/  FMUL.FTZ R69, R5, -1.4426950216293334961 ;  /* 0xbfb8aa3b05457820 */ /* 0x002fcc0000410000 */
[----:B------:R-:W1:Y:S02]  /*16f20*/  MUFU.EX2 R69, R69 ;  /* 0x0000004500457308 */ /* 0x000e640000000800 */
[----:B-1----:R-:W-:-:S06]  /*16f30*/  FADD.FTZ R69, R69, 1 ;  /* 0x3f80000045457421 */ /* 0x002fcc0000010000 */
[----:B------:R-:W0:Y:S02]  /*16f40*/  MUFU.RCP R69, R69 ;  /* 0x0000004500457308 */ /* 0x000e240000001000 */
[----:B0-----:R-:W-:Y:S01]  /*16f50*/  FMUL.FTZ R0, R11, R69 ;  /* 0x000000450b007220 */ /* 0x001fe20000410000 */
[----:B------:R-:W-:-:S04]  /*16f60*/  FADD.FTZ R11, -R69, 1 ;  /* 0x3f800000450b7421 */ /* 0x000fc80000010100 */
[----:B------:R-:W-:Y:S02]  /*16f70*/  FFMA.FTZ R11, R5, R11, 1 ;  /* 0x3f800000050b7423 */ /* 0x000fe4000001000b */
[----:B------:R0:W5:Y:S02]  /*16f80*/  LDL.LU R5, [R1+0x678] ;  /* 0x0006780001057983 */ /* 0x0001640000300800 */
[----:B------:R-:W-:Y:S01]  /*16f90*/  FMUL.FTZ R11, R0, R11 ;  /* 0x0000000b000b7220 */ /* 0x000fe20000410000 */
[----:B---3--:R-:W-:-:S04]  /*16fa0*/  FFMA.FTZ R4, R4, R9, R3 ;  /* 0x0000000904047223 */ /* 0x008fc80000010003 */
[----:B------:R-:W-:-:S06]  /*16fb0*/  FMUL.FTZ R69, R4, -1.4426950216293334961 ;  /* 0xbfb8aa3b04457820 */ /* 0x000fcc0000410000 */
[----:B------:R-:W1:Y:S02]  /*16fc0*/  MUFU.EX2 R69, R69 ;  /* 0x0000004500457308 */ /* 0x000e640000000800 */
[----:B-1----:R-:W-:-:S06]  /*16fd0*/  FADD.FTZ R69, R69, 1 ;  /* 0x3f80000045457421 */ /* 0x002fcc0000010000 */
[----:B------:R-:W1:Y:S02]  /*16fe0*/  MUFU.RCP R69, R69 ;  /* 0x0000004500457308 */ /* 0x000e640000001000 */
[----:B-1----:R-:W-:Y:S01]  /*16ff0*/  FMUL.FTZ R0, R10, R69 ;  /* 0x000000450a007220 */ /* 0x002fe20000410000 */
[----:B------:R-:W-:-:S04]  /*17000*/  FADD.FTZ R10, -R69, 1 ;  /* 0x3f800000450a7421 */ /* 0x000fc80000010100 */
[----:B------:R-:W-:Y:S02]  /*17010*/  FFMA.FTZ R10, R4, R10, 1 ;  /* 0x3f800000040a7423 */ /* 0x000fe4000001000a */
[----:B------:R0:W5:Y:S02]  /*17020*/  LDL.LU R4, [R1+0x674] ;  /* 0x0006740001047983 */ /* 0x0001640000300800 */
[----:B------:R-:W-:Y:S02]  /*17030*/  FMUL.FTZ R10, R0, R10 ;  /* 0x0000000a000a7220 */ /* 0x000fe40000410000 */
[----:B------:R0:W5:Y:S05]  /*17040*/  LDL.LU R0, [R1+0x670] ;  /* 0x0006700001007983 */ /* 0x00016a0000300800 */
.L_x_369:
[----:B------:R2:W-:Y:S04]  /*17050*/  STL [R1+0x6b0], R21 ;  /* 0x0006b01501007387 */ /* 0x0005e80000100800 */
[----:B------:R3:W-:Y:S04]  /*17060*/  STL [R1+0x694], R14 ;  /* 0x0006940e01007387 */ /* 0x0007e80000100800 */
[----:B------:R4:W-:Y:S04]  /*17070*/  STL [R1+0x68c], R12 ;  /* 0x00068c0c01007387 */ /* 0x0009e80000100800 */
[----:B--2---:R-:W2:Y:S04]  /*17080*/  LDL.LU R21, [R1+0x260] ;  /* 0x0002600001157983 */ /* 0x004ea80000300800 */
[----:B---3--:R-:W3:Y:S04]  /*17090*/  LDL.LU R14, [R1+0x25c] ;  /* 0x00025c00010e7983 */ /* 0x008ee80000300800 */
[----:B----4-:R-:W2:Y:S04]  /*170a0*/  LDL.LU R12, [R1+0x348] ;  /* 0x00034800010c7983 */ /* 0x010ea80000300800 */
[----:B------:R4:W-:Y:S04]  /*170b0*/  STL [R1+0x6a8], R19 ;  /* 0x0006a81301007387 */ /* 0x0009e80000100800 */
[----:B------:R0:W-:Y:S04]  /*170c0*/  STL [R1+0x6a4], R18 ;  /* 0x0006a41201007387 */ /* 0x0001e80000100800 */
[----:B------:R1:W-:Y:S04]  /*170d0*/  STL [R1+0x69c], R16 ;  /* 0x00069c1001007387 */ /* 0x0003e80000100800 */
[----:B----4-:R-:W4:Y:S04]  /*170e0*/  LDL.LU R19, [R1+0x350] ;  /* 0x0003500001137983 */ /* 0x010f280000300800 */
[----:B0-----:R-:W4:Y:S04]  /*170f0*/  LDL.LU R18, [R1+0x2b8] ;  /* 0x0002b80001127983 */ /* 0x001f280000300800 */
[----:B------:R0:W-:Y:S04]  /*17100*/  STL [R1+0x6a0], R17 ;  /* 0x0006a01101007387 */ /* 0x0001e80000100800 */
[----:B-1----:R-:W4:Y:S04]  /*17110*/  LDL.LU R16, [R1+0x244] ;  /* 0x0002440001107983 */ /* 0x002f280000300800 */
[----:B------:R-:W4:Y:S04]  /*17120*/  LDL R69, [R1+0x218] ;  /* 0x0002180001457983 */ /* 0x000f280000100800 */
[----:B0-----:R-:W4:Y:S04]  /*17130*/  LDL.LU R17, [R1+0x340] ;  /* 0x0003400001117983 */ /* 0x001f280000300800 */
[----:B------:R0:W-:Y:S04]  /*17140*/  STL [R1+0x6ac], R20 ;  /* 0x0006ac1401007387 */ /* 0x0001e80000100800 */
[----:B-----5:R1:W-:Y:S04]  /*17150*/  STL [R1+0x684], R6 ;  /* 0x0006840601007387 */ /* 0x0203e80000100800 */
[----:B------:R1:W-:Y:S04]  /*17160*/  STL [R1+0x67c], R4 ;  /* 0x00067c0401007387 */ /* 0x0003e80000100800 */
[----:B0-----:R-:W4:Y:S04]  /*17170*/  LDL.LU R20, [R1+0x230] ;  /* 0x0002300001147983 */ /* 0x001f280000300800 */
[----:B-1----:R-:W4:Y:S04]  /*17180*/  LDL.LU R6, [R1+0x224] ;  /* 0x0002240001067983 */ /* 0x002f280000300800 */
[----:B------:R-:W4:Y:S04]  /*17190*/  LDL.LU R4, [R1+0x22c] ;  /* 0x00022c0001047983 */ /* 0x000f280000300800 */
[----:B------:R0:W-:Y:S04]  /*171a0*/  STL [R1+0x698], R15 ;  /* 0x0006980f01007387 */ /* 0x0001e80000100800 */
[----:B------:R1:W-:Y:S04]  /*171b0*/  STL [R1+0x690], R13 ;  /* 0x0006900d01007387 */ /* 0x0003e80000100800 */
[----:B------:R1:W-:Y:S04]  /*171c0*/  STL [R1+0x670], R0 ;  /* 0x0006700001007387 */ /* 0x0003e80000100800 */
[----:B0-----:R-:W4:Y:S04]  /*171d0*/  LDL.LU R15, [R1+0x238] ;  /* 0x00023800010f7983 */ /* 0x001f280000300800 */
[----:B-1----:R-:W4:Y:S04]  /*171e0*/  LDL.LU R13, [R1+0x2bc] ;  /* 0x0002bc00010d7983 */ /* 0x002f280000300800 */
[----:B------:R-:W4:Y:S04]  /*171f0*/  LDL.LU R0, [R1+0x214] ;  /* 0x0002140001007983 */ /* 0x000f280000300800 */
[----:B------:R0:W-:Y:S04]  /*17200*/  STL [R1+0x678], R3 ;  /* 0x0006780301007387 */ /* 0x0001e80000100800 */
[----:B------:R1:W-:Y:S04]  /*17210*/  STL [R1+0x688], R7 ;  /* 0x0006880701007387 */ /* 0x0003e80000100800 */
[----:B0-----:R-:W4:Y:S04]  /*17220*/  LDL.LU R3, [R1+0x344] ;  /* 0x0003440001037983 */ /* 0x001f280000300800 */
[----:B-1----:R-:W4:Y:S01]  /*17230*/  LDL.LU R7, [R1+0x33c] ;  /* 0x00033c0001077983 */ /* 0x002f220000300800 */
[----:B---3--:R-:W-:Y:S01]  /*17240*/  FADD.FTZ R14, R14, R68 ;  /* 0x000000440e0e7221 */ /* 0x008fe20000010000 */
[----:B--2---:R-:W-:-:S02]  /*17250*/  FFMA.FTZ R12, R12, R68, R21 ;  /* 0x000000440c0c7223 */ /* 0x004fc40000010015 */
[----:B------:R0:W-:Y:S04]  /*17260*/  STL [R1+0x680], R5 ;  /* 0x0006800501007387 */ /* 0x0001e80000100800 */
[----:B------:R1:W-:Y:S04]  /*17270*/  STL [R1+0x674], R2 ;  /* 0x0006740201007387 */ /* 0x0003e80000100800 */
[----:B------:R-:W2:Y:S04]  /*17280*/  LDL.LU R21, [R1+0x6b0] ;  /* 0x0006b00001157983 */ /* 0x000ea80000300800 */
[----:B0-----:R-:W3:Y:S04]  /*17290*/  LDL.LU R5, [R1+0x334] ;  /* 0x0003340001057983 */ /* 0x001ee80000300800 */
[----:B-1----:R-:W2:Y:S01]  /*172a0*/  LDL.LU R2, [R1+0x210] ;  /* 0x0002100001027983 */ /* 0x002ea20000300800 */
[----:B----4-:R-:W-:Y:S01]  /*172b0*/  FFMA.FTZ R19, R19, R18, R16 ;  /* 0x0000001213137223 */ /* 0x010fe20000010010 */
[----:B------:R-:W-:-:S02]  /*172c0*/  FADD.FTZ R16, R14, R66 ;  /* 0x000000420e107221 */ /* 0x000fc40000010000 */
[----:B------:R-:W4:Y:S01]  /*172d0*/  LDL.LU R14, [R1+0x318] ;  /* 0x00031800010e7983 */ /* 0x000f220000300800 */
[----:B------:R-:W-:-:S03]  /*172e0*/  FFMA.FTZ R17, R17, R66, R12 ;  /* 0x0000004211117223 */ /* 0x000fc6000001000c */
[----:B------:R-:W3:Y:S01]  /*172f0*/  LDL.LU R66, [R1+0x338] ;  /* 0x0003380001427983 */ /* 0x000ee20000300800 */
[----:B------:R-:W-:Y:S01]  /*17300*/  FADD.FTZ R16, R16, R64 ;  /* 0x0000004010107221 */ /* 0x000fe20000010000 */
[----:B------:R-:W-:Y:S01]  /*17310*/  FFMA.FTZ R20, R69, R6, R20 ;  /* 0x0000000645147223 */ /* 0x000fe20000010014 */
[----:B------:R-:W-:Y:S01]  /*17320*/  FMUL.FTZ R69, R11, R8 ;  /* 0x000000080b457220 */ /* 0x000fe20000410000 */
[----:B------:R-:W-:Y:S02]  /*17330*/  FADD.FTZ R4, R6, R4 ;  /* 0x0000000406047221 */ /* 0x000fe40000010000 */
[----:B------:R-:W4:Y:S01]  /*17340*/  LDL.LU R6, [R1+0x328] ;  /* 0x0003280001067983 */ /* 0x000f220000300800 */
[----:B------:R-:W-:Y:S01]  /*17350*/  FADD.FTZ R13, R15, R13 ;  /* 0x0000000d0f0d7221 */ /* 0x000fe20000010000 */
[----:B------:R-:W-:Y:S01]  /*17360*/  FFMA.FTZ R20, R0, R69, R20 ;  /* 0x0000004500147223 */ /* 0x000fe20000010014 */
[----:B------:R-:W-:Y:S02]  /*17370*/  FADD.FTZ R69, R4, R69 ;  /* 0x0000004504457221 */ /* 0x000fe40000010000 */
[----:B------:R-:W-:Y:S01]  /*17380*/  FADD.FTZ R18, R13, R18 ;  /* 0x000000120d127221 */ /* 0x000fe20000010000 */
[----:B------:R-:W4:Y:S01]  /*17390*/  LDL.LU R4, [R1+0x32c] ;  /* 0x00032c0001047983 */ /* 0x000f220000300800 */
[----:B------:R-:W-:-:S02]  /*173a0*/  FFMA.FTZ R3, R3, R65, R19 ;  /* 0x0000004103037223 */ /* 0x000fc40000010013 */
[----:B------:R-:W-:Y:S01]  /*173b0*/  FADD.FTZ R65, R18, R65 ;  /* 0x0000004112417221 */ /* 0x000fe20000010000 */
[----:B---3--:R-:W-:Y:S01]  /*173c0*/  FFMA.FTZ R66, R66, R64, R17 ;  /* 0x0000004042427223 */ /* 0x008fe20000010011 */
[----:B------:R-:W-:Y:S02]  /*173d0*/  FFMA.FTZ R3, R7, R63, R3 ;  /* 0x0000003f07037223 */ /* 0x000fe40000010003 */
[----:B------:R-:W-:Y:S01]  /*173e0*/  FADD.FTZ R64, R65, R63 ;  /* 0x0000003f41407221 */ /* 0x000fe20000010000 */
[----:B------:R-:W-:Y:S01]  /*173f0*/  FMUL.FTZ R15, R10, R9 ;  /* 0x000000090a0f7220 */ /* 0x000fe20000410000 */
[----:B------:R-:W3:Y:S01]  /*17400*/  LDL.LU R63, [R1+0x330] ;  /* 0x00033000013f7983 */ /* 0x000ee20000300800 */
[----:B------:R-:W-:Y:S01]  /*17410*/  FFMA.FTZ R65, R5, R61, R3 ;  /* 0x0000003d05417223 */ /* 0x000fe20000010003 */
[----:B------:R-:W-:Y:S01]  /*17420*/  FADD.FTZ R64, R64, R61 ;  /* 0x0000003d40407221 */ /* 0x000fe20000010000 */
[----:B--2---:R-:W-:Y:S01]  /*17430*/  FFMA.FTZ R68, R2, R15, R20 ;  /* 0x0000000f02447223 */ /* 0x004fe20000010014 */
[----:B------:R-:W-:Y:S01]  /*17440*/  FADD.FTZ R69, R15, R69 ;  /* 0x000000450f457221 */ /* 0x000fe20000010000 */
[----:B------:R-:W0:Y:S01]  /*17450*/  S2R R7, SR_LANEID ;  /* 0x0000000000077919 */ /* 0x000e220000000000 */
[----:B------:R-:W2:Y:S01]  /*17460*/  LDL.LU R15, [R1+0x324] ;  /* 0x00032400010f7983 */ /* 0x000ea20000300800 */
[----:B------:R-:W-:-:S03]  /*17470*/  FADD.FTZ R64, R64, R59 ;  /* 0x0000003b40407221 */ /* 0x000fc60000010000 */
[----:B------:R-:W2:Y:S04]  /*17480*/  LDL.LU R5, [R1+0x268] ;  /* 0x0002680001057983 */ /* 0x000ea80000300800 */
[----:B------:R-:W2:Y:S04]  /*17490*/  LDL.LU R3, [R1+0x258] ;  /* 0x0002580001037983 */ /* 0x000ea80000300800 */
[----:B------:R-:W2:Y:S04]  /*174a0*/  LDL.LU R19, [R1+0x6a8] ;  /* 0x0006a80001137983 */ /* 0x000ea80000300800 */
[----:B------:R-:W2:Y:S04]  /*174b0*/  LDL.LU R18, [R1+0x6a4] ;  /* 0x0006a40001127983 */ /* 0x000ea80000300800 */
[----:B------:R-:W2:Y:S01]  /*174c0*/  LDL.LU R17, [R1+0x6a0] ;  /* 0x0006a00001117983 */ /* 0x000ea20000300800 */
[----:B----4-:R-:W-:-:S03]  /*174d0*/  FFMA.FTZ R61, R4, R59, R65 ;  /* 0x0000003b043d7223 */ /* 0x010fc60000010041 */
[----:B------:R-:W4:Y:S04]  /*174e0*/  LDL.LU R20, [R1+0x6ac] ;  /* 0x0006ac0001147983 */ /* 0x000f280000300800 */
[----:B------:R-:W4:Y:S04]  /*174f0*/  LDL.LU R65, [R1+0x320] ;  /* 0x0003200001417983 */ /* 0x000f280000300800 */
[----:B------:R-:W4:Y:S04]  /*17500*/  LDL.LU R59, [R1+0x308] ;  /* 0x00030800013b7983 */ /* 0x000f280000300800 */
[----:B------:R-:W4:Y:S01]  /*17510*/  LDL.LU R4, [R1+0x300] ;  /* 0x0003000001047983 */ /* 0x000f220000300800 */
[----:B---3--:R-:W-:Y:S01]  /*17520*/  FFMA.FTZ R63, R63, R62, R66 ;  /* 0x0000003e3f3f7223 */ /* 0x008fe20000010042 */
[----:B------:R-:W-:Y:S01]  /*17530*/  FADD.FTZ R62, R16, R62 ;  /* 0x0000003e103e7221 */ /* 0x000fe20000010000 */
[----:B------:R-:W-:Y:S01]  /*17540*/  FADD.FTZ R64, R64, R57 ;  /* 0x0000003940407221 */ /* 0x000fe20000010000 */
[----:B------:R-:W3:Y:S01]  /*17550*/  LDL.LU R66, [R1+0x24c] ;  /* 0x00024c0001427983 */ /* 0x000ee20000300800 */
[----:B------:R-:W-:Y:S01]  /*17560*/  FFMA.FTZ R63, R6, R60, R63 ;  /* 0x0000003c063f7223 */ /* 0x000fe2000001003f */
[----:B------:R-:W-:-:S02]  /*17570*/  FADD.FTZ R60, R62, R60 ;  /* 0x0000003c3e3c7221 */ /* 0x000fc40000010000 */
[----:B------:R-:W3:Y:S01]  /*17580*/  LDL.LU R62, [R1+0x310] ;  /* 0x00031000013e7983 */ /* 0x000ee20000300800 */
[----:B--2---:R-:W-:-:S03]  /*17590*/  FFMA.FTZ R61, R15, R57, R61 ;  /* 0x000000390f3d7223 */ /* 0x004fc6000001003d */
[----:B------:R-:W2:Y:S01]  /*175a0*/  LDL.LU R57, [R1+0x31c] ;  /* 0x00031c0001397983 */ /* 0x000ea20000300800 */
[----:B------:R-:W-:Y:S01]  /*175b0*/  FADD.FTZ R60, R60, R58 ;  /* 0x0000003a3c3c7221 */ /* 0x000fe20000010000 */
[----:B0-----:R-:W-:Y:S02]  /*175c0*/  ISETP.GE.AND P5, PT, R7, R67, PT ;  /* 0x000000430700720c */ /* 0x001fe40003fa6270 */
[----:B------:R-:W2:Y:S01]  /*175d0*/  LDL.LU R7, [R1+0x314] ;  /* 0x0003140001077983 */ /* 0x000ea20000300800 */
[----:B------:R-:W-:-:S03]  /*175e0*/  FADD.FTZ R60, R60, R56 ;  /* 0x000000383c3c7221 */ /* 0x000fc60000010000 */
[----:B------:R-:W2:Y:S01]  /*175f0*/  LDL.LU R6, [R1+0x30c] ;  /* 0x00030c0001067983 */ /* 0x000ea20000300800 */
[----:B------:R-:W-:-:S03]  /*17600*/  FADD.FTZ R60, R60, R55 ;  /* 0x000000373c3c7221 */ /* 0x000fc60000010000 */
[----:B------:R-:W0:Y:S01]  /*17610*/  SHFL.DOWN PT, R13, R68, 0x1, R67 ;  /* 0x08200000440d7989 */ /* 0x000e2200000e0043 */
[----:B------:R-:W-:-:S03]  /*17620*/  FADD.FTZ R60, R60, R53 ;  /* 0x000000353c3c7221 */ /* 0x000fc60000010000 */
[----:B------:R-:W1:Y:S04]  /*17630*/  SHFL.DOWN PT, R12, R69, 0x1, R67 ;  /* 0x08200000450c7989 */ /* 0x000e6800000e0043 */
[----:B------:R-:W2:Y:S01]  /*17640*/  LDL.LU R16, [R1+0x69c] ;  /* 0x00069c0001107983 */ /* 0x000ea20000300800 */
[----:B----4-:R-:W-:-:S03]  /*17650*/  FFMA.FTZ R63, R65, R58, R63 ;  /* 0x0000003a413f7223 */ /* 0x010fc6000001003f */
[----:B------:R-:W4:Y:S04]  /*17660*/  LDL.LU R15, [R1+0x698] ;  /* 0x00069800010f7983 */ /* 0x000f280000300800 */
[----:B------:R-:W4:Y:S01]  /*17670*/  LDL.LU R65, [R1+0x2f8] ;  /* 0x0002f80001417983 */ /* 0x000f220000300800 */
[----:B------:R-:W-:-:S03]  /*17680*/  FFMA.FTZ R63, R14, R56, R63 ;  /* 0x000000380e3f7223 */ /* 0x000fc6000001003f */
[----:B------:R-:W4:Y:S01]  /*17690*/  LDL.LU R58, [R1+0x304] ;  /* 0x00030400013a7983 */ /* 0x000f220000300800 */
[----:B------:R-:W-:-:S03]  /*176a0*/  FADD.FTZ R60, R60, R52 ;  /* 0x000000343c3c7221 */ /* 0x000fc60000010000 */
[----:B------:R-:W4:Y:S01]  /*176b0*/  LDL.LU R14, [R1+0x694] ;  /* 0x00069400010e7983 */ /* 0x000f220000300800 */
[----:B---3--:R-:W-:Y:S01]  /*176c0*/  FFMA.FTZ R63, R62, R55, R63 ;  /* 0x000000373e3f7223 */ /* 0x008fe2000001003f */
[----:B------:R-:W-:Y:S01]  /*176d0*/  FADD.FTZ R60, R60, R51 ;  /* 0x000000333c3c7221 */ /* 0x000fe20000010000 */
[----:B------:R-:W-:Y:S01]  /*176e0*/  FADD.FTZ R64, R64, R66 ;  /* 0x0000004240407221 */ /* 0x000fe20000010000 */
[----:B------:R-:W3:Y:S01]  /*176f0*/  LDL.LU R62, [R1+0x2ec] ;  /* 0x0002ec00013e7983 */ /* 0x000ee20000300800 */
[----:B------:R-:W-:-:S03]  /*17700*/  FFMA.FTZ R63, R59, R53, R63 ;  /* 0x000000353b3f7223 */ /* 0x000fc6000001003f */
[----:B------:R-:W3:Y:S01]  /*17710*/  LDL.LU R53, [R1+0x2f0] ;  /* 0x0002f00001357983 */ /* 0x000ee20000300800 */
[----:B------:R-:W-:-:S03]  /*17720*/  FFMA.FTZ R63, R4, R52, R63 ;  /* 0x00000034043f7223 */ /* 0x000fc6000001003f */
[----:B------:R-:W3:Y:S01]  /*17730*/  LDL.LU R52, [R1+0x270] ;  /* 0x0002700001347983 */ /* 0x000ee20000300800 */
[----:B--2---:R-:W-:-:S03]  /*17740*/  FFMA.FTZ R61, R57, R66, R61 ;  /* 0x00000042393d7223 */ /* 0x004fc6000001003d */
[----:B------:R-:W2:Y:S04]  /*17750*/  LDL.LU R66, [R1+0x2f4] ;  /* 0x0002f40001427983 */ /* 0x000ea80000300800 */
[----:B------:R-:W2:Y:S01]  /*17760*/  LDL.LU R55, [R1+0x27c] ;  /* 0x00027c0001377983 */ /* 0x000ea20000300800 */
[----:B------:R-:W-:Y:S01]  /*17770*/  FFMA.FTZ R61, R7, R54, R61 ;  /* 0x00000036073d7223 */ /* 0x000fe2000001003d */
[----:B------:R-:W-:Y:S02]  /*17780*/  FADD.FTZ R64, R64, R54 ;  /* 0x0000003640407221 */ /* 0x000fe40000010000 */
[----:B------:R-:W2:Y:S01]  /*17790*/  LDL.LU R54, [R1+0x2e8] ;  /* 0x0002e80001367983 */ /* 0x000ea20000300800 */
[----:B------:R-:W-:Y:S01]  /*177a0*/  FFMA.FTZ R61, R6, R5, R61 ;  /* 0x00000005063d7223 */ /* 0x000fe2000001003d */
[----:B------:R-:W-:-:S02]  /*177b0*/  FADD.FTZ R60, R60, R50 ;  /* 0x000000323c3c7221 */ /* 0x000fc40000010000 */
[----:B------:R-:W2:Y:S01]  /*177c0*/  LDL.LU R59, [R1+0x2e0] ;  /* 0x0002e000013b7983 */ /* 0x000ea20000300800 */
[----:B0-----:R-:W-:Y:S01]  /*177d0*/  @!P5 FADD.FTZ R68, R68, R13 ;  /* 0x0000000d4444d221 */ /* 0x001fe20000010000 */
[----:B-1----:R-:W-:Y:S02]  /*177e0*/  @!P5 FADD.FTZ R69, R69, R12 ;  /* 0x0000000c4545d221 */ /* 0x002fe40000010000 */
[----:B------:R0:W5:Y:S01]  /*177f0*/  LDL.LU R4, [R1+0x67c] ;  /* 0x00067c0001047983 */ /* 0x0001620000300800 */
[----:B----4-:R-:W-:Y:S01]  /*17800*/  FFMA.FTZ R63, R65, R51, R63 ;  /* 0x00000033413f7223 */ /* 0x010fe2000001003f */
[----:B------:R-:W-:Y:S02]  /*17810*/  FADD.FTZ R64, R64, R5 ;  /* 0x0000000540407221 */ /* 0x000fe40000010000 */
[----:B------:R-:W4:Y:S01]  /*17820*/  LDL.LU R51, [R1+0x2fc] ;  /* 0x0002fc0001337983 */ /* 0x000f220000300800 */
[----:B------:R-:W-:-:S03]  /*17830*/  FFMA.FTZ R61, R58, R3, R61 ;  /* 0x000000033a3d7223 */ /* 0x000fc6000001003d */
[----:B------:R-:W4:Y:S04]  /*17840*/  LDL.LU R58, [R1+0x2d8] ;  /* 0x0002d800013a7983 */ /* 0x000f280000300800 */
[----:B------:R-:W4:Y:S04]  /*17850*/  LDL.LU R65, [R1+0x2dc] ;  /* 0x0002dc0001417983 */ /* 0x000f280000300800 */
[----:B------:R-:W4:Y:S04]  /*17860*/  LDL.LU R13, [R1+0x690] ;  /* 0x00069000010d7983 */ /* 0x000f280000300800 */
[----:B------:R-:W4:Y:S04]  /*17870*/  LDL.LU R12, [R1+0x68c] ;  /* 0x00068c00010c7983 */ /* 0x000f280000300800 */
[----:B------:R0:W5:Y:S04]  /*17880*/  LDL.LU R7, [R1+0x688] ;  /* 0x0006880001077983 */ /* 0x0001680000300800 */
[----:B------:R0:W5:Y:S01]  /*17890*/  LDL.LU R6, [R1+0x684] ;  /* 0x0006840001067983 */ /* 0x0001620000300800 */
[----:B---3--:R-:W-:Y:S01]  /*178a0*/  FFMA.FTZ R63, R53, R50, R63 ;  /* 0x00000032353f7223 */ /* 0x008fe2000001003f */
[----:B------:R-:W-:-:S02]  /*178b0*/  FADD.FTZ R60, R60, R48 ;  /* 0x000000303c3c7221 */ /* 0x000fc40000010000 */
[----:B------:R-:W3:Y:S01]  /*178c0*/  LDL.LU R50, [R1+0x2e4] ;  /* 0x0002e40001327983 */ /* 0x000ee20000300800 */
[----:B------:R-:W-:-:S03]  /*178d0*/  FADD.FTZ R64, R64, R3 ;  /* 0x0000000340407221 */ /* 0x000fc60000010000 */
[----:B------:R-:W3:Y:S01]  /*178e0*/  LDL.LU R53, [R1+0x2c8] ;  /* 0x0002c80001357983 */ /* 0x000ee20000300800 */
[----:B------:R-:W-:-:S03]  /*178f0*/  FADD.FTZ R64, R64, R52 ;  /* 0x0000003440407221 */ /* 0x000fc60000010000 */
[----:B------:R0:W5:Y:S01]  /*17900*/  LDL.LU R5, [R1+0x680] ;  /* 0x0006800001057983 */ /* 0x0001620000300800 */
[----:B------:R-:W-:Y:S01]  /*17910*/  FADD.FTZ R64, R64, R49 ;  /* 0x0000003140407221 */ /* 0x000fe20000010000 */
[----:B--2---:R-:W-:Y:S01]  /*17920*/  FFMA.FTZ R63, R54, R48, R63 ;  /* 0x00000030363f7223 */ /* 0x004fe2000001003f */
[----:B----4-:R-:W-:Y:S01]  /*17930*/  FFMA.FTZ R61, R51, R52, R61 ;  /* 0x00000034333d7223 */ /* 0x010fe2000001003d */
[----:B------:R-:W2:Y:S04]  /*17940*/  LDL.LU R54, [R1+0x2c4] ;  /* 0x0002c40001367983 */ /* 0x000ea80000300800 */
[----:B------:R-:W4:Y:S01]  /*17950*/  LDL.LU R51, [R1+0x2d0] ;  /* 0x0002d00001337983 */ /* 0x000f220000300800 */
[----:B------:R-:W-:-:S03]  /*17960*/  FFMA.FTZ R61, R66, R49, R61 ;  /* 0x00000031423d7223 */ /* 0x000fc6000001003d */
[----:B------:R-:W2:Y:S01]  /*17970*/  LDL.LU R52, [R1+0x2d4] ;  /* 0x0002d40001347983 */ /* 0x000ea20000300800 */
[----:B------:R-:W-:-:S03]  /*17980*/  FFMA.FTZ R61, R62, R55, R61 ;  /* 0x000000373e3d7223 */ /* 0x000fc6000001003d */
[----:B------:R-:W2:Y:S04]  /*17990*/  LDL.LU R66, [R1+0x2cc] ;  /* 0x0002cc0001427983 */ /* 0x000ea80000300800 */
[----:B------:R-:W2:Y:S01]  /*179a0*/  LDL.LU R62, [R1+0x2c0] ;  /* 0x0002c000013e7983 */ /* 0x000ea20000300800 */
[----:B------:R-:W-:Y:S01]  /*179b0*/  FADD.FTZ R64, R64, R55 ;  /* 0x0000003740407221 */ /* 0x000fe20000010000 */
[----:B------:R-:W-:Y:S02]  /*179c0*/  FFMA.FTZ R63, R59, R47, R63 ;  /* 0x0000002f3b3f7223 */ /* 0x000fe4000001003f */
[----:B------:R-:W2:Y:S04]  /*179d0*/  LDL.LU R55, [R1+0x2b0] ;  /* 0x0002b00001377983 */ /* 0x000ea80000300800 */
[----:B------:R-:W2:Y:S01]  /*179e0*/  LDL.LU R59, [R1+0x2b4] ;  /* 0x0002b400013b7983 */ /* 0x000ea20000300800 */
[----:B------:R-:W-:-:S03]  /*179f0*/  FFMA.FTZ R63, R58, R45, R63 ;  /* 0x0000002d3a3f7223 */ /* 0x000fc6000001003f */
[----:B------:R-:W2:Y:S04]  /*17a00*/  LDL.LU R58, [R1+0x2ac] ;  /* 0x0002ac00013a7983 */ /* 0x000ea80000300800 */
[----:B------:R-:W2:Y:S01]  /*17a10*/  LDL.LU R49, [R1+0x278] ;  /* 0x0002780001317983 */ /* 0x000ea20000300800 */
[----:B------:R-:W-:-:S03]  /*17a20*/  FADD.FTZ R60, R60, R47 ;  /* 0x0000002f3c3c7221 */ /* 0x000fc60000010000 */
[----:B------:R0:W5:Y:S01]  /*17a30*/  LDL.LU R3, [R1+0x678] ;  /* 0x0006780001037983 */ /* 0x0001620000300800 */
[----:B---3--:R-:W-:Y:S01]  /*17a40*/  FFMA.FTZ R61, R50, R46, R61 ;  /* 0x0000002e323d7223 */ /* 0x008fe2000001003d */
[----:B------:R-:W-:Y:S02]  /*17a50*/  FADD.FTZ R64, R64, R46 ;  /* 0x0000002e40407221 */ /* 0x000fe40000010000 */
[----:B------:R-:W3:Y:S01]  /*17a60*/  LDL.LU R50, [R1+0x274] ;  /* 0x0002740001327983 */ /* 0x000ee20000300800 */
[----:B------:R-:W-:-:S03]  /*17a70*/  FFMA.FTZ R61, R65, R44, R61 ;  /* 0x0000002c413d7223 */ /* 0x000fc6000001003d */
[----:B------:R-:W3:Y:S01]  /*17a80*/  LDL.LU R65, [R1+0x2a8] ;  /* 0x0002a80001417983 */ /* 0x000ee20000300800 */
[----:B----4-:R-:W-:-:S03]  /*17a90*/  FFMA.FTZ R63, R51, R43, R63 ;  /* 0x0000002b333f7223 */ /* 0x010fc6000001003f */
[----:B------:R-:W4:Y:S01]  /*17aa0*/  LDL.LU R51, [R1+0x2a4] ;  /* 0x0002a40001337983 */ /* 0x000f220000300800 */
[----:B--2---:R-:W-:Y:S01]  /*17ab0*/  FFMA.FTZ R61, R52, R42, R61 ;  /* 0x0000002a343d7223 */ /* 0x004fe2000001003d */
[----:B------:R-:W-:Y:S02]  /*17ac0*/  FFMA.FTZ R63, R53, R41, R63 ;  /* 0x00000029353f7223 */ /* 0x000fe4000001003f */
[----:B------:R-:W2:Y:S04]  /*17ad0*/  LDL.LU R52, [R1+0x2a0] ;  /* 0x0002a00001347983 */ /* 0x000ea80000300800 */
[----:B------:R-:W2:Y:S01]  /*17ae0*/  LDL.LU R53, [R1+0x29c] ;  /* 0x00029c0001357983 */ /* 0x000ea20000300800 */
[----:B------:R-:W-:Y:S01]  /*17af0*/  FFMA.FTZ R61, R66, R40, R61 ;  /* 0x00000028423d7223 */ /* 0x000fe2000001003d */
[----:B------:R-:W-:-:S02]  /*17b00*/  FFMA.FTZ R63, R62, R39, R63 ;  /* 0x000000273e3f7223 */ /* 0x000fc4000001003f */
[----:B------:R-:W2:Y:S04]  /*17b10*/  LDL.LU R66, [R1+0x298] ;  /* 0x0002980001427983 */ /* 0x000ea80000300800 */
[----:B------:R-:W2:Y:S01]  /*17b20*/  LDL.LU R62, [R1+0x294] ;  /* 0x00029400013e7983 */ /* 0x000ea20000300800 */
[----:B------:R-:W-:-:S03]  /*17b30*/  FFMA.FTZ R61, R54, R38, R61 ;  /* 0x00000026363d7223 */ /* 0x000fc6000001003d */
[----:B------:R-:W2:Y:S01]  /*17b40*/  LDL.LU R54, [R1+0x290] ;  /* 0x0002900001367983 */ /* 0x000ea20000300800 */
[----:B------:R-:W-:Y:S01]  /*17b50*/  FFMA.FTZ R63, R55, R37, R63 ;  /* 0x00000025373f7223 */ /* 0x000fe2000001003f */
[----:B------:R-:W-:Y:S02]  /*17b60*/  FFMA.FTZ R61, R59, R36, R61 ;  /* 0x000000243b3d7223 */ /* 0x000fe4000001003d */
[----:B------:R-:W2:Y:S01]  /*17b70*/  LDL.LU R55, [R1+0x28c] ;  /* 0x00028c0001377983 */ /* 0x000ea20000300800 */
[----:B------:R-:W-:-:S03]  /*17b80*/  FFMA.FTZ R63, R58, R35, R63 ;  /* 0x000000233a3f7223 */ /* 0x000fc6000001003f */
[----:B------:R-:W2:Y:S04]  /*17b90*/  LDL.LU R59, [R1+0x288] ;  /* 0x00028800013b7983 */ /* 0x000ea80000300800 */
[----:B------:R-:W2:Y:S01]  /*17ba0*/  LDL.LU R58, [R1+0x284] ;  /* 0x00028400013a7983 */ /* 0x000ea20000300800 */
[----:B---3--:R-:W-:-:S03]  /*17bb0*/  FFMA.FTZ R61, R65, R34, R61 ;  /* 0x00000022413d7223 */ /* 0x008fc6000001003d */
[----:B------:R-:W3:Y:S01]  /*17bc0*/  LDL.LU R65, [R1+0x280] ;  /* 0x0002800001417983 */ /* 0x000ee20000300800 */
[----:B------:R-:W-:-:S04]  /*17bd0*/  FADD.FTZ R64, R64, R44 ;  /* 0x0000002c40407221 */ /* 0x000fc80000010000 */
[----:B------:R-:W-:-:S04]  /*17be0*/  FADD.FTZ R64, R64, R42 ;  /* 0x0000002a40407221 */ /* 0x000fc80000010000 */
[----:B------:R-:W-:-:S04]  /*17bf0*/  FADD.FTZ R64, R64, R40 ;  /* 0x0000002840407221 */ /* 0x000fc80000010000 */
[----:B------:R-:W-:-:S04]  /*17c00*/  FADD.FTZ R64, R64, R38 ;  /* 0x0000002640407221 */ /* 0x000fc80000010000 */
[----:B------:R-:W-:-:S04]  /*17c10*/  FADD.FTZ R64, R64, R36 ;  /* 0x0000002440407221 */ /* 0x000fc80000010000 */
[----:B------:R-:W-:Y:S01]  /*17c20*/  FADD.FTZ R64, R64, R34 ;  /* 0x0000002240407221 */ /* 0x000fe20000010000 */
[----:B----4-:R-:W-:Y:S02]  /*17c30*/  FFMA.FTZ R34, R51, R33, R63 ;  /* 0x0000002133227223 */ /* 0x010fe4000001003f */
[----:B------:R-:W4:Y:S01]  /*17c40*/  LDL.LU R51, [R1+0x254] ;  /* 0x0002540001337983 */ /* 0x000f220000300800 */
[----:B--2---:R-:W-:-:S03]  /*17c50*/  FFMA.FTZ R61, R52, R32, R61 ;  /* 0x00000020343d7223 */ /* 0x004fc6000001003d */
[----:B------:R-:W2:Y:S01]  /*17c60*/  LDL.LU R52, [R1+0x250] ;  /* 0x0002500001347983 */ /* 0x000ea20000300800 */
[----:B------:R-:W-:-:S03]  /*17c70*/  FFMA.FTZ R34, R53, R31, R34 ;  /* 0x0000001f35227223 */ /* 0x000fc60000010022 */
[----:B------:R-:W2:Y:S01]  /*17c80*/  LDL.LU R53, [R1+0x248] ;  /* 0x0002480001357983 */ /* 0x000ea20000300800 */
[----:B------:R-:W-:-:S03]  /*17c90*/  FFMA.FTZ R61, R66, R30, R61 ;  /* 0x0000001e423d7223 */ /* 0x000fc6000001003d */
[----:B------:R-:W4:Y:S01]  /*17ca0*/  LDL.LU R66, [R1+0x26c] ;  /* 0x00026c0001427983 */ /* 0x000f220000300800 */
[----:B------:R-:W-:-:S03]  /*17cb0*/  FFMA.FTZ R34, R62, R29, R34 ;  /* 0x0000001d3e227223 */ /* 0x000fc60000010022 */
[----:B------:R-:W2:Y:S01]  /*17cc0*/  LDL.LU R62, [R1+0x264] ;  /* 0x00026400013e7983 */ /* 0x000ea20000300800 */
        /* <DEDUP_REMOVED lines=8> */
[----:B---3--:R-:W-:-:S03]  /*17d50*/  FFMA.FTZ R61, R65, R24, R61 ;  /* 0x00000018413d7223 */ /* 0x008fc6000001003d */
[----:B------:R-:W3:Y:S01]  /*17d60*/  LDL.LU R65, [R1+0x218] ;  /* 0x0002180001417983 */ /* 0x000ee20000300800 */
[----:B------:R-:W-:Y:S01]  /*17d70*/  FADD.FTZ R60, R60, R45 ;  /* 0x0000002d3c3c7221 */ /* 0x000fe20000010000 */
[----:B------:R-:W-:Y:S01]  /*17d80*/  FFMA.FTZ R34, R49, R23, R34 ;  /* 0x0000001731227223 */ /* 0x000fe20000010022 */
[----:B------:R-:W-:Y:S01]  /*17d90*/  FFMA.FTZ R61, R50, R22, R61 ;  /* 0x00000016323d7223 */ /* 0x000fe2000001003d */
[----:B------:R-:W1:Y:S01]  /*17da0*/  SHFL.DOWN PT, R56, R68, 0x2, R67 ;  /* 0x0840000044387989 */ /* 0x000e6200000e0043 */
[----:B------:R-:W-:Y:S01]  /*17db0*/  FADD.FTZ R60, R60, R43 ;  /* 0x0000002b3c3c7221 */ /* 0x000fe20000010000 */
[----:B------:R-:W0:Y:S03]  /*17dc0*/  LDC.64 R44, c[0x0][0x268] ;  /* 0x00009a00ff2c7b82 */ /* 0x000e260000000a00 */
[----:B------:R-:W-:-:S04]  /*17dd0*/  FADD.FTZ R60, R60, R41 ;  /* 0x000000293c3c7221 */ /* 0x000fc80000010000 */
        /* <DEDUP_REMOVED lines=8> */
[----:B------:R-:W-:-:S03]  /*17e60*/  FADD.FTZ R33, R33, R28 ;  /* 0x0000001c21217221 */ /* 0x000fc60000010000 */
[----:B------:R-:W-:Y:S01]  /*17e70*/  FADD.FTZ R60, R60, R27 ;  /* 0x0000001b3c3c7221 */ /* 0x000fe20000010000 */
[----:B------:R-:W-:-:S03]  /*17e80*/  FADD.FTZ R33, R33, R26 ;  /* 0x0000001a21217221 */ /* 0x000fc60000010000 */
[----:B------:R-:W-:Y:S01]  /*17e90*/  FADD.FTZ R60, R60, R25 ;  /* 0x000000193c3c7221 */ /* 0x000fe20000010000 */
[----:B----4-:R-:W-:Y:S02]  /*17ea0*/  FFMA.FTZ R34, R66, R21, R34 ;  /* 0x0000001542227223 */ /* 0x010fe40000010022 */
[----:B------:R-:W4:Y:S01]  /*17eb0*/  LDL R66, [R1+0x5e0] ;  /* 0x0005e00001427983 */ /* 0x000f220000100800 */
[----:B--2---:R-:W-:Y:S01]  /*17ec0*/  FFMA.FTZ R61, R62, R20, R61 ;  /* 0x000000143e3d7223 */ /* 0x004fe2000001003d */
[----:B------:R-:W-:Y:S02]  /*17ed0*/  FFMA.FTZ R34, R51, R19, R34 ;  /* 0x0000001333227223 */ /* 0x000fe40000010022 */
[----:B------:R-:W2:Y:S01]  /*17ee0*/  LDL R62, [R1+0x66c] ;  /* 0x00066c00013e7983 */ /* 0x000ea20000100800 */
[----:B------:R-:W-:Y:S01]  /*17ef0*/  FFMA.FTZ R61, R52, R18, R61 ;  /* 0x00000012343d7223 */ /* 0x000fe2000001003d */
[----:B------:R-:W-:-:S03]  /*17f00*/  FFMA.FTZ R34, R53, R17, R34 ;  /* 0x0000001135227223 */ /* 0x000fc60000010022 */
[----:B------:R-:W-:Y:S01]  /*17f10*/  FFMA.FTZ R61, R54, R16, R61 ;  /* 0x00000010363d7223 */ /* 0x000fe2000001003d */
[----:B------:R-:W-:Y:S01]  /*17f20*/  FADD.FTZ R33, R33, R24 ;  /* 0x0000001821217221 */ /* 0x000fe20000010000 */
[----:B------:R-:W-:Y:S02]  /*17f30*/  FFMA.FTZ R34, R59, R15, R34 ;  /* 0x0000000f3b227223 */ /* 0x000fe40000010022 */
[----:B------:R-:W-:Y:S01]  /*17f40*/  FFMA.FTZ R61, R55, R14, R61 ;  /* 0x0000000e373d7223 */ /* 0x000fe2000001003d */
[----:B------:R-:W-:Y:S01]  /*17f50*/  FADD.FTZ R60, R60, R23 ;  /* 0x000000173c3c7221 */ /* 0x000fe20000010000 */
[----:B------:R-:W-:Y:S01]  /*17f60*/  FADD.FTZ R33, R33, R22 ;  /* 0x0000001621217221 */ /* 0x000fe20000010000 */
[----:B------:R-:W-:Y:S02]  /*17f70*/  FFMA.FTZ R34, R58, R13, R34 ;  /* 0x0000000d3a227223 */ /* 0x000fe40000010022 */
[----:B------:R-:W-:Y:S01]  /*17f80*/  FADD.FTZ R60, R60, R21 ;  /* 0x000000153c3c7221 */ /* 0x000fe20000010000 */
[----:B------:R-:W-:Y:S01]  /*17f90*/  FADD.FTZ R33, R33, R20 ;  /* 0x0000001421217221 */ /* 0x000fe20000010000 */
[----:B------:R-:W-:-:S02]  /*17fa0*/  FFMA.FTZ R20, R0, R11, R34 ;  /* 0x0000000b00147223 */ /* 0x000fc40000010022 */
[----:B------:R0:W5:Y:S04]  /*17fb0*/  LDL.LU R0, [R1+0x670] ;  /* 0x0006700001007983 */ /* 0x0001680000300800 */
[----:B------:R-:W0:Y:S01]  /*17fc0*/  SHFL.DOWN PT, R57, R69, 0x2, R67 ;  /* 0x0840000045397989 */ /* 0x000e2200000e0043 */
[----:B-1----:R-:W-:-:S05]  /*17fd0*/  @!P2 FADD.FTZ R68, R68, R56 ;  /* 0x000000384444a221 */ /* 0x002fca0000010000 */
[----:B------:R-:W1:Y:S01]  /*17fe0*/  SHFL.DOWN PT, R47, R68, 0x4, R67 ;  /* 0x08800000442f7989 */ /* 0x000e6200000e0043 */
[----:B---3--:R-:W-:-:S04]  /*17ff0*/  FFMA.FTZ R61, R65, R12, R61 ;  /* 0x0000000c413d7223 */ /* 0x008fc8000001003d */
[----:B------:R-:W-:Y:S02]  /*18000*/  FFMA.FTZ R21, R2, R10, R61 ;  /* 0x0000000a02157223 */ /* 0x000fe4000001003d */
[----:B------:R3:W5:Y:S01]  /*18010*/  LDL.LU R2, [R1+0x674] ;  /* 0x0006740001027983 */ /* 0x0007620000300800 */
[----:B0-----:R-:W-:-:S05]  /*18020*/  @!P2 FADD.FTZ R69, R69, R57 ;  /* 0x000000394545a221 */ /* 0x001fca0000010000 */
[----:B------:R-:W0:Y:S01]  /*18030*/  SHFL.DOWN PT, R48, R69, 0x4, R67 ;  /* 0x0880000045307989 */ /* 0x000e2200000e0043 */
[----:B-1----:R-:W-:-:S05]  /*18040*/  @!P3 FADD.FTZ R68, R68, R47 ;  /* 0x0000002f4444b221 */ /* 0x002fca0000010000 */
[----:B------:R-:W1:Y:S01]  /*18050*/  SHFL.DOWN PT, R35, R68, 0x8, R67 ;  /* 0x0900000044237989 */ /* 0x000e6200000e0043 */
[----:B------:R-:W3:Y:S01]  /*18060*/  S2R R59, SR_LANEID ;  /* 0x00000000003b7919 */ /* 0x000ee20000000000 */
[----:B0-----:R-:W-:-:S05]  /*18070*/  @!P3 FADD.FTZ R69, R69, R48 ;  /* 0x000000304545b221 */ /* 0x001fca0000010000 */
[----:B------:R-:W0:Y:S01]  /*18080*/  SHFL.DOWN PT, R36, R69, 0x8, R67 ;  /* 0x0900000045247989 */ /* 0x000e2200000e0043 */
[----:B-1----:R-:W-:Y:S01]  /*18090*/  @!P4 FADD.FTZ R68, R68, R35 ;  /* 0x000000234444c221 */ /* 0x002fe20000010000 */
[----:B------:R-:W1:Y:S04]  /*180a0*/  S2R R24, SR_CgaCtaId ;  /* 0x0000000000187919 */ /* 0x000e680000008800 */
[----:B------:R-:W4:Y:S01]  /*180b0*/  SHFL.DOWN PT, R23, R68, 0x10, R67 ;  /* 0x0a00000044177989 */ /* 0x000f2200000e0043 */
[----:B------:R-:W-:Y:S01]  /*180c0*/  FADD.FTZ R60, R60, R19 ;  /* 0x000000133c3c7221 */ /* 0x000fe20000010000 */
[----:B------:R-:W-:-:S03]  /*180d0*/  FADD.FTZ R33, R33, R18 ;  /* 0x0000001221217221 */ /* 0x000fc60000010000 */
[----:B------:R-:W-:Y:S01]  /*180e0*/  FADD.FTZ R60, R60, R17 ;  /* 0x000000113c3c7221 */ /* 0x000fe20000010000 */
[----:B0-----:R-:W-:-:S05]  /*180f0*/  @!P4 FADD.FTZ R69, R69, R36 ;  /* 0x000000244545c221 */ /* 0x001fca0000010000 */
[----:B------:R-:W0:Y:S01]  /*18100*/  SHFL.DOWN PT, R26, R69, 0x10, R67 ;  /* 0x0a000000451a7989 */ /* 0x000e2200000e0043 */
[----:B------:R-:W-:Y:S01]  /*18110*/  FADD.FTZ R33, R33, R16 ;  /* 0x0000001021217221 */ /* 0x000fe20000010000 */
[----:B------:R-:W-:Y:S01]  /*18120*/  FADD.FTZ R60, R60, R15 ;  /* 0x0000000f3c3c7221 */ /* 0x000fe20000010000 */
[----:B---3--:R-:W-:Y:S02]  /*18130*/  ISETP.NE.AND P3, PT, R59, RZ, PT ;  /* 0x000000ff3b00720c */ /* 0x008fe40003f65270 */
[----:B------:R-:W-:Y:S01]  /*18140*/  FADD.FTZ R33, R33, R14 ;  /* 0x0000000e21217221 */ /* 0x000fe20000010000 */
[----:B------:R-:W-:Y:S01]  /*18150*/  FADD.FTZ R60, R60, R13 ;  /* 0x0000000d3c3c7221 */ /* 0x000fe20000010000 */
[----:B------:R-:W-:Y:S02]  /*18160*/  MOV R13, 0x400 ;  /* 0x00000400000d7802 */ /* 0x000fe40000000f00 */
[----:B------:R-:W-:Y:S02]  /*18170*/  FADD.FTZ R33, R33, R12 ;  /* 0x0000000c21217221 */ /* 0x000fe40000010000 */
[----:B------:R-:W-:Y:S01]  /*18180*/  IADD3 R15, R13, 0x90, RZ ;  /* 0x000000900d0f7810 */ /* 0x000fe20007ffe0ff */
[----:B----4-:R-:W-:Y:S01]  /*18190*/  @!P1 FADD.FTZ R68, R68, R23 ;  /* 0x0000001744449221 */ /* 0x010fe20000010000 */
[----:B------:R-:W-:Y:S01]  /*181a0*/  FADD.FTZ R23, R33, R10 ;  /* 0x0000000a21177221 */ /* 0x000fe20000010000 */
[----:B------:R-:W-:Y:S01]  /*181b0*/  ISETP.NE.AND P2, PT, R66, RZ, PT ;  /* 0x000000ff4200720c */ /* 0x000fe20003f45270 */
[----:B------:R-:W-:Y:S01]  /*181c0*/  FADD.FTZ R22, R60, R11 ;  /* 0x0000000b3c167221 */ /* 0x000fe20000010000 */
[----:B-1----:R-:W-:-:S02]  /*181d0*/  LEA R10, R24, R15, 0x18 ;  /* 0x0000000f180a7211 */ /* 0x002fc400078ec0ff */
[----:B------:R-:W-:Y:S02]  /*181e0*/  @!P3 LEA R11, R24, R13, 0x18 ;  /* 0x0000000d180bb211 */ /* 0x000fe400078ec0ff */
[----:B------:R-:W-:Y:S02]  /*181f0*/  LEA R10, R66, R10, 0x4 ;  /* 0x0000000a420a7211 */ /* 0x000fe400078e20ff */
[----:B--2---:R-:W-:Y:S01]  /*18200*/  @!P3 LEA R12, R62, R11, 0x3 ;  /* 0x0000000b3e0cb211 */ /* 0x004fe200078e18ff */
[----:B0-----:R-:W-:Y:S02]  /*18210*/  @!P1 FADD.FTZ R69, R69, R26 ;  /* 0x0000001a45459221 */ /* 0x001fe40000010000 */
[----:B------:R0:W-:Y:S01]  /*18220*/  STS.128 [R10], R20 ;  /* 0x000000140a007388 */ /* 0x0001e20000000c00 */
[----:B------:R-:W-:Y:S03]  /*18230*/  BSSY B0, `(.L_x_370) ;  /* 0x0000026000007945 */ /* 0x000fe60003800000 */
[----:B------:R0:W-:Y:S01]  /*18240*/  @!P3 STS.64 [R12+0x10], R68 ;  /* 0x000010440c00b388 */ /* 0x0001e20000000a00 */
[----:B------:R-:W-:Y:S01]  /*18250*/  BAR.SYNC.DEFER_BLOCKING 0x0 ;  /* 0x0000000000007b1d */ /* 0x000fe20000010000 */
[----:B------:R-:W-:-:S02]  /*18260*/  ISETP.GT.U32.AND P1, PT, R66, 0x30, PT ;  /* 0x000000304200780c */ /* 0x000fc40003f24070 */
[----:B------:R-:W-:-:S03]  /*18270*/  MOV R11, UR9 ;  /* 0x00000009000b7c02 */ /* 0x000fc60008000f00 */
[----:B------:R-:W-:Y:S08]  /*18280*/  @P2 BRA `(.L_x_371) ;  /* 0x0000000000802947 */ /* 0x000ff00003800000 */
[----:B------:R-:W-:-:S05]  /*18290*/  LEA R38, R24, R13, 0x18 ;  /* 0x0000000d18267211 */ /* 0x000fca00078ec0ff */
[----:B------:R-:W1:Y:S04]  /*182a0*/  LDS.64 R36, [R38+0x18] ;  /* 0x0000180026247984 */ /* 0x000e680000000a00 */
[----:B0-----:R-:W0:Y:S04]  /*182b0*/  LDS.128 R12, [R38+0x20] ;  /* 0x00002000260c7984 */ /* 0x001e280000000c00 */
[----:B------:R-:W2:Y:S04]  /*182c0*/  LDS.128 R16, [R38+0x30] ;  /* 0x0000300026107984 */ /* 0x000ea80000000c00 */
[----:B------:R-:W3:Y:S04]  /*182d0*/  LDS.128 R24, [R38+0x40] ;  /* 0x0000400026187984 */ /* 0x000ee80000000c00 */
[----:B------:R-:W4:Y:S04]  /*182e0*/  LDS.128 R28, [R38+0x50] ;  /* 0x00005000261c7984 */ /* 0x000f280000000c00 */
[----:B------:R-:W4:Y:S01]  /*182f0*/  LDS.128 R32, [R38+0x60] ;  /* 0x0000600026207984 */ /* 0x000f220000000c00 */
[----:B-1----:R-:W-:Y:S01]  /*18300*/  FADD.FTZ R39, R68, R36 ;  /* 0x0000002444277221 */ /* 0x002fe20000010000 */
[----:B------:R-:W-:-:S02]  /*18310*/  FADD.FTZ R36, R69, R37 ;  /* 0x0000002545247221 */ /* 0x000fc40000010000 */
[----:B------:R-:W1:Y:S01]  /*18320*/  LDS.64 R68, [R38+0x70] ;  /* 0x0000700026447984 */ /* 0x000e620000000a00 */
[----:B0-----:R-:W-:Y:S01]  /*18330*/  FADD.FTZ R39, R39, R12 ;  /* 0x0000000c27277221 */ /* 0x001fe20000010000 */
        /* <DEDUP_REMOVED lines=15> */
[----:B------:R-:W-:Y:S01]  /*18430*/  FADD.FTZ R39, R39, R32 ;  /* 0x0000002027277221 */ /* 0x000fe20000010000 */
[----:B------:R-:W-:-:S03]  /*18440*/  FADD.FTZ R36, R36, R33 ;  /* 0x0000002124247221 */ /* 0x000fc60000010000 */
[----:B------:R-:W-:Y:S01]  /*18450*/  FADD.FTZ R39, R39, R34 ;  /* 0x0000002227277221 */ /* 0x000fe20000010000 */
[----:B------:R-:W-:-:S03]  /*18460*/  FADD.FTZ R36, R36, R35 ;  /* 0x0000002324247221 */ /* 0x000fc60000010000 */
[----:B-1----:R-:W-:Y:S01]  /*18470*/  FADD.FTZ R68, R39, R68 ;  /* 0x0000004427447221 */ /* 0x002fe20000010000 */
[----:B------:R-:W-:-:S07]  /*18480*/  FADD.FTZ R69, R36, R69 ;  /* 0x0000004524457221 */ /* 0x000fce0000010000 */
.L_x_371:
[----:B------:R-:W-:Y:S05]  /*18490*/  BSYNC B0 ;  /* 0x0000000000007941 */ /* 0x000fea0003800000 */
.L_x_370:
[----:B------:R-:W-:Y:S01]  /*184a0*/  BAR.SYNC.DEFER_BLOCKING 0x0 ;  /* 0x0000000000007b1d */ /* 0x000fe20000010000 */
[----:B------:R-:W-:-:S05]  /*184b0*/  IMAD R11, R11, 0x31, R66 ;  /* 0x000000310b0b7824 */ /* 0x000fca00078e0242 */
[----:B------:R-:W-:Y:S04]  /*184c0*/  BSSY B0, `(.L_x_372) ;  /* 0x0000025000007945 */ /* 0x000fe80003800000 */
[----:B------:R-:W-:Y:S05]  /*184d0*/  @P1 BRA `(.L_x_373) ;  /* 0x00000000008c1947 */ /* 0x000fea0003800000 */
[----:B0-----:R-:W0:Y:S04]  /*184e0*/  LDS.128 R12, [R10+0x310] ;  /* 0x000310000a0c7984 */ /* 0x001e280000000c00 */
[----:B------:R-:W1:Y:S04]  /*184f0*/  LDS.128 R16, [R10+0x620] ;  /* 0x000620000a107984 */ /* 0x000e680000000c00 */
[----:B------:R-:W2:Y:S04]  /*18500*/  LDS.128 R24, [R10+0x930] ;  /* 0x000930000a187984 */ /* 0x000ea80000000c00 */
[----:B------:R-:W3:Y:S04]  /*18510*/  LDS.128 R28, [R10+0xc40] ;  /* 0x000c40000a1c7984 */ /* 0x000ee80000000c00 */
[----:B------:R-:W4:Y:S04]  /*18520*/  LDS.128 R32, [R10+0xf50] ;  /* 0x000f50000a207984 */ /* 0x000f280000000c00 */
[----:B------:R-:W4:Y:S04]  /*18530*/  LDS.128 R36, [R10+0x1260] ;  /* 0x001260000a247984 */ /* 0x000f280000000c00 */
[----:B------:R-:W4:Y:S01]  /*18540*/  LDS.128 R40, [R10+0x1570] ;  /* 0x001570000a287984 */ /* 0x000f220000000c00 */
        /* <DEDUP_REMOVED lines=27> */
[----:B------:R-:W-:-:S07]  /*18700*/  FADD.FTZ R23, R14, R43 ;  /* 0x0000002b0e177221 */ /* 0x000fce0000010000 */
.L_x_373:
[----:B------:R-:W-:Y:S05]  /*18710*/  BSYNC B0 ;  /* 0x0000000000007941 */ /* 0x000fea0003800000 */
.L_x_372:
[----:B------:R-:W-:Y:S01]  /*18720*/  ULDC UR7, c[0x0][0xc] ;  /* 0x0000030000077ab9 */ /* 0x000fe20000000800 */
[----:B------:R-:W-:Y:S01]  /*18730*/  BSSY B0, `(.L_x_374) ;  /* 0x000001c000007945 */ /* 0x000fe20003800000 */
[----:B------:R-:W-:-:S03]  /*18740*/  IMAD.WIDE R44, R11, 0x4, R44 ;  /* 0x000000040b2c7825 */ /* 0x000fc600078e022c */
[----:B------:R-:W-:Y:S05]  /*18750*/  @P1 BRA `(.L_x_375) ;  /* 0x0000000000641947 */ /* 0x000fea0003800000 */
[----:B0-----:R-:W0:Y:S01]  /*18760*/  LDC.64 R12, c[0x0][0x288] ;  /* 0x0000a200ff0c7b82 */ /* 0x001e220000000a00 */
[----:B------:R1:W-:Y:S07]  /*18770*/  REDG.E.ADD.F32.FTZ.RN.STRONG.GPU desc[UR10][R44.64], R20 ;  /* 0x000000142c0079a6 */ /* 0x0003ee000c10f38a */
[----:B------:R-:W2:Y:S01]  /*18780*/  LDC.64 R14, c[0x0][0x288] ;  /* 0x0000a200ff0e7b82 */ /* 0x000ea20000000a00 */
[C---:B0-----:R-:W-:Y:S02]  /*18790*/  IMAD R17, R13.reuse, 0x3, RZ ;  /* 0x000000030d117824 */ /* 0x041fe400078e02ff */
[----:B------:R-:W-:Y:S01]  /*187a0*/  IMAD.WIDE.U32 R10, R12, 0x3, RZ ;  /* 0x000000030c0a7825 */ /* 0x000fe200078e00ff */
[----:B------:R-:W-:-:S03]  /*187b0*/  LEA.HI R12, P3, R13, R12, RZ, 0x1 ;  /* 0x0000000c0d0c7211 */ /* 0x000fc600078708ff */
[----:B------:R-:W-:Y:S01]  /*187c0*/  IMAD.IADD R17, R11, 0x1, R17 ;  /* 0x000000010b117824 */ /* 0x000fe200078e0211 */
[----:B------:R-:W-:-:S04]  /*187d0*/  IADD3.X R13, RZ, R13, RZ, P3, !PT ;  /* 0x0000000dff0d7210 */ /* 0x000fc80001ffe4ff */
[----:B------:R-:W-:Y:S02]  /*187e0*/  LEA.HI R10, P1, R17, R10, RZ, 0x1 ;  /* 0x0000000a110a7211 */ /* 0x000fe400078308ff */
[--C-:B------:R-:W-:Y:S02]  /*187f0*/  SHF.R.S64 R19, R12, 0x1, R13.reuse ;  /* 0x000000010c137819 */ /* 0x100fe4000000100d */
[----:B------:R-:W-:Y:S02]  /*18800*/  IADD3.X R17, RZ, R17, RZ, P1, !PT ;  /* 0x00000011ff117210 */ /* 0x000fe40000ffe4ff */
[----:B------:R-:W-:Y:S02]  /*18810*/  SHF.R.S32.HI R18, RZ, 0x1, R13 ;  /* 0x00000001ff127819 */ /* 0x000fe4000001140d */
[----:B--2---:R-:W-:Y:S02]  /*18820*/  LEA R12, P3, R14, R44, 0x2 ;  /* 0x0000002c0e0c7211 */ /* 0x004fe400078610ff */
[----:B------:R-:W-:-:S02]  /*18830*/  SHF.R.S64 R11, R10, 0x1, R17 ;  /* 0x000000010a0b7819 */ /* 0x000fc40000001011 */
[----:B------:R-:W-:Y:S02]  /*18840*/  SHF.R.S32.HI R16, RZ, 0x1, R17 ;  /* 0x00000001ff107819 */ /* 0x000fe40000011411 */
[C---:B------:R-:W-:Y:S02]  /*18850*/  SHF.L.U64.HI R17, R19.reuse, 0x2, R18 ;  /* 0x0000000213117819 */ /* 0x040fe40000010212 */
[-C--:B------:R-:W-:Y:S02]  /*18860*/  LEA R10, P1, R19, R44.reuse, 0x2 ;  /* 0x0000002c130a7211 */ /* 0x080fe400078210ff */
[----:B------:R-:W-:Y:S02]  /*18870*/  LEA.HI.X R13, R14, R45, R15, 0x2, P3 ;  /* 0x0000002d0e0d7211 */ /* 0x000fe400018f140f */
[C---:B------:R-:W-:Y:S02]  /*18880*/  SHF.L.U64.HI R15, R11.reuse, 0x2, R16 ;  /* 0x000000020b0f7819 */ /* 0x040fe40000010210 */
[----:B------:R-:W-:-:S02]  /*18890*/  LEA R14, P3, R11, R44, 0x2 ;  /* 0x0000002c0b0e7211 */ /* 0x000fc400078610ff */
[C---:B------:R-:W-:Y:S02]  /*188a0*/  IADD3.X R11, R45.reuse, R17, RZ, P1, !PT ;  /* 0x000000112d0b7210 */ /* 0x040fe40000ffe4ff */
[----:B------:R-:W-:-:S03]  /*188b0*/  IADD3.X R15, R45, R15, RZ, P3, !PT ;  /* 0x0000000f2d0f7210 */ /* 0x000fc60001ffe4ff */
[----:B------:R1:W-:Y:S04]  /*188c0*/  REDG.E.ADD.F32.FTZ.RN.STRONG.GPU desc[UR10][R10.64], R21 ;  /* 0x000000150a0079a6 */ /* 0x0003e8000c10f38a */
[----:B------:R1:W-:Y:S04]  /*188d0*/  REDG.E.ADD.F32.FTZ.RN.STRONG.GPU desc[UR10][R12.64], R22 ;  /* 0x000000160c0079a6 */ /* 0x0003e8000c10f38a */
[----:B------:R1:W-:Y:S02]  /*188e0*/  REDG.E.ADD.F32.FTZ.RN.STRONG.GPU desc[UR10][R14.64], R23 ;  /* 0x000000170e0079a6 */ /* 0x0003e4000c10f38a */
.L_x_375:
[----:B------:R-:W-:Y:S05]  /*188f0*/  BSYNC B0 ;  /* 0x0000000000007941 */ /* 0x000fea0003800000 */
.L_x_374:
[----:B------:R-:W-:-:S06]  /*18900*/  UISETP.GE.U32.AND UP0, UPT, UR7, 0x2, UPT ;  /* 0x000000020700788c */ /* 0x000fcc000bf06070 */
[----:B------:R-:W-:-:S13]  /*18910*/  PLOP3.LUT P1, PT, PT, PT, UP0, 0x80, 0x0 ;  /* 0x000000000000781c */ /* 0x000fda0003f2f008 */
[----:B------:R-:W-:Y:S05]  /*18920*/  @!P1 BRA `(.L_x_376) ;  /* 0x0000001000b49947 */ /* 0x000fea0003800000 */
[----:B-1----:R-:W1:Y:S01]  /*18930*/  LDC R11, c[0x0][0x10] ;  /* 0x00000400ff0b7b82 */ /* 0x002e620000000800 */
[----:B------:R-:W2:Y:S01]  /*18940*/  S2R R14, SR_CTAID.Y ;  /* 0x00000000000e7919 */ /* 0x000ea20000002600 */
[----:B------:R-:W-:Y:S01]  /*18950*/  ULOP3.LUT UR6, UR4, 0x1, URZ, 0xc0, !UPT ;  /* 0x0000000104067892 */ /* 0x000fe2000f8ec03f */
[----:B------:R-:W-:Y:S05]  /*18960*/  BSSY B0, `(.L_x_377) ;  /* 0x0000027000007945 */ /* 0x000fea0003800000 */
[----:B0-----:R-:W0:Y:S08]  /*18970*/  LDC.64 R12, c[0x0][0x258] ;  /* 0x00009600ff0c7b82 */ /* 0x001e300000000a00 */
[----:B------:R-:W3:Y:S01]  /*18980*/  LDC.64 R16, c[0x0][0x260] ;  /* 0x00009800ff107b82 */ /* 0x000ee20000000a00 */
[----:B-1----:R-:W-:-:S04]  /*18990*/  IMAD R15, R11, UR6, RZ ;  /* 0x000000060b0f7c24 */ /* 0x002fc8000f8e02ff */
[C---:B------:R-:W-:Y:S01]  /*189a0*/  IMAD R10, R15.reuse, UR7, RZ ;  /* 0x000000070f0a7c24 */ /* 0x040fe2000f8e02ff */
[----:B--2---:R-:W-:-:S04]  /*189b0*/  IADD3 R19, R15, R14, RZ ;  /* 0x0000000e0f137210 */ /* 0x004fc80007ffe0ff */
[----:B------:R-:W-:Y:S01]  /*189c0*/  SHF.L.U32 R15, R10, 0x1, RZ ;  /* 0x000000010a0f7819 */ /* 0x000fe200000006ff */
[----:B0-----:R-:W-:-:S04]  /*189d0*/  IMAD.WIDE.U32 R18, R19, 0x4, R12 ;  /* 0x0000000413127825 */ /* 0x001fc800078e000c */
[----:B---3--:R-:W-:Y:S01]  /*189e0*/  IMAD.WIDE R12, R15, 0x4, R16 ;  /* 0x000000040f0c7825 */ /* 0x008fe200078e0210 */
[----:B------:R-:W-:Y:S06]  /*189f0*/  @P2 BRA `(.L_x_378) ;  /* 0x0000000000742947 */ /* 0x000fec0003800000 */
[----:B------:R-:W0:Y:S01]  /*18a00*/  S2R R10, SR_LANEID ;  /* 0x00000000000a7919 */ /* 0x000e220000000000 */
[----:B------:R-:W-:Y:S01]  /*18a10*/  VOTEU.ANY UR8, UPT, PT ;  /* 0x0000000000087886 */ /* 0x000fe200038e0100 */
[----:B------:R-:W-:Y:S01]  /*18a20*/  ULOP3.LUT UP0, URZ, UR4, 0x2, URZ, 0xc0, !UPT ;  /* 0x00000002043f7892 */ /* 0x000fe2000f80c03f */
[----:B------:R-:W-:Y:S01]  /*18a30*/  IMAD R17, R11, UR13, R14 ;  /* 0x0000000d0b117c24 */ /* 0x000fe2000f8e020e */
[----:B------:R-:W-:Y:S01]  /*18a40*/  UFLO.U32 UR9, UR8 ;  /* 0x00000008000972bd */ /* 0x000fe200080e0000 */
[----:B------:R-:W-:Y:S01]  /*18a50*/  UMOV UR6, 0x1 ;  /* 0x0000000100067882 */ /* 0x000fe20000000000 */
[----:B------:R-:W-:Y:S01]  /*18a60*/  UPOPC UR8, UR8 ;  /* 0x00000008000872bf */ /* 0x000fe20008000000 */
[----:B------:R-:W-:Y:S01]  /*18a70*/  IMAD.WIDE.U32 R16, R17, 0x8, R12 ;  /* 0x0000000811107825 */ /* 0x000fe200078e000c */
[----:B------:R-:W-:-:S04]  /*18a80*/  USEL UR6, UR6, 0xffffffff, !UP0 ;  /* 0xffffffff06067887 */ /* 0x000fc8000c000000 */
[----:B------:R-:W-:Y:S01]  /*18a90*/  UIMAD UR6, UR6, UR8, URZ ;  /* 0x00000008060672a4 */ /* 0x000fe2000f8e023f */
[----:B------:R1:W-:Y:S02]  /*18aa0*/  STG.E.64 desc[UR10][R16.64], R68 ;  /* 0x0000004410007986 */ /* 0x0003e4000c101b0a */
[----:B------:R-:W-:-:S03]  /*18ab0*/  UMOV UR8, 0xffffffff ;  /* 0xffffffff00087882 */ /* 0x000fc60000000000 */
[----:B------:R-:W-:Y:S01]  /*18ac0*/  MOV R15, UR6 ;  /* 0x00000006000f7c02 */ /* 0x000fe20008000f00 */
[----:B------:R-:W-:Y:S01]  /*18ad0*/  USEL UR6, UR7, URZ, !UP0 ;  /* 0x0000003f07067287 */ /* 0x000fe2000c000000 */
[----:B0-----:R-:W-:Y:S02]  /*18ae0*/  ISETP.EQ.U32.AND P1, PT, R10, UR9, PT ;  /* 0x000000090a007c0c */ /* 0x001fe4000bf22070 */
[----:B------:R-:W-:Y:S01]  /*18af0*/  MOV R10, 0xffffffff ;  /* 0xffffffff000a7802 */ /* 0x000fe20000000f00 */
[----:B------:R-:W-:-:S10]  /*18b00*/  UISETP.NE.AND UP0, UPT, UR8, UR6, UPT ;  /* 0x000000060800728c */ /* 0x000fd4000bf05270 */
[----:B------:R-:W-:Y:S06]  /*18b10*/  @P1 MEMBAR.ALL.GPU ;  /* 0x0000000000001992 */ /* 0x000fec000000a000 */
[----:B------:R-:W-:-:S00]  /*18b20*/  @P1 ERRBAR ;  /* 0x00000000000019ab */ /* 0x000fc00000000000 */
[----:B------:R-:W-:Y:S06]  /*18b30*/  @P1 CGAERRBAR ;  /* 0x00000000000015ab */ /* 0x000fec0000000000 */
[----:B------:R1:W-:Y:S01]  /*18b40*/  @P1 REDG.E.ADD.S32.STRONG.GPU desc[UR10][R18.64], R15 ;  /* 0x0000000f1200198e */ /* 0x0003e2000c10e38a */
[----:B------:R-:W-:-:S03]  /*18b50*/  PLOP3.LUT P1, PT, PT, PT, UP0, 0x80, 0x0 ;  /* 0x000000000000781c */ /* 0x000fc60003f2f008 */
[----:B------:R1:W-:Y:S10]  /*18b60*/  STL [R1], R10 ;  /* 0x0000000a01007387 */ /* 0x0003f40000100800 */
[----:B-1----:R-:W-:Y:S05]  /*18b70*/  @!P1 BRA `(.L_x_378) ;  /* 0x0000000000149947 */ /* 0x002fea0003800000 */
.L_x_379:
[----:B------:R-:W2:Y:S04]  /*18b80*/  LDG.E.STRONG.GPU R10, desc[UR10][R18.64] ;  /* 0x0000000a120a7981 */ /* 0x000ea8000c1ef900 */
[----:B--2---:R-:W-:Y:S04]  /*18b90*/  CCTL.IVALL ;  /* 0x00000000ff00798f */ /* 0x004fe80002000000 */
[----:B------:R0:W-:Y:S01]  /*18ba0*/  STL [R1], R10 ;  /* 0x0000000a01007387 */ /* 0x0001e20000100800 */
[----:B------:R-:W-:-:S13]  /*18bb0*/  ISETP.NE.AND P1, PT, R10, UR6, PT ;  /* 0x000000060a007c0c */ /* 0x000fda000bf25270 */
[----:B0-----:R-:W-:Y:S05]  /*18bc0*/  @P1 BRA `(.L_x_379) ;  /* 0xfffffffc00ec1947 */ /* 0x001fea000383ffff */
.L_x_378:
[----:B------:R-:W-:Y:S05]  /*18bd0*/  BSYNC B0 ;  /* 0x0000000000007941 */ /* 0x000fea0003800000 */
.L_x_377:
[----:B------:R-:W-:Y:S01]  /*18be0*/  BAR.SYNC.DEFER_BLOCKING 0x0 ;  /* 0x0000000000007b1d */ /* 0x000fe20000010000 */
[----:B------:R-:W-:-:S13]  /*18bf0*/  ISETP.NE.AND P1, PT, RZ, UR7, PT ;  /* 0x00000007ff007c0c */ /* 0x000fda000bf25270 */
[----:B------:R-:W-:Y:S05]  /*18c00*/  @!P1 BRA `(.L_x_376) ;  /* 0x0000000c00fc9947 */ /* 0x000fea0003800000 */
[----:B------:R-:W-:Y:S01]  /*18c10*/  UIADD3 UR6, UR7, -0x1, URZ ;  /* 0xffffffff07067890 */ /* 0x000fe2000fffe03f */
[----:B------:R-:W-:-:S03]  /*18c20*/  HFMA2.MMA R15, -RZ, RZ, 0, 0 ;  /* 0x00000000ff0f7435 */ /* 0x000fc600000001ff */
[----:B------:R-:W-:-:S06]  /*18c30*/  UISETP.GE.U32.AND UP0, UPT, UR6, 0x3, UPT ;  /* 0x000000030600788c */ /* 0x000fcc000bf06070 */
[----:B------:R-:W-:-:S13]  /*18c40*/  PLOP3.LUT P1, PT, PT, PT, UP0, 0x80, 0x0 ;  /* 0x000000000000781c */ /* 0x000fda0003f2f008 */
[----:B------:R-:W-:Y:S05]  /*18c50*/  @!P1 BRA `(.L_x_380) ;  /* 0x0000000c006c9947 */ /* 0x000fea0003800000 */
[----:B------:R-:W-:Y:S01]  /*18c60*/  ULOP3.LUT UR6, UR7, 0x3, URZ, 0xc0, !UPT ;  /* 0x0000000307067892 */ /* 0x000fe2000f8ec03f */
[----:B------:R-:W-:-:S03]  /*18c70*/  MOV R15, RZ ;  /* 0x000000ff000f7202 */ /* 0x000fc60000000f00 */
[----:B------:R-:W-:-:S06]  /*18c80*/  UIADD3 UR6, -UR6, UR7, URZ ;  /* 0x0000000706067290 */ /* 0x000fcc000fffe13f */
[----:B------:R-:W-:Y:S02]  /*18c90*/  ISETP.LT.AND P1, PT, RZ, UR6, PT ;  /* 0x00000006ff007c0c */ /* 0x000fe4000bf21270 */
[----:B------:R-:W-:-:S11]  /*18ca0*/  MOV R10, UR6 ;  /* 0x00000006000a7c02 */ /* 0x000fd60008000f00 */
[----:B------:R-:W-:Y:S05]  /*18cb0*/  @!P1 BRA `(.L_x_381) ;  /* 0x0000000800d89947 */ /* 0x000fea0003800000 */
[----:B------:R-:W-:Y:S02]  /*18cc0*/  ISETP.GT.AND P3, PT, R10, 0xc, PT ;  /* 0x0000000c0a00780c */ /* 0x000fe40003f64270 */
[----:B------:R-:W-:-:S11]  /*18cd0*/  PLOP3.LUT P1, PT, PT, PT, PT, 0x80, 0x0 ;  /* 0x000000000000781c */ /* 0x000fd60003f2f070 */
[----:B------:R-:W-:Y:S05]  /*18ce0*/  @!P3 BRA `(.L_x_382) ;  /* 0x0000000400d0b947 */ /* 0x000fea0003800000 */
[----:B------:R-:W-:-:S13]  /*18cf0*/  PLOP3.LUT P1, PT, PT, PT, PT, 0x8, 0x0 ;  /* 0x000000000000781c */ /* 0x000fda0003f2e170 */
.L_x_383:
[C---:B------:R-:W-:Y:S02]  /*18d00*/  IADD3 R19, R15.reuse, 0x1, RZ ;  /* 0x000000010f137810 */ /* 0x040fe40007ffe0ff */
[----:B------:R-:W-:Y:S02]  /*18d10*/  ISETP.EQ.OR P3, PT, R15, UR13, P2 ;  /* 0x0000000d0f007c0c */ /* 0x000fe40009762670 */
[----:B------:R-:W-:Y:S02]  /*18d20*/  ISETP.EQ.OR P4, PT, R19, UR13, P2 ;  /* 0x0000000d13007c0c */ /* 0x000fe40009782670 */
[C---:B------:R-:W-:Y:S02]  /*18d30*/  IADD3 R21, R15.reuse, 0x2, RZ ;  /* 0x000000020f157810 */ /* 0x040fe40007ffe0ff */
[----:B------:R-:W-:Y:S02]  /*18d40*/  IADD3 R23, R15, 0x3, RZ ;  /* 0x000000030f177810 */ /* 0x000fe40007ffe0ff */
[----:B------:R-:W-:-:S02]  /*18d50*/  ISETP.EQ.OR P6, PT, R21, UR13, P2 ;  /* 0x0000000d15007c0c */ /* 0x000fc400097c2670 */
[----:B------:R-:W-:-:S03]  /*18d60*/  ISETP.EQ.OR P5, PT, R23, UR13, P2 ;  /* 0x0000000d17007c0c */ /* 0x000fc600097a2670 */
[C-C-:B------:R-:W-:Y:S02]  /*18d70*/  @!P3 IMAD R17, R11.reuse, R15, R14.reuse ;  /* 0x0000000f0b11b224 */ /* 0x140fe400078e020e */
[----:B------:R-:W-:Y:S02]  /*18d80*/  @!P4 IMAD R19, R11, R19, R14 ;  /* 0x000000130b13c224 */ /* 0x000fe400078e020e */
[----:B------:R-:W-:-:S04]  /*18d90*/  @!P3 IMAD.WIDE.U32 R16, R17, 0x8, R12 ;  /* 0x000000081110b825 */ /* 0x000fc800078e000c */
[----:B------:R-:W-:Y:S02]  /*18da0*/  @!P4 IMAD.WIDE.U32 R18, R19, 0x8, R12 ;  /* 0x000000081312c825 */ /* 0x000fe400078e000c */
[----:B------:R-:W2:Y:S02]  /*18db0*/  @!P3 LDG.E.64 R16, desc[UR10][R16.64] ;  /* 0x0000000a1010b981 */ /* 0x000ea4000c1e1b00 */
[C-C-:B------:R-:W-:Y:S02]  /*18dc0*/  @!P6 IMAD R21, R11.reuse, R21, R14.reuse ;  /* 0x000000150b15e224 */ /* 0x140fe400078e020e */
[----:B------:R-:W-:Y:S01]  /*18dd0*/  @!P5 IMAD R23, R11, R23, R14 ;  /* 0x000000170b17d224 */ /* 0x000fe200078e020e */
[----:B------:R-:W3:Y:S01]  /*18de0*/  @!P4 LDG.E.64 R18, desc[UR10][R18.64] ;  /* 0x0000000a1212c981 */ /* 0x000ee2000c1e1b00 */
[----:B------:R-:W-:-:S04]  /*18df0*/  @!P6 IMAD.WIDE.U32 R20, R21, 0x8, R12 ;  /* 0x000000081514e825 */ /* 0x000fc800078e000c */
[----:B------:R-:W-:Y:S02]  /*18e00*/  @!P5 IMAD.WIDE.U32 R22, R23, 0x8, R12 ;  /* 0x000000081716d825 */ /* 0x000fe400078e000c */
[----:B------:R-:W4:Y:S04]  /*18e10*/  @!P6 LDG.E.64 R20, desc[UR10][R20.64] ;  /* 0x0000000a1414e981 */ /* 0x000f28000c1e1b00 */
[----:B------:R-:W4:Y:S01]  /*18e20*/  @!P5 LDG.E.64 R22, desc[UR10][R22.64] ;  /* 0x0000000a1616d981 */ /* 0x000f22000c1e1b00 */
[----:B------:R-:W-:Y:S01]  /*18e30*/  IADD3 R24, R15, 0x4, RZ ;  /* 0x000000040f187810 */ /* 0x000fe20007ffe0ff */
[----:B--2---:R-:W-:Y:S01]  /*18e40*/  @!P3 FADD.FTZ R68, R68, R16 ;  /* 0x000000104444b221 */ /* 0x004fe20000010000 */
[----:B------:R-:W-:Y:S01]  /*18e50*/  @!P3 FADD.FTZ R69, R69, R17 ;  /* 0x000000114545b221 */ /* 0x000fe20000010000 */
[----:B------:R-:W-:-:S02]  /*18e60*/  IADD3 R16, R15, 0x5, RZ ;  /* 0x000000050f107810 */ /* 0x000fc40007ffe0ff */
[----:B------:R-:W-:Y:S01]  /*18e70*/  ISETP.EQ.OR P3, PT, R24, UR13, P2 ;  /* 0x0000000d18007c0c */ /* 0x000fe20009762670 */
[----:B---3--:R-:W-:Y:S01]  /*18e80*/  @!P4 FADD.FTZ R68, R68, R18 ;  /* 0x000000124444c221 */ /* 0x008fe20000010000 */
[----:B------:R-:W-:Y:S01]  /*18e90*/  @!P4 FADD.FTZ R69, R69, R19 ;  /* 0x000000134545c221 */ /* 0x000fe20000010000 */
[----:B------:R-:W-:Y:S02]  /*18ea0*/  IADD3 R18, R15, 0x6, RZ ;  /* 0x000000060f127810 */ /* 0x000fe40007ffe0ff */
[----:B------:R-:W-:Y:S01]  /*18eb0*/  ISETP.EQ.OR P4, PT, R16, UR13, P2 ;  /* 0x0000000d10007c0c */ /* 0x000fe20009782670 */
[----:B----4-:R-:W-:Y:S01]  /*18ec0*/  @!P6 FADD.FTZ R68, R68, R20 ;  /* 0x000000144444e221 */ /* 0x010fe20000010000 */
[----:B------:R-:W-:Y:S01]  /*18ed0*/  @!P6 FADD.FTZ R69, R69, R21 ;  /* 0x000000154545e221 */ /* 0x000fe20000010000 */
[----:B------:R-:W-:Y:S02]  /*18ee0*/  IADD3 R20, R15, 0x7, RZ ;  /* 0x000000070f147810 */ /* 0x000fe40007ffe0ff */
[----:B------:R-:W-:Y:S01]  /*18ef0*/  ISETP.EQ.OR P6, PT, R18, UR13, P2 ;  /* 0x0000000d12007c0c */ /* 0x000fe200097c2670 */
[----:B------:R-:W-:Y:S01]  /*18f00*/  @!P5 FADD.FTZ R68, R68, R22 ;  /* 0x000000164444d221 */ /* 0x000fe20000010000 */
[----:B------:R-:W-:Y:S01]  /*18f10*/  @!P5 FADD.FTZ R69, R69, R23 ;  /* 0x000000174545d221 */ /* 0x000fe20000010000 */
[----:B------:R-:W-:Y:S01]  /*18f20*/  ISETP.EQ.OR P5, PT, R20, UR13, P2 ;  /* 0x0000000d14007c0c */ /* 0x000fe200097a2670 */
[----:B------:R-:W-:-:S04]  /*18f30*/  @!P3 IMAD R17, R11, R24, R14 ;  /* 0x000000180b11b224 */ /* 0x000fc800078e020e */
[----:B------:R-:W-:Y:S02]  /*18f40*/  @!P4 IMAD R19, R11, R16, R14 ;  /* 0x000000100b13c224 */ /* 0x000fe400078e020e */
[----:B------:R-:W-:-:S04]  /*18f50*/  @!P3 IMAD.WIDE.U32 R16, R17, 0x8, R12 ;  /* 0x000000081110b825 */ /* 0x000fc800078e000c */
[----:B------:R-:W-:Y:S02]  /*18f60*/  @!P6 IMAD R21, R11, R18, R14 ;  /* 0x000000120b15e224 */ /* 0x000fe400078e020e */
[----:B------:R-:W2:Y:S01]  /*18f70*/  @!P3 LDG.E.64 R16, desc[UR10][R16.64] ;  /* 0x0000000a1010b981 */ /* 0x000ea2000c1e1b00 */
[----:B------:R-:W-:-:S04]  /*18f80*/  @!P4 IMAD.WIDE.U32 R18, R19, 0x8, R12 ;  /* 0x000000081312c825 */ /* 0x000fc800078e000c */
[----:B------:R-:W-:Y:S02]  /*18f90*/  @!P5 IMAD R23, R11, R20, R14 ;  /* 0x000000140b17d224 */ /* 0x000fe400078e020e */
[--C-:B------:R-:W-:Y:S01]  /*18fa0*/  @!P6 IMAD.WIDE.U32 R20, R21, 0x8, R12.reuse ;  /* 0x000000081514e825 */ /* 0x100fe200078e000c */
[----:B------:R-:W3:Y:S03]  /*18fb0*/  @!P4 LDG.E.64 R18, desc[UR10][R18.64] ;  /* 0x0000000a1212c981 */ /* 0x000ee6000c1e1b00 */
[----:B------:R-:W-:Y:S02]  /*18fc0*/  @!P5 IMAD.WIDE.U32 R22, R23, 0x8, R12 ;  /* 0x000000081716d825 */ /* 0x000fe400078e000c */
[----:B------:R-:W4:Y:S04]  /*18fd0*/  @!P6 LDG.E.64 R20, desc[UR10][R20.64] ;  /* 0x0000000a1414e981 */ /* 0x000f28000c1e1b00 */
[----:B------:R-:W4:Y:S01]  /*18fe0*/  @!P5 LDG.E.64 R22, desc[UR10][R22.64] ;  /* 0x0000000a1616d981 */ /* 0x000f22000c1e1b00 */
[----:B------:R-:W-:-:S02]  /*18ff0*/  IADD3 R24, R15, 0x8, RZ ;  /* 0x000000080f187810 */ /* 0x000fc40007ffe0ff */
[C---:B------:R-:W-:Y:S02]  /*19000*/  IADD3 R25, R15.reuse, 0x9, RZ ;  /* 0x000000090f197810 */ /* 0x040fe40007ffe0ff */
[----:B------:R-:W-:Y:S01]  /*19010*/  IADD3 R26, R15, 0xb, RZ ;  /* 0x0000000b0f1a7810 */ /* 0x000fe20007ffe0ff */
[----:B--2---:R-:W-:Y:S01]  /*19020*/  @!P3 FADD.FTZ R68, R68, R16 ;  /* 0x000000104444b221 */ /* 0x004fe20000010000 */
[----:B------:R-:W-:Y:S01]  /*19030*/  @!P3 FADD.FTZ R69, R69, R17 ;  /* 0x000000114545b221 */ /* 0x000fe20000010000 */
[----:B------:R-:W-:Y:S02]  /*19040*/  ISETP.EQ.OR P3, PT, R24, UR13, P2 ;  /* 0x0000000d18007c0c */ /* 0x000fe40009762670 */
[----:B---3--:R-:W-:Y:S01]  /*19050*/  @!P4 FADD.FTZ R68, R68, R18 ;  /* 0x000000124444c221 */ /* 0x008fe20000010000 */
[----:B------:R-:W-:Y:S01]  /*19060*/  @!P4 FADD.FTZ R69, R69, R19 ;  /* 0x000000134545c221 */ /* 0x000fe20000010000 */
[----:B------:R-:W-:Y:S02]  /*19070*/  ISETP.EQ.OR P4, PT, R25, UR13, P2 ;  /* 0x0000000d19007c0c */ /* 0x000fe40009782670 */
[----:B----4-:R-:W-:Y:S01]  /*19080*/  @!P6 FADD.FTZ R68, R68, R20 ;  /* 0x000000144444e221 */ /* 0x010fe20000010000 */
[----:B------:R-:W-:Y:S01]  /*19090*/  IADD3 R20, R15, 0xa, RZ ;  /* 0x0000000a0f147810 */ /* 0x000fe20007ffe0ff */
[----:B------:R-:W-:-:S05]  /*190a0*/  @!P6 FADD.FTZ R69, R69, R21 ;  /* 0x000000154545e221 */ /* 0x000fca0000010000 */
[----:B------:R-:W-:Y:S01]  /*190b0*/  @!P3 IMAD R17, R11, R24, R14 ;  /* 0x000000180b11b224 */ /* 0x000fe200078e020e */
[----:B------:R-:W-:Y:S01]  /*190c0*/  ISETP.EQ.OR P6, PT, R20, UR13, P2 ;  /* 0x0000000d14007c0c */ /* 0x000fe200097c2670 */
[----:B------:R-:W-:Y:S01]  /*190d0*/  @!P5 FADD.FTZ R68, R68, R22 ;  /* 0x000000164444d221 */ /* 0x000fe20000010000 */
[----:B------:R-:W-:Y:S01]  /*190e0*/  @!P5 FADD.FTZ R69, R69, R23 ;  /* 0x000000174545d221 */ /* 0x000fe20000010000 */
[----:B------:R-:W-:Y:S01]  /*190f0*/  ISETP.EQ.OR P5, PT, R26, UR13, P2 ;  /* 0x0000000d1a007c0c */ /* 0x000fe200097a2670 */
[----:B------:R-:W-:-:S04]  /*19100*/  @!P3 IMAD.WIDE.U32 R16, R17, 0x8, R12 ;  /* 0x000000081110b825 */ /* 0x000fc800078e000c */
[----:B------:R-:W-:Y:S02]  /*19110*/  @!P4 IMAD R19, R11, R25, R14 ;  /* 0x000000190b13c224 */ /* 0x000fe400078e020e */
[----:B------:R-:W2:Y:S02]  /*19120*/  @!P3 LDG.E.64 R16, desc[UR10][R16.64] ;  /* 0x0000000a1010b981 */ /* 0x000ea4000c1e1b00 */
[----:B------:R-:W-:-:S04]  /*19130*/  @!P4 IMAD.WIDE.U32 R18, R19, 0x8, R12 ;  /* 0x000000081312c825 */ /* 0x000fc800078e000c */
[C-C-:B------:R-:W-:Y:S02]  /*19140*/  @!P6 IMAD R21, R11.reuse, R20, R14.reuse ;  /* 0x000000140b15e224 */ /* 0x140fe400078e020e */
[----:B------:R-:W3:Y:S01]  /*19150*/  @!P4 LDG.E.64 R18, desc[UR10][R18.64] ;  /* 0x0000000a1212c981 */ /* 0x000ee2000c1e1b00 */
[----:B------:R-:W-:Y:S02]  /*19160*/  @!P5 IMAD R23, R11, R26, R14 ;  /* 0x0000001a0b17d224 */ /* 0x000fe400078e020e */
        /* <DEDUP_REMOVED lines=11> */
[----:B------:R-:W-:Y:S02]  /*19220*/  ISETP.EQ.OR P4, PT, R16, UR13, P2 ;  /* 0x0000000d10007c0c */ /* 0x000fe40009782670 */
[----:B------:R-:W-:Y:S01]  /*19230*/  IADD3 R18, R15, 0xe, RZ ;  /* 0x0000000e0f127810 */ /* 0x000fe20007ffe0ff */
[----:B----4-:R-:W-:Y:S01]  /*19240*/  @!P6 FADD.FTZ R68, R68, R20 ;  /* 0x000000144444e221 */ /* 0x010fe20000010000 */
[----:B------:R-:W-:Y:S01]  /*19250*/  @!P6 FADD.FTZ R69, R69, R21 ;  /* 0x000000154545e221 */ /* 0x000fe20000010000 */
[----:B------:R-:W-:Y:S02]  /*19260*/  IADD3 R20, R15, 0xf, RZ ;  /* 0x0000000f0f147810 */ /* 0x000fe40007ffe0ff */
[----:B------:R-:W-:-:S03]  /*19270*/  ISETP.EQ.OR P6, PT, R18, UR13, P2 ;  /* 0x0000000d12007c0c */ /* 0x000fc600097c2670 */
[----:B------:R-:W-:Y:S02]  /*19280*/  @!P3 IMAD R17, R11, R24, R14 ;  /* 0x000000180b11b224 */ /* 0x000fe400078e020e */
[----:B------:R-:W-:Y:S01]  /*19290*/  @!P5 FADD.FTZ R68, R68, R22 ;  /* 0x000000164444d221 */ /* 0x000fe20000010000 */
[----:B------:R-:W-:Y:S01]  /*192a0*/  @!P5 FADD.FTZ R69, R69, R23 ;  /* 0x000000174545d221 */ /* 0x000fe20000010000 */
[----:B------:R-:W-:Y:S01]  /*192b0*/  ISETP.EQ.OR P5, PT, R20, UR13, P2 ;  /* 0x0000000d14007c0c */ /* 0x000fe200097a2670 */
[----:B------:R-:W-:Y:S02]  /*192c0*/  @!P4 IMAD R19, R11, R16, R14 ;  /* 0x000000100b13c224 */ /* 0x000fe400078e020e */
[----:B------:R-:W-:-:S06]  /*192d0*/  @!P3 IMAD.WIDE.U32 R16, R17, 0x8, R12 ;  /* 0x000000081110b825 */ /* 0x000fcc00078e000c */
[----:B------:R-:W2:Y:S01]  /*192e0*/  @!P3 LDG.E.64 R16, desc[UR10][R16.64] ;  /* 0x0000000a1010b981 */ /* 0x000ea2000c1e1b00 */
[----:B------:R-:W-:Y:S02]  /*192f0*/  @!P6 IMAD R21, R11, R18, R14 ;  /* 0x000000120b15e224 */ /* 0x000fe400078e020e */
[----:B------:R-:W-:-:S04]  /*19300*/  @!P4 IMAD.WIDE.U32 R18, R19, 0x8, R12 ;  /* 0x000000081312c825 */ /* 0x000fc800078e000c */
[----:B------:R-:W-:Y:S02]  /*19310*/  @!P5 IMAD R23, R11, R20, R14 ;  /* 0x000000140b17d224 */ /* 0x000fe400078e020e */
[--C-:B------:R-:W-:Y:S01]  /*19320*/  @!P6 IMAD.WIDE.U32 R20, R21, 0x8, R12.reuse ;  /* 0x000000081514e825 */ /* 0x100fe200078e000c */
[----:B------:R-:W3:Y:S03]  /*19330*/  @!P4 LDG.E.64 R18, desc[UR10][R18.64] ;  /* 0x0000000a1212c981 */ /* 0x000ee6000c1e1b00 */
[----:B------:R-:W-:Y:S02]  /*19340*/  @!P5 IMAD.WIDE.U32 R22, R23, 0x8, R12 ;  /* 0x000000081716d825 */ /* 0x000fe400078e000c */
[----:B------:R-:W4:Y:S04]  /*19350*/  @!P6 LDG.E.64 R20, desc[UR10][R20.64] ;  /* 0x0000000a1414e981 */ /* 0x000f28000c1e1b00 */
[----:B------:R-:W4:Y:S01]  /*19360*/  @!P5 LDG.E.64 R22, desc[UR10][R22.64] ;  /* 0x0000000a1616d981 */ /* 0x000f22000c1e1b00 */
[----:B------:R-:W-:-:S02]  /*19370*/  IADD3 R10, R10, -0x10, RZ ;  /* 0xfffffff00a0a7810 */ /* 0x000fc40007ffe0ff */
[----:B------:R-:W-:Y:S01]  /*19380*/  IADD3 R15, R15, 0x10, RZ ;  /* 0x000000100f0f7810 */ /* 0x000fe20007ffe0ff */
[----:B--2---:R-:W-:Y:S01]  /*19390*/  @!P3 FADD.FTZ R68, R68, R16 ;  /* 0x000000104444b221 */ /* 0x004fe20000010000 */
[----:B------:R-:W-:Y:S01]  /*193a0*/  @!P3 FADD.FTZ R69, R69, R17 ;  /* 0x000000114545b221 */ /* 0x000fe20000010000 */
[----:B------:R-:W-:Y:S02]  /*193b0*/  ISETP.GT.AND P3, PT, R10, 0xc, PT ;  /* 0x0000000c0a00780c */ /* 0x000fe40003f64270 */
[----:B---3--:R-:W-:Y:S01]  /*193c0*/  @!P4 FADD.FTZ R68, R68, R18 ;  /* 0x000000124444c221 */ /* 0x008fe20000010000 */
[----:B------:R-:W-:-:S03]  /*193d0*/  @!P4 FADD.FTZ R69, R69, R19 ;  /* 0x000000134545c221 */ /* 0x000fc60000010000 */
[----:B----4-:R-:W-:Y:S01]  /*193e0*/  @!P6 FADD.FTZ R68, R68, R20 ;  /* 0x000000144444e221 */ /* 0x010fe20000010000 */
[----:B------:R-:W-:-:S03]  /*193f0*/  @!P6 FADD.FTZ R69, R69, R21 ;  /* 0x000000154545e221 */ /* 0x000fc60000010000 */
[----:B------:R-:W-:Y:S01]  /*19400*/  @!P5 FADD.FTZ R68, R68, R22 ;  /* 0x000000164444d221 */ /* 0x000fe20000010000 */
[----:B------:R-:W-:Y:S02]  /*19410*/  @!P5 FADD.FTZ R69, R69, R23 ;  /* 0x000000174545d221 */ /* 0x000fe40000010000 */
[----:B------:R-:W-:Y:S05]  /*19420*/  @P3 BRA `(.L_x_383) ;  /* 0xfffffff800343947 */ /* 0x000fea000383ffff */
.L_x_382:
[----:B------:R-:W-:-:S13]  /*19430*/  ISETP.GT.AND P3, PT, R10, 0x4, PT ;  /* 0x000000040a00780c */ /* 0x000fda0003f64270 */
[----:B------:R-:W-:Y:S05]  /*19440*/  @!P3 BRA `(.L_x_384) ;  /* 0x0000000000ecb947 */ /* 0x000fea0003800000 */
[C---:B------:R-:W-:Y:S02]  /*19450*/  IADD3 R19, R15.reuse, 0x1, RZ ;  /* 0x000000010f137810 */ /* 0x040fe40007ffe0ff */
[C---:B------:R-:W-:Y:S02]  /*19460*/  ISETP.EQ.OR P5, PT, R15.reuse, UR13, P2 ;  /* 0x0000000d0f007c0c */ /* 0x040fe400097a2670 */
[----:B------:R-:W-:Y:S02]  /*19470*/  IADD3 R21, R15, 0x2, RZ ;  /* 0x000000020f157810 */ /* 0x000fe40007ffe0ff */
[----:B------:R-:W-:Y:S02]  /*19480*/  ISETP.EQ.OR P6, PT, R19, UR13, P2 ;  /* 0x0000000d13007c0c */ /* 0x000fe400097c2670 */
[----:B------:R-:W-:-:S07]  /*19490*/  ISETP.EQ.OR P3, PT, R21, UR13, P2 ;  /* 0x0000000d15007c0c */ /* 0x000fce0009762670 */
[----:B------:R-:W-:-:S04]  /*194a0*/  @!P5 IMAD R17, R15, R11, R14 ;  /* 0x0000000b0f11d224 */ /* 0x000fc800078e020e */
[----:B------:R-:W-:Y:S02]  /*194b0*/  @!P6 IMAD R19, R11, R19, R14 ;  /* 0x000000130b13e224 */ /* 0x000fe400078e020e */
[----:B------:R-:W-:-:S04]  /*194c0*/  @!P5 IMAD.WIDE.U32 R16, R17, 0x8, R12 ;  /* 0x000000081110d825 */ /* 0x000fc800078e000c */
[----:B------:R-:W-:Y:S02]  /*194d0*/  @!P3 IMAD R21, R11, R21, R14 ;  /* 0x000000150b15b224 */ /* 0x000fe400078e020e */
[--C-:B------:R-:W-:Y:S01]  /*194e0*/  @!P6 IMAD.WIDE.U32 R18, R19, 0x8, R12.reuse ;  /* 0x000000081312e825 */ /* 0x100fe200078e000c */
[----:B------:R-:W2:Y:S03]  /*194f0*/  @!P5 LDG.E.64 R16, desc[UR10][R16.64] ;  /* 0x0000000a1010d981 */ /* 0x000ea6000c1e1b00 */
[----:B------:R-:W-:Y:S02]  /*19500*/  @!P3 IMAD.WIDE.U32 R20, R21, 0x8, R12 ;  /* 0x000000081514b825 */ /* 0x000fe400078e000c */
[----:B------:R-:W3:Y:S04]  /*19510*/  @!P6 LDG.E.64 R18, desc[UR10][R18.64] ;  /* 0x0000000a1212e981 */ /* 0x000ee8000c1e1b00 */
[----:B------:R-:W4:Y:S01]  /*19520*/  @!P3 LDG.E.64 R20, desc[UR10][R20.64] ;  /* 0x0000000a1414b981 */ /* 0x000f22000c1e1b00 */
[----:B------:R-:W-:-:S02]  /*19530*/  IADD3 R22, R15, 0x3, RZ ;  /* 0x000000030f167810 */ /* 0x000fc40007ffe0ff */
[----:B------:R-:W-:Y:S02]  /*19540*/  IADD3 R15, R15, 0x4, RZ ;  /* 0x000000040f0f7810 */ /* 0x000fe40007ffe0ff */
[----:B------:R-:W-:Y:S02]  /*19550*/  ISETP.EQ.OR P1, PT, R22, UR13, P2 ;  /* 0x0000000d16007c0c */ /* 0x000fe40009722670 */
[C---:B------:R-:W-:Y:S02]  /*19560*/  ISETP.EQ.OR P4, PT, R15.reuse, UR13, P2 ;  /* 0x0000000d0f007c0c */ /* 0x040fe40009782670 */
[C---:B------:R-:W-:Y:S02]  /*19570*/  IADD3 R23, R15.reuse, 0x1, RZ ;  /* 0x000000010f177810 */ /* 0x040fe40007ffe0ff */
[C---:B------:R-:W-:Y:S02]  /*19580*/  IADD3 R24, R15.reuse, 0x2, RZ ;  /* 0x000000020f187810 */ /* 0x040fe40007ffe0ff */
[----:B------:R-:W-:Y:S01]  /*19590*/  IADD3 R25, R15, 0x3, RZ ;  /* 0x000000030f197810 */ /* 0x000fe20007ffe0ff */
[----:B--2---:R-:W-:Y:S01]  /*195a0*/  @!P5 FADD.FTZ R68, R68, R16 ;  /* 0x000000104444d221 */ /* 0x004fe20000010000 */
[----:B------:R-:W-:Y:S01]  /*195b0*/  @!P5 FADD.FTZ R69, R69, R17 ;  /* 0x000000114545d221 */ /* 0x000fe20000010000 */
[----:B------:R-:W-:-:S02]  /*195c0*/  ISETP.EQ.OR P5, PT, R23, UR13, P2 ;  /* 0x0000000d17007c0c */ /* 0x000fc400097a2670 */
[----:B------:R-:W-:Y:S02]  /*195d0*/  @!P1 IMAD R17, R11, R22, R14 ;  /* 0x000000160b119224 */ /* 0x000fe400078e020e */
[----:B---3--:R-:W-:Y:S01]  /*195e0*/  @!P6 FADD.FTZ R68, R68, R18 ;  /* 0x000000124444e221 */ /* 0x008fe20000010000 */
[----:B------:R-:W-:Y:S01]  /*195f0*/  @!P6 FADD.FTZ R69, R69, R19 ;  /* 0x000000134545e221 */ /* 0x000fe20000010000 */
[----:B------:R-:W-:Y:S01]  /*19600*/  ISETP.EQ.OR P6, PT, R24, UR13, P2 ;  /* 0x0000000d18007c0c */ /* 0x000fe200097c2670 */
[----:B------:R-:W-:Y:S02]  /*19610*/  @!P4 IMAD R19, R11, R15, R14 ;  /* 0x0000000f0b13c224 */ /* 0x000fe400078e020e */
[----:B----4-:R-:W-:Y:S01]  /*19620*/  @!P3 FADD.FTZ R68, R68, R20 ;  /* 0x000000144444b221 */ /* 0x010fe20000010000 */
[----:B------:R-:W-:Y:S01]  /*19630*/  @!P3 FADD.FTZ R69, R69, R21 ;  /* 0x000000154545b221 */ /* 0x000fe20000010000 */
[----:B------:R-:W-:Y:S01]  /*19640*/  ISETP.EQ.OR P3, PT, R25, UR13, P2 ;  /* 0x0000000d19007c0c */ /* 0x000fe20009762670 */
[----:B------:R-:W-:-:S04]  /*19650*/  @!P1 IMAD.WIDE.U32 R16, R17, 0x8, R12 ;  /* 0x0000000811109825 */ /* 0x000fc800078e000c */
[----:B------:R-:W-:Y:S02]  /*19660*/  @!P5 IMAD R21, R11, R23, R14 ;  /* 0x000000170b15d224 */ /* 0x000fe400078e020e */
[----:B------:R-:W-:Y:S01]  /*19670*/  @!P4 IMAD.WIDE.U32 R18, R19, 0x8, R12 ;  /* 0x000000081312c825 */ /* 0x000fe200078e000c */
[----:B------:R-:W2:Y:S03]  /*19680*/  @!P1 LDG.E.64 R16, desc[UR10][R16.64] ;  /* 0x0000000a10109981 */ /* 0x000ea6000c1e1b00 */
[----:B------:R-:W-:Y:S02]  /*19690*/  @!P6 IMAD R23, R11, R24, R14 ;  /* 0x000000180b17e224 */ /* 0x000fe400078e020e */
[----:B------:R-:W-:Y:S01]  /*196a0*/  @!P5 IMAD.WIDE.U32 R20, R21, 0x8, R12 ;  /* 0x000000081514d825 */ /* 0x000fe200078e000c */
[----:B------:R-:W3:Y:S03]  /*196b0*/  @!P4 LDG.E.64 R18, desc[UR10][R18.64] ;  /* 0x0000000a1212c981 */ /* 0x000ee6000c1e1b00 */
[----:B------:R-:W-:-:S02]  /*196c0*/  @!P3 IMAD R25, R11, R25, R14 ;  /* 0x000000190b19b224 */ /* 0x000fc400078e020e */
[--C-:B------:R-:W-:Y:S01]  /*196d0*/  @!P6 IMAD.WIDE.U32 R22, R23, 0x8, R12.reuse ;  /* 0x000000081716e825 */ /* 0x100fe200078e000c */
[----:B------:R-:W4:Y:S03]  /*196e0*/  @!P5 LDG.E.64 R20, desc[UR10][R20.64] ;  /* 0x0000000a1414d981 */ /* 0x000f26000c1e1b00 */
[----:B------:R-:W-:Y:S02]  /*196f0*/  @!P3 IMAD.WIDE.U32 R24, R25, 0x8, R12 ;  /* 0x000000081918b825 */ /* 0x000fe400078e000c */
[----:B------:R-:W4:Y:S04]  /*19700*/  @!P6 LDG.E.64 R22, desc[UR10][R22.64] ;  /* 0x0000000a1616e981 */ /* 0x000f28000c1e1b00 */
[----:B------:R-:W4:Y:S01]  /*19710*/  @!P3 LDG.E.64 R24, desc[UR10][R24.64] ;  /* 0x0000000a1818b981 */ /* 0x000f22000c1e1b00 */
[----:B------:R-:W-:-:S02]  /*19720*/  IADD3 R10, R10, -0x4, RZ ;  /* 0xfffffffc0a0a7810 */ /* 0x000fc40007ffe0ff */
[----:B------:R-:W-:Y:S02]  /*19730*/  IADD3 R15, R15, 0x4, RZ ;  /* 0x000000040f0f7810 */ /* 0x000fe40007ffe0ff */
[----:B------:R-:W-:Y:S01]  /*19740*/  IADD3 R10, R10, -0x4, RZ ;  /* 0xfffffffc0a0a7810 */ /* 0x000fe20007ffe0ff */
[----:B--2---:R-:W-:Y:S01]  /*19750*/  @!P1 FADD.FTZ R68, R68, R16 ;  /* 0x0000001044449221 */ /* 0x004fe20000010000 */
[----:B------:R-:W-:Y:S01]  /*19760*/  @!P1 FADD.FTZ R69, R69, R17 ;  /* 0x0000001145459221 */ /* 0x000fe20000010000 */
[----:B------:R-:W-:Y:S02]  /*19770*/  PLOP3.LUT P1, PT, PT, PT, PT, 0x8, 0x0 ;  /* 0x000000000000781c */ /* 0x000fe40003f2e170 */
[----:B---3--:R-:W-:Y:S01]  /*19780*/  @!P4 FADD.FTZ R68, R68, R18 ;  /* 0x000000124444c221 */ /* 0x008fe20000010000 */
[----:B------:R-:W-:-:S03]  /*19790*/  @!P4 FADD.FTZ R69, R69, R19 ;  /* 0x000000134545c221 */ /* 0x000fc60000010000 */
[----:B----4-:R-:W-:Y:S01]  /*197a0*/  @!P5 FADD.FTZ R68, R68, R20 ;  /* 0x000000144444d221 */ /* 0x010fe20000010000 */
[----:B------:R-:W-:-:S03]  /*197b0*/  @!P5 FADD.FTZ R69, R69, R21 ;  /* 0x000000154545d221 */ /* 0x000fc60000010000 */
[----:B------:R-:W-:Y:S01]  /*197c0*/  @!P6 FADD.FTZ R68, R68, R22 ;  /* 0x000000164444e221 */ /* 0x000fe20000010000 */
[----:B------:R-:W-:-:S03]  /*197d0*/  @!P6 FADD.FTZ R69, R69, R23 ;  /* 0x000000174545e221 */ /* 0x000fc60000010000 */
[----:B------:R-:W-:Y:S01]  /*197e0*/  @!P3 FADD.FTZ R68, R68, R24 ;  /* 0x000000184444b221 */ /* 0x000fe20000010000 */
[----:B------:R-:W-:-:S07]  /*197f0*/  @!P3 FADD.FTZ R69, R69, R25 ;  /* 0x000000194545b221 */ /* 0x000fce0000010000 */
.L_x_384:
[----:B------:R-:W-:-:S13]  /*19800*/  ISETP.NE.OR P1, PT, R10, RZ, P1 ;  /* 0x000000ff0a00720c */ /* 0x000fda0000f25670 */
[----:B------:R-:W-:Y:S05]  /*19810*/  @!P1 BRA `(.L_x_380) ;  /* 0x00000000007c9947 */ /* 0x000fea0003800000 */
.L_x_381:
[C---:B------:R-:W-:Y:S01]  /*19820*/  ISETP.EQ.OR P1, PT, R15.reuse, UR13, P2 ;  /* 0x0000000d0f007c0c */ /* 0x040fe20009722670 */
[C---:B------:R-:W-:Y:S01]  /*19830*/  VIADD R19, R15.reuse, 0x1 ;  /* 0x000000010f137836 */ /* 0x040fe20000000000 */
[C---:B------:R-:W-:Y:S02]  /*19840*/  IADD3 R21, R15.reuse, 0x2, RZ ;  /* 0x000000020f157810 */ /* 0x040fe40007ffe0ff */
[----:B------:R-:W-:Y:S02]  /*19850*/  IADD3 R23, R15, 0x3, RZ ;  /* 0x000000030f177810 */ /* 0x000fe40007ffe0ff */
[----:B------:R-:W-:Y:S02]  /*19860*/  ISETP.EQ.OR P3, PT, R19, UR13, P2 ;  /* 0x0000000d13007c0c */ /* 0x000fe40009762670 */
[----:B------:R-:W-:Y:S02]  /*19870*/  ISETP.EQ.OR P4, PT, R21, UR13, P2 ;  /* 0x0000000d15007c0c */ /* 0x000fe40009782670 */
[----:B------:R-:W-:-:S03]  /*19880*/  ISETP.EQ.OR P5, PT, R23, UR13, P2 ;  /* 0x0000000d17007c0c */ /* 0x000fc600097a2670 */
[----:B------:R-:W-:-:S04]  /*19890*/  @!P1 IMAD R17, R11, R15, R14 ;  /* 0x0000000f0b119224 */ /* 0x000fc800078e020e */
[----:B------:R-:W-:-:S04]  /*198a0*/  @!P1 IMAD.WIDE.U32 R16, R17, 0x8, R12 ;  /* 0x0000000811109825 */ /* 0x000fc800078e000c */
[C-C-:B------:R-:W-:Y:S02]  /*198b0*/  @!P3 IMAD R19, R11.reuse, R19, R14.reuse ;  /* 0x000000130b13b224 */ /* 0x140fe400078e020e */
        /* <DEDUP_REMOVED lines=13> */
[----:B------:R-:W-:Y:S02]  /*19990*/  ISETP.NE.AND P1, PT, R10, RZ, PT ;  /* 0x000000ff0a00720c */ /* 0x000fe40003f25270 */
[----:B---3--:R-:W-:Y:S01]  /*199a0*/  @!P3 FADD.FTZ R68, R68, R18 ;  /* 0x000000124444b221 */ /* 0x008fe20000010000 */
[----:B------:R-:W-:-:S03]  /*199b0*/  @!P3 FADD.FTZ R69, R69, R19 ;  /* 0x000000134545b221 */ /* 0x000fc60000010000 */
[----:B----4-:R-:W-:Y:S01]  /*199c0*/  @!P4 FADD.FTZ R68, R68, R20 ;  /* 0x000000144444c221 */ /* 0x010fe20000010000 */
[----:B------:R-:W-:-:S03]  /*199d0*/  @!P4 FADD.FTZ R69, R69, R21 ;  /* 0x000000154545c221 */ /* 0x000fc60000010000 */
[----:B------:R-:W-:Y:S01]  /*199e0*/  @!P5 FADD.FTZ R68, R68, R22 ;  /* 0x000000164444d221 */ /* 0x000fe20000010000 */
[----:B------:R-:W-:Y:S02]  /*199f0*/  @!P5 FADD.FTZ R69, R69, R23 ;  /* 0x000000174545d221 */ /* 0x000fe40000010000 */
[----:B------:R-:W-:Y:S05]  /*19a00*/  @P1 BRA `(.L_x_381) ;  /* 0xfffffffc00841947 */ /* 0x000fea000383ffff */
.L_x_380:
[----:B------:R-:W-:-:S06]  /*19a10*/  ULOP3.LUT UP0, UR6, UR7, 0x3, URZ, 0xc0, !UPT ;  /* 0x0000000307067892 */ /* 0x000fcc000f80c03f */
[----:B------:R-:W-:-:S13]  /*19a20*/  PLOP3.LUT P1, PT, PT, PT, UP0, 0x80, 0x0 ;  /* 0x000000000000781c */ /* 0x000fda0003f2f008 */
        /* <DEDUP_REMOVED lines=9> */
.L_x_386:
[----:B------:R-:W-:Y:S05]  /*19ac0*/  BSYNC B0 ;  /* 0x0000000000007941 */ /* 0x000fea0003800000 */
.L_x_385:
[----:B------:R-:W-:-:S06]  /*19ad0*/  UISETP.NE.AND UP0, UPT, UR6, 0x1, UPT ;  /* 0x000000010600788c */ /* 0x000fcc000bf05270 */
[----:B------:R-:W-:-:S13]  /*19ae0*/  PLOP3.LUT P1, PT, PT, PT, UP0, 0x80, 0x0 ;  /* 0x000000000000781c */ /* 0x000fda0003f2f008 */
[----:B------:R-:W-:Y:S05]  /*19af0*/  @!P1 BRA `(.L_x_376) ;  /* 0x0000000000409947 */ /* 0x000fea0003800000 */
[C---:B------:R-:W-:Y:S02]  /*19b00*/  IADD3 R17, R15.reuse, 0x2, RZ ;  /* 0x000000020f117810 */ /* 0x040fe40007ffe0ff */
[----:B------:R-:W-:Y:S02]  /*19b10*/  IADD3 R15, R15, 0x1, RZ ;  /* 0x000000010f0f7810 */ /* 0x000fe40007ffe0ff */
[----:B------:R-:W-:Y:S02]  /*19b20*/  MOV R10, UR6 ;  /* 0x00000006000a7c02 */ /* 0x000fe40008000f00 */
[----:B------:R-:W-:Y:S02]  /*19b30*/  ISETP.EQ.OR P1, PT, R17, UR13, P2 ;  /* 0x0000000d11007c0c */ /* 0x000fe40009722670 */
[----:B------:R-:W-:Y:S02]  /*19b40*/  ISETP.EQ.OR P3, PT, R15, UR13, P2 ;  /* 0x0000000d0f007c0c */ /* 0x000fe40009762670 */
[----:B------:R-:W-:-:S11]  /*19b50*/  ISETP.EQ.OR P1, PT, R10, 0x2, P1 ;  /* 0x000000020a00780c */ /* 0x000fd60000f22670 */
[-CC-:B------:R-:W-:Y:S02]  /*19b60*/  @!P3 IMAD R15, R15, R11.reuse, R14.reuse ;  /* 0x0000000b0f0fb224 */ /* 0x180fe400078e020e */
[----:B------:R-:W-:Y:S02]  /*19b70*/  @!P1 IMAD R17, R17, R11, R14 ;  /* 0x0000000b11119224 */ /* 0x000fe400078e020e */
[----:B------:R-:W-:-:S04]  /*19b80*/  @!P3 IMAD.WIDE.U32 R10, R15, 0x8, R12 ;  /* 0x000000080f0ab825 */ /* 0x000fc800078e000c */
[----:B------:R-:W-:Y:S02]  /*19b90*/  @!P1 IMAD.WIDE.U32 R12, R17, 0x8, R12 ;  /* 0x00000008110c9825 */ /* 0x000fe400078e000c */
[----:B------:R-:W2:Y:S04]  /*19ba0*/  @!P3 LDG.E.64 R10, desc[UR10][R10.64] ;  /* 0x0000000a0a0ab981 */ /* 0x000ea8000c1e1b00 */
[----:B------:R-:W3:Y:S01]  /*19bb0*/  @!P1 LDG.E.64 R12, desc[UR10][R12.64] ;  /* 0x0000000a0c0c9981 */ /* 0x000ee2000c1e1b00 */
[----:B--2---:R-:W-:Y:S01]  /*19bc0*/  @!P3 FADD.FTZ R68, R68, R10 ;  /* 0x0000000a4444b221 */ /* 0x004fe20000010000 */
[----:B------:R-:W-:-:S03]  /*19bd0*/  @!P3 FADD.FTZ R69, R69, R11 ;  /* 0x0000000b4545b221 */ /* 0x000fc60000010000 */
[----:B---3--:R-:W-:Y:S01]  /*19be0*/  @!P1 FADD.FTZ R68, R68, R12 ;  /* 0x0000000c44449221 */ /* 0x008fe20000010000 */
[----:B------:R-:W-:-:S07]  /*19bf0*/  @!P1 FADD.FTZ R69, R69, R13 ;  /* 0x0000000d45459221 */ /* 0x000fce0000010000 */
.L_x_376:
[----:B------:R-:W2:Y:S01]  /*19c00*/  S2UR UR7, SR_CgaCtaId ;  /* 0x00000000000779c3 */ /* 0x000ea20000008800 */
[----:B------:R-:W-:Y:S01]  /*19c10*/  UMOV UR6, 0x400 ;  /* 0x0000040000067882 */ /* 0x000fe20000000000 */
[----:B------:R-:W-:Y:S01]  /*19c20*/  HFMA2.MMA R17, -RZ, RZ, 0, 0 ;  /* 0x00000000ff117435 */ /* 0x000fe200000001ff */
[----:B------:R-:W-:Y:S01]  /*19c30*/  ULDC.64 UR8, c[0x0][0x288] ;  /* 0x0000a20000087ab9 */ /* 0x000fe20000000a00 */
[----:B------:R-:W-:Y:S01]  /*19c40*/  ULDC.64 UR18, c[0x0][0x210] ;  /* 0x0000840000127ab9 */ /* 0x000fe20000000a00 */
[----:B--2---:R-:W-:-:S09]  /*19c50*/  ULEA UR6, UR7, UR6, 0x18 ;  /* 0x0000000607067291 */ /* 0x004fd2000f8ec03f */
[----:B------:R-:W-:Y:S01]  /*19c60*/  @!P2 STS.64 [UR6+0x80], R68 ;  /* 0x00008044ff00a988 */ /* 0x000fe20008000a06 */
[----:B------:R-:W-:Y:S01]  /*19c70*/  BAR.SYNC.DEFER_BLOCKING 0x0 ;  /* 0x0000000000007b1d */ /* 0x000fe20000010000 */
[----:B------:R-:W-:-:S05]  /*19c80*/  ISETP.NE.AND P2, PT, RZ, UR15, PT ;  /* 0x0000000fff007c0c */ /* 0x000fca000bf45270 */
[----:B-1----:R-:W1:Y:S01]  /*19c90*/  LDS.64 R14, [UR6+0x80] ;  /* 0x00008006ff0e7984 */ /* 0x002e620008000a00 */
[----:B------:R-:W-:Y:S02]  /*19ca0*/  ULDC UR6, c[0x0][0x2bc] ;  /* 0x0000af0000067ab9 */ /* 0x000fe40000000800 */
[----:B-1----:R-:W-:Y:S01]  /*19cb0*/  FMUL.FTZ R14, R14, UR6 ;  /* 0x000000060e0e7c20 */ /* 0x002fe20008410000 */
[----:B------:R-:W-:Y:S01]  /*19cc0*/  FMUL.FTZ R15, R15, UR6 ;  /* 0x000000060f0f7c20 */ /* 0x000fe20008410000 */
[----:B------:R-:W-:-:S06]  /*19cd0*/  ULDC.64 UR6, c[0x0][0x290] ;  /* 0x0000a40000067ab9 */ /* 0x000fcc0000000a00 */
.L_x_389:
[----:B0-----:R-:W-:-:S05]  /*19ce0*/  LEA R12, R17, UR14, 0x2 ;  /* 0x0000000e110c7c11 */ /* 0x001fca000f8e10ff */
[----:B------:R-:W2:Y:S04]  /*19cf0*/  LDL.U16 R11, [R12+0x12] ;  /* 0x000012000c0b7983 */ /* 0x000ea80000100400 */
[----:B------:R-:W3:Y:S04]  /*19d00*/  LDL.U16 R10, [R12+0x10] ;  /* 0x000010000c0a7983 */ /* 0x000ee80000100400 */
[----:B------:R-:W4:Y:S04]  /*19d10*/  LDL.U16 R13, [R12+0x14] ;  /* 0x000014000c0d7983 */ /* 0x000f280000100400 */
[----:B------:R-:W4:Y:S04]  /*19d20*/  LDL.U16 R20, [R12+0x16] ;  /* 0x000016000c147983 */ /* 0x000f280000100400 */
[----:B------:R-:W4:Y:S04]  /*19d30*/  LDL.U16 R22, [R12+0x110] ;  /* 0x000110000c167983 */ /* 0x000f280000100400 */
[----:B------:R-:W4:Y:S04]  /*19d40*/  LDL.U16 R23, [R12+0x112] ;  /* 0x000112000c177983 */ /* 0x000f280000100400 */
[----:B------:R-:W4:Y:S04]  /*19d50*/  LDL.U16 R18, [R12+0x114] ;  /* 0x000114000c127983 */ /* 0x000f280000100400 */
[----:B------:R0:W4:Y:S01]  /*19d60*/  LDL.U16 R16, [R12+0x116] ;  /* 0x000116000c107983 */ /* 0x0001220000100400 */
[----:B-----5:R-:W-:-:S04]  /*19d70*/  LEA R19, R17, R0, 0x3 ;  /* 0x0000000011137211 */ /* 0x020fc800078e18ff */
[----:B------:R-:W-:Y:S02]  /*19d80*/  ISETP.GE.U32.AND P1, PT, R19, UR6, PT ;  /* 0x0000000613007c0c */ /* 0x000fe4000bf26070 */
[----:B------:R-:W-:-:S04]  /*19d90*/  SHF.R.S32.HI R37, RZ, 0x1f, R19 ;  /* 0x0000001fff257819 */ /* 0x000fc80000011413 */
[----:B------:R-:W-:Y:S01]  /*19da0*/  ISETP.GE.OR.EX P1, PT, R37, UR7, P0, P1 ;  /* 0x0000000725007c0c */ /* 0x000fe20008726710 */
[----:B------:R-:W-:Y:S01]  /*19db0*/  BSSY B0, `(.L_x_387) ;  /* 0x000005e000007945 */ /* 0x000fe20003800000 */
[----:B------:R-:W-:Y:S02]  /*19dc0*/  IADD3 R17, R17, 0x2, RZ ;  /* 0x0000000211117810 */ /* 0x000fe40007ffe0ff */
[----:B--2---:R-:W-:-:S05]  /*19dd0*/  SHF.L.U32 R11, R11, 0x10, RZ ;  /* 0x000000100b0b7819 */ /* 0x004fca00000006ff */
[----:B------:R-:W-:Y:S01]  /*19de0*/  FADD.FTZ R11, R11, -UR16 ;  /* 0x800000100b0b7e21 */ /* 0x000fe20008010000 */
[----:B---3--:R-:W-:-:S03]  /*19df0*/  SHF.L.U32 R10, R10, 0x10, RZ ;  /* 0x000000100a0a7819 */ /* 0x008fc600000006ff */
[----:B------:R-:W-:Y:S02]  /*19e00*/  FMUL.FTZ R36, R11, UR12 ;  /* 0x0000000c0b247c20 */ /* 0x000fe40008410000 */
[----:B------:R-:W-:Y:S02]  /*19e10*/  FADD.FTZ R10, R10, -UR16 ;  /* 0x800000100a0a7e21 */ /* 0x000fe40008010000 */
[----:B------:R-:W-:Y:S02]  /*19e20*/  @P2 FFMA.FTZ R29, R36, R9, R3 ;  /* 0x00000009241d2223 */ /* 0x000fe40000010003 */
[----:B------:R-:W-:Y:S02]  /*19e30*/  FMUL.FTZ R35, R10, UR12 ;  /* 0x0000000c0a237c20 */ /* 0x000fe40008410000 */
[----:B0-----:R-:W-:Y:S02]  /*19e40*/  @P2 FMUL.FTZ R12, R29, -1.4426950216293334961 ;  /* 0xbfb8aa3b1d0c2820 */ /* 0x001fe40000410000 */
[----:B------:R-:W-:-:S04]  /*19e50*/  @P2 FFMA.FTZ R28, R35, R8, R2 ;  /* 0x00000008231c2223 */ /* 0x000fc80000010002 */
[----:B------:R-:W0:Y:S01]  /*19e60*/  @P2 MUFU.EX2 R12, R12 ;  /* 0x0000000c000c2308 */ /* 0x000e220000000800 */
[----:B------:R-:W-:-:S07]  /*19e70*/  @P2 FMUL.FTZ R10, R28, -1.4426950216293334961 ;  /* 0xbfb8aa3b1c0a2820 */ /* 0x000fce0000410000 */
[----:B------:R-:W1:Y:S01]  /*19e80*/  @P2 MUFU.EX2 R10, R10 ;  /* 0x0000000a000a2308 */ /* 0x000e620000000800 */
[----:B----4-:R-:W-:Y:S02]  /*19e90*/  SHF.L.U32 R13, R13, 0x10, RZ ;  /* 0x000000100d0d7819 */ /* 0x010fe400000006ff */
[----:B------:R-:W-:Y:S01]  /*19ea0*/  SHF.L.U32 R20, R20, 0x10, RZ ;  /* 0x0000001014147819 */ /* 0x000fe200000006ff */
[----:B0-----:R-:W-:Y:S02]  /*19eb0*/  @P2 FADD.FTZ R26, R12, 1 ;  /* 0x3f8000000c1a2421 */ /* 0x001fe40000010000 */
[----:B------:R-:W-:Y:S02]  /*19ec0*/  FADD.FTZ R13, R13, -UR16 ;  /* 0x800000100d0d7e21 */ /* 0x000fe40008010000 */
[----:B------:R0:W2:Y:S01]  /*19ed0*/  @P2 MUFU.RCP R31, R26 ;  /* 0x0000001a001f2308 */ /* 0x0000a20000001000 */
[----:B------:R-:W-:Y:S01]  /*19ee0*/  FADD.FTZ R20, R20, -UR16 ;  /* 0x8000001014147e21 */ /* 0x000fe20008010000 */
[----:B------:R-:W-:Y:S01]  /*19ef0*/  FMUL.FTZ R21, R13, UR12 ;  /* 0x0000000c0d157c20 */ /* 0x000fe20008410000 */
[----:B-1----:R-:W-:-:S02]  /*19f00*/  @P2 FADD.FTZ R11, R10, 1 ;  /* 0x3f8000000a0b2421 */ /* 0x002fc40000010000 */
[----:B------:R-:W-:Y:S01]  /*19f10*/  FMUL.FTZ R20, R20, UR12 ;  /* 0x0000000c14147c20 */ /* 0x000fe20008410000 */
[----:B------:R-:W1:Y:S02]  /*19f20*/  @!P1 LDC.64 R12, c[0x0][0x288] ;  /* 0x0000a200ff0c9b82 */ /* 0x000e640000000a00 */
[----:B------:R3:W4:Y:S01]  /*19f30*/  @P2 MUFU.RCP R30, R11 ;  /* 0x0000000b001e2308 */ /* 0x0007220000001000 */
[----:B------:R-:W-:Y:S01]  /*19f40*/  @P2 FFMA.FTZ R24, R21, R8, R2 ;  /* 0x0000000815182223 */ /* 0x000fe20000010002 */
[----:B------:R-:W-:-:S03]  /*19f50*/  @P2 FFMA.FTZ R25, R20, R9, R3 ;  /* 0x0000000914192223 */ /* 0x000fc60000010003 */
[----:B------:R-:W-:Y:S01]  /*19f60*/  @P2 FMUL.FTZ R32, R24, -1.4426950216293334961 ;  /* 0xbfb8aa3b18202820 */ /* 0x000fe20000410000 */
[----:B------:R-:W-:Y:S01]  /*19f70*/  @P2 FMUL.FTZ R34, R25, -1.4426950216293334961 ;  /* 0xbfb8aa3b19222820 */ /* 0x000fe20000410000 */
[----:B------:R-:W-:Y:S02]  /*19f80*/  SHF.L.U32 R27, R22, 0x10, RZ ;  /* 0x00000010161b7819 */ /* 0x000fe400000006ff */
[----:B0-----:R-:W-:Y:S01]  /*19f90*/  SHF.L.U32 R26, R23, 0x10, RZ ;  /* 0x00000010171a7819 */ /* 0x001fe200000006ff */
[----:B--2---:R-:W-:Y:S01]  /*19fa0*/  @P2 FADD.FTZ R22, -R31, 1 ;  /* 0x3f8000001f162421 */ /* 0x004fe20000010100 */
[----:B---3--:R-:W0:Y:S01]  /*19fb0*/  @!P1 LDC.64 R10, c[0x0][0x210] ;  /* 0x00008400ff0a9b82 */ /* 0x008e220000000a00 */
[----:B------:R-:W2:Y:S02]  /*19fc0*/  @P2 MUFU.EX2 R32, R32 ;  /* 0x0000002000202308 */ /* 0x000ea40000000800 */
[----:B------:R-:W-:Y:S01]  /*19fd0*/  @P2 FFMA.FTZ R22, R29, R22, 1 ;  /* 0x3f8000001d162423 */ /* 0x000fe20000010016 */
[----:B------:R-:W-:Y:S01]  /*19fe0*/  @P2 FMUL.FTZ R31, R26, R31 ;  /* 0x0000001f1a1f2220 */ /* 0x000fe20000410000 */
[----:B----4-:R-:W-:-:S04]  /*19ff0*/  @P2 FADD.FTZ R33, -R30, 1 ;  /* 0x3f8000001e212421 */ /* 0x010fc80000010100 */
[----:B------:R-:W3:Y:S01]  /*1a000*/  @P2 MUFU.EX2 R34, R34 ;  /* 0x0000002200222308 */ /* 0x000ee20000000800 */
[----:B------:R-:W-:Y:S01]  /*1a010*/  @P2 FMUL.FTZ R26, R31, R22 ;  /* 0x000000161f1a2220 */ /* 0x000fe20000410000 */
[----:B------:R-:W-:Y:S02]  /*1a020*/  @!P1 MOV R22, R4 ;  /* 0x0000000400169202 */ /* 0x000fe40000000f00 */
[----:B------:R-:W-:Y:S01]  /*1a030*/  @!P1 MOV R23, R7 ;  /* 0x0000000700179202 */ /* 0x000fe20000000f00 */
[----:B------:R-:W-:Y:S01]  /*1a040*/  @P2 FFMA.FTZ R33, R28, R33, 1 ;  /* 0x3f8000001c212423 */ /* 0x000fe20000010021 */
[----:B------:R-:W-:Y:S01]  /*1a050*/  @P2 FMUL.FTZ R30, R27, R30 ;  /* 0x0000001e1b1e2220 */ /* 0x000fe20000410000 */
[-C--:B-1----:R-:W-:Y:S02]  /*1a060*/  @!P1 IMAD R28, R37, R12.reuse, RZ ;  /* 0x0000000c251c9224 */ /* 0x082fe400078e02ff */
[----:B------:R-:W-:-:S04]  /*1a070*/  @!P1 IMAD.WIDE.U32 R22, R19, R12, R22 ;  /* 0x0000000c13169225 */ /* 0x000fc800078e0016 */
[----:B------:R-:W-:Y:S01]  /*1a080*/  @P2 FMUL.FTZ R27, R30, R33 ;  /* 0x000000211e1b2220 */ /* 0x000fe20000410000 */
[C-C-:B------:R-:W-:Y:S01]  /*1a090*/  FFMA.FTZ R12, R14.reuse, R35, R15.reuse ;  /* 0x000000230e0c7223 */ /* 0x140fe2000001000f */
[----:B------:R-:W-:Y:S01]  /*1a0a0*/  FFMA.FTZ R29, R14, R36, R15 ;  /* 0x000000240e1d7223 */ /* 0x000fe2000001000f */
[----:B--2---:R-:W-:Y:S01]  /*1a0b0*/  @P2 FADD.FTZ R32, R32, 1 ;  /* 0x3f80000020202421 */ /* 0x004fe20000010000 */
[----:B------:R-:W-:Y:S02]  /*1a0c0*/  @!P1 IMAD R13, R19, R13, R28 ;  /* 0x0000000d130d9224 */ /* 0x000fe400078e021c */
[----:B------:R-:W-:Y:S01]  /*1a0d0*/  FFMA.FTZ R12, R27, R8, -R12 ;  /* 0x000000081b0c7223 */ /* 0x000fe2000001080c */
[----:B------:R-:W-:Y:S01]  /*1a0e0*/  FFMA.FTZ R26, R26, R9, -R29 ;  /* 0x000000091a1a7223 */ /* 0x000fe2000001081d */
[----:B---3--:R-:W-:Y:S02]  /*1a0f0*/  @P2 FADD.FTZ R34, R34, 1 ;  /* 0x3f80000022222421 */ /* 0x008fe40000010000 */
[----:B------:R-:W-:Y:S01]  /*1a100*/  FMUL.FTZ R29, R12, UR12 ;  /* 0x0000000c0c1d7c20 */ /* 0x000fe20008410000 */
[----:B------:R-:W-:Y:S01]  /*1a110*/  @!P1 FMUL.FTZ R12, R26, UR12 ;  /* 0x0000000c1a0c9c20 */ /* 0x000fe20008410000 */
[----:B------:R-:W1:Y:S01]  /*1a120*/  @P2 MUFU.RCP R32, R32 ;  /* 0x0000002000202308 */ /* 0x000e620000001000 */
[----:B0-----:R-:W-:-:S02]  /*1a130*/  @!P1 LEA R10, P3, R22, R10, 0x1 ;  /* 0x0000000a160a9211 */ /* 0x001fc400078608ff */
[----:B------:R-:W-:-:S05]  /*1a140*/  @!P1 IADD3 R13, R23, R13, RZ ;  /* 0x0000000d170d9210 */ /* 0x000fca0007ffe0ff */
[----:B------:R-:W0:Y:S01]  /*1a150*/  @P2 MUFU.RCP R27, R34 ;  /* 0x00000022001b2308 */ /* 0x000e220000001000 */
[----:B------:R-:W-:Y:S02]  /*1a160*/  @!P1 LEA.HI.X R11, R22, R11, R13, 0x1, P3 ;  /* 0x0000000b160b9211 */ /* 0x000fe400018f0c0d */
[----:B------:R-:W-:Y:S02]  /*1a170*/  @!P1 F2FP.BF16.F32.PACK_AB R29, R12, R29 ;  /* 0x0000001d0c1d923e */ /* 0x000fe400000010ff */
[----:B------:R-:W-:Y:S02]  /*1a180*/  IADD3 R31, R19, 0x8, RZ ;  /* 0x00000008131f7810 */ /* 0x000fe40007ffe0ff */
[----:B------:R-:W-:Y:S01]  /*1a190*/  SHF.L.U32 R13, R18, 0x10, RZ ;  /* 0x00000010120d7819 */ /* 0x000fe200000006ff */
[----:B------:R2:W-:Y:S01]  /*1a1a0*/  @!P1 STG.E desc[UR10][R10.64], R29 ;  /* 0x0000001d0a009986 */ /* 0x0005e2000c10190a */
[----:B------:R-:W-:Y:S02]  /*1a1b0*/  ISETP.GE.U32.AND P1, PT, R31, UR6, PT ;  /* 0x000000061f007c0c */ /* 0x000fe4000bf26070 */
[----:B------:R-:W-:Y:S01]  /*1a1c0*/  SHF.R.S32.HI R18, RZ, 0x1f, R31 ;  /* 0x0000001fff127819 */ /* 0x000fe2000001141f */
[----:B-1----:R-:W-:Y:S01]  /*1a1d0*/  @P2 FADD.FTZ R23, -R32, 1 ;  /* 0x3f80000020172421 */ /* 0x002fe20000010100 */
[----:B------:R-:W-:-:S02]  /*1a1e0*/  SHF.L.U32 R16, R16, 0x10, RZ ;  /* 0x0000001010107819 */ /* 0x000fc400000006ff */
[----:B------:R-:W-:Y:S01]  /*1a1f0*/  ISETP.GE.OR.EX P1, PT, R18, UR7, P0, P1 ;  /* 0x0000000712007c0c */ /* 0x000fe20008726710 */
[----:B0-----:R-:W-:Y:S01]  /*1a200*/  @P2 FADD.FTZ R12, -R27, 1 ;  /* 0x3f8000001b0c2421 */ /* 0x001fe20000010100 */
[----:B------:R-:W-:Y:S01]  /*1a210*/  @P2 FFMA.FTZ R23, R24, R23, 1 ;  /* 0x3f80000018172423 */ /* 0x000fe20000010017 */
[----:B------:R-:W-:Y:S01]  /*1a220*/  @P2 FMUL.FTZ R32, R13, R32 ;  /* 0x000000200d202220 */ /* 0x000fe20000410000 */
[----:B------:R-:W-:Y:S01]  /*1a230*/  @P2 FMUL.FTZ R27, R16, R27 ;  /* 0x0000001b101b2220 */ /* 0x000fe20000410000 */
[----:B------:R-:W-:Y:S01]  /*1a240*/  @P2 FFMA.FTZ R12, R25, R12, 1 ;  /* 0x3f800000190c2423 */ /* 0x000fe2000001000c */
[--C-:B--2---:R-:W-:Y:S01]  /*1a250*/  FFMA.FTZ R10, R14, R21, R15.reuse ;  /* 0x000000150e0a7223 */ /* 0x104fe2000001000f */
[----:B------:R-:W-:Y:S01]  /*1a260*/  @P2 FMUL.FTZ R13, R32, R23 ;  /* 0x00000017200d2220 */ /* 0x000fe20000410000 */
[----:B------:R-:W-:Y:S01]  /*1a270*/  FFMA.FTZ R11, R14, R20, R15 ;  /* 0x000000140e0b7223 */ /* 0x000fe2000001000f */
[----:B------:R-:W-:Y:S01]  /*1a280*/  @P2 FMUL.FTZ R16, R27, R12 ;  /* 0x0000000c1b102220 */ /* 0x000fe20000410000 */
[----:B------:R-:W-:Y:S01]  /*1a290*/  ISETP.NE.AND P3, PT, R17, 0x40, PT ;  /* 0x000000401100780c */ /* 0x000fe20003f65270 */
[----:B------:R-:W-:-:S02]  /*1a2a0*/  FFMA.FTZ R13, R13, R8, -R10 ;  /* 0x000000080d0d7223 */ /* 0x000fc4000001080a */
[----:B------:R-:W-:Y:S01]  /*1a2b0*/  FFMA.FTZ R16, R16, R9, -R11 ;  /* 0x0000000910107223 */ /* 0x000fe2000001080b */
[----:B------:R-:W-:Y:S09]  /*1a2c0*/  @P1 BRA `(.L_x_388) ;  /* 0x0000000000301947 */ /* 0x000ff20003800000 */
[----:B------:R-:W-:Y:S01]  /*1a2d0*/  MOV R10, R4 ;  /* 0x00000004000a7202 */ /* 0x000fe20000000f00 */
[----:B------:R-:W-:Y:S01]  /*1a2e0*/  IMAD R12, R18, UR8, RZ ;  /* 0x00000008120c7c24 */ /* 0x000fe2000f8e02ff */
[----:B------:R-:W-:Y:S01]  /*1a2f0*/  MOV R11, R7 ;  /* 0x00000007000b7202 */ /* 0x000fe20000000f00 */
[----:B------:R-:W-:Y:S01]  /*1a300*/  FMUL.FTZ R21, R13, UR12 ;  /* 0x0000000c0d157c20 */ /* 0x000fe20008410000 */
[----:B------:R-:W-:Y:S01]  /*1a310*/  FMUL.FTZ R16, R16, UR12 ;  /* 0x0000000c10107c20 */ /* 0x000fe20008410000 */
[C---:B------:R-:W-:Y:S02]  /*1a320*/  IMAD R19, R31.reuse, UR9, R12 ;  /* 0x000000091f137c24 */ /* 0x040fe4000f8e020c */
[----:B------:R-:W-:-:S05]  /*1a330*/  IMAD.WIDE.U32 R10, R31, UR8, R10 ;  /* 0x000000081f0a7c25 */ /* 0x000fca000f8e000a */
[----:B------:R-:W-:Y:S02]  /*1a340*/  IADD3 R11, R11, R19, RZ ;  /* 0x000000130b0b7210 */ /* 0x000fe40007ffe0ff */
[----:B------:R-:W-:-:S04]  /*1a350*/  LEA R12, P1, R10, UR18, 0x1 ;  /* 0x000000120a0c7c11 */ /* 0x000fc8000f8208ff */
[----:B------:R-:W-:Y:S02]  /*1a360*/  LEA.HI.X R13, R10, UR19, R11, 0x1, P1 ;  /* 0x000000130a0d7c11 */ /* 0x000fe400088f0c0b */
[----:B------:R-:W-:-:S05]  /*1a370*/  F2FP.BF16.F32.PACK_AB R11, R16, R21 ;  /* 0x00000015100b723e */ /* 0x000fca00000010ff */
[----:B------:R0:W-:Y:S02]  /*1a380*/  STG.E desc[UR10][R12.64], R11 ;  /* 0x0000000b0c007986 */ /* 0x0001e4000c10190a */
.L_x_388:
[----:B------:R-:W-:Y:S05]  /*1a390*/  BSYNC B0 ;  /* 0x0000000000007941 */ /* 0x000fea0003800000 */
.L_x_387:
[----:B------:R-:W-:Y:S05]  /*1a3a0*/  @P3 BRA `(.L_x_389) ;  /* 0xfffffff8004c3947 */ /* 0x000fea000383ffff */
        /* <DEDUP_REMOVED lines=8> */
[----:B------:R-:W-:Y:S05]  /*1a430*/  @!P0 BRA `(.L_x_390) ;  /* 0xfffffe5c005c8947 */ /* 0x000fea000383ffff */
.L_x_303:
[----:B------:R-:W2:Y:S01]  /*1a440*/  LDL R8, [R1+0x5e0] ;  /* 0x0005e00001087983 */ /* 0x000ea20000100800 */
[----:B------:R-:W1:Y:S01]  /*1a450*/  LDC R6, c[0x0][0xc] ;  /* 0x00000300ff067b82 */ /* 0x000e620000000800 */
[----:B------:R-:W-:Y:S01]  /*1a460*/  BSSY B0, `(.L_x_391) ;  /* 0x0000017000007945 */ /* 0x000fe20003800000 */
[----:B------:R-:W3:Y:S06]  /*1a470*/  S2R R5, SR_CTAID.Y ;  /* 0x0000000000057919 */ /* 0x000eec0000002600 */
[----:B------:R-:W4:Y:S08]  /*1a480*/  LDC R7, c[0x0][0x10] ;  /* 0x00000400ff077b82 */ /* 0x000f300000000800 */
[----:B------:R-:W5:Y:S01]  /*1a490*/  LDC.64 R2, c[0x0][0x258] ;  /* 0x00009600ff027b82 */ /* 0x000f620000000a00 */
[----:B-1----:R-:W-:-:S02]  /*1a4a0*/  IADD3 R0, R6, -0x1, RZ ;  /* 0xffffffff06007810 */ /* 0x002fc40007ffe0ff */
[----:B------:R-:W-:Y:S02]  /*1a4b0*/  ISETP.NE.AND P1, PT, R6, 0x1, PT ;  /* 0x000000010600780c */ /* 0x000fe40003f25270 */
[----:B------:R-:W-:Y:S02]  /*1a4c0*/  ISETP.NE.AND P0, PT, R0, UR13, PT ;  /* 0x0000000d00007c0c */ /* 0x000fe4000bf05270 */
[C---:B----4-:R-:W-:Y:S02]  /*1a4d0*/  IADD3 R4, R7.reuse, -0x1, RZ ;  /* 0xffffffff07047810 */ /* 0x050fe40007ffe0ff */
[----:B------:R-:W-:Y:S02]  /*1a4e0*/  SHF.L.U32 R0, R7, 0x1, RZ ;  /* 0x0000000107007819 */ /* 0x000fe400000006ff */
[----:B---3--:R-:W-:Y:S02]  /*1a4f0*/  ISETP.NE.OR P0, PT, R5, R4, P0 ;  /* 0x000000040500720c */ /* 0x008fe40000705670 */
[----:B------:R-:W-:-:S05]  /*1a500*/  SEL R5, R0, RZ, P1 ;  /* 0x000000ff00057207 */ /* 0x000fca0000800000 */
[----:B-----5:R-:W-:Y:S01]  /*1a510*/  IMAD.WIDE.U32 R2, R5, 0x4, R2 ;  /* 0x0000000405027825 */ /* 0x020fe200078e0002 */
[----:B--2---:R-:W-:-:S13]  /*1a520*/  ISETP.NE.AND P2, PT, R8, RZ, PT ;  /* 0x000000ff0800720c */ /* 0x004fda0003f45270 */
[----:B------:R-:W-:Y:S05]  /*1a530*/  @P2 BRA `(.L_x_392) ;  /* 0x0000000000242947 */ /* 0x000fea0003800000 */
[----:B------:R-:W1:Y:S01]  /*1a540*/  S2R R0, SR_LANEID ;  /* 0x0000000000007919 */ /* 0x000e620000000000 */
[----:B------:R-:W-:Y:S02]  /*1a550*/  VOTEU.ANY UR4, UPT, PT ;  /* 0x0000000000047886 */ /* 0x000fe400038e0100 */
[----:B------:R-:W-:Y:S02]  /*1a560*/  UFLO.U32 UR5, UR4 ;  /* 0x00000004000572bd */ /* 0x000fe400080e0000 */
[----:B------:R-:W2:Y:S04]  /*1a570*/  POPC R5, UR4 ;  /* 0x0000000400057d09 */ /* 0x000ea80008000000 */
[----:B-1----:R-:W-:-:S13]  /*1a580*/  ISETP.EQ.U32.AND P1, PT, R0, UR5, PT ;  /* 0x0000000500007c0c */ /* 0x002fda000bf22070 */
[----:B------:R-:W-:Y:S06]  /*1a590*/  @P1 MEMBAR.ALL.GPU ;  /* 0x0000000000001992 */ /* 0x000fec000000a000 */
[----:B------:R-:W-:-:S00]  /*1a5a0*/  @P1 ERRBAR ;  /* 0x00000000000019ab */ /* 0x000fc00000000000 */
[----:B------:R-:W-:Y:S06]  /*1a5b0*/  @P1 CGAERRBAR ;  /* 0x00000000000015ab */ /* 0x000fec0000000000 */
[----:B--2---:R1:W-:Y:S02]  /*1a5c0*/  @P1 REDG.E.ADD.S32.STRONG.GPU desc[UR10][R2.64], R5 ;  /* 0x000000050200198e */ /* 0x0043e4000c10e38a */
.L_x_392:
[----:B------:R-:W-:Y:S05]  /*1a5d0*/  BSYNC B0 ;  /* 0x0000000000007941 */ /* 0x000fea0003800000 */
.L_x_391:
[----:B------:R-:W-:Y:S05]  /*1a5e0*/  @P0 EXIT ;  /* 0x000000000000094d */ /* 0x000fea0003800000 */
[----:B------:R-:W-:Y:S05]  /*1a5f0*/  @P2 BRA `(.L_x_393) ;  /* 0x0000000000202947 */ /* 0x000fea0003800000 */
[----:B------:R-:W-:-:S05]  /*1a600*/  IMAD R0, R6, R7, RZ ;  /* 0x0000000706007224 */ /* 0x000fca00078e02ff */
[----:B------:R-:W-:-:S13]  /*1a610*/  ISETP.NE.AND P0, PT, R0, -0x1, PT ;  /* 0xffffffff0000780c */ /* 0x000fda0003f05270 */
[----:B------:R-:W-:Y:S05]  /*1a620*/  @!P0 BRA `(.L_x_393) ;  /* 0x0000000000148947 */ /* 0x000fea0003800000 */
.L_x_394:
[----:B-1----:R-:W2:Y:S04]  /*1a630*/  LDG.E.STRONG.GPU R5, desc[UR10][R2.64] ;  /* 0x0000000a02057981 */ /* 0x002ea8000c1ef900 */
[----:B--2---:R-:W-:Y:S01]  /*1a640*/  CCTL.IVALL ;  /* 0x00000000ff00798f */ /* 0x004fe20002000000 */
[----:B------:R-:W-:Y:S05]  /*1a650*/  YIELD ;  /* 0x0000000000007946 */ /* 0x000fea0003800000 */
[----:B------:R-:W-:-:S13]  /*1a660*/  ISETP.NE.AND P0, PT, R5, R0, PT ;  /* 0x000000000500720c */ /* 0x000fda0003f05270 */
[----:B------:R-:W-:Y:S05]  /*1a670*/  @P0 BRA `(.L_x_394) ;  /* 0xfffffffc00ec0947 */ /* 0x000fea000383ffff */
.L_x_393:
[----:B------:R-:W-:Y:S05]  /*1a680*/  WARPSYNC.ALL ;  /* 0x0000000000007948 */ /* 0x000fea0003800000 */
[----:B------:R-:W2:Y:S01]  /*1a690*/  LDL R4, [R1+0x5e0] ;  /* 0x0005e00001047983 */ /* 0x000ea20000100800 */
[----:B------:R-:W3:Y:S08]  /*1a6a0*/  LDC.64 R22, c[0x0][0x288] ;  /* 0x0000a200ff167b82 */ /* 0x000ef00000000a00 */
[----:B------:R-:W-:Y:S01]  /*1a6b0*/  BAR.SYNC.DEFER_BLOCKING 0x0 ;  /* 0x0000000000007b1d */ /* 0x000fe20000010000 */
[----:B---3--:R-:W-:-:S04]  /*1a6c0*/  LEA.HI R0, P0, R23, R22, RZ, 0x1 ;  /* 0x0000001617007211 */ /* 0x008fc800078108ff */
[----:B-1----:R-:W-:-:S04]  /*1a6d0*/  IADD3.X R3, RZ, R23, RZ, P0, !PT ;  /* 0x00000017ff037210 */ /* 0x002fc800007fe4ff */
[--C-:B------:R-:W-:Y:S02]  /*1a6e0*/  SHF.R.S64 R25, R0, 0x1, R3.reuse ;  /* 0x0000000100197819 */ /* 0x100fe40000001003 */
[----:B------:R-:W-:Y:S02]  /*1a6f0*/  SHF.R.S32.HI R24, RZ, 0x1, R3 ;  /* 0x00000001ff187819 */ /* 0x000fe40000011403 */
[----:B--2---:R-:W-:Y:S02]  /*1a700*/  SHF.R.S32.HI R0, RZ, 0x1f, R4 ;  /* 0x0000001fff007819 */ /* 0x004fe40000011404 */
[----:B------:R-:W-:-:S04]  /*1a710*/  ISETP.GT.U32.AND P0, PT, R25, R4, PT ;  /* 0x000000041900720c */ /* 0x000fc80003f04070 */
[----:B------:R-:W-:-:S13]  /*1a720*/  ISETP.GT.AND.EX P0, PT, R24, R0, PT, P0 ;  /* 0x000000001800720c */ /* 0x000fda0003f04300 */
[----:B------:R-:W-:Y:S05]  /*1a730*/  @!P0 EXIT ;  /* 0x000000000000894d */ /* 0x000fea0003800000 */
[----:B------:R-:W-:Y:S01]  /*1a740*/  IMAD R5, R23, 0x3, RZ ;  /* 0x0000000317057824 */ /* 0x000fe200078e02ff */
[----:B------:R-:W1:Y:S01]  /*1a750*/  LDC.64 R14, c[0x0][0x218] ;  /* 0x00008600ff0e7b82 */ /* 0x000e620000000a00 */
[C---:B------:R-:W-:Y:S01]  /*1a760*/  IMAD.WIDE.U32 R2, R22.reuse, 0x3, RZ ;  /* 0x0000000316027825 */ /* 0x040fe200078e00ff */
[----:B------:R-:W-:Y:S01]  /*1a770*/  MOV R7, R0 ;  /* 0x0000000000077202 */ /* 0x000fe20000000f00 */
[----:B------:R-:W-:Y:S01]  /*1a780*/  ULDC.64 UR4, c[0x0][0x268] ;  /* 0x00009a0000047ab9 */ /* 0x000fe20000000a00 */
[----:B------:R-:W-:Y:S02]  /*1a790*/  SHF.L.U64.HI R23, R22, 0x2, R23 ;  /* 0x0000000216177819 */ /* 0x000fe40000010217 */
[----:B------:R-:W-:Y:S02]  /*1a7a0*/  IADD3 R5, R3, R5, RZ ;  /* 0x0000000503057210 */ /* 0x000fe40007ffe0ff */
[----:B------:R-:W2:Y:S01]  /*1a7b0*/  LDC.64 R16, c[0x0][0x220] ;  /* 0x00008800ff107b82 */ /* 0x000ea20000000a00 */
[----:B------:R-:W-:-:S02]  /*1a7c0*/  MOV R0, R4 ;  /* 0x0000000400007202 */ /* 0x000fc40000000f00 */
[----:B------:R-:W-:Y:S02]  /*1a7d0*/  LEA.HI R2, P0, R5, R2, RZ, 0x1 ;  /* 0x0000000205027211 */ /* 0x000fe400078108ff */
[----:B------:R-:W-:Y:S02]  /*1a7e0*/  SHF.L.U64.HI R31, R25, 0x2, R24 ;  /* 0x00000002191f7819 */ /* 0x000fe40000010218 */
[----:B------:R-:W-:-:S04]  /*1a7f0*/  IADD3.X R5, RZ, R5, RZ, P0, !PT ;  /* 0x00000005ff057210 */ /* 0x000fc800007fe4ff */
[--C-:B------:R-:W-:Y:S02]  /*1a800*/  SHF.R.S64 R27, R2, 0x1, R5.reuse ;  /* 0x00000001021b7819 */ /* 0x100fe40000001005 */
[----:B------:R-:W-:-:S04]  /*1a810*/  SHF.R.S32.HI R2, RZ, 0x1, R5 ;  /* 0x00000001ff027819 */ /* 0x000fc80000011405 */
[----:B------:R-:W-:-:S07]  /*1a820*/  SHF.L.U64.HI R29, R27, 0x2, R2 ;  /* 0x000000021b1d7819 */ /* 0x000fce0000010202 */
.L_x_395:
[C---:B------:R-:W-:Y:S01]  /*1a830*/  LEA R6, P0, R0.reuse, UR4, 0x2 ;  /* 0x0000000400067c11 */ /* 0x040fe2000f8010ff */
[----:B---3--:R-:W3:Y:S03]  /*1a840*/  LDL.LU R26, [R1+0x5e0] ;  /* 0x0005e000011a7983 */ /* 0x008ee60000300800 */
[----:B------:R-:W-:Y:S02]  /*1a850*/  LEA.HI.X R7, R0, UR5, R7, 0x2, P0 ;  /* 0x0000000500077c11 */ /* 0x000fe400080f1407 */
[-C--:B------:R-:W-:Y:S02]  /*1a860*/  LEA R8, P0, R25, R6.reuse, 0x2 ;  /* 0x0000000619087211 */ /* 0x080fe400078010ff */
[-C--:B0-----:R-:W-:Y:S01]  /*1a870*/  LEA R12, P1, R22, R6.reuse, 0x2 ;  /* 0x00000006160c7211 */ /* 0x081fe200078210ff */
[----:B------:R0:W4:Y:S01]  /*1a880*/  LDG.E R18, desc[UR10][R6.64] ;  /* 0x0000000a06127981 */ /* 0x000122000c1e1900 */
[----:B------:R-:W-:-:S02]  /*1a890*/  LEA R10, P2, R27, R6, 0x2 ;  /* 0x000000061b0a7211 */ /* 0x000fc400078410ff */
[----:B------:R-:W-:Y:S02]  /*1a8a0*/  IADD3.X R9, R7, R31, RZ, P0, !PT ;  /* 0x0000001f07097210 */ /* 0x000fe400007fe4ff */
[----:B------:R-:W-:Y:S02]  /*1a8b0*/  IADD3.X R13, R23, R7, RZ, P1, !PT ;  /* 0x00000007170d7210 */ /* 0x000fe40000ffe4ff */
[----:B------:R-:W-:Y:S01]  /*1a8c0*/  IADD3.X R11, R7, R29, RZ, P2, !PT ;  /* 0x0000001d070b7210 */ /* 0x000fe200017fe4ff */
[----:B------:R-:W4:Y:S04]  /*1a8d0*/  LDG.E R19, desc[UR10][R8.64] ;  /* 0x0000000a08137981 */ /* 0x000f28000c1e1900 */
[----:B------:R-:W5:Y:S04]  /*1a8e0*/  LDG.E R20, desc[UR10][R12.64] ;  /* 0x0000000a0c147981 */ /* 0x000f68000c1e1900 */
[----:B------:R-:W5:Y:S01]  /*1a8f0*/  LDG.E R21, desc[UR10][R10.64] ;  /* 0x0000000a0a157981 */ /* 0x000f62000c1e1900 */
[----:B---3--:R-:W-:-:S02]  /*1a900*/  SHF.L.U32 R5, R26, 0x1, RZ ;  /* 0x000000011a057819 */ /* 0x008fc400000006ff */
[----:B------:R-:W-:-:S03]  /*1a910*/  IADD3 R0, R26, 0x188, RZ ;  /* 0x000001881a007810 */ /* 0x000fc60007ffe0ff */
[----:B-1----:R-:W-:-:S04]  /*1a920*/  IMAD.WIDE R2, R5, 0x4, R14 ;  /* 0x0000000405027825 */ /* 0x002fc800078e020e */
[----:B--2---:R-:W-:Y:S01]  /*1a930*/  IMAD.WIDE R4, R5, 0x4, R16 ;  /* 0x0000000405047825 */ /* 0x004fe200078e0210 */
[----:B------:R3:W-:Y:S01]  /*1a940*/  STL [R1+0x5e0], R0 ;  /* 0x0005e00001007387 */ /* 0x0007e20000100800 */
[----:B------:R-:W-:Y:S02]  /*1a950*/  ISETP.GT.U32.AND P0, PT, R25, R0, PT ;  /* 0x000000001900720c */ /* 0x000fe40003f04070 */
[----:B0-----:R-:W-:Y:S01]  /*1a960*/  SHF.R.S32.HI R7, RZ, 0x1f, R0 ;  /* 0x0000001fff077819 */ /* 0x001fe20000011400 */
[----:B----4-:R3:W-:Y:S03]  /*1a970*/  STG.E.64 desc[UR10][R2.64], R18 ;  /* 0x0000001202007986 */ /* 0x0107e6000c101b0a */
[----:B------:R-:W-:Y:S01]  /*1a980*/  ISETP.GT.AND.EX P0, PT, R24, R7, PT, P0 ;  /* 0x000000071800720c */ /* 0x000fe20003f04300 */
[----:B-----5:R3:W-:-:S12]  /*1a990*/  STG.E.64 desc[UR10][R4.64], R20 ;  /* 0x0000001404007986 */ /* 0x0207d8000c101b0a */
[----:B------:R-:W-:Y:S05]  /*1a9a0*/  @P0 BRA `(.L_x_395) ;  /* 0xfffffffc00a00947 */ /* 0x000fea000383ffff */
[----:B------:R-:W-:Y:S05]  /*1a9b0*/  EXIT ;  /* 0x000000000000794d */ /* 0x000fea0003800000 */
.L_x_396:
        /* <DEDUP_REMOVED lines=12> */
.L_x_5588:


//--------------------- .text._Z35group_norm_nhwc_bwd_one_pass_kernelI11Bf16IOBf16WLi64ELi98ELi392EEv26Group_norm_nhwc_bwd_params --------------------------
	.section	.text._Z35group_norm_nhwc_bwd_one_pass_kernelI11Bf16IOBf16WLi64ELi98ELi392EEv26Group_norm_nhwc_bwd_params,"ax",@progbits
	.align	128
        .global         _Z35group_norm_nhwc_bwd_one_pass_kernelI11Bf16IOBf16WLi64ELi98ELi392EEv26Group_norm_nhwc_bwd_params
        .type           _Z35group_norm_nhwc_bwd_one_pass_kernelI11Bf16IOBf16WLi64ELi98ELi392EEv26Group_norm_nhwc_bwd_params,@function
        .size           _Z35group_norm_nhwc_bwd_one_pass_kernelI11Bf16IOBf16WLi64ELi98ELi392EEv26Group_norm_nhwc_bwd_params,(.L_x_5589 - _Z35group_norm_nhwc_bwd_one_pass_kernelI11Bf16IOBf16WLi64ELi98ELi392EEv26Group_norm_nhwc_bwd_params)
        .other          _Z35group_norm_nhwc_bwd_one_pass_kernelI11Bf16IOBf16WLi64ELi98ELi392EEv26Group_norm_nhwc_bwd_params,@"STO_CUDA_ENTRY STV_DEFAULT"
_Z35group_norm_nhwc_bwd_one_pass_kernelI11Bf16IOBf16WLi64ELi98ELi392EEv26Group_norm_nhwc_bwd_params:
.text._Z35group_norm_nhwc_bwd_one_pass_kernelI11Bf16IOBf16WLi64ELi98ELi392EEv26Group_norm_nhwc_bwd_params:
        /* <DEDUP_REMOVED lines=70> */
.L_x_448:
        /* <DEDUP_REMOVED lines=19> */
[----:B---3--:R-:W-:Y:S01]  /*0590*/  HFMA2.MMA R10, -RZ, RZ, 0, 0 ;  /* 0x00000000ff0a7435 */ /* 0x008fe200000001ff */
        /* <DEDUP_REMOVED lines=29> */
[----:B------:R-:W-:Y:S01]  /*0770*/  SHF.R.S32.HI R2, RZ, 0x1f, R46 ;  /* 0x0000001fff027819 */ /* 0x000fe2000001142e */
[----:B------:R-:W2:Y:S01]  /*0780*/  @P3 LDC.64 R10, c[0x0][0x288] ;  /* 0x0000a200ff0a3b82 */ /* 0x000ea20000000a00 */
[----:B------:R-:W-:Y:S02]  /*0790*/  SHF.R.S32.HI R0, RZ, 0x1f, R13 ;  /* 0x0000001fff007819 */ /* 0x000fe4000001140d */
[----:B------:R-:W-:-:S03]  /*07a0*/  IADD3 R48, P0, R46, R53, RZ ;  /* 0x000000352e307210 */ /* 0x000fc60007f1e0ff */
[----:B------:R-:W-:Y:S01]  /*07b0*/  IMAD R0, R0, UR10, RZ ;  /* 0x0000000a00007c24 */ /* 0x000fe2000f8e02ff */
[----:B------:R-:W-:-:S03]  /*07c0*/  LEA.HI.X.SX32 R49, R53, R2, 0x1, P0 ;  /* 0x0000000235317211 */ /* 0x000fc600000f0eff */
[C---:B------:R-:W-:Y:S02]  /*07d0*/  IMAD R51, R13.reuse, UR11, R0 ;  /* 0x0000000b0d337c24 */ /* 0x040fe4000f8e0200 */
[----:B------:R-:W-:Y:S01]  /*07e0*/  IMAD.WIDE.U32 R48, R13, UR10, R48 ;  /* 0x0000000a0d307c25 */ /* 0x000fe2000f8e0030 */
[----:B------:R-:W-:Y:S01]  /*07f0*/  ULDC.64 UR10, c[0x0][0x290] ;  /* 0x0000a400000a7ab9 */ /* 0x000fe20000000a00 */
[----:B------:R-:W3:Y:S02]  /*0800*/  @P2 LDC.64 R12, c[0x0][0x288] ;  /* 0x0000a200ff0c2b82 */ /* 0x000ee40000000a00 */
[----:B------:R-:W-:Y:S01]  /*0810*/  @P6 IMAD R0, R9, R16, RZ ;  /* 0x0000001009006224 */ /* 0x000fe200078e02ff */
[----:B------:R-:W-:Y:S02]  /*0820*/  IADD3 R51, R49, R51, RZ ;  /* 0x0000003331337210 */ /* 0x000fe40007ffe0ff */
[-C--:B------:R-:W-:Y:S01]  /*0830*/  @P6 MOV R50, R48.reuse ;  /* 0x0000003000326202 */ /* 0x080fe20000000f00 */
[----:B------:R-:W-:Y:S01]  /*0840*/  @P6 IMAD R17, R44, R17, R0 ;  /* 0x000000112c116224 */ /* 0x000fe200078e0200 */
[----:B------:R-:W-:-:S03]  /*0850*/  @P2 MOV R18, R48 ;  /* 0x0000003000122202 */ /* 0x000fc60000000f00 */
[----:B------:R-:W-:Y:S01]  /*0860*/  @P6 IMAD.WIDE.U32 R14, R44, R16, R50 ;  /* 0x000000102c0e6225 */ /* 0x000fe200078e0032 */
[----:B------:R-:W-:-:S03]  /*0870*/  @P3 MOV R16, R48 ;  /* 0x0000003000103202 */ /* 0x000fc60000000f00 */
[----:B--2---:R-:W-:Y:S01]  /*0880*/  @P3 IMAD R2, R7, R10, RZ ;  /* 0x0000000a07023224 */ /* 0x004fe200078e02ff */
[----:B------:R-:W-:Y:S02]  /*0890*/  @P6 IADD3 R17, R15, R17, RZ ;  /* 0x000000110f116210 */ /* 0x000fe40007ffe0ff */
[C---:B------:R-:W-:Y:S01]  /*08a0*/  @P6 SHF.L.U32 R15, R14.reuse, 0x1, RZ ;  /* 0x000000010e0f6819 */ /* 0x040fe200000006ff */
[----:B------:R-:W-:Y:S01]  /*08b0*/  @P3 IMAD R19, R43, R11, R2 ;  /* 0x0000000b2b133224 */ /* 0x000fe200078e0202 */
[----:B------:R-:W-:Y:S02]  /*08c0*/  @P6 SHF.L.U64.HI R0, R14, 0x1, R17 ;  /* 0x000000010e006819 */ /* 0x000fe40000010211 */
[----:B------:R-:W-:Y:S02]  /*08d0*/  @P3 MOV R17, R51 ;  /* 0x0000003300113202 */ /* 0x000fe40000000f00 */
[----:B0-----:R-:W-:Y:S01]  /*08e0*/  @P6 IADD3 R58, P0, R15, R58, RZ ;  /* 0x0000003a0f3a6210 */ /* 0x001fe20007f1e0ff */
[----:B---3--:R-:W-:-:S02]  /*08f0*/  @P2 IMAD R2, R5, R12, RZ ;  /* 0x0000000c05022224 */ /* 0x008fc400078e02ff */
[----:B------:R-:W-:Y:S01]  /*0900*/  @P3 IMAD.WIDE.U32 R16, R43, R10, R16 ;  /* 0x0000000a2b103225 */ /* 0x000fe200078e0010 */
[----:B------:R-:W-:Y:S01]  /*0910*/  @P6 IADD3.X R59, R0, R59, RZ, P0, !PT ;  /* 0x0000003b003b6210 */ /* 0x000fe200007fe4ff */
[----:B------:R-:W0:Y:S01]  /*0920*/  @P2 LDC.64 R10, c[0x0][0x228] ;  /* 0x00008a00ff0a2b82 */ /* 0x000e220000000a00 */
[----:B----4-:R-:W-:Y:S01]  /*0930*/  @P6 IADD3 R32, P0, R15, R32, RZ ;  /* 0x000000200f206210 */ /* 0x010fe20007f1e0ff */
[----:B------:R-:W-:Y:S01]  /*0940*/  @P2 IMAD R23, R42, R13, R2 ;  /* 0x0000000d2a172224 */ /* 0x000fe200078e0202 */
[----:B------:R-:W-:Y:S02]  /*0950*/  @P3 IADD3 R17, R17, R19, RZ ;  /* 0x0000001311113210 */ /* 0x000fe40007ffe0ff */
[----:B------:R-:W-:Y:S02]  /*0960*/  @P6 IADD3.X R33, R0, R33, RZ, P0, !PT ;  /* 0x0000002100216210 */ /* 0x000fe400007fe4ff */
[C---:B------:R-:W-:Y:S01]  /*0970*/  @P3 SHF.L.U32 R21, R16.reuse, 0x1, RZ ;  /* 0x0000000110153819 */ /* 0x040fe200000006ff */
[----:B------:R-:W2:Y:S01]  /*0980*/  @P5 LDC.64 R14, c[0x0][0x288] ;  /* 0x0000a200ff0e5b82 */ /* 0x000ea20000000a00 */
[----:B------:R-:W-:-:S02]  /*0990*/  @P3 SHF.L.U64.HI R0, R16, 0x1, R17 ;  /* 0x0000000110003819 */ /* 0x000fc40000010211 */
[----:B------:R-:W-:Y:S02]  /*09a0*/  @P2 MOV R19, R51 ;  /* 0x0000003300132202 */ /* 0x000fe40000000f00 */
[----:B-1----:R-:W-:-:S03]  /*09b0*/  @P3 IADD3 R30, P0, R21, R30, RZ ;  /* 0x0000001e151e3210 */ /* 0x002fc60007f1e0ff */
[----:B------:R-:W1:Y:S01]  /*09c0*/  @P4 LDC.64 R16, c[0x0][0x288] ;  /* 0x0000a200ff104b82 */ /* 0x000e620000000a00 */
[----:B------:R-:W-:Y:S01]  /*09d0*/  @P2 IMAD.WIDE.U32 R12, R42, R12, R18 ;  /* 0x0000000c2a0c2225 */ /* 0x000fe200078e0012 */
[----:B------:R-:W-:Y:S02]  /*09e0*/  @P3 IADD3.X R31, R0, R31, RZ, P0, !PT ;  /* 0x0000001f001f3210 */ /* 0x000fe400007fe4ff */
[----:B------:R-:W-:Y:S02]  /*09f0*/  @P3 IADD3 R56, P0, R21, R56, RZ ;  /* 0x0000003815383210 */ /* 0x000fe40007f1e0ff */
[----:B------:R-:W-:Y:S02]  /*0a00*/  @P2 IADD3 R13, R13, R23, RZ ;  /* 0x000000170d0d2210 */ /* 0x000fe40007ffe0ff */
[----:B------:R-:W-:Y:S02]  /*0a10*/  @P2 SHF.L.U32 R19, R12, 0x1, RZ ;  /* 0x000000010c132819 */ /* 0x000fe400000006ff */
[----:B------:R-:W-:-:S02]  /*0a20*/  @P3 IADD3.X R57, R0, R57, RZ, P0, !PT ;  /* 0x0000003900393210 */ /* 0x000fc400007fe4ff */
[----:B------:R-:W-:Y:S02]  /*0a30*/  @P2 SHF.L.U64.HI R0, R12, 0x1, R13 ;  /* 0x000000010c002819 */ /* 0x000fe4000001020d */
[C---:B------:R-:W-:Y:S01]  /*0a40*/  @P2 IADD3 R54, P0, R19.reuse, R54, RZ ;  /* 0x0000003613362210 */ /* 0x040fe20007f1e0ff */
[----:B------:R-:W3:Y:S01]  /*0a50*/  @P1 LDC.64 R12, c[0x0][0x288] ;  /* 0x0000a200ff0c1b82 */ /* 0x000ee20000000a00 */
[----:B------:R-:W-:Y:S02]  /*0a60*/  IADD3 R23, R44, 0x18, RZ ;  /* 0x000000182c177810 */ /* 0x000fe40007ffe0ff */
[----:B------:R-:W-:Y:S02]  /*0a70*/  @P2 IADD3.X R55, R0, R55, RZ, P0, !PT ;  /* 0x0000003700372210 */ /* 0x000fe400007fe4ff */
[----:B0-----:R-:W-:Y:S02]  /*0a80*/  @P2 IADD3 R10, P0, R19, R10, RZ ;  /* 0x0000000a130a2210 */ /* 0x001fe40007f1e0ff */
[----:B------:R-:W-:-:S02]  /*0a90*/  SHF.R.S32.HI R19, RZ, 0x1f, R25 ;  /* 0x0000001fff137819 */ /* 0x000fc40000011419 */
[----:B------:R-:W-:Y:S02]  /*0aa0*/  SHF.R.S32.HI R21, RZ, 0x1f, R23 ;  /* 0x0000001fff157819 */ /* 0x000fe40000011417 */
[----:B------:R-:W-:Y:S01]  /*0ab0*/  @P2 IADD3.X R11, R0, R11, RZ, P0, !PT ;  /* 0x0000000b000b2210 */ /* 0x000fe200007fe4ff */
[----:B-1----:R-:W-:Y:S01]  /*0ac0*/  @P4 IMAD R0, R19, R16, RZ ;  /* 0x0000001013004224 */ /* 0x002fe200078e02ff */
[----:B------:R-:W-:Y:S01]  /*0ad0*/  @P5 MOV R18, R48 ;  /* 0x0000003000125202 */ /* 0x000fe20000000f00 */
[----:B--2---:R-:W-:Y:S01]  /*0ae0*/  @P5 IMAD R2, R21, R14, RZ ;  /* 0x0000000e15025224 */ /* 0x004fe200078e02ff */
        /* <DEDUP_REMOVED lines=10> */
[----:B------:R-:W0:Y:S01]  /*0b90*/  @P4 LDC.64 R24, c[0x0][0x230] ;  /* 0x00008c00ff184b82 */ /* 0x000e220000000a00 */
[----:B------:R-:W-:-:S02]  /*0ba0*/  @P1 MOV R18, R48 ;  /* 0x0000003000121202 */ /* 0x000fc40000000f00 */
[----:B------:R-:W-:Y:S01]  /*0bb0*/  @P4 IADD3 R17, R17, R23, RZ ;  /* 0x0000001711114210 */ /* 0x000fe20007ffe0ff */
[----:B---3--:R-:W-:Y:S01]  /*0bc0*/  @P1 IMAD R0, R19, R12, RZ ;  /* 0x0000000c13001224 */ /* 0x008fe200078e02ff */
[----:B------:R-:W-:Y:S02]  /*0bd0*/  @P1 MOV R19, R51 ;  /* 0x0000003300131202 */ /* 0x000fe40000000f00 */
[----:B------:R-:W-:Y:S01]  /*0be0*/  @P5 SHF.L.U64.HI R14, R14, 0x1, R15 ;  /* 0x000000010e0e5819 */ /* 0x000fe2000001020f */
[----:B------:R-:W1:Y:S01]  /*0bf0*/  @P4 LDC.64 R22, c[0x0][0x228] ;  /* 0x00008a00ff164b82 */ /* 0x000e620000000a00 */
[C---:B------:R-:W-:Y:S02]  /*0c00*/  @P4 SHF.L.U32 R15, R16.reuse, 0x1, RZ ;  /* 0x00000001100f4819 */ /* 0x040fe400000006ff */
[----:B------:R-:W-:Y:S01]  /*0c10*/  @P4 SHF.L.U64.HI R16, R16, 0x1, R17 ;  /* 0x0000000110104819 */ /* 0x000fe20000010211 */
[----:B------:R-:W-:Y:S01]  /*0c20*/  @P1 IMAD R17, R37, R13, R0 ;  /* 0x0000000d25111224 */ /* 0x000fe200078e0200 */
[----:B------:R-:W-:Y:S01]  /*0c30*/  @P5 IADD3 R28, P0, R35, R28, RZ ;  /* 0x0000001c231c5210 */ /* 0x000fe20007f1e0ff */
[----:B------:R-:W-:-:S02]  /*0c40*/  @P1 IMAD.WIDE.U32 R12, R37, R12, R18 ;  /* 0x0000000c250c1225 */ /* 0x000fc400078e0012 */
[----:B------:R-:W2:Y:S01]  /*0c50*/  @P1 LDC.64 R20, c[0x0][0x230] ;  /* 0x00008c00ff141b82 */ /* 0x000ea20000000a00 */
[C---:B------:R-:W-:Y:S02]  /*0c60*/  @P5 IADD3.X R29, R14.reuse, R29, RZ, P0, !PT ;  /* 0x0000001d0e1d5210 */ /* 0x040fe400007fe4ff */
[----:B------:R-:W-:Y:S02]  /*0c70*/  @P5 IADD3 R26, P0, R35, R26, RZ ;  /* 0x0000001a231a5210 */ /* 0x000fe40007f1e0ff */
[----:B------:R-:W-:Y:S02]  /*0c80*/  @P1 IADD3 R13, R13, R17, RZ ;  /* 0x000000110d0d1210 */ /* 0x000fe40007ffe0ff */
[----:B------:R-:W-:Y:S01]  /*0c90*/  @P5 IADD3.X R27, R14, R27, RZ, P0, !PT ;  /* 0x0000001b0e1b5210 */ /* 0x000fe200007fe4ff */
[----:B------:R-:W3:Y:S01]  /*0ca0*/  LDC R37, c[0x0][0x2ac] ;  /* 0x0000ab00ff257b82 */ /* 0x000ee20000000800 */
[C---:B------:R-:W-:Y:S02]  /*0cb0*/  @P1 SHF.L.U64.HI R2, R12.reuse, 0x1, R13 ;  /* 0x000000010c021819 */ /* 0x040fe4000001020d */
[----:B------:R-:W-:Y:S01]  /*0cc0*/  @P1 SHF.L.U32 R17, R12, 0x1, RZ ;  /* 0x000000010c111819 */ /* 0x000fe200000006ff */
[----:B------:R-:W-:Y:S01]  /*0cd0*/  IMAD.WIDE.U32 R12, R45, 0x5397829d, RZ ;  /* 0x5397829d2d0c7825 */ /* 0x000fe200078e00ff */
[----:B0-----:R-:W-:-:S03]  /*0ce0*/  @P4 IADD3 R24, P0, R15, R24, RZ ;  /* 0x000000180f184210 */ /* 0x001fc60007f1e0ff */
[----:B------:R-:W0:Y:S01]  /*0cf0*/  @P1 LDC.64 R18, c[0x0][0x228] ;  /* 0x00008a00ff121b82 */ /* 0x000e220000000a00 */
[C---:B------:R-:W-:Y:S02]  /*0d00*/  @P4 IADD3.X R25, R16.reuse, R25, RZ, P0, !PT ;  /* 0x0000001910194210 */ /* 0x040fe400007fe4ff */
[----:B-1----:R-:W-:Y:S02]  /*0d10*/  @P4 IADD3 R22, P0, R15, R22, RZ ;  /* 0x000000160f164210 */ /* 0x002fe40007f1e0ff */
[----:B------:R-:W-:Y:S02]  /*0d20*/  SHF.R.U32.HI R0, RZ, 0x4, R13 ;  /* 0x00000004ff007819 */ /* 0x000fe4000001160d */
[----:B------:R-:W-:Y:S02]  /*0d30*/  @P4 IADD3.X R23, R16, R23, RZ, P0, !PT ;  /* 0x0000001710174210 */ /* 0x000fe400007fe4ff */
[----:B--2---:R-:W-:-:S04]  /*0d40*/  @P1 IADD3 R20, P0, R17, R20, RZ ;  /* 0x0000001411141210 */ /* 0x004fc80007f1e0ff */
[----:B------:R-:W-:Y:S01]  /*0d50*/  @P1 IADD3.X R21, R2, R21, RZ, P0, !PT ;  /* 0x0000001502151210 */ /* 0x000fe200007fe4ff */
[----:B---3--:R-:W-:Y:S01]  /*0d60*/  IMAD R0, R37, UR14, R0 ;  /* 0x0000000e25007c24 */ /* 0x008fe2000f8e0200 */
[----:B------:R-:W-:-:S04]  /*0d70*/  IADD3 R37, R44, 0x30, RZ ;  /* 0x000000302c257810 */ /* 0x000fc80007ffe0ff */
[----:B------:R-:W-:Y:S02]  /*0d80*/  IADD3 R0, R0, 0x30, RZ ;  /* 0x0000003000007810 */ /* 0x000fe40007ffe0ff */
[----:B0-----:R-:W-:Y:S02]  /*0d90*/  @P1 IADD3 R18, P0, R17, R18, RZ ;  /* 0x0000001211121210 */ /* 0x001fe40007f1e0ff */
[----:B------:R-:W-:Y:S02]  /*0da0*/  SHF.R.S32.HI R17, RZ, 0x1f, R37 ;  /* 0x0000001fff117819 */ /* 0x000fe40000011425 */
[----:B------:R-:W-:Y:S01]  /*0db0*/  @P1 IADD3.X R19, R2, R19, RZ, P0, !PT ;  /* 0x0000001302131210 */ /* 0x000fe200007fe4ff */
[----:B------:R-:W-:Y:S01]  /*0dc0*/  HFMA2.MMA R2, -RZ, RZ, 0, 0 ;  /* 0x00000000ff027435 */ /* 0x000fe200000001ff */
[----:B------:R-:W-:Y:S02]  /*0dd0*/  ISETP.GE.U32.AND P0, PT, R0, UR10, PT ;  /* 0x0000000a00007c0c */ /* 0x000fe4000bf06070 */
        /* <DEDUP_REMOVED lines=21> */
[----:B------:R-:W-:-:S06]  /*0f30*/  MOV R0, RZ ;  /* 0x000000ff00007202 */ /* 0x000fcc0000000f00 */
[----:B------:R0:W5:Y:S01]  /*0f40*/  @P0 LDG.E R0, desc[UR12][R34.64] ;  /* 0x0000000c22000981 */ /* 0x000162000c1e1900 */
[----:B------:R-:W-:-:S04]  /*0f50*/  ISETP.GE.U32.AND P0, PT, R37, UR10, PT ;  /* 0x0000000a25007c0c */ /* 0x000fc8000bf06070 */
[----:B------:R-:W-:Y:S01]  /*0f60*/  ISETP.GE.AND.EX P0, PT, R39, UR11, PT, P0 ;  /* 0x0000000b27007c0c */ /* 0x000fe2000bf06300 */
[----:B------:R-:W-:-:S03]  /*0f70*/  ULDC.64 UR10, c[0x0][0x248] ;  /* 0x00009200000a7ab9 */ /* 0x000fc60000000a00 */
        /* <DEDUP_REMOVED lines=14> */
[C---:B------:R-:W-:Y:S02]  /*1060*/  @P0 IADD3.X R13, R16.reuse, R13, RZ, P6, !PT ;  /* 0x0000000d100d0210 */ /* 0x040fe400037fe4ff */
[----:B--2---:R-:W-:Y:S02]  /*1070*/  @P0 IADD3 R14, P6, R17, R14, RZ ;  /* 0x0000000e110e0210 */ /* 0x004fe40007fde0ff */
[----:B------:R-:W-:Y:S02]  /*1080*/  MOV R17, UR11 ;  /* 0x0000000b00117c02 */ /* 0x000fe40008000f00 */
[----:B------:R-:W-:Y:S02]  /*1090*/  @P0 IADD3.X R15, R16, R15, RZ, P6, !PT ;  /* 0x0000000f100f0210 */ /* 0x000fe400037fe4ff */
[----:B------:R-:W-:-:S06]  /*10a0*/  MOV R16, UR10 ;  /* 0x0000000a00107c02 */ /* 0x000fcc0008000f00 */
[----:B------:R-:W2:Y:S01]  /*10b0*/  LDG.E.64 R16, desc[UR12][R16.64] ;  /* 0x0000000c10107981 */ /* 0x000ea2000c1e1b00 */
[----:B------:R-:W-:Y:S02]  /*10c0*/  ISETP.NE.AND P6, PT, R47, RZ, PT ;  /* 0x000000ff2f00720c */ /* 0x000fe40003fc5270 */
[----:B------:R-:W-:Y:S02]  /*10d0*/  CS2R R40, SRZ ;  /* 0x0000000000287805 */ /* 0x000fe4000001ff00 */
[----:B------:R-:W-:Y:S02]  /*10e0*/  CS2R R38, SRZ ;  /* 0x0000000000267805 */ /* 0x000fe4000001ff00 */
[----:B------:R-:W-:Y:S02]  /*10f0*/  CS2R R36, SRZ ;  /* 0x0000000000247805 */ /* 0x000fe4000001ff00 */
[----:B0-----:R-:W-:Y:S01]  /*1100*/  CS2R R34, SRZ ;  /* 0x0000000000227805 */ /* 0x001fe2000001ff00 */
[----:B------:R0:W5:Y:S04]  /*1110*/  @P3 LDG.E R41, desc[UR12][R30.64] ;  /* 0x0000000c1e293981 */ /* 0x000168000c1e1900 */
[----:B------:R-:W5:Y:S04]  /*1120*/  @P3 LDG.E R38, desc[UR12][R56.64] ;  /* 0x0000000c38263981 */ /* 0x000f68000c1e1900 */
[----:B------:R1:W5:Y:S01]  /*1130*/  @P6 LDG.E R39, desc[UR12][R32.64] ;  /* 0x0000000c20276981 */ /* 0x000362000c1e1900 */
[----:B0-----:R-:W-:-:S03]  /*1140*/  CS2R R30, SRZ ;  /* 0x00000000001e7805 */ /* 0x001fc6000001ff00 */
[----:B------:R-:W3:Y:S04]  /*1150*/  @P6 LDG.E R40, desc[UR12][R58.64] ;  /* 0x0000000c3a286981 */ /* 0x000ee8000c1e1900 */
[----:B------:R-:W5:Y:S01]  /*1160*/  @P2 LDG.E R36, desc[UR12][R54.64] ;  /* 0x0000000c36242981 */ /* 0x000f62000c1e1900 */
[----:B-1----:R-:W-:-:S03]  /*1170*/  CS2R R32, SRZ ;  /* 0x0000000000207805 */ /* 0x002fc6000001ff00 */
[----:B------:R-:W5:Y:S04]  /*1180*/  @P5 LDG.E R37, desc[UR12][R28.64] ;  /* 0x0000000c1c255981 */ /* 0x000f68000c1e1900 */
[----:B------:R-:W5:Y:S04]  /*1190*/  @P5 LDG.E R34, desc[UR12][R26.64] ;  /* 0x0000000c1a225981 */ /* 0x000f68000c1e1900 */
[----:B------:R-:W5:Y:S04]  /*11a0*/  @P4 LDG.E R32, desc[UR12][R24.64] ;  /* 0x0000000c18204981 */ /* 0x000f68000c1e1900 */
[----:B------:R-:W5:Y:S04]  /*11b0*/  @P4 LDG.E R31, desc[UR12][R22.64] ;  /* 0x0000000c161f4981 */ /* 0x000f68000c1e1900 */
[----:B------:R-:W5:Y:S04]  /*11c0*/  @P1 LDG.E R30, desc[UR12][R18.64] ;  /* 0x0000000c121e1981 */ /* 0x000f68000c1e1900 */
[----:B------:R0:W5:Y:S01]  /*11d0*/  @P2 LDG.E R35, desc[UR12][R10.64] ;  /* 0x0000000c0a232981 */ /* 0x000162000c1e1900 */
[----:B------:R-:W-:Y:S01]  /*11e0*/  UMOV UR18, 0x3f800000 ;  /* 0x3f80000000127882 */ /* 0x000fe20000000000 */
[----:B------:R-:W-:Y:S02]  /*11f0*/  BSSY B0, `(.L_x_398) ;  /* 0x0000027000007945 */ /* 0x000fe40003800000 */
[----:B------:R-:W5:Y:S01]  /*1200*/  @P1 LDG.E R33, desc[UR12][R20.64] ;  /* 0x0000000c14211981 */ /* 0x000f62000c1e1900 */
[----:B0-----:R-:W-:-:S06]  /*1210*/  CS2R R10, SRZ ;  /* 0x00000000000a7805 */ /* 0x001fcc000001ff00 */
[----:B------:R0:W5:Y:S04]  /*1220*/  @P0 LDG.E R10, desc[UR12][R12.64] ;  /* 0x0000000c0c0a0981 */ /* 0x000168000c1e1900 */
[----:B------:R1:W5:Y:S01]  /*1230*/  @P0 LDG.E R11, desc[UR12][R14.64] ;  /* 0x0000000c0e0b0981 */ /* 0x000362000c1e1900 */
[----:B0-----:R-:W-:Y:S02]  /*1240*/  CS2R R12, SRZ ;  /* 0x00000000000c7805 */ /* 0x001fe4000001ff00 */
[----:B-1----:R-:W-:Y:S02]  /*1250*/  CS2R R14, SRZ ;  /* 0x00000000000e7805 */ /* 0x002fe4000001ff00 */
        /* <DEDUP_REMOVED lines=16> */
[----:B------:R-:W-:Y:S01]  /*1360*/  ISETP.NE.AND P0, PT, RZ, UR9, PT ;  /* 0x00000009ff007c0c */ /* 0x000fe2000bf05270 */
[----:B------:R-:W0:Y:S01]  /*1370*/  LDC.64 R18, c[0x0][0x238] ;  /* 0x00008e00ff127b82 */ /* 0x000e220000000a00 */
[----:B------:R-:W-:-:S04]  /*1380*/  IADD3 R53, R46, R53, RZ ;  /* 0x000000352e357210 */ /* 0x000fc80007ffe0ff */
[----:B------:R-:W-:-:S07]  /*1390*/  SHF.R.S32.HI R12, RZ, 0x1f, R53 ;  /* 0x0000001fff0c7819 */ /* 0x000fce0000011435 */
[----:B------:R-:W1:Y:S01]  /*13a0*/  @P0 LDC.64 R16, c[0x0][0x240] ;  /* 0x00009000ff100b82 */ /* 0x000e620000000a00 */
[----:B0-----:R-:W-:-:S05]  /*13b0*/  IMAD.WIDE R18, R53, 0x2, R18 ;  /* 0x0000000235127825 */ /* 0x001fca00078e0212 */
[----:B------:R-:W2:Y:S01]  /*13c0*/  LDG.E.U16 R15, desc[UR12][R18.64+0x2] ;  /* 0x0000020c120f7981 */ /* 0x000ea2000c1e1500 */
[----:B-1----:R-:W-:-:S04]  /*13d0*/  @P0 LEA R16, P6, R53, R16, 0x1 ;  /* 0x0000001035100211 */ /* 0x002fc800078c08ff */
[----:B------:R-:W-:Y:S02]  /*13e0*/  @P0 LEA.HI.X R17, R53, R17, R12, 0x1, P6 ;  /* 0x0000001135110211 */ /* 0x000fe400030f0c0c */
[----:B------:R-:W3:Y:S04]  /*13f0*/  LDG.E.U16 R12, desc[UR12][R18.64] ;  /* 0x0000000c120c7981 */ /* 0x000ee8000c1e1500 */
[----:B------:R-:W4:Y:S04]  /*1400*/  @P0 LDG.E.U16 R22, desc[UR12][R16.64] ;  /* 0x0000000c10160981 */ /* 0x000f28000c1e1500 */
[----:B------:R-:W4:Y:S01]  /*1410*/  @P0 LDG.E.U16 R20, desc[UR12][R16.64+0x2] ;  /* 0x0000020c10140981 */ /* 0x000f22000c1e1500 */
[----:B--2---:R-:W-:-:S02]  /*1420*/  SHF.L.U32 R15, R15, 0x10, RZ ;  /* 0x000000100f0f7819 */ /* 0x004fc400000006ff */
[----:B---3--:R-:W-:Y:S02]  /*1430*/  SHF.L.U32 R12, R12, 0x10, RZ ;  /* 0x000000100c0c7819 */ /* 0x008fe400000006ff */
[----:B----4-:R-:W-:Y:S02]  /*1440*/  @P0 SHF.L.U32 R13, R22, 0x10, RZ ;  /* 0x00000010160d0819 */ /* 0x010fe400000006ff */
[----:B------:R-:W-:-:S07]  /*1450*/  @P0 SHF.L.U32 R14, R20, 0x10, RZ ;  /* 0x00000010140e0819 */ /* 0x000fce00000006ff */
.L_x_399:
[----:B------:R-:W-:Y:S05]  /*1460*/  BSYNC B0 ;  /* 0x0000000000007941 */ /* 0x000fea0003800000 */
.L_x_398:
[----:B------:R-:W-:Y:S02]  /*1470*/  ISETP.NE.AND P0, PT, RZ, UR9, PT ;  /* 0x00000009ff007c0c */ /* 0x000fe4000bf05270 */
[----:B------:R-:W-:Y:S02]  /*1480*/  SHF.L.U32 R16, R40, 0x10, RZ ;  /* 0x0000001028107819 */ /* 0x000fe400000006ff */
[----:B------:R-:W-:Y:S02]  /*1490*/  SHF.L.U32 R21, R21, 0x10, RZ ;  /* 0x0000001015157819 */ /* 0x000fe400000006ff */
[----:B-----5:R-:W-:Y:S01]  /*14a0*/  PRMT R18, R39, 0x7632, R18 ;  /* 0x0000763227127816 */ /* 0x020fe20000000012 */
        /* <DEDUP_REMOVED lines=26> */
.L_x_400:
[----:B------:R-:W-:Y:S01]  /*1650*/  FMUL.FTZ R21, R19, R12 ;  /* 0x0000000c13157220 */ /* 0x000fe20000410000 */
[C---:B------:R-:W-:Y:S01]  /*1660*/  PRMT R23, R41.reuse, 0x7632, R23 ;  /* 0x0000763229177816 */ /* 0x040fe20000000017 */
        /* <DEDUP_REMOVED lines=34> */
.L_x_401:
[----:B------:R-:W-:Y:S01]  /*1890*/  FADD.FTZ R19, RZ, R19 ;  /* 0x00000013ff137221 */ /* 0x000fe20000010000 */
[----:B------:R-:W-:Y:S01]  /*18a0*/  FMUL.FTZ R24, R26, R12 ;  /* 0x0000000c1a187220 */ /* 0x000fe20000410000 */
[----:B------:R-:W-:Y:S01]  /*18b0*/  FFMA.FTZ R16, R25, R26, R56 ;  /* 0x0000001a19107223 */ /* 0x000fe20000010038 */
[----:B------:R-:W-:Y:S01]  /*18c0*/  FADD.FTZ R27, RZ, R18 ;  /* 0x00000012ff1b7221 */ /* 0x000fe20000010000 */
[----:B------:R-:W-:Y:S01]  /*18d0*/  FADD.FTZ R19, R19, R26 ;  /* 0x0000001a13137221 */ /* 0x000fe20000010000 */
[----:B------:R-:W-:Y:S01]  /*18e0*/  FFMA.FTZ R26, R17, R18, RZ ;  /* 0x00000012111a7223 */ /* 0x000fe200000100ff */
[----:B------:R-:W-:Y:S01]  /*18f0*/  FFMA.FTZ R20, R25, R24, R20 ;  /* 0x0000001819147223 */ /* 0x000fe20000010014 */
[----:B------:R-:W-:Y:S01]  /*1900*/  PRMT R25, R36, 0x7632, R25 ;  /* 0x0000763224197816 */ /* 0x000fe20000000019 */
[----:B------:R-:W-:Y:S01]  /*1910*/  FADD.FTZ R18, R27, R22 ;  /* 0x000000161b127221 */ /* 0x000fe20000010000 */
[----:B------:R-:W-:Y:S01]  /*1920*/  FFMA.FTZ R17, R23, R22, R26 ;  /* 0x0000001617117223 */ /* 0x000fe2000001001a */
[----:B------:R-:W-:Y:S01]  /*1930*/  FMUL.FTZ R22, R22, R15 ;  /* 0x0000000f16167220 */ /* 0x000fe20000410000 */
[----:B------:R-:W-:Y:S01]  /*1940*/  FADD.FTZ R21, R21, R24 ;  /* 0x0000001815157221 */ /* 0x000fe20000010000 */
[----:B------:R-:W-:-:S02]  /*1950*/  SHF.L.U32 R24, R36, 0x10, RZ ;  /* 0x0000001024187819 */ /* 0x000fc400000006ff */
[----:B------:R-:W-:Y:S01]  /*1960*/  SHF.L.U32 R25, R25, 0x10, RZ ;  /* 0x0000001019197819 */ /* 0x000fe200000006ff */
[----:B------:R-:W-:Y:S01]  /*1970*/  FFMA.FTZ R23, R23, R22, R20 ;  /* 0x0000001617177223 */ /* 0x000fe20000010014 */
[--C-:B------:R-:W-:Y:S01]  /*1980*/  FADD.FTZ R20, R22, R21.reuse ;  /* 0x0000001516147221 */ /* 0x100fe20000010000 */
[----:B------:R-:W-:Y:S01]  /*1990*/  PRMT R21, R35, 0x7632, R21 ;  /* 0x0000763223157816 */ /* 0x000fe20000000015 */
[----:B------:R-:W-:Y:S01]  /*19a0*/  FADD.FTZ R24, R24, -UR17 ;  /* 0x8000001118187e21 */ /* 0x000fe20008010000 */
[----:B------:R-:W-:Y:S01]  /*19b0*/  FADD.FTZ R22, R25, -UR17 ;  /* 0x8000001119167e21 */ /* 0x000fe20008010000 */
[----:B------:R-:W-:Y:S02]  /*19c0*/  SHF.L.U32 R25, R35, 0x10, RZ ;  /* 0x0000001023197819 */ /* 0x000fe400000006ff */
        /* <DEDUP_REMOVED lines=22> */
.L_x_402:
[----:B------:R-:W-:Y:S01]  /*1b30*/  FMUL.FTZ R24, R25, R12 ;  /* 0x0000000c19187220 */ /* 0x000fe20000410000 */
[--C-:B------:R-:W-:Y:S01]  /*1b40*/  FADD.FTZ R19, R19, R25.reuse ;  /* 0x0000001913137221 */ /* 0x100fe20000010000 */
[C---:B------:R-:W-:Y:S01]  /*1b50*/  FFMA.FTZ R16, R56.reuse, R25, R16 ;  /* 0x0000001938107223 */ /* 0x040fe20000010010 */
[C---:B------:R-:W-:Y:S01]  /*1b60*/  PRMT R25, R37.reuse, 0x7632, R25 ;  /* 0x0000763225197816 */ /* 0x040fe20000000019 */
[----:B------:R-:W-:Y:S01]  /*1b70*/  FFMA.FTZ R23, R56, R24, R23 ;  /* 0x0000001838177223 */ /* 0x000fe20000010017 */
[----:B------:R-:W-:Y:S01]  /*1b80*/  FADD.FTZ R20, R20, R24 ;  /* 0x0000001814147221 */ /* 0x000fe20000010000 */
[----:B------:R-:W-:Y:S01]  /*1b90*/  FADD.FTZ R18, R18, R21 ;  /* 0x0000001512127221 */ /* 0x000fe20000010000 */
[----:B------:R-:W-:Y:S01]  /*1ba0*/  FFMA.FTZ R17, R22, R21, R17 ;  /* 0x0000001516117223 */ /* 0x000fe20000010011 */
[----:B------:R-:W-:Y:S01]  /*1bb0*/  SHF.L.U32 R24, R37, 0x10, RZ ;  /* 0x0000001025187819 */ /* 0x000fe200000006ff */
[----:B------:R-:W-:Y:S01]  /*1bc0*/  FMUL.FTZ R21, R21, R15 ;  /* 0x0000000f15157220 */ /* 0x000fe20000410000 */
[----:B------:R-:W-:-:S03]  /*1bd0*/  SHF.L.U32 R25, R25, 0x10, RZ ;  /* 0x0000001019197819 */ /* 0x000fc600000006ff */
[----:B------:R-:W-:Y:S01]  /*1be0*/  FFMA.FTZ R22, R22, R21, R23 ;  /* 0x0000001516167223 */ /* 0x000fe20000010017 */
[----:B------:R-:W-:Y:S01]  /*1bf0*/  FADD.FTZ R20, R21, R20 ;  /* 0x0000001415147221 */ /* 0x000fe20000010000 */
[----:B------:R-:W-:Y:S01]  /*1c00*/  FADD.FTZ R24, R24, -UR17 ;  /* 0x8000001118187e21 */ /* 0x000fe20008010000 */
[C---:B------:R-:W-:Y:S01]  /*1c10*/  PRMT R21, R34.reuse, 0x7632, R21 ;  /* 0x0000763222157816 */ /* 0x040fe20000000015 */
        /* <DEDUP_REMOVED lines=24> */
.L_x_403:
[----:B------:R-:W-:Y:S01]  /*1da0*/  FMUL.FTZ R25, R23, R12 ;  /* 0x0000000c17197220 */ /* 0x000fe20000410000 */
[----:B------:R-:W-:Y:S01]  /*1db0*/  FADD.FTZ R19, R19, R23 ;  /* 0x0000001713137221 */ /* 0x000fe20000010000 */
[C---:B------:R-:W-:Y:S01]  /*1dc0*/  FFMA.FTZ R16, R55.reuse, R23, R16 ;  /* 0x0000001737107223 */ /* 0x040fe20000010010 */
        /* <DEDUP_REMOVED lines=36> */
.L_x_404:
        /* <DEDUP_REMOVED lines=39> */
.L_x_405:
[----:B------:R-:W-:Y:S01]  /*2280*/  FMUL.FTZ R25, R23, R12 ;  /* 0x0000000c17197220 */ /* 0x000fe20000410000 */
[----:B------:R-:W-:Y:S01]  /*2290*/  FADD.FTZ R19, R19, R23 ;  /* 0x0000001713137221 */ /* 0x000fe20000010000 */
[C---:B------:R-:W-:Y:S01]  /*22a0*/  FFMA.FTZ R16, R55.reuse, R23, R16 ;  /* 0x0000001737107223 */ /* 0x040fe20000010010 */
[----:B------:R-:W-:Y:S01]  /*22b0*/  FADD.FTZ R18, R18, R21 ;  /* 0x0000001512127221 */ /* 0x000fe20000010000 */
[--C-:B------:R-:W-:Y:S01]  /*22c0*/  FFMA.FTZ R23, R55, R25, R22.reuse ;  /* 0x0000001937177223 */ /* 0x100fe20000010016 */
[----:B------:R-:W-:Y:S01]  /*22d0*/  PRMT R22, R2, 0x7632, R22 ;  /* 0x0000763202167816 */ /* 0x000fe20000000016 */
[----:B------:R-:W-:Y:S01]  /*22e0*/  FFMA.FTZ R17, R24, R21, R17 ;  /* 0x0000001518117223 */ /* 0x000fe20000010011 */
[----:B------:R-:W-:Y:S01]  /*22f0*/  FMUL.FTZ R21, R21, R15 ;  /* 0x0000000f15157220 */ /* 0x000fe20000410000 */
[----:B------:R-:W-:Y:S01]  /*2300*/  FADD.FTZ R20, R20, R25 ;  /* 0x0000001914147221 */ /* 0x000fe20000010000 */
        /* <DEDUP_REMOVED lines=30> */
.L_x_406:
[----:B------:R-:W-:Y:S01]  /*24f0*/  FMUL.FTZ R25, R21, R12 ;  /* 0x0000000c15197220 */ /* 0x000fe20000410000 */
[C---:B------:R-:W-:Y:S01]  /*2500*/  SHF.L.U32 R26, R10.reuse, 0x10, RZ ;  /* 0x000000100a1a7819 */ /* 0x040fe200000006ff */
[----:B------:R-:W-:Y:S01]  /*2510*/  FFMA.FTZ R16, R55, R21, R16 ;  /* 0x0000001537107223 */ /* 0x000fe20000010010 */
[----:B------:R-:W-:Y:S01]  /*2520*/  SHF.L.U32 R29, R11, 0x10, RZ ;  /* 0x000000100b1d7819 */ /* 0x000fe200000006ff */
[----:B------:R-:W-:Y:S01]  /*2530*/  FFMA.FTZ R27, R55, R25, R24 ;  /* 0x00000019371b7223 */ /* 0x000fe20000010018 */
[----:B------:R-:W-:Y:S01]  /*2540*/  FADD.FTZ R24, R23, R25 ;  /* 0x0000001917187221 */ /* 0x000fe20000010000 */
[----:B------:R-:W-:Y:S01]  /*2550*/  PRMT R23, R10, 0x7632, R23 ;  /* 0x000076320a177816 */ /* 0x000fe20000000017 */
[----:B------:R-:W-:Y:S01]  /*2560*/  FMUL.FTZ R25, R20, R15 ;  /* 0x0000000f14197220 */ /* 0x000fe20000410000 */
[----:B------:R-:W-:Y:S02]  /*2570*/  FADD.FTZ R26, R26, -UR17 ;  /* 0x800000111a1a7e21 */ /* 0x000fe40008010000 */
[----:B------:R-:W-:Y:S01]  /*2580*/  SHF.L.U32 R28, R23, 0x10, RZ ;  /* 0x00000010171c7819 */ /* 0x000fe200000006ff */
[----:B------:R-:W-:Y:S01]  /*2590*/  FFMA.FTZ R23, R22, R25, R27 ;  /* 0x0000001916177223 */ /* 0x000fe2000001001b */
[--C-:B------:R-:W-:Y:S01]  /*25a0*/  FADD.FTZ R25, R25, R24.reuse ;  /* 0x0000001819197221 */ /* 0x100fe20000010000 */
[----:B------:R-:W-:Y:S01]  /*25b0*/  PRMT R24, R11, 0x7632, R24 ;  /* 0x000076320b187816 */ /* 0x000fe20000000018 */
[----:B------:R-:W-:Y:S01]  /*25c0*/  FMUL.FTZ R26, R26, UR18 ;  /* 0x000000121a1a7c20 */ /* 0x000fe20008410000 */
[----:B------:R-:W-:-:S02]  /*25d0*/  FADD.FTZ R27, R28, -UR17 ;  /* 0x800000111c1b7e21 */ /* 0x000fc40008010000 */
        /* <DEDUP_REMOVED lines=21> */
.L_x_407:
[----:B------:R-:W-:Y:S01]  /*2730*/  FMUL.FTZ R28, R29, R12 ;  /* 0x0000000c1d1c7220 */ /* 0x000fe20000410000 */
[----:B------:R-:W-:Y:S01]  /*2740*/  ISETP.GE.AND P0, PT, R6, R3, PT ;  /* 0x000000030600720c */ /* 0x000fe20003f06270 */
[----:B------:R-:W0:Y:S01]  /*2750*/  S2UR UR11, SR_CgaCtaId ;  /* 0x00000000000b79c3 */ /* 0x000e220000008800 */
[----:B------:R-:W-:Y:S01]  /*2760*/  UMOV UR10, 0x400 ;  /* 0x00000400000a7882 */ /* 0x000fe20000000000 */
[----:B------:R-:W-:Y:S01]  /*2770*/  FFMA.FTZ R54, R26, R28, R23 ;  /* 0x0000001c1a367223 */ /* 0x000fe20000010017 */
[----:B------:R-:W-:Y:S01]  /*2780*/  FMUL.FTZ R23, R24, R15 ;  /* 0x0000000f18177220 */ /* 0x000fe20000410000 */
[----:B------:R-:W-:Y:S01]  /*2790*/  FADD.FTZ R56, R25, R28 ;  /* 0x0000001c19387221 */ /* 0x000fe20000010000 */
[----:B------:R-:W-:Y:S01]  /*27a0*/  UIADD3 UR9, UR10, 0x90, URZ ;  /* 0x000000900a097890 */ /* 0x000fe2000fffe03f */
[----:B------:R-:W-:Y:S01]  /*27b0*/  FFMA.FTZ R16, R26, R29, R16 ;  /* 0x0000001d1a107223 */ /* 0x000fe20000010010 */
[----:B------:R-:W-:Y:S01]  /*27c0*/  FFMA.FTZ R28, R27, R23, R54 ;  /* 0x000000171b1c7223 */ /* 0x000fe20000010036 */
[----:B------:R-:W-:Y:S01]  /*27d0*/  FADD.FTZ R54, R23, R56 ;  /* 0x0000003817367221 */ /* 0x000fe20000010000 */
[----:B------:R-:W-:Y:S01]  /*27e0*/  IADD3 R56, R6, 0x2, RZ ;  /* 0x0000000206387810 */ /* 0x000fe20007ffe0ff */
        /* <DEDUP_REMOVED lines=31> */
[----:B------:R-:W-:Y:S01]  /*29e0*/  FADD.FTZ R18, R56, R29 ;  /* 0x0000001d38127221 */ /* 0x000fe20000010000 */
[----:B------:R-:W-:Y:S02]  /*29f0*/  FADD.FTZ R19, R19, R24 ;  /* 0x0000001813137221 */ /* 0x000fe40000010000 */
[----:B------:R-:W-:-:S05]  /*2a00*/  FFMA.FTZ R17, R27, R24, R20 ;  /* 0x000000181b117223 */ /* 0x000fca0000010014 */
[----:B------:R2:W-:Y:S01]  /*2a10*/  STS.128 [R53], R16 ;  /* 0x0000001035007388 */ /* 0x0005e20000000c00 */
[----:B0-----:R-:W-:Y:S01]  /*2a20*/  @!P0 FADD.FTZ R28, R28, R23 ;  /* 0x000000171c1c8221 */ /* 0x001fe20000010000 */
[----:B-1----:R-:W-:Y:S01]  /*2a30*/  @!P0 FADD.FTZ R54, R54, R25 ;  /* 0x0000001936368221 */ /* 0x002fe20000010000 */
[----:B------:R-:W-:-:S04]  /*2a40*/  ISETP.NE.AND P0, PT, R6, RZ, PT ;  /* 0x000000ff0600720c */ /* 0x000fc80003f05270 */
[----:B------:R-:W-:-:S09]  /*2a50*/  MOV R29, R54 ;  /* 0x00000036001d7202 */ /* 0x000fd20000000f00 */
        /* <DEDUP_REMOVED lines=36> */
.L_x_409:
[----:B------:R-:W-:Y:S05]  /*2ca0*/  BSYNC B0 ;  /* 0x0000000000007941 */ /* 0x000fea0003800000 */
.L_x_408:
        /* <DEDUP_REMOVED lines=40> */
.L_x_411:
[----:B------:R-:W-:Y:S05]  /*2f30*/  BSYNC B0 ;  /* 0x0000000000007941 */ /* 0x000fea0003800000 */
.L_x_410:
        /* <DEDUP_REMOVED lines=20> */
.L_x_413:
[----:B------:R-:W-:Y:S05]  /*3080*/  BSYNC B0 ;  /* 0x0000000000007941 */ /* 0x000fea0003800000 */
.L_x_412:
        /* <DEDUP_REMOVED lines=41> */
.L_x_416:
[----:B------:R-:W2:Y:S04]  /*3320*/  LDG.E.STRONG.GPU R25, desc[UR12][R16.64] ;  /* 0x0000000c10197981 */ /* 0x000ea8000c1ef900 */
[----:B--2---:R-:W-:Y:S01]  /*3330*/  CCTL.IVALL ;  /* 0x00000000ff00798f */ /* 0x004fe20002000000 */
[----:B------:R-:W-:Y:S05]  /*3340*/  YIELD ;  /* 0x0000000000007946 */ /* 0x000fea0003800000 */
[----:B------:R-:W-:-:S13]  /*3350*/  ISETP.NE.AND P6, PT, R25, R52, PT ;  /* 0x000000341900720c */ /* 0x000fda0003fc5270 */
[----:B------:R-:W-:Y:S05]  /*3360*/  @P6 BRA `(.L_x_416) ;  /* 0xfffffffc00ec6947 */ /* 0x000fea000383ffff */
.L_x_415:
        /* <DEDUP_REMOVED lines=19> */
.L_x_420:
        /* <DEDUP_REMOVED lines=116> */
.L_x_419:
        /* <DEDUP_REMOVED lines=62> */
.L_x_421:
[----:B------:R-:W-:-:S06]  /*3fc0*/  UISETP.NE.OR UP0, UPT, UR9, URZ, UP0 ;  /* 0x0000003f0900728c */ /* 0x000fcc0008705670 */
[----:B------:R-:W-:-:S13]  /*3fd0*/  PLOP3.LUT P6, PT, PT, PT, UP0, 0x80, 0x0 ;  /* 0x000000000000781c */ /* 0x000fda0003fcf008 */
[----:B------:R-:W-:Y:S05]  /*3fe0*/  @!P6 BRA `(.L_x_417) ;  /* 0x00000000007ce947 */ /* 0x000fea0003800000 */
.L_x_418:
        /* <DEDUP_REMOVED lines=31> */
.L_x_417:
        /* <DEDUP_REMOVED lines=10> */
.L_x_423:
[----:B------:R-:W-:Y:S05]  /*4280*/  BSYNC B0 ;  /* 0x0000000000007941 */ /* 0x000fea0003800000 */
.L_x_422:
        /* <DEDUP_REMOVED lines=17> */
.L_x_414:
[----:B------:R-:W0:Y:S01]  /*43a0*/  S2UR UR10, SR_CgaCtaId ;  /* 0x00000000000a79c3 */ /* 0x000e220000008800 */
[----:B------:R-:W-:Y:S01]  /*43b0*/  UMOV UR9, 0x400 ;  /* 0x0000040000097882 */ /* 0x000fe20000000000 */
[----:B------:R-:W-:Y:S01]  /*43c0*/  ISETP.NE.AND P6, PT, R46, RZ, PT ;  /* 0x000000ff2e00720c */ /* 0x000fe20003fc5270 */
[----:B------:R-:W-:Y:S01]  /*43d0*/  IMAD.WIDE.U32 R24, R45, 0x5397829d, RZ ;  /* 0x5397829d2d187825 */ /* 0x000fe200078e00ff */
[----:B------:R-:W-:Y:S02]  /*43e0*/  SHF.L.U32 R52, R40, 0x10, RZ ;  /* 0x0000001028347819 */ /* 0x000fe400000006ff */
[----:B------:R-:W-:Y:S02]  /*43f0*/  SHF.L.U32 R22, R22, 0x10, RZ ;  /* 0x0000001016167819 */ /* 0x000fe400000006ff */
[----:B------:R-:W1:Y:S01]  /*4400*/  LDC R26, c[0x0][0x2ac] ;  /* 0x0000ab00ff1a7b82 */ /* 0x000e620000000800 */
[----:B------:R-:W-:Y:S02]  /*4410*/  SHF.R.U32.HI R25, RZ, 0x4, R25 ;  /* 0x00000004ff197819 */ /* 0x000fe40000011619 */
[----:B------:R-:W-:Y:S01]  /*4420*/  FADD.FTZ R22, R22, -UR17 ;  /* 0x8000001116167e21 */ /* 0x000fe20008010000 */
[----:B------:R-:W-:-:S02]  /*4430*/  SHF.L.U32 R39, R39, 0x10, RZ ;  /* 0x0000001027277819 */ /* 0x000fc400000006ff */
[----:B------:R-:W-:Y:S02]  /*4440*/  SHF.L.U32 R40, R23, 0x10, RZ ;  /* 0x0000001017287819 */ /* 0x000fe400000006ff */
[----:B------:R-:W-:Y:S02]  /*4450*/  SHF.L.U32 R41, R41, 0x10, RZ ;  /* 0x0000001029297819 */ /* 0x000fe400000006ff */
[----:B------:R-:W-:Y:S01]  /*4460*/  SHF.L.U32 R21, R21, 0x10, RZ ;  /* 0x0000001015157819 */ /* 0x000fe200000006ff */
[----:B0-----:R-:W-:-:S09]  /*4470*/  ULEA UR9, UR10, UR9, 0x18 ;  /* 0x000000090a097291 */ /* 0x001fd2000f8ec03f */
[----:B------:R0:W-:Y:S01]  /*4480*/  @!P0 STS.64 [UR9+0x80], R28 ;  /* 0x0000801cff008988 */ /* 0x0001e20008000a09 */
[----:B------:R-:W-:Y:S01]  /*4490*/  BAR.SYNC.DEFER_BLOCKING 0x0 ;  /* 0x0000000000007b1d */ /* 0x000fe20000010000 */
[----:B0-----:R-:W-:Y:S01]  /*44a0*/  FADD.FTZ R28, R52, -UR17 ;  /* 0x80000011341c7e21 */ /* 0x001fe20008010000 */
[----:B------:R-:W-:-:S03]  /*44b0*/  FMUL.FTZ R29, R22, UR18 ;  /* 0x00000012161d7c20 */ /* 0x000fc60008410000 */
[----:B------:R-:W-:Y:S01]  /*44c0*/  FMUL.FTZ R28, R28, UR18 ;  /* 0x000000121c1c7c20 */ /* 0x000fe20008410000 */
        /* <DEDUP_REMOVED lines=23> */
.L_x_424:
[----:B------:R-:W-:Y:S01]  /*4640*/  ISETP.NE.AND P0, PT, R47, RZ, PT ;  /* 0x000000ff2f00720c */ /* 0x000fe20003f05270 */
[----:B------:R-:W-:-:S12]  /*4650*/  BSSY B0, `(.L_x_425) ;  /* 0x0000014000007945 */ /* 0x000fd80003800000 */
[----:B------:R-:W-:Y:S05]  /*4660*/  @!P0 BRA `(.L_x_426) ;  /* 0x0000000000488947 */ /* 0x000fea0003800000 */
[----:B------:R-:W-:Y:S01]  /*4670*/  ULDC.64 UR10, c[0x0][0x288] ;  /* 0x0000a200000a7ab9 */ /* 0x000fe20000000a00 */
[----:B------:R-:W-:Y:S01]  /*4680*/  MOV R16, R48 ;  /* 0x0000003000107202 */ /* 0x000fe20000000f00 */
[----:B------:R-:W-:Y:S01]  /*4690*/  IMAD R23, R9, UR10, RZ ;  /* 0x0000000a09177c24 */ /* 0x000fe2000f8e02ff */
[----:B------:R-:W-:Y:S01]  /*46a0*/  MOV R17, R51 ;  /* 0x0000003300117202 */ /* 0x000fe20000000f00 */
[C-C-:B------:R-:W-:Y:S01]  /*46b0*/  FFMA.FTZ R28, R24.reuse, R28, R27.reuse ;  /* 0x0000001c181c7223 */ /* 0x140fe2000001001b */
[----:B------:R-:W-:Y:S01]  /*46c0*/  FFMA.FTZ R29, R24, R29, R27 ;  /* 0x0000001d181d7223 */ /* 0x000fe2000001001b */
[C---:B------:R-:W-:Y:S02]  /*46d0*/  IMAD R23, R44.reuse, UR11, R23 ;  /* 0x0000000b2c177c24 */ /* 0x040fe4000f8e0217 */
[----:B------:R-:W-:Y:S01]  /*46e0*/  IMAD.WIDE.U32 R16, R44, UR10, R16 ;  /* 0x0000000a2c107c25 */ /* 0x000fe2000f8e0010 */
[----:B------:R-:W-:-:S03]  /*46f0*/  ULDC.64 UR10, c[0x0][0x210] ;  /* 0x00008400000a7ab9 */ /* 0x000fc60000000a00 */
[----:B------:R-:W-:Y:S01]  /*4700*/  FFMA.FTZ R28, R39, R12, -R28 ;  /* 0x0000000c271c7223 */ /* 0x000fe2000001081c */
[----:B------:R-:W-:-:S03]  /*4710*/  IADD3 R23, R17, R23, RZ ;  /* 0x0000001711177210 */ /* 0x000fc60007ffe0ff */
[----:B------:R-:W-:Y:S01]  /*4720*/  FMUL.FTZ R17, R28, UR18 ;  /* 0x000000121c117c20 */ /* 0x000fe20008410000 */
[----:B------:R-:W-:-:S04]  /*4730*/  LEA R22, P0, R16, UR10, 0x1 ;  /* 0x0000000a10167c11 */ /* 0x000fc8000f8008ff */
[----:B------:R-:W-:Y:S01]  /*4740*/  LEA.HI.X R23, R16, UR11, R23, 0x1, P0 ;  /* 0x0000000b10177c11 */ /* 0x000fe200080f0c17 */
[----:B------:R-:W-:-:S04]  /*4750*/  FFMA.FTZ R16, R40, R15, -R29 ;  /* 0x0000000f28107223 */ /* 0x000fc8000001081d */
[----:B------:R-:W-:-:S05]  /*4760*/  FMUL.FTZ R16, R16, UR18 ;  /* 0x0000001210107c20 */ /* 0x000fca0008410000 */
[----:B------:R-:W-:-:S05]  /*4770*/  F2FP.BF16.F32.PACK_AB R17, R16, R17 ;  /* 0x000000111011723e */ /* 0x000fca00000010ff */
[----:B------:R0:W-:Y:S02]  /*4780*/  STG.E desc[UR12][R22.64], R17 ;  /* 0x0000001116007986 */ /* 0x0001e4000c10190c */
.L_x_426:
[----:B------:R-:W-:Y:S05]  /*4790*/  BSYNC B0 ;  /* 0x0000000000007941 */ /* 0x000fea0003800000 */
.L_x_425:
[----:B------:R-:W-:Y:S01]  /*47a0*/  ISETP.NE.AND P6, PT, R46, RZ, PT ;  /* 0x000000ff2e00720c */ /* 0x000fe20003fc5270 */
[----:B------:R-:W-:Y:S01]  /*47b0*/  FADD.FTZ R41, R41, -UR17 ;  /* 0x8000001129297e21 */ /* 0x000fe20008010000 */
[----:B------:R-:W-:Y:S01]  /*47c0*/  FADD.FTZ R21, R21, -UR17 ;  /* 0x8000001115157e21 */ /* 0x000fe20008010000 */
[----:B0-----:R-:W-:Y:S02]  /*47d0*/  SHF.L.U32 R23, R38, 0x10, RZ ;  /* 0x0000001026177819 */ /* 0x001fe400000006ff */
[----:B------:R-:W-:Y:S01]  /*47e0*/  SHF.L.U32 R22, R20, 0x10, RZ ;  /* 0x0000001014167819 */ /* 0x000fe200000006ff */
[----:B------:R-:W-:Y:S01]  /*47f0*/  FMUL.FTZ R52, R41, UR18 ;  /* 0x0000001229347c20 */ /* 0x000fe20008410000 */
[----:B------:R-:W-:Y:S01]  /*4800*/  SHF.L.U32 R36, R36, 0x10, RZ ;  /* 0x0000001024247819 */ /* 0x000fe200000006ff */
[----:B------:R-:W-:Y:S01]  /*4810*/  FMUL.FTZ R46, R21, UR18 ;  /* 0x00000012152e7c20 */ /* 0x000fe20008410000 */
        /* <DEDUP_REMOVED lines=20> */
.L_x_427:
        /* <DEDUP_REMOVED lines=20> */
.L_x_429:
[----:B------:R-:W-:Y:S05]  /*4aa0*/  BSYNC B0 ;  /* 0x0000000000007941 */ /* 0x000fea0003800000 */
.L_x_428:
[----:B------:R-:W-:Y:S01]  /*4ab0*/  FADD.FTZ R36, R36, -UR17 ;  /* 0x8000001124247e21 */ /* 0x000fe20008010000 */
[----:B------:R-:W-:Y:S01]  /*4ac0*/  FADD.FTZ R19, R19, -UR17 ;  /* 0x8000001113137e21 */ /* 0x000fe20008010000 */
[----:B------:R-:W-:Y:S02]  /*4ad0*/  SHF.L.U32 R35, R35, 0x10, RZ ;  /* 0x0000001023237819 */ /* 0x000fe400000006ff */
[----:B------:R-:W-:Y:S01]  /*4ae0*/  SHF.L.U32 R22, R18, 0x10, RZ ;  /* 0x0000001012167819 */ /* 0x000fe200000006ff */
[----:B------:R-:W-:Y:S01]  /*4af0*/  FMUL.FTZ R40, R36, UR18 ;  /* 0x0000001224287c20 */ /* 0x000fe20008410000 */
[----:B0-----:R-:W-:Y:S01]  /*4b00*/  PRMT R20, R37, 0x7632, R20 ;  /* 0x0000763225147816 */ /* 0x001fe20000000014 */
        /* <DEDUP_REMOVED lines=20> */
.L_x_430:
        /* <DEDUP_REMOVED lines=20> */
.L_x_432:
[----:B------:R-:W-:Y:S05]  /*4d90*/  BSYNC B0 ;  /* 0x0000000000007941 */ /* 0x000fea0003800000 */
.L_x_431:
[----:B------:R-:W-:Y:S02]  /*4da0*/  SHF.L.U32 R37, R37, 0x10, RZ ;  /* 0x0000001025257819 */ /* 0x000fe400000006ff */
[----:B------:R-:W-:Y:S02]  /*4db0*/  SHF.L.U32 R20, R20, 0x10, RZ ;  /* 0x0000001014147819 */ /* 0x000fe400000006ff */
[----:B------:R-:W-:Y:S01]  /*4dc0*/  PRMT R22, R34, 0x7632, R22 ;  /* 0x0000763222167816 */ /* 0x000fe20000000016 */
[----:B------:R-:W-:Y:S01]  /*4dd0*/  FADD.FTZ R37, R37, -UR17 ;  /* 0x8000001125257e21 */ /* 0x000fe20008010000 */
[----:B0-----:R-:W-:Y:S01]  /*4de0*/  PRMT R17, R32, 0x7632, R17 ;  /* 0x0000763220117816 */ /* 0x001fe20000000011 */
        /* <DEDUP_REMOVED lines=26> */
.L_x_433:
        /* <DEDUP_REMOVED lines=22> */
.L_x_435:
[----:B------:R-:W-:Y:S05]  /*50f0*/  BSYNC B0 ;  /* 0x0000000000007941 */ /* 0x000fea0003800000 */
.L_x_434:
[C---:B------:R-:W-:Y:S01]  /*5100*/  PRMT R22, R31.reuse, 0x7632, R22 ;  /* 0x000076321f167816 */ /* 0x040fe20000000016 */
[----:B------:R-:W-:Y:S01]  /*5110*/  FADD.FTZ R32, R32, -UR17 ;  /* 0x8000001120207e21 */ /* 0x000fe20008010000 */
[----:B------:R-:W-:Y:S01]  /*5120*/  FADD.FTZ R16, R20, -UR17 ;  /* 0x8000001114107e21 */ /* 0x000fe20008010000 */
[----:B------:R-:W-:Y:S02]  /*5130*/  SHF.L.U32 R31, R31, 0x10, RZ ;  /* 0x000000101f1f7819 */ /* 0x000fe400000006ff */
[----:B------:R-:W-:Y:S01]  /*5140*/  PRMT R20, R33, 0x7632, R20 ;  /* 0x0000763221147816 */ /* 0x000fe20000000014 */
[----:B------:R-:W-:Y:S01]  /*5150*/  FMUL.FTZ R36, R32, UR18 ;  /* 0x0000001220247c20 */ /* 0x000fe20008410000 */
[----:B------:R-:W-:Y:S01]  /*5160*/  SHF.L.U32 R22, R22, 0x10, RZ ;  /* 0x0000001016167819 */ /* 0x000fe200000006ff */
[----:B------:R-:W-:Y:S01]  /*5170*/  FMUL.FTZ R34, R16, UR18 ;  /* 0x0000001210227c20 */ /* 0x000fe20008410000 */
        /* <DEDUP_REMOVED lines=19> */
.L_x_436:
        /* <DEDUP_REMOVED lines=22> */
.L_x_438:
[----:B------:R-:W-:Y:S05]  /*5410*/  BSYNC B0 ;  /* 0x0000000000007941 */ /* 0x000fea0003800000 */
.L_x_437:
[----:B------:R-:W-:Y:S01]  /*5420*/  SHF.L.U32 R33, R33, 0x10, RZ ;  /* 0x0000001021217819 */ /* 0x000fe200000006ff */
[----:B------:R-:W-:Y:S01]  /*5430*/  IMAD R25, R26, UR14, R25 ;  /* 0x0000000e1a197c24 */ /* 0x000fe2000f8e0219 */
[----:B------:R-:W-:Y:S02]  /*5440*/  SHF.L.U32 R20, R20, 0x10, RZ ;  /* 0x0000001014147819 */ /* 0x000fe400000006ff */
[C---:B------:R-:W-:Y:S01]  /*5450*/  PRMT R22, R30.reuse, 0x7632, R22 ;  /* 0x000076321e167816 */ /* 0x040fe20000000016 */
[----:B------:R-:W-:Y:S01]  /*5460*/  FADD.FTZ R33, R33, -UR17 ;  /* 0x8000001121217e21 */ /* 0x000fe20008010000 */
[----:B------:R-:W-:Y:S01]  /*5470*/  SHF.L.U32 R21, R30, 0x10, RZ ;  /* 0x000000101e157819 */ /* 0x000fe200000006ff */
[----:B-1----:R-:W-:Y:S01]  /*5480*/  FADD.FTZ R16, R20, -UR17 ;  /* 0x8000001114107e21 */ /* 0x002fe20008010000 */
[----:B------:R-:W-:Y:S01]  /*5490*/  PRMT R20, R2, 0x7632, R20 ;  /* 0x0000763202147816 */ /* 0x000fe20000000014 */
[----:B------:R-:W-:Y:S01]  /*54a0*/  FMUL.FTZ R34, R33, UR18 ;  /* 0x0000001221227c20 */ /* 0x000fe20008410000 */
[----:B------:R-:W-:Y:S01]  /*54b0*/  SHF.L.U32 R22, R22, 0x10, RZ ;  /* 0x0000001016167819 */ /* 0x000fe200000006ff */
[----:B------:R-:W-:Y:S01]  /*54c0*/  FMUL.FTZ R32, R16, UR18 ;  /* 0x0000001210207c20 */ /* 0x000fe20008410000 */
[----:B------:R-:W-:Y:S06]  /*54d0*/  @!P6 BRA `(.L_x_439) ;  /* 0x000000000048e947 */ /* 0x000fec0003800000 */
        /* <DEDUP_REMOVED lines=18> */
.L_x_439:
        /* <DEDUP_REMOVED lines=22> */
.L_x_441:
[----:B------:R-:W-:Y:S05]  /*5760*/  BSYNC B0 ;  /* 0x0000000000007941 */ /* 0x000fea0003800000 */
.L_x_440:
[----:B------:R-:W-:Y:S01]  /*5770*/  SHF.L.U32 R2, R2, 0x10, RZ ;  /* 0x0000001002027819 */ /* 0x000fe200000006ff */
[----:B------:R-:W-:Y:S01]  /*5780*/  ULDC.64 UR10, c[0x0][0x290] ;  /* 0x0000a400000a7ab9 */ /* 0x000fe20000000a00 */
[----:B------:R-:W-:Y:S02]  /*5790*/  SHF.L.U32 R20, R20, 0x10, RZ ;  /* 0x0000001014147819 */ /* 0x000fe400000006ff */
[----:B------:R-:W-:Y:S01]  /*57a0*/  PRMT R22, R0, 0x7632, R22 ;  /* 0x0000763200167816 */ /* 0x000fe20000000016 */
[----:B------:R-:W-:Y:S01]  /*57b0*/  FADD.FTZ R2, R2, -UR17 ;  /* 0x8000001102027e21 */ /* 0x000fe20008010000 */
[----:B------:R-:W-:Y:S01]  /*57c0*/  IADD3 R30, R25, 0x30, RZ ;  /* 0x00000030191e7810 */ /* 0x000fe20007ffe0ff */
[----:B------:R-:W-:Y:S01]  /*57d0*/  FADD.FTZ R20, R20, -UR17 ;  /* 0x8000001114147e21 */ /* 0x000fe20008010000 */
[----:B------:R-:W-:Y:S01]  /*57e0*/  SHF.L.U32 R21, R0, 0x10, RZ ;  /* 0x0000001000157819 */ /* 0x000fe200000006ff */
[----:B------:R-:W-:Y:S01]  /*57f0*/  FMUL.FTZ R28, R2, UR18 ;  /* 0x00000012021c7c20 */ /* 0x000fe20008410000 */
[----:B------:R-:W-:Y:S01]  /*5800*/  SHF.L.U32 R22, R22, 0x10, RZ ;  /* 0x0000001016167819 */ /* 0x000fe200000006ff */
[----:B------:R-:W-:Y:S01]  /*5810*/  FMUL.FTZ R26, R20, UR18 ;  /* 0x00000012141a7c20 */ /* 0x000fe20008410000 */
[----:B------:R-:W-:Y:S01]  /*5820*/  SHF.R.S32.HI R31, RZ, 0x1f, R30 ;  /* 0x0000001fff1f7819 */ /* 0x000fe2000001141e */
[----:B------:R-:W-:Y:S06]  /*5830*/  @!P6 BRA `(.L_x_442) ;  /* 0x000000000048e947 */ /* 0x000fec0003800000 */
[----:B------:R-:W-:Y:S01]  /*5840*/  FFMA.FTZ R0, R28, R12, R13 ;  /* 0x0000000c1c007223 */ /* 0x000fe2000001000d */
[----:B------:R-:W-:-:S03]  /*5850*/  FFMA.FTZ R2, R26, R15, R14 ;  /* 0x0000000f1a027223 */ /* 0x000fc6000001000e */
[----:B-1----:R-:W-:Y:S01]  /*5860*/  FMUL.FTZ R16, R0, -1.4426950216293334961 ;  /* 0xbfb8aa3b00107820 */ /* 0x002fe20000410000 */
[----:B0-----:R-:W-:-:S05]  /*5870*/  FMUL.FTZ R19, R2, -1.4426950216293334961 ;  /* 0xbfb8aa3b02137820 */ /* 0x001fca0000410000 */
        /* <DEDUP_REMOVED lines=14> */
.L_x_442:
        /* <DEDUP_REMOVED lines=28> */
.L_x_444:
[----:B------:R-:W-:Y:S05]  /*5b20*/  BSYNC B0 ;  /* 0x0000000000007941 */ /* 0x000fea0003800000 */
.L_x_443:
[----:B-12---:R-:W-:Y:S02]  /*5b30*/  SHF.L.U32 R16, R10, 0x10, RZ ;  /* 0x000000100a107819 */ /* 0x006fe400000006ff */
[----:B------:R-:W-:Y:S02]  /*5b40*/  SHF.L.U32 R10, R20, 0x10, RZ ;  /* 0x00000010140a7819 */ /* 0x000fe400000006ff */
[----:B------:R-:W-:Y:S01]  /*5b50*/  ISETP.GE.U32.AND P0, PT, R0, UR10, PT ;  /* 0x0000000a00007c0c */ /* 0x000fe2000bf06070 */
[----:B0-----:R-:W-:Y:S01]  /*5b60*/  FADD.FTZ R17, R16, -UR17 ;  /* 0x8000001110117e21 */ /* 0x001fe20008010000 */
        /* <DEDUP_REMOVED lines=27> */
.L_x_445:
[----:B------:R-:W-:Y:S04]  /*5d20*/  BSSY B0, `(.L_x_446) ;  /* 0x0000013000007945 */ /* 0x000fe80003800000 */
[----:B------:R-:W-:Y:S05]  /*5d30*/  @!P0 BRA `(.L_x_447) ;  /* 0x0000000000448947 */ /* 0x000fea0003800000 */
[----:B------:R-:W-:Y:S01]  /*5d40*/  ULDC.64 UR10, c[0x0][0x288] ;  /* 0x0000a200000a7ab9 */ /* 0x000fe20000000a00 */
[C-C-:B------:R-:W-:Y:S01]  /*5d50*/  FFMA.FTZ R10, R24.reuse, R26, R27.reuse ;  /* 0x0000001a180a7223 */ /* 0x140fe2000001001b */
[----:B------:R-:W-:Y:S01]  /*5d60*/  MOV R49, R51 ;  /* 0x0000003300317202 */ /* 0x000fe20000000f00 */
[----:B------:R-:W-:Y:S01]  /*5d70*/  FFMA.FTZ R27, R24, R25, R27 ;  /* 0x00000019181b7223 */ /* 0x000fe2000001001b */
[----:B------:R-:W-:Y:S02]  /*5d80*/  IMAD R13, R2, UR10, RZ ;  /* 0x0000000a020d7c24 */ /* 0x000fe4000f8e02ff */
[----:B------:R-:W-:Y:S01]  /*5d90*/  FFMA.FTZ R10, R11, R12, -R10 ;  /* 0x0000000c0b0a7223 */ /* 0x000fe2000001080a */
[----:B------:R-:W-:Y:S01]  /*5da0*/  FFMA.FTZ R27, R16, R15, -R27 ;  /* 0x0000000f101b7223 */ /* 0x000fe2000001081b */
[----:B------:R-:W-:-:S04]  /*5db0*/  IMAD.WIDE.U32 R48, R0, UR10, R48 ;  /* 0x0000000a00307c25 */ /* 0x000fc8000f8e0030 */
[----:B------:R-:W-:Y:S01]  /*5dc0*/  IMAD R11, R0, UR11, R13 ;  /* 0x0000000b000b7c24 */ /* 0x000fe2000f8e020d */
[----:B------:R-:W-:Y:S01]  /*5dd0*/  ULDC.64 UR10, c[0x0][0x210] ;  /* 0x00008400000a7ab9 */ /* 0x000fe20000000a00 */
[----:B------:R-:W-:Y:S01]  /*5de0*/  FMUL.FTZ R13, R10, UR18 ;  /* 0x000000120a0d7c20 */ /* 0x000fe20008410000 */
[----:B------:R-:W-:Y:S01]  /*5df0*/  FMUL.FTZ R0, R27, UR18 ;  /* 0x000000121b007c20 */ /* 0x000fe20008410000 */
[----:B------:R-:W-:Y:S02]  /*5e00*/  LEA R10, P0, R48, UR10, 0x1 ;  /* 0x0000000a300a7c11 */ /* 0x000fe4000f8008ff */
[----:B------:R-:W-:Y:S02]  /*5e10*/  IADD3 R11, R49, R11, RZ ;  /* 0x0000000b310b7210 */ /* 0x000fe40007ffe0ff */
[----:B------:R-:W-:Y:S02]  /*5e20*/  F2FP.BF16.F32.PACK_AB R13, R0, R13 ;  /* 0x0000000d000d723e */ /* 0x000fe400000010ff */
[----:B------:R-:W-:-:S05]  /*5e30*/  LEA.HI.X R11, R48, UR11, R11, 0x1, P0 ;  /* 0x0000000b300b7c11 */ /* 0x000fca00080f0c0b */
[----:B------:R0:W-:Y:S02]  /*5e40*/  STG.E desc[UR12][R10.64], R13 ;  /* 0x0000000d0a007986 */ /* 0x0001e4000c10190c */
.L_x_447:
[----:B------:R-:W-:Y:S05]  /*5e50*/  BSYNC B0 ;  /* 0x0000000000007941 */ /* 0x000fea0003800000 */
.L_x_446:
        /* <DEDUP_REMOVED lines=8> */
.L_x_397:
[----:B------:R-:W1:Y:S01]  /*5ee0*/  LDC R4, c[0x0][0xc] ;  /* 0x00000300ff047b82 */ /* 0x000e620000000800 */
[----:B------:R-:W-:Y:S01]  /*5ef0*/  ISETP.NE.AND P2, PT, R45, RZ, PT ;  /* 0x000000ff2d00720c */ /* 0x000fe20003f45270 */
[----:B------:R-:W-:Y:S06]  /*5f00*/  BSSY B0, `(.L_x_449) ;  /* 0x0000015000007945 */ /* 0x000fec0003800000 */
[----:B------:R-:W2:Y:S08]  /*5f10*/  LDC R7, c[0x0][0x10] ;  /* 0x00000400ff077b82 */ /* 0x000eb00000000800 */
[----:B------:R-:W3:Y:S01]  /*5f20*/  LDC.64 R2, c[0x0][0x258] ;  /* 0x00009600ff027b82 */ /* 0x000ee20000000a00 */
[----:B-1----:R-:W-:-:S02]  /*5f30*/  IADD3 R0, R4, -0x1, RZ ;  /* 0xffffffff04007810 */ /* 0x002fc40007ffe0ff */
[----:B------:R-:W-:Y:S02]  /*5f40*/  ISETP.NE.AND P1, PT, R4, 0x1, PT ;  /* 0x000000010400780c */ /* 0x000fe40003f25270 */
[----:B------:R-:W-:Y:S02]  /*5f50*/  ISETP.NE.AND P0, PT, R0, UR14, PT ;  /* 0x0000000e00007c0c */ /* 0x000fe4000bf05270 */
[C---:B--2---:R-:W-:Y:S02]  /*5f60*/  IADD3 R5, R7.reuse, -0x1, RZ ;  /* 0xffffffff07057810 */ /* 0x044fe40007ffe0ff */
[----:B------:R-:W-:Y:S02]  /*5f70*/  SHF.L.U32 R0, R7, 0x1, RZ ;  /* 0x0000000107007819 */ /* 0x000fe400000006ff */
[----:B------:R-:W-:Y:S02]  /*5f80*/  ISETP.NE.OR P0, PT, R8, R5, P0 ;  /* 0x000000050800720c */ /* 0x000fe40000705670 */
[----:B------:R-:W-:-:S05]  /*5f90*/  SEL R5, R0, RZ, P1 ;  /* 0x000000ff00057207 */ /* 0x000fca0000800000 */
[----:B---3--:R-:W-:Y:S01]  /*5fa0*/  IMAD.WIDE.U32 R2, R5, 0x4, R2 ;  /* 0x0000000405027825 */ /* 0x008fe200078e0002 */
[----:B------:R-:W-:Y:S06]  /*5fb0*/  @P2 BRA `(.L_x_450) ;  /* 0x0000000000242947 */ /* 0x000fec0003800000 */
        /* <DEDUP_REMOVED lines=9> */
.L_x_450:
[----:B------:R-:W-:Y:S05]  /*6050*/  BSYNC B0 ;  /* 0x0000000000007941 */ /* 0x000fea0003800000 */
.L_x_449:
[----:B------:R-:W-:Y:S05]  /*6060*/  @P0 EXIT ;  /* 0x000000000000094d */ /* 0x000fea0003800000 */
[----:B------:R-:W-:Y:S05]  /*6070*/  @P2 BRA `(.L_x_451) ;  /* 0x0000000000202947 */ /* 0x000fea0003800000 */
[----:B------:R-:W-:-:S05]  /*6080*/  IMAD R0, R4, R7, RZ ;  /* 0x0000000704007224 */ /* 0x000fca00078e02ff */
[----:B------:R-:W-:-:S13]  /*6090*/  ISETP.NE.AND P0, PT, R0, -0x1, PT ;  /* 0xffffffff0000780c */ /* 0x000fda0003f05270 */
[----:B------:R-:W-:Y:S05]  /*60a0*/  @!P0 BRA `(.L_x_451) ;  /* 0x0000000000148947 */ /* 0x000fea0003800000 */
.L_x_452:
[----:B-1----:R-:W2:Y:S04]  /*60b0*/  LDG.E.STRONG.GPU R5, desc[UR12][R2.64] ;  /* 0x0000000c02057981 */ /* 0x002ea8000c1ef900 */
[----:B--2---:R-:W-:Y:S01]  /*60c0*/  CCTL.IVALL ;  /* 0x00000000ff00798f */ /* 0x004fe20002000000 */
[----:B------:R-:W-:Y:S05]  /*60d0*/  YIELD ;  /* 0x0000000000007946 */ /* 0x000fea0003800000 */
[----:B------:R-:W-:-:S13]  /*60e0*/  ISETP.NE.AND P0, PT, R5, R0, PT ;  /* 0x000000000500720c */ /* 0x000fda0003f05270 */
[----:B------:R-:W-:Y:S05]  /*60f0*/  @P0 BRA `(.L_x_452) ;  /* 0xfffffffc00ec0947 */ /* 0x000fea000383ffff */
.L_x_451:
[----:B------:R-:W-:Y:S05]  /*6100*/  WARPSYNC.ALL ;  /* 0x0000000000007948 */ /* 0x000fea0003800000 */
[----:B------:R-:W2:Y:S08]  /*6110*/  LDC.64 R22, c[0x0][0x288] ;  /* 0x0000a200ff167b82 */ /* 0x000eb00000000a00 */
[----:B------:R-:W-:Y:S01]  /*6120*/  BAR.SYNC.DEFER_BLOCKING 0x0 ;  /* 0x0000000000007b1d */ /* 0x000fe20000010000 */
[----:B--2---:R-:W-:-:S04]  /*6130*/  LEA.HI R0, P0, R23, R22, RZ, 0x1 ;  /* 0x0000001617007211 */ /* 0x004fc800078108ff */
[----:B-1----:R-:W-:-:S04]  /*6140*/  IADD3.X R3, RZ, R23, RZ, P0, !PT ;  /* 0x00000017ff037210 */ /* 0x002fc800007fe4ff */
        /* <DEDUP_REMOVED lines=8> */
[----:B------:R-:W1:Y:S01]  /*61d0*/  LDC.64 R14, c[0x0][0x218] ;  /* 0x00008600ff0e7b82 */ /* 0x000e620000000a00 */
[----:B------:R-:W-:Y:S01]  /*61e0*/  SHF.L.U64.HI R23, R22, 0x2, R23 ;  /* 0x0000000216177819 */ /* 0x000fe20000010217 */
[----:B------:R-:W-:Y:S01]  /*61f0*/  ULDC.64 UR4, c[0x0][0x268] ;  /* 0x00009a0000047ab9 */ /* 0x000fe20000000a00 */
[----:B------:R-:W-:Y:S02]  /*6200*/  IADD3 R5, R3, R5, RZ ;  /* 0x0000000503057210 */ /* 0x000fe40007ffe0ff */
[----:B------:R-:W-:Y:S02]  /*6210*/  SHF.L.U64.HI R31, R18, 0x2, R25 ;  /* 0x00000002121f7819 */ /* 0x000fe40000010219 */
[----:B------:R-:W-:Y:S01]  /*6220*/  LEA.HI R2, P0, R5, R2, RZ, 0x1 ;  /* 0x0000000205027211 */ /* 0x000fe200078108ff */
[----:B------:R-:W2:Y:S03]  /*6230*/  LDC.64 R16, c[0x0][0x220] ;  /* 0x00008800ff107b82 */ /* 0x000ea60000000a00 */
[----:B------:R-:W-:-:S04]  /*6240*/  IADD3.X R5, RZ, R5, RZ, P0, !PT ;  /* 0x00000005ff057210 */ /* 0x000fc800007fe4ff */
[--C-:B------:R-:W-:Y:S02]  /*6250*/  SHF.R.S64 R27, R2, 0x1, R5.reuse ;  /* 0x00000001021b7819 */ /* 0x100fe40000001005 */
[----:B------:R-:W-:-:S04]  /*6260*/  SHF.R.S32.HI R2, RZ, 0x1, R5 ;  /* 0x00000001ff027819 */ /* 0x000fc80000011405 */
[----:B------:R-:W-:-:S07]  /*6270*/  SHF.L.U64.HI R29, R27, 0x2, R2 ;  /* 0x000000021b1d7819 */ /* 0x000fce0000010202 */
.L_x_453:
[----:B------:R-:W-:-:S04]  /*6280*/  LEA R6, P0, R45, UR4, 0x2 ;  /* 0x000000042d067c11 */ /* 0x000fc8000f8010ff */
[----:B------:R-:W-:Y:S02]  /*6290*/  LEA.HI.X R7, R45, UR5, R0, 0x2, P0 ;  /* 0x000000052d077c11 */ /* 0x000fe400080f1400 */
[-C--:B------:R-:W-:Y:S02]  /*62a0*/  LEA R8, P0, R18, R6.reuse, 0x2 ;  /* 0x0000000612087211 */ /* 0x080fe400078010ff */
[-C--:B------:R-:W-:Y:S01]  /*62b0*/  LEA R12, P2, R27, R6.reuse, 0x2 ;  /* 0x000000061b0c7211 */ /* 0x080fe200078410ff */
[----:B------:R-:W3:Y:S01]  /*62c0*/  LDG.E R0, desc[UR12][R6.64] ;  /* 0x0000000c06007981 */ /* 0x000ee2000c1e1900 */
[----:B0-----:R-:W-:Y:S02]  /*62d0*/  LEA R10, P1, R22, R6, 0x2 ;  /* 0x00000006160a7211 */ /* 0x001fe400078210ff */
[C---:B------:R-:W-:Y:S02]  /*62e0*/  IADD3.X R9, R7.reuse, R31, RZ, P0, !PT ;  /* 0x0000001f07097210 */ /* 0x040fe400007fe4ff */
[----:B------:R-:W-:-:S02]  /*62f0*/  IADD3.X R13, R7, R29, RZ, P2, !PT ;  /* 0x0000001d070d7210 */ /* 0x000fc400017fe4ff */
[----:B------:R-:W-:Y:S02]  /*6300*/  IADD3.X R11, R23, R7, RZ, P1, !PT ;  /* 0x00000007170b7210 */ /* 0x000fe40000ffe4ff */
[----:B------:R-:W3:Y:S04]  /*6310*/  LDG.E R9, desc[UR12][R8.64] ;  /* 0x0000000c08097981 */ /* 0x000ee8000c1e1900 */
[----:B------:R-:W4:Y:S04]  /*6320*/  LDG.E R10, desc[UR12][R10.64] ;  /* 0x0000000c0a0a7981 */ /* 0x000f28000c1e1900 */
[----:B------:R-:W4:Y:S01]  /*6330*/  LDG.E R13, desc[UR12][R12.64] ;  /* 0x0000000c0c0d7981 */ /* 0x000f22000c1e1900 */
[----:B------:R-:W-:-:S02]  /*6340*/  SHF.L.U32 R5, R45, 0x1, RZ ;  /* 0x000000012d057819 */ /* 0x000fc400000006ff */
[----:B------:R-:W-:-:S03]  /*6350*/  IADD3 R45, R45, 0x188, RZ ;  /* 0x000001882d2d7810 */ /* 0x000fc60007ffe0ff */
[----:B-1----:R-:W-:-:S04]  /*6360*/  IMAD.WIDE R2, R5, 0x2, R14 ;  /* 0x0000000205027825 */ /* 0x002fc800078e020e */
[----:B--2---:R-:W-:Y:S01]  /*6370*/  IMAD.WIDE R4, R5, 0x2, R16 ;  /* 0x0000000205047825 */ /* 0x004fe200078e0210 */
[----:B------:R-:W-:Y:S02]  /*6380*/  ISETP.GT.U32.AND P0, PT, R18, R45, PT ;  /* 0x0000002d1200720c */ /* 0x000fe40003f04070 */
[----:B---3--:R-:W-:Y:S02]  /*6390*/  F2FP.BF16.F32.PACK_AB R19, R9, R0 ;  /* 0x000000000913723e */ /* 0x008fe400000010ff */
[----:B------:R-:W-:Y:S02]  /*63a0*/  SHF.R.S32.HI R0, RZ, 0x1f, R45 ;  /* 0x0000001fff007819 */ /* 0x000fe4000001142d */
[----:B----4-:R-:W-:Y:S01]  /*63b0*/  F2FP.BF16.F32.PACK_AB R21, R13, R10 ;  /* 0x0000000a0d15723e */ /* 0x010fe200000010ff */
[----:B------:R3:W-:Y:S04]  /*63c0*/  STG.E desc[UR12][R2.64], R19 ;  /* 0x0000001302007986 */ /* 0x0007e8000c10190c */
[----:B------:R3:W-:Y:S01]  /*63d0*/  STG.E desc[UR12][R4.64], R21 ;  /* 0x0000001504007986 */ /* 0x0007e2000c10190c */
[----:B------:R-:W-:-:S13]  /*63e0*/  ISETP.GT.AND.EX P0, PT, R25, R0, PT, P0 ;  /* 0x000000001900720c */ /* 0x000fda0003f04300 */
[----:B---3--:R-:W-:Y:S05]  /*63f0*/  @P0 BRA `(.L_x_453) ;  /* 0xfffffffc00a00947 */ /* 0x008fea000383ffff */
[----:B------:R-:W-:Y:S05]  /*6400*/  EXIT ;  /* 0x000000000000794d */ /* 0x000fea0003800000 */
.L_x_454:
        /* <DEDUP_REMOVED lines=15> */
.L_x_5589:


//--------------------- .text._Z35group_norm_nhwc_bwd_one_pass_kernelI11Bf16IOBf16WLi128ELi98ELi392EEv26Group_norm_nhwc_bwd_params --------------------------
	.section	.text._Z35group_norm_nhwc_bwd_one_pass_kernelI11Bf16IOBf16WLi128ELi98ELi392EEv26Group_norm_nhwc_bwd_params,"ax",@progbits
	.align	128
        .global         _Z35group_norm_nhwc_bwd_one_pass_kernelI11Bf16IOBf16WLi128ELi98ELi392EEv26Group_norm_nhwc_bwd_params
        .type           _Z35group_norm_nhwc_bwd_one_pass_kernelI11Bf16IOBf16WLi128ELi98ELi392EEv26Group_norm_nhwc_bwd_params,@function
        .size           _Z35group_norm_nhwc_bwd_one_pass_kernelI11Bf16IOBf16WLi128ELi98ELi392EEv26Group_norm_nhwc_bwd_params,(.L_x_5590 - _Z35group_norm_nhwc_bwd_one_pass_kernelI11Bf16IOBf16WLi128ELi98ELi392EEv26Group_norm_nhwc_bwd_params)
        .other          _Z35group_norm_nhwc_bwd_one_pass_kernelI11Bf16IOBf16WLi128ELi98ELi392EEv26Group_norm_nhwc_bwd_params,@"STO_CUDA_ENTRY STV_DEFAULT"
_Z35group_norm_nhwc_bwd_one_pass_kernelI11Bf16IOBf16WLi128ELi98ELi392EEv26Group_norm_nhwc_bwd_params:
.text._Z35group_norm_nhwc_bwd_one_pass_kernelI11Bf16IOBf16WLi128ELi98ELi392EEv26Group_norm_nhwc_bwd_params:
        /* <DEDUP_REMOVED lines=110> */
.L_x_538:
[----:B0-----:R-:W0:Y:S01]  /*06e0*/  LDC R31, c[0x0][0x2a0] ;  /* 0x0000a800ff1f7b82 */ /* 0x001e220000000800 */
[----:B------:R-:W-:Y:S01]  /*06f0*/  LOP3.LUT P6, RZ, R23, 0x80, RZ, 0xc0, !PT ;  /* 0x0000008017ff7812 */ /* 0x000fe200078cc0ff */
[----:B------:R-:W-:Y:S01]  /*0700*/  ULDC.64 UR12, c[0x0][0x298] ;  /* 0x0000a600000c7ab9 */ /* 0x000fe20000000a00 */
[----:B------:R-:W-:Y:S02]  /*0710*/  P2R R72, PR, RZ, 0x4 ;  /* 0x00000004ff487803 */ /* 0x000fe40000000000 */
[----:B------:R-:W-:Y:S02]  /*0720*/  IADD3 R61, R3, 0x60, RZ ;  /* 0x00000060033d7810 */ /* 0x000fe40007ffe0ff */
[----:B------:R-:W-:Y:S01]  /*0730*/  P2R R90, PR, RZ, 0x20 ;  /* 0x00000020ff5a7803 */ /* 0x000fe20000000000 */
[----:B------:R-:W1:Y:S01]  /*0740*/  @P2 LDC.64 R76, c[0x0][0x230] ;  /* 0x00008c00ff4c2b82 */ /* 0x000e620000000a00 */
[----:B------:R-:W-:-:S07]  /*0750*/  SHF.R.S32.HI R57, RZ, 0x1f, R61 ;  /* 0x0000001fff397819 */ /* 0x000fce000001143d */
        /* <DEDUP_REMOVED lines=183> */
[C---:B------:R-:W-:Y:S02]  /*12d0*/  IADD3 R63, R3.reuse, 0x68, RZ ;  /* 0x00000068033f7810 */ /* 0x040fe40007ffe0ff */
[----:B------:R-:W-:Y:S02]  /*12e0*/  IADD3 R73, R3, 0x18, RZ ;  /* 0x0000001803497810 */ /* 0x000fe40007ffe0ff */
        /* <DEDUP_REMOVED lines=17> */
[----:B------:R-:W-:Y:S02]  /*1400*/  SHF.R.S32.HI R65, RZ, 0x1f, R63 ;  /* 0x0000001fff417819 */ /* 0x000fe4000001143f */
[----:B------:R-:W-:-:S04]  /*1410*/  LOP3.LUT P5, RZ, R23, 0x4, RZ, 0xc0, !PT ;  /* 0x0000000417ff7812 */ /* 0x000fc800078ac0ff */
[----:B------:R-:W-:Y:S02]  /*1420*/  P2R R91, PR, RZ, 0x20 ;  /* 0x00000020ff5b7803 */ /* 0x000fe40000000000 */
[----:B------:R-:W-:-:S04]  /*1430*/  LOP3.LUT P5, RZ, R23, 0x8, RZ, 0xc0, !PT ;  /* 0x0000000817ff7812 */ /* 0x000fc800078ac0ff */
[----:B------:R-:W-:Y:S02]  /*1440*/  P2R R92, PR, RZ, 0x20 ;  /* 0x00000020ff5c7803 */ /* 0x000fe40000000000 */
[C---:B------:R-:W-:Y:S02]  /*1450*/  LOP3.LUT P5, RZ, R23.reuse, 0x10, RZ, 0xc0, !PT ;  /* 0x0000001017ff7812 */ /* 0x040fe400078ac0ff */
[----:B------:R-:W-:Y:S02]  /*1460*/  MOV R95, 0x3f800000 ;  /* 0x3f800000005f7802 */ /* 0x000fe40000000f00 */
[----:B------:R-:W-:Y:S02]  /*1470*/  P2R R93, PR, RZ, 0x20 ;  /* 0x00000020ff5d7803 */ /* 0x000fe40000000000 */
        /* <DEDUP_REMOVED lines=11> */
[----:B------:R-:W-:Y:S02]  /*1530*/  @P4 IADD3 R36, P0, R35, R36, RZ ;  /* 0x0000002423244210 */ /* 0x000fe40007f1e0ff */
        /* <DEDUP_REMOVED lines=17> */
[----:B------:R-:W-:Y:S01]  /*1650*/  @P3 IADD3.X R25, R26, R29, RZ, P0, !PT ;  /* 0x0000001d1a193210 */ /* 0x000fe200007fe4ff */
[----:B------:R-:W-:Y:S01]  /*1660*/  IMAD.WIDE.U32 R26, R2, 0x5397829d, RZ ;  /* 0x5397829d021a7825 */ /* 0x000fe200078e00ff */
[----:B------:R-:W0:Y:S04]  /*1670*/  LDC R29, c[0x0][0x2ac] ;  /* 0x0000ab00ff1d7b82 */ /* 0x000e280000000800 */
[----:B------:R-:W-:-:S05]  /*1680*/  SHF.R.U32.HI R26, RZ, 0x4, R27 ;  /* 0x00000004ff1a7819 */ /* 0x000fca000001161b */
[----:B0-----:R-:W-:-:S05]  /*1690*/  IMAD R64, R29, UR7, R26 ;  /* 0x000000071d407c24 */ /* 0x001fca000f8e021a */
        /* <DEDUP_REMOVED lines=15> */
[----:B-1----:R-:W-:-:S04]  /*1790*/  @P0 IADD3 R28, P6, R61, R26, RZ ;  /* 0x0000001a3d1c0210 */ /* 0x002fc80007fde0ff */
[----:B------:R-:W-:Y:S02]  /*17a0*/  @P0 IADD3.X R29, R56, R27, RZ, P6, !PT ;  /* 0x0000001b381d0210 */ /* 0x000fe400037fe4ff */
[----:B------:R-:W0:Y:S02]  /*17b0*/  @P0 LDC.64 R26, c[0x0][0x228] ;  /* 0x00008a00ff1a0b82 */ /* 0x000e240000000a00 */
[----:B0-----:R-:W-:-:S04]  /*17c0*/  @P0 IADD3 R60, P6, R61, R26, RZ ;  /* 0x0000001a3d3c0210 */ /* 0x001fc80007fde0ff */
[----:B------:R-:W-:Y:S02]  /*17d0*/  @P0 IADD3.X R61, R56, R27, RZ, P6, !PT ;  /* 0x0000001b383d0210 */ /* 0x000fe400037fe4ff */
[----:B------:R-:W-:Y:S02]  /*17e0*/  CS2R R56, SRZ ;  /* 0x0000000000387805 */ /* 0x000fe4000001ff00 */
[----:B------:R-:W-:-:S04]  /*17f0*/  IADD3 R26, R64, 0x68, RZ ;  /* 0x00000068401a7810 */ /* 0x000fc80007ffe0ff */
[----:B------:R-:W-:Y:S01]  /*1800*/  SHF.R.S32.HI R27, RZ, 0x1f, R26 ;  /* 0x0000001fff1b7819 */ /* 0x000fe2000001141a */
[----:B------:R0:W5:Y:S04]  /*1810*/  @P0 LDG.E R56, desc[UR8][R28.64] ;  /* 0x000000081c380981 */ /* 0x000168000c1e1900 */
[----:B------:R1:W5:Y:S01]  /*1820*/  @P0 LDG.E R57, desc[UR8][R60.64] ;  /* 0x000000083c390981 */ /* 0x000362000c1e1900 */
[----:B------:R-:W-:-:S04]  /*1830*/  ISETP.GE.U32.AND P0, PT, R26, UR12, PT ;  /* 0x0000000c1a007c0c */ /* 0x000fc8000bf06070 */
[----:B------:R-:W-:-:S04]  /*1840*/  ISETP.GE.AND.EX P0, PT, R27, UR13, PT, P0 ;  /* 0x0000000d1b007c0c */ /* 0x000fc8000bf06300 */
[----:B------:R-:W-:-:S13]  /*1850*/  ISETP.LT.U32.AND P0, PT, R2, 0x188, !P0 ;  /* 0x000001880200780c */ /* 0x000fda0004701070 */
[----:B------:R-:W2:Y:S01]  /*1860*/  @P0 LDC.64 R58, c[0x0][0x288] ;  /* 0x0000a200ff3a0b82 */ /* 0x000ea20000000a00 */
[----:B0-----:R-:W-:-:S07]  /*1870*/  @P0 MOV R29, R101 ;  /* 0x00000065001d0202 */ /* 0x001fce0000000f00 */
[----:B------:R-:W0:Y:S01]  /*1880*/  @P0 LDC.64 R26, c[0x0][0x230] ;  /* 0x00008c00ff1a0b82 */ /* 0x000e220000000a00 */
[----:B--2---:R-:W-:-:S04]  /*1890*/  @P0 IMAD R28, R65, R58, RZ ;  /* 0x0000003a411c0224 */ /* 0x004fc800078e02ff */
[----:B-1----:R-:W-:Y:S01]  /*18a0*/  @P0 IMAD R61, R63, R59, R28 ;  /* 0x0000003b3f3d0224 */ /* 0x002fe200078e021c */
[----:B------:R-:W-:-:S05]  /*18b0*/  @P0 MOV R28, R98 ;  /* 0x00000062001c0202 */ /* 0x000fca0000000f00 */
[----:B------:R-:W-:-:S05]  /*18c0*/  @P0 IMAD.WIDE.U32 R58, R63, R58, R28 ;  /* 0x0000003a3f3a0225 */ /* 0x000fca00078e001c */
[----:B------:R-:W-:Y:S02]  /*18d0*/  @P0 IADD3 R59, R59, R61, RZ ;  /* 0x0000003d3b3b0210 */ /* 0x000fe40007ffe0ff */
[----:B------:R-:W1:Y:S01]  /*18e0*/  @P0 LDC.64 R60, c[0x0][0x228] ;  /* 0x00008a00ff3c0b82 */ /* 0x000e620000000a00 */
[C---:B------:R-:W-:Y:S02]  /*18f0*/  @P0 SHF.L.U32 R29, R58.reuse, 0x1, RZ ;  /* 0x000000013a1d0819 */ /* 0x040fe400000006ff */
[----:B------:R-:W-:Y:S02]  /*1900*/  @P0 SHF.L.U64.HI R58, R58, 0x1, R59 ;  /* 0x000000013a3a0819 */ /* 0x000fe4000001023b */
[----:B0-----:R-:W-:-:S04]  /*1910*/  @P0 IADD3 R26, P6, R29, R26, RZ ;  /* 0x0000001a1d1a0210 */ /* 0x001fc80007fde0ff */
[----:B------:R-:W-:Y:S02]  /*1920*/  @P0 IADD3.X R27, R58, R27, RZ, P6, !PT ;  /* 0x0000001b3a1b0210 */ /* 0x000fe400037fe4ff */
[----:B------:R-:W-:Y:S02]  /*1930*/  IADD3 R28, R64, 0x70, RZ ;  /* 0x00000070401c7810 */ /* 0x000fe40007ffe0ff */
[----:B-1----:R-:W-:-:S04]  /*1940*/  @P0 IADD3 R60, P6, R29, R60, RZ ;  /* 0x0000003c1d3c0210 */ /* 0x002fc80007fde0ff */
[----:B------:R-:W-:Y:S02]  /*1950*/  @P0 IADD3.X R61, R58, R61, RZ, P6, !PT ;  /* 0x0000003d3a3d0210 */ /* 0x000fe400037fe4ff */
[----:B------:R-:W-:Y:S02]  /*1960*/  CS2R R58, SRZ ;  /* 0x00000000003a7805 */ /* 0x000fe4000001ff00 */
[----:B------:R-:W-:-:S04]  /*1970*/  SHF.R.S32.HI R29, RZ, 0x1f, R28 ;  /* 0x0000001fff1d7819 */ /* 0x000fc8000001141c */
[----:B------:R-:W5:Y:S04]  /*1980*/  @P0 LDG.E R58, desc[UR8][R26.64] ;  /* 0x000000081a3a0981 */ /* 0x000f68000c1e1900 */
[----:B------:R0:W5:Y:S01]  /*1990*/  @P0 LDG.E R59, desc[UR8][R60.64] ;  /* 0x000000083c3b0981 */ /* 0x000162000c1e1900 */
[----:B------:R-:W-:Y:S02]  /*19a0*/  ISETP.GE.U32.AND P0, PT, R28, UR12, PT ;  /* 0x0000000c1c007c0c */ /* 0x000fe4000bf06070 */
[----:B------:R-:W-:Y:S02]  /*19b0*/  IADD3 R65, R3, 0x70, RZ ;  /* 0x0000007003417810 */ /* 0x000fe40007ffe0ff */
[----:B------:R-:W-:Y:S02]  /*19c0*/  ISETP.GE.AND.EX P0, PT, R29, UR13, PT, P0 ;  /* 0x0000000d1d007c0c */ /* 0x000fe4000bf06300 */
[----:B------:R-:W-:-:S02]  /*19d0*/  SHF.R.S32.HI R67, RZ, 0x1f, R65 ;  /* 0x0000001fff437819 */ /* 0x000fc40000011441 */
[----:B------:R-:W-:Y:S02]  /*19e0*/  ISETP.LT.U32.AND P0, PT, R2, 0x188, !P0 ;  /* 0x000001880200780c */ /* 0x000fe40004701070 */
[----:B0-----:R-:W-:-:S11]  /*19f0*/  CS2R R60, SRZ ;  /* 0x00000000003c7805 */ /* 0x001fd6000001ff00 */
        /* <DEDUP_REMOVED lines=13> */
[----:B------:R-:W-:-:S03]  /*1ad0*/  IADD3 R64, R64, 0x78, RZ ;  /* 0x0000007840407810 */ /* 0x000fc60007ffe0ff */
[----:B------:R-:W5:Y:S01]  /*1ae0*/  @P0 LDG.E R60, desc[UR8][R62.64] ;  /* 0x000000083e3c0981 */ /* 0x000f62000c1e1900 */
[----:B0-----:R-:W-:-:S04]  /*1af0*/  @P0 IADD3 R28, P6, R27, R28, RZ ;  /* 0x0000001c1b1c0210 */ /* 0x001fc80007fde0ff */
[----:B------:R-:W-:Y:S02]  /*1b00*/  @P0 IADD3.X R29, R26, R29, RZ, P6, !PT ;  /* 0x0000001d1a1d0210 */ /* 0x000fe400037fe4ff */
[----:B------:R-:W-:-:S03]  /*1b10*/  SHF.R.S32.HI R26, RZ, 0x1f, R64 ;  /* 0x0000001fff1a7819 */ /* 0x000fc60000011440 */
[----:B------:R0:W5:Y:S01]  /*1b20*/  @P0 LDG.E R61, desc[UR8][R28.64] ;  /* 0x000000081c3d0981 */ /* 0x000162000c1e1900 */
[----:B------:R-:W-:-:S04]  /*1b30*/  ISETP.GE.U32.AND P0, PT, R64, UR12, PT ;  /* 0x0000000c40007c0c */ /* 0x000fc8000bf06070 */
[----:B------:R-:W-:-:S04]  /*1b40*/  ISETP.GE.AND.EX P0, PT, R26, UR13, PT, P0 ;  /* 0x0000000d1a007c0c */ /* 0x000fc8000bf06300 */
[----:B------:R-:W-:-:S13]  /*1b50*/  ISETP.LT.U32.AND P0, PT, R2, 0x188, !P0 ;  /* 0x000001880200780c */ /* 0x000fda0004701070 */
[----:B------:R-:W1:Y:S01]  /*1b60*/  @P0 LDC.64 R26, c[0x0][0x288] ;  /* 0x0000a200ff1a0b82 */ /* 0x000e620000000a00 */
[----:B------:R-:W-:-:S04]  /*1b70*/  IADD3 R67, R3, 0x78, RZ ;  /* 0x0000007803437810 */ /* 0x000fc80007ffe0ff */
[----:B------:R-:W-:Y:S02]  /*1b80*/  SHF.R.S32.HI R69, RZ, 0x1f, R67 ;  /* 0x0000001fff457819 */ /* 0x000fe40000011443 */
[----:B0-----:R-:W-:Y:S01]  /*1b90*/  @P0 MOV R28, R98 ;  /* 0x00000062001c0202 */ /* 0x001fe20000000f00 */
[----:B------:R-:W0:Y:S01]  /*1ba0*/  @P0 LDC.64 R64, c[0x0][0x230] ;  /* 0x00008c00ff400b82 */ /* 0x000e220000000a00 */
[----:B------:R-:W-:Y:S01]  /*1bb0*/  @P0 MOV R29, R101 ;  /* 0x00000065001d0202 */ /* 0x000fe20000000f00 */
        /* <DEDUP_REMOVED lines=9> */
[----:B-1----:R-:W-:-:S04]  /*1c50*/  @P0 IADD3 R66, P6, R27, R66, RZ ;  /* 0x000000421b420210 */ /* 0x002fc80007fde0ff */
[----:B------:R-:W-:Y:S02]  /*1c60*/  @P0 IADD3.X R67, R28, R67, RZ, P6, !PT ;  /* 0x000000431c430210 */ /* 0x000fe400037fe4ff */
[----:B------:R-:W-:-:S13]  /*1c70*/  LOP3.LUT P6, RZ, R23, 0x40, RZ, 0xc0, !PT ;  /* 0x0000004017ff7812 */ /* 0x000fda00078cc0ff */
[----:B------:R-:W0:Y:S01]  /*1c80*/  @P6 LDC.64 R28, c[0x0][0x288] ;  /* 0x0000a200ff1c6b82 */ /* 0x000e220000000a00 */
[----:B------:R-:W-:Y:S02]  /*1c90*/  CS2R R62, SRZ ;  /* 0x00000000003e7805 */ /* 0x000fe4000001ff00 */
[----:B------:R-:W-:-:S04]  /*1ca0*/  SHF.R.S32.HI R69, RZ, 0x1f, R73 ;  /* 0x0000001fff457819 */ /* 0x000fc80000011449 */
[----:B------:R1:W5:Y:S01]  /*1cb0*/  @P0 LDG.E R62, desc[UR8][R64.64] ;  /* 0x00000008403e0981 */ /* 0x000362000c1e1900 */
[----:B------:R-:W2:Y:S03]  /*1cc0*/  @P6 LDC.64 R26, c[0x0][0x230] ;  /* 0x00008c00ff1a6b82 */ /* 0x000ea60000000a00 */
[----:B------:R3:W5:Y:S01]  /*1cd0*/  @P0 LDG.E R63, desc[UR8][R66.64] ;  /* 0x00000008423f0981 */ /* 0x000762000c1e1900 */
[----:B-1----:R-:W-:Y:S02]  /*1ce0*/  @P6 MOV R64, R98 ;  /* 0x0000006200406202 */ /* 0x002fe40000000f00 */
[----:B------:R-:W-:Y:S01]  /*1cf0*/  @P6 MOV R65, R101 ;  /* 0x0000006500416202 */ /* 0x000fe20000000f00 */
[----:B0-----:R-:W-:-:S04]  /*1d00*/  @P6 IMAD R68, R69, R28, RZ ;  /* 0x0000001c45446224 */ /* 0x001fc800078e02ff */
[C---:B------:R-:W-:Y:S02]  /*1d10*/  @P6 IMAD R69, R73.reuse, R29, R68 ;  /* 0x0000001d49456224 */ /* 0x040fe400078e0244 */
        /* <DEDUP_REMOVED lines=8> */
[----:B------:R-:W-:Y:S02]  /*1da0*/  @P6 IADD3.X R29, R64, R29, RZ, P0, !PT ;  /* 0x0000001d401d6210 */ /* 0x000fe400007fe4ff */
[----:B------:R-:W0:Y:S02]  /*1db0*/  LDC.64 R64, c[0x0][0x248] ;  /* 0x00009200ff407b82 */ /* 0x000e240000000a00 */
[----:B0-----:R-:W-:-:S06]  /*1dc0*/  IMAD.WIDE R68, R14, 0x8, R64 ;  /* 0x000000080e447825 */ /* 0x001fcc00078e0240 */
[----:B------:R-:W2:Y:S01]  /*1dd0*/  LDG.E.64 R68, desc[UR8][R68.64] ;  /* 0x0000000844447981 */ /* 0x000ea2000c1e1b00 */
[----:B---3--:R-:W-:Y:S01]  /*1de0*/  CS2R R66, SRZ ;  /* 0x0000000000427805 */ /* 0x008fe2000001ff00 */
[----:B--2---:R-:W-:-:S05]  /*1df0*/  FFMA.FTZ R64, -R68, R68, R69 ;  /* 0x0000004444407223 */ /* 0x004fca0000010145 */
[----:B------:R-:W-:-:S13]  /*1e00*/  FSETP.GTU.FTZ.AND P0, PT, R64, RZ, PT ;  /* 0x000000ff4000720b */ /* 0x000fda0003f1c000 */
[----:B------:R-:W0:Y:S02]  /*1e10*/  @P0 LDC R73, c[0x0][0x250] ;  /* 0x00009400ff490b82 */ /* 0x000e240000000800 */
[----:B0-----:R-:W-:Y:S01]  /*1e20*/  @P0 FADD.FTZ R73, R64, R73 ;  /* 0x0000004940490221 */ /* 0x001fe20000010000 */
[----:B------:R-:W-:-:S03]  /*1e30*/  CS2R R64, SRZ ;  /* 0x0000000000407805 */ /* 0x000fc6000001ff00 */
[----:B------:R0:W1:Y:S03]  /*1e40*/  @P0 MUFU.RSQ R95, R73 ;  /* 0x00000049005f0308 */ /* 0x0000660000001400 */
[----:B------:R2:W5:Y:S04]  /*1e50*/  @P2 LDG.E R64, desc[UR8][R74.64] ;  /* 0x000000084a402981 */ /* 0x000568000c1e1900 */
[----:B------:R3:W5:Y:S01]  /*1e60*/  @P2 LDG.E R65, desc[UR8][R88.64] ;  /* 0x0000000858412981 */ /* 0x000762000c1e1900 */
[----:B------:R-:W-:Y:S02]  /*1e70*/  ISETP.NE.AND P2, PT, R72, RZ, PT ;  /* 0x000000ff4800720c */ /* 0x000fe40003f45270 */
[----:B0-----:R-:W-:-:S02]  /*1e80*/  CS2R R72, SRZ ;  /* 0x0000000000487805 */ /* 0x001fc4000001ff00 */
[----:B--2---:R-:W-:-:S04]  /*1e90*/  CS2R R74, SRZ ;  /* 0x00000000004a7805 */ /* 0x004fc8000001ff00 */
[----:B------:R-:W5:Y:S04]  /*1ea0*/  @P5 LDG.E R73, desc[UR8][R80.64] ;  /* 0x0000000850495981 */ /* 0x000f68000c1e1900 */
[----:B------:R-:W5:Y:S01]  /*1eb0*/  @P5 LDG.E R74, desc[UR8][R82.64] ;  /* 0x00000008524a5981 */ /* 0x000f62000c1e1900 */
[----:B------:R-:W-:-:S03]  /*1ec0*/  ISETP.NE.AND P5, PT, R93, RZ, PT ;  /* 0x000000ff5d00720c */ /* 0x000fc60003fa5270 */
[----:B------:R0:W5:Y:S01]  /*1ed0*/  @P2 LDG.E R66, desc[UR8][R76.64] ;  /* 0x000000084c422981 */ /* 0x000162000c1e1900 */
[----:B------:R-:W-:Y:S02]  /*1ee0*/  MOV R69, RZ ;  /* 0x000000ff00457202 */ /* 0x000fe40000000f00 */
[----:B---3--:R-:W-:Y:S01]  /*1ef0*/  CS2R R88, SRZ ;  /* 0x0000000000587805 */ /* 0x008fe2000001ff00 */
[----:B------:R-:W5:Y:S04]  /*1f00*/  @P2 LDG.E R67, desc[UR8][R86.64] ;  /* 0x0000000856432981 */ /* 0x000f68000c1e1900 */
[----:B------:R2:W5:Y:S01]  /*1f10*/  @P1 LDG.E R69, desc[UR8][R78.64] ;  /* 0x000000084e451981 */ /* 0x000562000c1e1900 */
[----:B0-----:R-:W-:-:S03]  /*1f20*/  CS2R R76, SRZ ;  /* 0x00000000004c7805 */ /* 0x001fc6000001ff00 */
[----:B------:R-:W5:Y:S04]  /*1f30*/  @P5 LDG.E R75, desc[UR8][R70.64] ;  /* 0x00000008464b5981 */ /* 0x000f68000c1e1900 */
[----:B------:R-:W5:Y:S01]  /*1f40*/  @P5 LDG.E R76, desc[UR8][R54.64] ;  /* 0x00000008364c5981 */ /* 0x000f62000c1e1900 */
[----:B------:R-:W-:Y:S02]  /*1f50*/  ISETP.NE.AND P5, PT, R92, RZ, PT ;  /* 0x000000ff5c00720c */ /* 0x000fe40003fa5270 */
[----:B--2---:R-:W-:Y:S02]  /*1f60*/  CS2R R78, SRZ ;  /* 0x00000000004e7805 */ /* 0x004fe4000001ff00 */
[----:B------:R-:W-:Y:S01]  /*1f70*/  CS2R R80, SRZ ;  /* 0x0000000000507805 */ /* 0x000fe2000001ff00 */
[----:B------:R0:W5:Y:S01]  /*1f80*/  @P1 LDG.E R72, desc[UR8][R84.64] ;  /* 0x0000000854481981 */ /* 0x000162000c1e1900 */
[----:B------:R-:W-:-:S03]  /*1f90*/  CS2R R82, SRZ ;  /* 0x0000000000527805 */ /* 0x000fc6000001ff00 */
[----:B------:R2:W5:Y:S04]  /*1fa0*/  @P3 LDG.E R88, desc[UR8][R24.64] ;  /* 0x0000000818583981 */ /* 0x000568000c1e1900 */
[----:B------:R2:W5:Y:S04]  /*1fb0*/  @P6 LDG.E R89, desc[UR8][R26.64] ;  /* 0x000000081a596981 */ /* 0x000568000c1e1900 */
        /* <DEDUP_REMOVED lines=12> */
[----:B------:R2:W5:Y:S05]  /*2080*/  @P6 LDG.E R90, desc[UR8][R28.64] ;  /* 0x000000081c5a6981 */ /* 0x00056a000c1e1900 */
[----:B------:R2:W5:Y:S04]  /*2090*/  @P5 LDG.E R83, desc[UR8][R40.64] ;  /* 0x0000000828535981 */ /* 0x000568000c1e1900 */
[----:B------:R2:W5:Y:S01]  /*20a0*/  @P5 LDG.E R84, desc[UR8][R38.64] ;  /* 0x0000000826545981 */ /* 0x000562000c1e1900 */
[----:B------:R-:W-:-:S13]  /*20b0*/  LOP3.LUT P0, RZ, R23, 0x2, RZ, 0xc0, !PT ;  /* 0x0000000217ff7812 */ /* 0x000fda000780c0ff */
[----:B------:R2:W5:Y:S04]  /*20c0*/  @P0 LDG.E R81, desc[UR8][R44.64] ;  /* 0x000000082c510981 */ /* 0x000568000c1e1900 */
[----:B------:R2:W5:Y:S01]  /*20d0*/  @P0 LDG.E R82, desc[UR8][R42.64] ;  /* 0x000000082a520981 */ /* 0x000562000c1e1900 */
[----:B------:R-:W-:Y:S01]  /*20e0*/  ISETP.GT.U32.AND P0, PT, R2, 0x187, PT ;  /* 0x000001870200780c */ /* 0x000fe20003f04070 */
[----:B------:R-:W-:Y:S01]  /*20f0*/  BSSY B0, `(.L_x_456) ;  /* 0x0000014000007945 */ /* 0x000fe20003800000 */
[----:B------:R-:W-:Y:S02]  /*2100*/  CS2R R92, SRZ ;  /* 0x00000000005c7805 */ /* 0x000fe4000001ff00 */
[----:B------:R-:W-:-:S09]  /*2110*/  MOV R94, RZ ;  /* 0x000000ff005e7202 */ /* 0x000fd20000000f00 */
[----:B-12---:R-:W-:Y:S05]  /*2120*/  @P0 BRA `(.L_x_457) ;  /* 0x0000000000400947 */ /* 0x006fea0003800000 */
[----:B------:R-:W-:Y:S02]  /*2130*/  ISETP.NE.AND P0, PT, RZ, UR10, PT ;  /* 0x0000000aff007c0c */ /* 0x000fe4000bf05270 */
[----:B------:R-:W-:-:S04]  /*2140*/  IADD3 R97, R30, R97, RZ ;  /* 0x000000611e617210 */ /* 0x000fc80007ffe0ff */
[----:B------:R-:W-:-:S07]  /*2150*/  SHF.R.S32.HI R26, RZ, 0x1f, R97 ;  /* 0x0000001fff1a7819 */ /* 0x000fce0000011461 */
[----:B------:R-:W0:Y:S02]  /*2160*/  @P0 LDC.64 R24, c[0x0][0x240] ;  /* 0x00009000ff180b82 */ /* 0x000e240000000a00 */
[----:B0-----:R-:W-:-:S04]  /*2170*/  @P0 LEA R24, P6, R97, R24, 0x1 ;  /* 0x0000001861180211 */ /* 0x001fc800078c08ff */
[----:B------:R-:W-:-:S05]  /*2180*/  @P0 LEA.HI.X R25, R97, R25, R26, 0x1, P6 ;  /* 0x0000001961190211 */ /* 0x000fca00030f0c1a */
[----:B------:R-:W2:Y:S04]  /*2190*/  @P0 LDG.E.U16 R27, desc[UR8][R24.64] ;  /* 0x00000008181b0981 */ /* 0x000ea8000c1e1500 */
[----:B------:R-:W3:Y:S01]  /*21a0*/  @P0 LDG.E.U16 R26, desc[UR8][R24.64+0x2] ;  /* 0x00000208181a0981 */ /* 0x000ee2000c1e1500 */
[----:B--2---:R-:W-:Y:S02]  /*21b0*/  @P0 SHF.L.U32 R92, R27, 0x10, RZ ;  /* 0x000000101b5c0819 */ /* 0x004fe400000006ff */
[----:B---3--:R-:W-:Y:S02]  /*21c0*/  @P0 SHF.L.U32 R93, R26, 0x10, RZ ;  /* 0x000000101a5d0819 */ /* 0x008fe400000006ff */
[----:B------:R-:W0:Y:S02]  /*21d0*/  LDC.64 R26, c[0x0][0x238] ;  /* 0x00008e00ff1a7b82 */ /* 0x000e240000000a00 */
[----:B0-----:R-:W-:-:S05]  /*21e0*/  IMAD.WIDE R26, R97, 0x2, R26 ;  /* 0x00000002611a7825 */ /* 0x001fca00078e021a */
[----:B------:R-:W2:Y:S04]  /*21f0*/  LDG.E.U16 R91, desc[UR8][R26.64] ;  /* 0x000000081a5b7981 */ /* 0x000ea8000c1e1500 */
[----:B------:R-:W3:Y:S01]  /*2200*/  LDG.E.U16 R94, desc[UR8][R26.64+0x2] ;  /* 0x000002081a5e7981 */ /* 0x000ee2000c1e1500 */
[----:B--2---:R-:W-:Y:S02]  /*2210*/  SHF.L.U32 R91, R91, 0x10, RZ ;  /* 0x000000105b5b7819 */ /* 0x004fe400000006ff */
[----:B---3--:R-:W-:-:S07]  /*2220*/  SHF.L.U32 R94, R94, 0x10, RZ ;  /* 0x000000105e5e7819 */ /* 0x008fce00000006ff */
.L_x_457:
[----:B------:R-:W-:Y:S05]  /*2230*/  BSYNC B0 ;  /* 0x0000000000007941 */ /* 0x000fea0003800000 */
.L_x_456:
[----:B------:R-:W-:Y:S02]  /*2240*/  ISETP.NE.AND P0, PT, RZ, UR10, PT ;  /* 0x0000000aff007c0c */ /* 0x000fe4000bf05270 */
[C---:B-----5:R-:W-:Y:S02]  /*2250*/  PRMT R24, R64.reuse, 0x7632, R24 ;  /* 0x0000763240187816 */ /* 0x060fe40000000018 */
[----:B------:R-:W-:Y:S02]  /*2260*/  SHF.L.U32 R25, R64, 0x10, RZ ;  /* 0x0000001040197819 */ /* 0x000fe400000006ff */
[----:B------:R-:W-:Y:S02]  /*2270*/  PRMT R26, R65, 0x7632, R26 ;  /* 0x00007632411a7816 */ /* 0x000fe4000000001a */
[----:B------:R-:W-:Y:S02]  /*2280*/  PRMT R27, R66, 0x7632, R27 ;  /* 0x00007632421b7816 */ /* 0x000fe4000000001b */
[----:B------:R-:W-:Y:S01]  /*2290*/  SHF.L.U32 R29, R24, 0x10, RZ ;  /* 0x00000010181d7819 */ /* 0x000fe200000006ff */
[----:B------:R-:W-:Y:S01]  /*22a0*/  FADD.FTZ R24, -R68, R25 ;  /* 0x0000001944187221 */ /* 0x000fe20000010100 */
[----:B------:R-:W-:-:S02]  /*22b0*/  SHF.L.U32 R35, R66, 0x10, RZ ;  /* 0x0000001042237819 */ /* 0x000fc400000006ff */
[----:B------:R-:W-:Y:S01]  /*22c0*/  SHF.L.U32 R33, R26, 0x10, RZ ;  /* 0x000000101a217819 */ /* 0x000fe200000006ff */
[C---:B------:R-:W-:Y:S01]  /*22d0*/  FADD.FTZ R26, -R68.reuse, R29 ;  /* 0x0000001d441a7221 */ /* 0x040fe20000010100 */
[----:B------:R-:W-:Y:S01]  /*22e0*/  SHF.L.U32 R37, R27, 0x10, RZ ;  /* 0x000000101b257819 */ /* 0x000fe200000006ff */
[----:B------:R-:W-:Y:S01]  /*22f0*/  FADD.FTZ R42, -R68, R35 ;  /* 0x00000023442a7221 */ /* 0x000fe20000010100 */
[----:B------:R-:W-:Y:S01]  /*2300*/  PRMT R32, R67, 0x7632, R32 ;  /* 0x0000763243207816 */ /* 0x000fe20000000020 */
[-C--:B------:R-:W-:Y:S01]  /*2310*/  FMUL.FTZ R25, R24, R95.reuse ;  /* 0x0000005f18197220 */ /* 0x080fe20000410000 */
[----:B------:R-:W-:Y:S01]  /*2320*/  LOP3.LUT R23, R23, 0xfffffeff, RZ, 0xc0, !PT ;  /* 0xfffffeff17177812 */ /* 0x000fe200078ec0ff */
[----:B------:R-:W-:Y:S01]  /*2330*/  FADD.FTZ R44, -R68, R37 ;  /* 0x00000025442c7221 */ /* 0x000fe20000010100 */
[----:B------:R-:W-:Y:S01]  /*2340*/  SHF.L.U32 R30, R65, 0x10, RZ ;  /* 0x00000010411e7819 */ /* 0x000fe200000006ff */
[----:B------:R-:W-:Y:S01]  /*2350*/  FMUL.FTZ R26, R26, R95 ;  /* 0x0000005f1a1a7220 */ /* 0x000fe20000410000 */
[----:B------:R-:W-:-:S02]  /*2360*/  SHF.L.U32 R28, R67, 0x10, RZ ;  /* 0x00000010431c7819 */ /* 0x000fc400000006ff */
        /* <DEDUP_REMOVED lines=21> */
.L_x_458:
[----:B------:R-:W-:Y:S01]  /*24c0*/  FMUL.FTZ R24, R30, R91 ;  /* 0x0000005b1e187220 */ /* 0x000fe20000410000 */
[----:B------:R-:W-:Y:S01]  /*24d0*/  FFMA.FTZ R45, R25, R30, RZ ;  /* 0x0000001e192d7223 */ /* 0x000fe200000100ff */
[-C--:B------:R-:W-:Y:S01]  /*24e0*/  FMUL.FTZ R47, R42, R95.reuse ;  /* 0x0000005f2a2f7220 */ /* 0x080fe20000410000 */
        /* <DEDUP_REMOVED lines=23> */
.L_x_459:
[----:B------:R-:W-:Y:S01]  /*2660*/  FFMA.FTZ R32, R26, R29, R25 ;  /* 0x0000001d1a207223 */ /* 0x000fe20000010019 */
[----:B------:R-:W-:Y:S01]  /*2670*/  FADD.FTZ R25, RZ, R30 ;  /* 0x0000001eff197221 */ /* 0x000fe20000010000 */
[----:B------:R-:W-:Y:S01]  /*2680*/  FADD.FTZ R30, R29, R24 ;  /* 0x000000181d1e7221 */ /* 0x000fe20000010000 */
[----:B------:R-:W-:Y:S01]  /*2690*/  FFMA.FTZ R45, R47, R28, R45 ;  /* 0x0000001c2f2d7223 */ /* 0x000fe2000001002d */
[----:B------:R-:W-:Y:S01]  /*26a0*/  FMUL.FTZ R29, R28, R91 ;  /* 0x0000005b1c1d7220 */ /* 0x000fe20000410000 */
[----:B------:R-:W-:Y:S01]  /*26b0*/  FADD.FTZ R37, R25, R28 ;  /* 0x0000001c19257221 */ /* 0x000fe20000010000 */
[----:B------:R-:W-:Y:S01]  /*26c0*/  FADD.FTZ R24, RZ, R33 ;  /* 0x00000021ff187221 */ /* 0x000fe20000010000 */
[----:B------:R-:W-:Y:S01]  /*26d0*/  FFMA.FTZ R28, R26, R33, RZ ;  /* 0x000000211a1c7223 */ /* 0x000fe200000100ff */
[----:B------:R-:W-:Y:S01]  /*26e0*/  PRMT R26, R69, 0x7632, R26 ;  /* 0x00007632451a7816 */ /* 0x000fe2000000001a */
[----:B------:R-:W-:Y:S01]  /*26f0*/  FFMA.FTZ R25, R47, R29, R32 ;  /* 0x0000001d2f197223 */ /* 0x000fe20000010020 */
[----:B------:R-:W-:Y:S01]  /*2700*/  FADD.FTZ R110, R24, R27 ;  /* 0x0000001b186e7221 */ /* 0x000fe20000010000 */
[----:B------:R-:W-:Y:S01]  /*2710*/  FFMA.FTZ R38, R44, R27, R28 ;  /* 0x0000001b2c267223 */ /* 0x000fe2000001001c */
[----:B------:R-:W-:Y:S01]  /*2720*/  FMUL.FTZ R24, R27, R94 ;  /* 0x0000005e1b187220 */ /* 0x000fe20000410000 */
[----:B------:R-:W-:Y:S01]  /*2730*/  SHF.L.U32 R27, R69, 0x10, RZ ;  /* 0x00000010451b7819 */ /* 0x000fe200000006ff */
[----:B------:R-:W-:Y:S01]  /*2740*/  FADD.FTZ R29, R30, R29 ;  /* 0x0000001d1e1d7221 */ /* 0x000fe20000010000 */
[----:B------:R-:W-:Y:S01]  /*2750*/  SHF.L.U32 R33, R26, 0x10, RZ ;  /* 0x000000101a217819 */ /* 0x000fe200000006ff */
[--C-:B------:R-:W-:Y:S01]  /*2760*/  FFMA.FTZ R39, R44, R24, R25.reuse ;  /* 0x000000182c277223 */ /* 0x100fe20000010019 */
[----:B------:R-:W-:Y:S01]  /*2770*/  PRMT R25, R72, 0x7632, R25 ;  /* 0x0000763248197816 */ /* 0x000fe20000000019 */
[----:B------:R-:W-:Y:S01]  /*2780*/  FADD.FTZ R26, -R68, R27 ;  /* 0x0000001b441a7221 */ /* 0x000fe20000010100 */
        /* <DEDUP_REMOVED lines=24> */
.L_x_460:
[----:B------:R-:W-:Y:S01]  /*2910*/  FMUL.FTZ R26, R112, R91 ;  /* 0x0000005b701a7220 */ /* 0x000fe20000410000 */
[----:B------:R-:W-:Y:S01]  /*2920*/  FADD.FTZ R29, R24, R29 ;  /* 0x0000001d181d7221 */ /* 0x000fe20000010000 */
        /* <DEDUP_REMOVED lines=11> */
[----:B------:R-:W-:Y:S01]  /*29e0*/  FADD.FTZ R24, -R68, R29 ;  /* 0x0000001d44187221 */ /* 0x000fe20000010100 */
[----:B------:R-:W-:Y:S01]  /*29f0*/  FFMA.FTZ R112, R40, R112, R45 ;  /* 0x0000007028707223 */ /* 0x000fe2000001002d */
[----:B------:R-:W-:Y:S01]  /*2a00*/  FADD.FTZ R108, -R68, R27 ;  /* 0x0000001b446c7221 */ /* 0x000fe20000010100 */
[----:B------:R-:W-:Y:S01]  /*2a10*/  PRMT R37, R73, 0x7632, R37 ;  /* 0x0000763249257816 */ /* 0x000fe20000000025 */
        /* <DEDUP_REMOVED lines=23> */
.L_x_461:
[----:B------:R-:W-:Y:S01]  /*2b90*/  FMUL.FTZ R24, R71, R91 ;  /* 0x0000005b47187220 */ /* 0x000fe20000410000 */
[----:B------:R-:W-:Y:S01]  /*2ba0*/  FADD.FTZ R27, R25, R26 ;  /* 0x0000001a191b7221 */ /* 0x000fe20000010000 */
[----:B------:R-:W-:Y:S02]  /*2bb0*/  SHF.L.U32 R29, R73, 0x10, RZ ;  /* 0x00000010491d7819 */ /* 0x000fe400000006ff */
[----:B------:R-:W-:Y:S01]  /*2bc0*/  SHF.L.U32 R37, R37, 0x10, RZ ;  /* 0x0000001025257819 */ /* 0x000fe200000006ff */
[----:B------:R-:W-:Y:S01]  /*2bd0*/  FFMA.FTZ R25, R115, R24, R38 ;  /* 0x0000001873197223 */ /* 0x000fe20000010026 */
[----:B------:R-:W-:Y:S01]  /*2be0*/  FADD.FTZ R27, R27, R24 ;  /* 0x000000181b1b7221 */ /* 0x000fe20000010000 */
[----:B------:R-:W-:Y:S01]  /*2bf0*/  FADD.FTZ R24, -R68, R29 ;  /* 0x0000001d44187221 */ /* 0x000fe20000010100 */
[----:B------:R-:W-:Y:S01]  /*2c00*/  PRMT R109, R74, 0x7632, R109 ;  /* 0x000076324a6d7816 */ /* 0x000fe2000000006d */
[----:B------:R-:W-:Y:S01]  /*2c10*/  FADD.FTZ R104, -R68, R37 ;  /* 0x0000002544687221 */ /* 0x000fe20000010100 */
        /* <DEDUP_REMOVED lines=24> */
.L_x_462:
[----:B------:R-:W-:Y:S01]  /*2da0*/  FFMA.FTZ R28, R108, R24, R25 ;  /* 0x000000186c1c7223 */ /* 0x000fe20000010019 */
[----:B------:R-:W-:Y:S01]  /*2db0*/  FADD.FTZ R27, R24, R27 ;  /* 0x0000001b181b7221 */ /* 0x000fe20000010000 */
[C---:B------:R-:W-:Y:S01]  /*2dc0*/  PRMT R24, R75.reuse, 0x7632, R24 ;  /* 0x000076324b187816 */ /* 0x040fe20000000018 */
        /* <DEDUP_REMOVED lines=33> */
.L_x_463:
[----:B------:R-:W-:Y:S01]  /*2fe0*/  SHF.L.U32 R29, R77, 0x10, RZ ;  /* 0x000000104d1d7819 */ /* 0x000fe200000006ff */
[----:B------:R-:W-:Y:S01]  /*2ff0*/  FFMA.FTZ R28, R104, R24, R25 ;  /* 0x00000018681c7223 */ /* 0x000fe20000010019 */
[----:B------:R-:W-:Y:S01]  /*3000*/  SHF.L.U32 R33, R36, 0x10, RZ ;  /* 0x0000001024217819 */ /* 0x000fe200000006ff */
[----:B------:R-:W-:Y:S01]  /*3010*/  FADD.FTZ R27, R24, R27 ;  /* 0x0000001b181b7221 */ /* 0x000fe20000010000 */
[----:B------:R-:W-:Y:S01]  /*3020*/  FMUL.FTZ R26, R102, R91 ;  /* 0x0000005b661a7220 */ /* 0x000fe20000410000 */
[----:B------:R-:W-:Y:S01]  /*3030*/  FADD.FTZ R24, -R68, R29 ;  /* 0x0000001d44187221 */ /* 0x000fe20000010100 */
[----:B------:R-:W-:Y:S01]  /*3040*/  PRMT R97, R78, 0x7632, R97 ;  /* 0x000076324e617816 */ /* 0x000fe20000000061 */
[----:B------:R-:W-:Y:S01]  /*3050*/  FADD.FTZ R52, -R68, R33 ;  /* 0x0000002144347221 */ /* 0x000fe20000010100 */
[----:B------:R-:W-:Y:S01]  /*3060*/  FFMA.FTZ R25, R103, R26, R28 ;  /* 0x0000001a67197223 */ /* 0x000fe2000001001c */
[-C--:B------:R-:W-:Y:S01]  /*3070*/  FMUL.FTZ R55, R24, R95.reuse ;  /* 0x0000005f18377220 */ /* 0x080fe20000410000 */
[----:B------:R-:W-:Y:S01]  /*3080*/  FADD.FTZ R27, R27, R26 ;  /* 0x0000001a1b1b7221 */ /* 0x000fe20000010000 */
        /* <DEDUP_REMOVED lines=23> */
.L_x_464:
        /* <DEDUP_REMOVED lines=36> */
.L_x_465:
        /* <DEDUP_REMOVED lines=34> */
.L_x_466:
[--C-:B------:R-:W-:Y:S01]  /*3660*/  FADD.FTZ R33, R24, R27.reuse ;  /* 0x0000001b18217221 */ /* 0x100fe20000010000 */
[C---:B------:R-:W-:Y:S01]  /*3670*/  PRMT R27, R83.reuse, 0x7632, R27 ;  /* 0x00007632531b7816 */ /* 0x040fe2000000001b */
[----:B------:R-:W-:Y:S01]  /*3680*/  FFMA.FTZ R28, R48, R24, R25 ;  /* 0x00000018301c7223 */ /* 0x000fe20000010019 */
        /* <DEDUP_REMOVED lines=33> */
.L_x_467:
        /* <DEDUP_REMOVED lines=34> */
.L_x_468:
        /* <DEDUP_REMOVED lines=36> */
.L_x_469:
[----:B------:R-:W-:Y:S01]  /*3d00*/  FFMA.FTZ R30, R36, R27, R25 ;  /* 0x0000001b241e7223 */ /* 0x000fe20000010019 */
[----:B------:R-:W-:Y:S01]  /*3d10*/  FADD.FTZ R33, R27, R24 ;  /* 0x000000181b217221 */ /* 0x000fe20000010000 */
[----:B------:R-:W-:Y:S01]  /*3d20*/  FMUL.FTZ R28, R34, R91 ;  /* 0x0000005b221c7220 */ /* 0x000fe20000410000 */
[----:B------:R-:W-:Y:S02]  /*3d30*/  SHF.L.U32 R27, R56, 0x10, RZ ;  /* 0x00000010381b7819 */ /* 0x000fe400000006ff */
[----:B------:R-:W-:Y:S01]  /*3d40*/  SHF.L.U32 R29, R26, 0x10, RZ ;  /* 0x000000101a1d7819 */ /* 0x000fe200000006ff */
[----:B------:R-:W-:Y:S01]  /*3d50*/  FFMA.FTZ R25, R35, R28, R30 ;  /* 0x0000001c23197223 */ /* 0x000fe2000001001e */
[----:B------:R-:W-:Y:S01]  /*3d60*/  FADD.FTZ R24, R33, R28 ;  /* 0x0000001c21187221 */ /* 0x000fe20000010000 */
[C---:B------:R-:W-:Y:S01]  /*3d70*/  PRMT R33, R57.reuse, 0x7632, R33 ;  /* 0x0000763239217816 */ /* 0x040fe20000000021 */
[C---:B------:R-:W-:Y:S01]  /*3d80*/  FADD.FTZ R26, -R68.reuse, R27 ;  /* 0x0000001b441a7221 */ /* 0x040fe20000010100 */
[----:B------:R-:W-:Y:S01]  /*3d90*/  FADD.FTZ R28, -R68, R29 ;  /* 0x0000001d441c7221 */ /* 0x000fe20000010100 */
[----:B------:R-:W-:Y:S01]  /*3da0*/  SHF.L.U32 R30, R57, 0x10, RZ ;  /* 0x00000010391e7819 */ /* 0x000fe200000006ff */
[----:B------:R-:W-:Y:S01]  /*3db0*/  FMUL.FTZ R27, R37, R94 ;  /* 0x0000005e251b7220 */ /* 0x000fe20000410000 */
        /* <DEDUP_REMOVED lines=22> */
.L_x_470:
[----:B------:R-:W-:Y:S01]  /*3f20*/  FFMA.FTZ R114, R32, R27, R25 ;  /* 0x0000001b20727223 */ /* 0x000fe20000010019 */
[----:B------:R-:W-:Y:S01]  /*3f30*/  FMUL.FTZ R26, R30, R91 ;  /* 0x0000005b1e1a7220 */ /* 0x000fe20000410000 */
[--C-:B------:R-:W-:Y:S01]  /*3f40*/  FADD.FTZ R27, R27, R24.reuse ;  /* 0x000000181b1b7221 */ /* 0x100fe20000010000 */
[C---:B------:R-:W-:Y:S01]  /*3f50*/  PRMT R24, R58.reuse, 0x7632, R24 ;  /* 0x000076323a187816 */ /* 0x040fe20000000018 */
[----:B------:R-:W-:Y:S01]  /*3f60*/  FMUL.FTZ R116, R33, R94 ;  /* 0x0000005e21747220 */ /* 0x000fe20000410000 */
[----:B------:R-:W-:Y:S01]  /*3f70*/  FFMA.FTZ R25, R29, R26, R114 ;  /* 0x0000001a1d197223 */ /* 0x000fe20000010072 */
[----:B------:R-:W-:Y:S01]  /*3f80*/  SHF.L.U32 R117, R58, 0x10, RZ ;  /* 0x000000103a757819 */ /* 0x000fe200000006ff */
[----:B------:R-:W-:Y:S01]  /*3f90*/  FADD.FTZ R27, R27, R26 ;  /* 0x0000001a1b1b7221 */ /* 0x000fe20000010000 */
[----:B------:R-:W-:Y:S01]  /*3fa0*/  SHF.L.U32 R119, R24, 0x10, RZ ;  /* 0x0000001018777819 */ /* 0x000fe200000006ff */
[----:B------:R-:W-:Y:S01]  /*3fb0*/  FFMA.FTZ R114, R28, R116, R25 ;  /* 0x000000741c727223 */ /* 0x000fe20000010019 */
[C---:B------:R-:W-:Y:S01]  /*3fc0*/  SHF.L.U32 R26, R59.reuse, 0x10, RZ ;  /* 0x000000103b1a7819 */ /* 0x040fe200000006ff */
[----:B------:R-:W-:Y:S01]  /*3fd0*/  FADD.FTZ R116, R116, R27 ;  /* 0x0000001b74747221 */ /* 0x000fe20000010000 */
[C---:B------:R-:W-:Y:S01]  /*3fe0*/  FADD.FTZ R24, -R68.reuse, R117 ;  /* 0x0000007544187221 */ /* 0x040fe20000010100 */
[----:B------:R-:W-:Y:S01]  /*3ff0*/  PRMT R27, R59, 0x7632, R27 ;  /* 0x000076323b1b7816 */ /* 0x000fe2000000001b */
[----:B------:R-:W-:-:S02]  /*4000*/  FADD.FTZ R118, -R68, R119 ;  /* 0x0000007744767221 */ /* 0x000fc40000010100 */
[-C--:B------:R-:W-:Y:S01]  /*4010*/  FMUL.FTZ R25, R24, R95.reuse ;  /* 0x0000005f18197220 */ /* 0x080fe20000410000 */
        /* <DEDUP_REMOVED lines=16> */
[----:B-1----:R-:W-:Y:S01]  /*4120*/  FADD.FTZ R119, -R124, 1 ;  /* 0x3f8000007c777421 */ /* 0x002fe20000010100 */
[----:B------:R-:W-:Y:S02]  /*4130*/  FMUL.FTZ R27, R27, R124 ;  /* 0x0000007c1b1b7220 */ /* 0x000fe40000410000 */
[----:B------:R-:W-:Y:S01]  /*4140*/  FMUL.FTZ R26, R26, R121 ;  /* 0x000000791a1a7220 */ /* 0x000fe20000410000 */
[----:B------:R-:W-:-:S04]  /*4150*/  FFMA.FTZ R118, R118, R119, 1 ;  /* 0x3f80000076767423 */ /* 0x000fc80000010077 */
[----:B------:R-:W-:-:S07]  /*4160*/  FMUL.FTZ R27, R27, R118 ;  /* 0x000000761b1b7220 */ /* 0x000fce0000410000 */
.L_x_471:
[----:B------:R-:W-:Y:S01]  /*4170*/  FMUL.FTZ R119, R26, R91 ;  /* 0x0000005b1a777220 */ /* 0x000fe20000410000 */
[----:B------:R-:W-:Y:S01]  /*4180*/  FADD.FTZ R117, R70, R71 ;  /* 0x0000004746757221 */ /* 0x000fe20000010000 */
[----:B------:R-:W-:Y:S01]  /*4190*/  PRMT R70, R60, 0x7632, R70 ;  /* 0x000076323c467816 */ /* 0x000fe20000000046 */
[----:B------:R-:W-:Y:S01]  /*41a0*/  FFMA.FTZ R112, R115, R71, R112 ;  /* 0x0000004773707223 */ /* 0x000fe20000010070 */
[----:B------:R-:W-:Y:S01]  /*41b0*/  FFMA.FTZ R71, R25, R119, R114 ;  /* 0x0000007719477223 */ /* 0x000fe20000010072 */
[----:B------:R-:W-:Y:S01]  /*41c0*/  FMUL.FTZ R114, R27, R94 ;  /* 0x0000005e1b727220 */ /* 0x000fe20000410000 */
        /* <DEDUP_REMOVED lines=31> */
.L_x_472:
[----:B------:R-:W-:-:S04]  /*43c0*/  FMUL.FTZ R114, R118, R91 ;  /* 0x0000005b76727220 */ /* 0x000fc80000410000 */
[----:B------:R-:W-:Y:S01]  /*43d0*/  FFMA.FTZ R115, R121, R114, R70 ;  /* 0x0000007279737223 */ /* 0x000fe20000010046 */
[----:B------:R-:W-:Y:S01]  /*43e0*/  FADD.FTZ R114, R71, R114 ;  /* 0x0000007247727221 */ /* 0x000fe20000010000 */
[----:B------:R-:W-:-:S04]  /*43f0*/  FMUL.FTZ R71, R119, R94 ;  /* 0x0000005e77477220 */ /* 0x000fc80000410000 */
[----:B------:R-:W-:Y:S01]  /*4400*/  FFMA.FTZ R70, R116, R71, R115 ;  /* 0x0000004774467223 */ /* 0x000fe20000010073 */
[--C-:B------:R-:W-:Y:S01]  /*4410*/  FADD.FTZ R71, R71, R114.reuse ;  /* 0x0000007247477221 */ /* 0x100fe20000010000 */
[C---:B------:R-:W-:Y:S02]  /*4420*/  PRMT R114, R62.reuse, 0x7632, R114 ;  /* 0x000076323e727816 */ /* 0x040fe40000000072 */
[----:B------:R-:W-:Y:S02]  /*4430*/  SHF.L.U32 R115, R62, 0x10, RZ ;  /* 0x000000103e737819 */ /* 0x000fe400000006ff */
[----:B------:R-:W-:-:S03]  /*4440*/  SHF.L.U32 R123, R114, 0x10, RZ ;  /* 0x00000010727b7819 */ /* 0x000fc600000006ff */
[C-C-:B------:R-:W-:Y:S01]  /*4450*/  FADD.FTZ R114, -R68.reuse, R115.reuse ;  /* 0x0000007344727221 */ /* 0x140fe20000010100 */
[----:B------:R-:W-:Y:S01]  /*4460*/  PRMT R115, R63, 0x7632, R115 ;  /* 0x000076323f737816 */ /* 0x000fe20000000073 */
[----:B------:R-:W-:Y:S02]  /*4470*/  FADD.FTZ R120, -R68, R123 ;  /* 0x0000007b44787221 */ /* 0x000fe40000010100 */
[-C--:B------:R-:W-:Y:S01]  /*4480*/  FMUL.FTZ R123, R114, R95.reuse ;  /* 0x0000005f727b7220 */ /* 0x080fe20000410000 */
        /* <DEDUP_REMOVED lines=22> */
.L_x_473:
[----:B------:R-:W-:Y:S01]  /*45f0*/  FMUL.FTZ R122, R114, R91 ;  /* 0x0000005b727a7220 */ /* 0x000fe20000410000 */
[----:B------:R-:W-:Y:S01]  /*4600*/  ISETP.GE.AND P0, PT, R15, R8, PT ;  /* 0x000000080f00720c */ /* 0x000fe20003f06270 */
[----:B------:R-:W-:Y:S01]  /*4610*/  FFMA.FTZ R113, R108, R111, R113 ;  /* 0x0000006f6c717223 */ /* 0x000fe20000010071 */
[----:B------:R-:W-:Y:S01]  /*4620*/  FADD.FTZ R110, R110, R111 ;  /* 0x0000006f6e6e7221 */ /* 0x000fe20000010000 */
[----:B------:R-:W-:Y:S01]  /*4630*/  FFMA.FTZ R125, R123, R122, R70 ;  /* 0x0000007a7b7d7223 */ /* 0x000fe20000010046 */
[----:B------:R-:W-:Y:S01]  /*4640*/  FADD.FTZ R122, R71, R122 ;  /* 0x0000007a477a7221 */ /* 0x000fe20000010000 */
[----:B------:R-:W-:Y:S01]  /*4650*/  FMUL.FTZ R71, R115, R94 ;  /* 0x0000005e73477220 */ /* 0x000fe20000410000 */
[----:B------:R-:W-:Y:S01]  /*4660*/  FFMA.FTZ R112, R107, R106, R112 ;  /* 0x0000006a6b707223 */ /* 0x000fe20000010070 */
[----:B------:R-:W-:Y:S01]  /*4670*/  FADD.FTZ R117, R117, R106 ;  /* 0x0000006a75757221 */ /* 0x000fe20000010000 */
[----:B------:R-:W-:Y:S01]  /*4680*/  FFMA.FTZ R113, R104, R109, R113 ;  /* 0x0000006d68717223 */ /* 0x000fe20000010071 */
[----:B------:R-:W-:Y:S01]  /*4690*/  FFMA.FTZ R70, R120, R71, R125 ;  /* 0x0000004778467223 */ /* 0x000fe2000001007d */
[----:B------:R-:W-:Y:S01]  /*46a0*/  FADD.FTZ R71, R71, R122 ;  /* 0x0000007a47477221 */ /* 0x000fe20000010000 */
[----:B------:R-:W-:Y:S01]  /*46b0*/  FADD.FTZ R110, R110, R109 ;  /* 0x0000006d6e6e7221 */ /* 0x000fe20000010000 */
[----:B------:R-:W-:Y:S01]  /*46c0*/  FFMA.FTZ R112, R103, R102, R112 ;  /* 0x0000006667707223 */ /* 0x000fe20000010070 */
[----:B------:R-:W-:Y:S01]  /*46d0*/  FADD.FTZ R117, R117, R102 ;  /* 0x0000006675757221 */ /* 0x000fe20000010000 */
[----:B------:R-:W0:Y:S01]  /*46e0*/  SHFL.DOWN PT, R125, R70, 0x1, R8 ;  /* 0x08200000467d7989 */ /* 0x000e2200000e0008 */
[----:B------:R-:W-:Y:S01]  /*46f0*/  FFMA.FTZ R113, R96, R105, R113 ;  /* 0x0000006960717223 */ /* 0x000fe20000010071 */
[----:B------:R-:W-:Y:S01]  /*4700*/  FADD.FTZ R110, R110, R105 ;  /* 0x000000696e6e7221 */ /* 0x000fe20000010000 */
[----:B------:R-:W-:Y:S01]  /*4710*/  FFMA.FTZ R112, R55, R54, R112 ;  /* 0x0000003637707223 */ /* 0x000fe20000010070 */
[----:B------:R-:W1:Y:S01]  /*4720*/  SHFL.DOWN PT, R122, R71, 0x1, R8 ;  /* 0x08200000477a7989 */ /* 0x000e6200000e0008 */
[----:B------:R-:W-:Y:S01]  /*4730*/  FADD.FTZ R117, R117, R54 ;  /* 0x0000003675757221 */ /* 0x000fe20000010000 */
[----:B------:R-:W-:Y:S01]  /*4740*/  FFMA.FTZ R113, R52, R97, R113 ;  /* 0x0000006134717223 */ /* 0x000fe20000010071 */
[----:B------:R-:W-:Y:S01]  /*4750*/  FADD.FTZ R110, R110, R97 ;  /* 0x000000616e6e7221 */ /* 0x000fe20000010000 */
[----:B------:R-:W-:Y:S01]  /*4760*/  FFMA.FTZ R112, R51, R50, R112 ;  /* 0x0000003233707223 */ /* 0x000fe20000010070 */
[----:B------:R-:W-:Y:S01]  /*4770*/  FADD.FTZ R117, R117, R50 ;  /* 0x0000003275757221 */ /* 0x000fe20000010000 */
[----:B------:R-:W-:Y:S01]  /*4780*/  FFMA.FTZ R113, R48, R53, R113 ;  /* 0x0000003530717223 */ /* 0x000fe20000010071 */
[----:B------:R-:W-:Y:S01]  /*4790*/  FADD.FTZ R110, R110, R53 ;  /* 0x000000356e6e7221 */ /* 0x000fe20000010000 */
[----:B------:R-:W2:Y:S01]  /*47a0*/  S2UR UR11, SR_CgaCtaId ;  /* 0x00000000000b79c3 */ /* 0x000ea20000008800 */
[----:B------:R-:W-:Y:S01]  /*47b0*/  FFMA.FTZ R112, R47, R46, R112 ;  /* 0x0000002e2f707223 */ /* 0x000fe20000010070 */
[----:B------:R-:W-:Y:S01]  /*47c0*/  FADD.FTZ R117, R117, R46 ;  /* 0x0000002e75757221 */ /* 0x000fe20000010000 */
        /* <DEDUP_REMOVED lines=9> */
[----:B0-----:R-:W-:Y:S01]  /*4860*/  @!P0 FADD.FTZ R70, R70, R125 ;  /* 0x0000007d46468221 */ /* 0x001fe20000010000 */
[----:B------:R-:W-:Y:S01]  /*4870*/  FADD.FTZ R110, R110, R41 ;  /* 0x000000296e6e7221 */ /* 0x000fe20000010000 */
[----:B------:R-:W-:Y:S01]  /*4880*/  FFMA.FTZ R112, R35, R34, R112 ;  /* 0x0000002223707223 */ /* 0x000fe20000010070 */
[----:B------:R-:W-:Y:S01]  /*4890*/  FADD.FTZ R117, R117, R34 ;  /* 0x0000002275757221 */ /* 0x000fe20000010000 */
[----:B-1----:R-:W-:Y:S01]  /*48a0*/  @!P0 FADD.FTZ R71, R71, R122 ;  /* 0x0000007a47478221 */ /* 0x002fe20000010000 */
[----:B------:R-:W-:Y:S01]  /*48b0*/  IADD3 R122, R15, 0x2, RZ ;  /* 0x000000020f7a7810 */ /* 0x000fe20007ffe0ff */
[----:B------:R-:W0:Y:S01]  /*48c0*/  SHFL.DOWN PT, R125, R70, 0x2, R8 ;  /* 0x08400000467d7989 */ /* 0x000e2200000e0008 */
[----:B------:R-:W-:Y:S01]  /*48d0*/  FFMA.FTZ R113, R32, R37, R113 ;  /* 0x0000002520717223 */ /* 0x000fe20000010071 */
[----:B------:R-:W-:Y:S01]  /*48e0*/  FADD.FTZ R110, R110, R37 ;  /* 0x000000256e6e7221 */ /* 0x000fe20000010000 */
[----:B------:R-:W-:Y:S01]  /*48f0*/  ISETP.GT.AND P0, PT, R122, R8, PT ;  /* 0x000000087a00720c */ /* 0x000fe20003f04270 */
[----:B------:R-:W-:Y:S01]  /*4900*/  FFMA.FTZ R112, R29, R30, R112 ;  /* 0x0000001e1d707223 */ /* 0x000fe20000010070 */
[----:B------:R-:W1:Y:S01]  /*4910*/  SHFL.DOWN PT, R122, R71, 0x2, R8 ;  /* 0x08400000477a7989 */ /* 0x000e6200000e0008 */
[----:B------:R-:W-:Y:S01]  /*4920*/  FADD.FTZ R117, R117, R30 ;  /* 0x0000001e75757221 */ /* 0x000fe20000010000 */
[----:B------:R-:W-:Y:S01]  /*4930*/  FFMA.FTZ R113, R28, R33, R113 ;  /* 0x000000211c717223 */ /* 0x000fe20000010071 */
        /* <DEDUP_REMOVED lines=16> */
[----:B0-----:R-:W-:Y:S01]  /*4a40*/  @!P0 FADD.FTZ R70, R70, R125 ;  /* 0x0000007d46468221 */ /* 0x001fe20000010000 */
[----:B------:R-:W-:Y:S01]  /*4a50*/  LEA R97, R2, UR5, 0x4 ;  /* 0x0000000502617c11 */ /* 0x000fe2000f8e20ff */
[----:B------:R-:W0:Y:S01]  /*4a60*/  LDC.64 R102, c[0x0][0x268] ;  /* 0x00009a00ff667b82 */ /* 0x000e220000000a00 */
[----:B------:R-:W-:Y:S01]  /*4a70*/  BSSY B0, `(.L_x_474) ;  /* 0x000003b000007945 */ /* 0x000fe20003800000 */
[----:B------:R-:W-:-:S02]  /*4a80*/  IMAD R96, R31, 0x31, R2 ;  /* 0x000000311f607824 */ /* 0x000fc400078e0202 */
[----:B-1----:R-:W-:Y:S01]  /*4a90*/  @!P0 FADD.FTZ R71, R71, R122 ;  /* 0x0000007a47478221 */ /* 0x002fe20000010000 */
[----:B------:R-:W-:Y:S01]  /*4aa0*/  IADD3 R122, R15, 0x4, RZ ;  /* 0x000000040f7a7810 */ /* 0x000fe20007ffe0ff */
[----:B------:R-:W1:Y:S03]  /*4ab0*/  SHFL.DOWN PT, R125, R70, 0x4, R8 ;  /* 0x08800000467d7989 */ /* 0x000e6600000e0008 */
[----:B------:R-:W-:Y:S01]  /*4ac0*/  ISETP.GT.AND P0, PT, R122, R8, PT ;  /* 0x000000087a00720c */ /* 0x000fe20003f04270 */
[----:B------:R-:W-:Y:S04]  /*4ad0*/  STS.128 [R97], R24 ;  /* 0x0000001861007388 */ /* 0x000fe80000000c00 */
[----:B------:R-:W2:Y:S08]  /*4ae0*/  SHFL.DOWN PT, R122, R71, 0x4, R8 ;  /* 0x08800000477a7989 */ /* 0x000eb000000e0008 */
[----:B-1----:R-:W-:-:S05]  /*4af0*/  @!P0 FADD.FTZ R70, R70, R125 ;  /* 0x0000007d46468221 */ /* 0x002fca0000010000 */
[----:B------:R-:W1:Y:S01]  /*4b00*/  SHFL.DOWN PT, R125, R70, 0x8, R8 ;  /* 0x09000000467d7989 */ /* 0x000e6200000e0008 */
[----:B--2---:R-:W-:Y:S01]  /*4b10*/  @!P0 FADD.FTZ R71, R71, R122 ;  /* 0x0000007a47478221 */ /* 0x004fe20000010000 */
[----:B------:R-:W-:-:S04]  /*4b20*/  IADD3 R122, R15, 0x8, RZ ;  /* 0x000000080f7a7810 */ /* 0x000fc80007ffe0ff */
[----:B------:R-:W-:Y:S02]  /*4b30*/  ISETP.GT.AND P0, PT, R122, R8, PT ;  /* 0x000000087a00720c */ /* 0x000fe40003f04270 */
[----:B------:R-:W2:Y:S11]  /*4b40*/  SHFL.DOWN PT, R122, R71, 0x8, R8 ;  /* 0x09000000477a7989 */ /* 0x000eb600000e0008 */
[----:B-1----:R-:W-:-:S05]  /*4b50*/  @!P0 FADD.FTZ R70, R70, R125 ;  /* 0x0000007d46468221 */ /* 0x002fca0000010000 */
[----:B------:R-:W1:Y:S01]  /*4b60*/  SHFL.DOWN PT, R125, R70, 0x10, R8 ;  /* 0x0a000000467d7989 */ /* 0x000e6200000e0008 */
[----:B--2---:R-:W-:Y:S01]  /*4b70*/  @!P0 FADD.FTZ R71, R71, R122 ;  /* 0x0000007a47478221 */ /* 0x004fe20000010000 */
[----:B------:R-:W-:-:S04]  /*4b80*/  IADD3 R122, R15, 0x10, RZ ;  /* 0x000000100f7a7810 */ /* 0x000fc80007ffe0ff */
[----:B------:R-:W-:Y:S02]  /*4b90*/  ISETP.GT.AND P0, PT, R122, R8, PT ;  /* 0x000000087a00720c */ /* 0x000fe40003f04270 */
[----:B------:R-:W2:Y:S11]  /*4ba0*/  SHFL.DOWN PT, R122, R71, 0x10, R8 ;  /* 0x0a000000477a7989 */ /* 0x000eb600000e0008 */
[----:B-1----:R-:W-:Y:S01]  /*4bb0*/  @!P0 FADD.FTZ R70, R70, R125 ;  /* 0x0000007d46468221 */ /* 0x002fe20000010000 */
        /* <DEDUP_REMOVED lines=38> */
.L_x_475:
[----:B------:R-:W-:Y:S05]  /*4e20*/  BSYNC B0 ;  /* 0x0000000000007941 */ /* 0x000fea0003800000 */
.L_x_474:
        /* <DEDUP_REMOVED lines=41> */
.L_x_477:
[----:B------:R-:W-:Y:S05]  /*50c0*/  BSYNC B0 ;  /* 0x0000000000007941 */ /* 0x000fea0003800000 */
.L_x_476:
        /* <DEDUP_REMOVED lines=16> */
.L_x_479:
[----:B------:R-:W-:Y:S05]  /*51d0*/  BSYNC B0 ;  /* 0x0000000000007941 */ /* 0x000fea0003800000 */
.L_x_478:
        /* <DEDUP_REMOVED lines=63> */
.L_x_482:
[----:B-1----:R-:W2:Y:S04]  /*55d0*/  LDG.E.STRONG.GPU R102, desc[UR8][R24.64] ;  /* 0x0000000818667981 */ /* 0x002ea8000c1ef900 */
[----:B--2---:R-:W-:Y:S01]  /*55e0*/  CCTL.IVALL ;  /* 0x00000000ff00798f */ /* 0x004fe20002000000 */
[----:B------:R-:W-:Y:S05]  /*55f0*/  YIELD ;  /* 0x0000000000007946 */ /* 0x000fea0003800000 */
[----:B------:R-:W-:-:S13]  /*5600*/  ISETP.NE.AND P6, PT, R102, R109, PT ;  /* 0x0000006d6600720c */ /* 0x000fda0003fc5270 */
[----:B------:R-:W-:Y:S05]  /*5610*/  @P6 BRA `(.L_x_482) ;  /* 0xfffffffc00ec6947 */ /* 0x000fea000383ffff */
.L_x_481:
        /* <DEDUP_REMOVED lines=22> */
.L_x_486:
        /* <DEDUP_REMOVED lines=115> */
.L_x_485:
        /* <DEDUP_REMOVED lines=63> */
.L_x_487:
[----:B------:R-:W-:-:S04]  /*62a0*/  LOP3.LUT P6, RZ, R23, 0x1, RZ, 0xc0, !PT ;  /* 0x0000000117ff7812 */ /* 0x000fc800078cc0ff */
[----:B------:R-:W-:-:S13]  /*62b0*/  ISETP.NE.OR P6, PT, R102, RZ, P6 ;  /* 0x000000ff6600720c */ /* 0x000fda00037c5670 */
[----:B------:R-:W-:Y:S05]  /*62c0*/  @!P6 BRA `(.L_x_483) ;  /* 0x00000000007ce947 */ /* 0x000fea0003800000 */
.L_x_484:
        /* <DEDUP_REMOVED lines=31> */
.L_x_483:
        /* <DEDUP_REMOVED lines=10> */
.L_x_489:
[----:B------:R-:W-:Y:S05]  /*6560*/  BSYNC B0 ;  /* 0x0000000000007941 */ /* 0x000fea0003800000 */
.L_x_488:
        /* <DEDUP_REMOVED lines=17> */
.L_x_480:
[----:B------:R-:W0:Y:S01]  /*6680*/  S2UR UR6, SR_CgaCtaId ;  /* 0x00000000000679c3 */ /* 0x000e220000008800 */
[----:B------:R-:W-:Y:S01]  /*6690*/  UMOV UR5, 0x400 ;  /* 0x0000040000057882 */ /* 0x000fe20000000000 */
[----:B------:R-:W-:Y:S01]  /*66a0*/  ISETP.NE.AND P6, PT, RZ, UR10, PT ;  /* 0x0000000aff007c0c */ /* 0x000fe2000bfc5270 */
[----:B-1----:R-:W-:Y:S01]  /*66b0*/  IMAD.WIDE.U32 R102, R2, 0x5397829d, RZ ;  /* 0x5397829d02667825 */ /* 0x002fe200078e00ff */
[----:B------:R-:W-:Y:S02]  /*66c0*/  SHF.L.U32 R107, R64, 0x10, RZ ;  /* 0x00000010406b7819 */ /* 0x000fe400000006ff */
[----:B------:R-:W-:Y:S02]  /*66d0*/  SHF.L.U32 R31, R31, 0x10, RZ ;  /* 0x000000101f1f7819 */ /* 0x000fe400000006ff */
[----:B------:R-:W1:Y:S01]  /*66e0*/  LDC R104, c[0x0][0x2ac] ;  /* 0x0000ab00ff687b82 */ /* 0x000e620000000800 */
[----:B------:R-:W-:Y:S02]  /*66f0*/  SHF.R.U32.HI R103, RZ, 0x4, R103 ;  /* 0x00000004ff677819 */ /* 0x000fe40000011667 */
[----:B------:R-:W-:Y:S01]  /*6700*/  SHF.L.U32 R97, R97, 0x10, RZ ;  /* 0x0000001061617819 */ /* 0x000fe200000006ff */
[----:B0-----:R-:W-:-:S09]  /*6710*/  ULEA UR5, UR6, UR5, 0x18 ;  /* 0x0000000506057291 */ /* 0x001fd2000f8ec03f */
[----:B------:R0:W-:Y:S01]  /*6720*/  @!P0 STS.64 [UR5+0x80], R70 ;  /* 0x00008046ff008988 */ /* 0x0001e20008000a05 */
[----:B------:R-:W-:Y:S01]  /*6730*/  BAR.SYNC.DEFER_BLOCKING 0x0 ;  /* 0x0000000000007b1d */ /* 0x000fe20000010000 */
[----:B0-----:R-:W-:Y:S01]  /*6740*/  SHF.L.U32 R71, R30, 0x10, RZ ;  /* 0x000000101e477819 */ /* 0x001fe200000006ff */
[----:B------:R-:W-:Y:S01]  /*6750*/  FADD.FTZ R30, -R68, R107 ;  /* 0x0000006b441e7221 */ /* 0x000fe20000010100 */
[----:B------:R-:W-:Y:S02]  /*6760*/  SHF.L.U32 R70, R65, 0x10, RZ ;  /* 0x0000001041467819 */ /* 0x000fe400000006ff */
[----:B------:R-:W-:Y:S01]  /*6770*/  SHF.L.U32 R65, R66, 0x10, RZ ;  /* 0x0000001042417819 */ /* 0x000fe200000006ff */
[----:B------:R-:W-:Y:S01]  /*6780*/  FMUL.FTZ R107, R30, R95 ;  /* 0x0000005f1e6b7220 */ /* 0x000fe20000410000 */
[----:B------:R-:W0:Y:S01]  /*6790*/  LDS.64 R24, [UR5+0x80] ;  /* 0x00008005ff187984 */ /* 0x000e220008000a00 */
[----:B------:R-:W-:Y:S02]  /*67a0*/  ULDC UR5, c[0x0][0x2bc] ;  /* 0x0000af0000057ab9 */ /* 0x000fe40000000800 */
[----:B0-----:R-:W-:Y:S01]  /*67b0*/  FMUL.FTZ R64, R24, UR5 ;  /* 0x0000000518407c20 */ /* 0x001fe20008410000 */
[----:B------:R-:W-:Y:S01]  /*67c0*/  FADD.FTZ R24, -R68, R31 ;  /* 0x0000001f44187221 */ /* 0x000fe20000010100 */
[----:B------:R-:W-:-:S03]  /*67d0*/  FMUL.FTZ R105, R25, UR5 ;  /* 0x0000000519697c20 */ /* 0x000fc60008410000 */
[----:B------:R-:W-:Y:S01]  /*67e0*/  FMUL.FTZ R66, R24, R95 ;  /* 0x0000005f18427220 */ /* 0x000fe20000410000 */
        /* <DEDUP_REMOVED lines=19> */
.L_x_490:
[----:B------:R-:W-:Y:S01]  /*6920*/  LOP3.LUT P0, RZ, R23, 0x80, RZ, 0xc0, !PT ;  /* 0x0000008017ff7812 */ /* 0x000fe2000780c0ff */
        /* <DEDUP_REMOVED lines=13> */
[----:B------:R-:W-:Y:S01]  /*6a00*/  FMUL.FTZ R25, R70, R95 ;  /* 0x0000005f46197220 */ /* 0x000fe20000410000 */
[----:B------:R-:W-:-:S04]  /*6a10*/  LEA R30, P0, R24, UR12, 0x1 ;  /* 0x0000000c181e7c11 */ /* 0x000fc8000f8008ff */
[----:B------:R-:W-:Y:S01]  /*6a20*/  LEA.HI.X R31, R24, UR13, R31, 0x1, P0 ;  /* 0x0000000d181f7c11 */ /* 0x000fe200080f0c1f */
[----:B------:R-:W-:-:S04]  /*6a30*/  FFMA.FTZ R24, R71, R94, -R66 ;  /* 0x0000005e47187223 */ /* 0x000fc80000010842 */
[----:B------:R-:W-:-:S05]  /*6a40*/  FMUL.FTZ R24, R24, R95 ;  /* 0x0000005f18187220 */ /* 0x000fca0000410000 */
[----:B------:R-:W-:-:S05]  /*6a50*/  F2FP.BF16.F32.PACK_AB R25, R24, R25 ;  /* 0x000000191819723e */ /* 0x000fca00000010ff */
[----:B------:R0:W-:Y:S02]  /*6a60*/  STG.E desc[UR8][R30.64], R25 ;  /* 0x000000191e007986 */ /* 0x0001e4000c101908 */
.L_x_492:
[----:B------:R-:W-:Y:S05]  /*6a70*/  BSYNC B0 ;  /* 0x0000000000007941 */ /* 0x000fea0003800000 */
.L_x_491:
        /* <DEDUP_REMOVED lines=28> */
.L_x_493:
        /* <DEDUP_REMOVED lines=14> */
[----:B------:R-:W-:Y:S02]  /*6d20*/  FFMA.FTZ R24, R64, R102, R105 ;  /* 0x0000006640187223 */ /* 0x000fe40000010069 */
[----:B------:R-:W-:Y:S02]  /*6d30*/  FMUL.FTZ R25, R66, R95 ;  /* 0x0000005f42197220 */ /* 0x000fe40000410000 */
[----:B------:R-:W-:-:S04]  /*6d40*/  FFMA.FTZ R24, R67, R94, -R24 ;  /* 0x0000005e43187223 */ /* 0x000fc80000010818 */
[----:B------:R-:W-:-:S05]  /*6d50*/  FMUL.FTZ R24, R24, R95 ;  /* 0x0000005f18187220 */ /* 0x000fca0000410000 */
[----:B------:R-:W-:-:S05]  /*6d60*/  F2FP.BF16.F32.PACK_AB R25, R24, R25 ;  /* 0x000000191819723e */ /* 0x000fca00000010ff */
[----:B------:R0:W-:Y:S02]  /*6d70*/  STG.E desc[UR8][R30.64], R25 ;  /* 0x000000191e007986 */ /* 0x0001e4000c101908 */
.L_x_495:
[----:B------:R-:W-:Y:S05]  /*6d80*/  BSYNC B0 ;  /* 0x0000000000007941 */ /* 0x000fea0003800000 */
.L_x_494:
[C---:B0-----:R-:W-:Y:S01]  /*6d90*/  FADD.FTZ R30, -R68.reuse, R69 ;  /* 0x00000045441e7221 */ /* 0x041fe20000010100 */
        /* <DEDUP_REMOVED lines=26> */
.L_x_496:
        /* <DEDUP_REMOVED lines=20> */
.L_x_498:
[----:B------:R-:W-:Y:S05]  /*7080*/  BSYNC B0 ;  /* 0x0000000000007941 */ /* 0x000fea0003800000 */
.L_x_497:
        /* <DEDUP_REMOVED lines=27> */
.L_x_499:
        /* <DEDUP_REMOVED lines=23> */
.L_x_501:
[----:B------:R-:W-:Y:S05]  /*73b0*/  BSYNC B0 ;  /* 0x0000000000007941 */ /* 0x000fea0003800000 */
.L_x_500:
        /* <DEDUP_REMOVED lines=28> */
.L_x_502:
[----:B------:R-:W-:Y:S01]  /*7580*/  LOP3.LUT P0, RZ, R23, 0x20, RZ, 0xc0, !PT ;  /* 0x0000002017ff7812 */ /* 0x000fe2000780c0ff */
[----:B------:R-:W-:-:S12]  /*7590*/  BSSY B0, `(.L_x_503) ;  /* 0x0000015000007945 */ /* 0x000fd80003800000 */
[----:B------:R-:W-:Y:S05]  /*75a0*/  @!P0 BRA `(.L_x_504) ;  /* 0x00000000004c8947 */ /* 0x000fea0003800000 */
[----:B------:R-:W-:Y:S01]  /*75b0*/  SHF.R.S32.HI R31, RZ, 0x1f, R4 ;  /* 0x0000001fff1f7819 */ /* 0x000fe20000011404 */
        /* <DEDUP_REMOVED lines=18> */
.L_x_504:
[----:B------:R-:W-:Y:S05]  /*76e0*/  BSYNC B0 ;  /* 0x0000000000007941 */ /* 0x000fea0003800000 */
.L_x_503:
        /* <DEDUP_REMOVED lines=28> */
.L_x_505:
        /* <DEDUP_REMOVED lines=23> */
.L_x_507:
[----:B------:R-:W-:Y:S05]  /*7a20*/  BSYNC B0 ;  /* 0x0000000000007941 */ /* 0x000fea0003800000 */
.L_x_506:
        /* <DEDUP_REMOVED lines=28> */
.L_x_508:
        /* <DEDUP_REMOVED lines=23> */
.L_x_510:
[----:B------:R-:W-:Y:S05]  /*7d60*/  BSYNC B0 ;  /* 0x0000000000007941 */ /* 0x000fea0003800000 */
.L_x_509:
        /* <DEDUP_REMOVED lines=28> */
.L_x_511:
        /* <DEDUP_REMOVED lines=23> */
.L_x_513:
[----:B------:R-:W-:Y:S05]  /*80a0*/  BSYNC B0 ;  /* 0x0000000000007941 */ /* 0x000fea0003800000 */
.L_x_512:
        /* <DEDUP_REMOVED lines=28> */
.L_x_514:
        /* <DEDUP_REMOVED lines=23> */
.L_x_516:
[----:B------:R-:W-:Y:S05]  /*83e0*/  BSYNC B0 ;  /* 0x0000000000007941 */ /* 0x000fea0003800000 */
.L_x_515:
        /* <DEDUP_REMOVED lines=28> */
.L_x_517:
        /* <DEDUP_REMOVED lines=22> */
.L_x_519:
[----:B------:R-:W-:Y:S05]  /*8710*/  BSYNC B0 ;  /* 0x0000000000007941 */ /* 0x000fea0003800000 */
.L_x_518:
        /* <DEDUP_REMOVED lines=27> */
.L_x_520:
        /* <DEDUP_REMOVED lines=22> */
.L_x_522:
[----:B------:R-:W-:Y:S05]  /*8a30*/  BSYNC B0 ;  /* 0x0000000000007941 */ /* 0x000fea0003800000 */
.L_x_521:
[C---:B------:R-:W-:Y:S01]  /*8a40*/  FADD.FTZ R30, -R68.reuse, R87 ;  /* 0x00000057441e7221 */ /* 0x040fe20000010100 */
[----:B0-----:R-:W-:Y:S01]  /*8a50*/  FADD.FTZ R24, -R68, R43 ;  /* 0x0000002b44187221 */ /* 0x001fe20000010100 */
[----:B------:R-:W-:Y:S01]  /*8a60*/  IMAD R103, R104, UR7, R103 ;  /* 0x0000000768677c24 */ /* 0x000fe2000f8e0267 */
        /* <DEDUP_REMOVED lines=24> */
.L_x_523:
        /* <DEDUP_REMOVED lines=22> */
.L_x_525:
[----:B------:R-:W-:Y:S05]  /*8d50*/  BSYNC B0 ;  /* 0x0000000000007941 */ /* 0x000fea0003800000 */
.L_x_524:
[----:B------:R-:W-:Y:S01]  /*8d60*/  SHF.L.U32 R35, R35, 0x10, RZ ;  /* 0x0000001023237819 */ /* 0x000fe200000006ff */
[C---:B------:R-:W-:Y:S01]  /*8d70*/  FADD.FTZ R30, -R68.reuse, R43 ;  /* 0x0000002b441e7221 */ /* 0x040fe20000010100 */
[----:B------:R-:W-:Y:S01]  /*8d80*/  IADD3 R43, R103, 0x60, RZ ;  /* 0x00000060672b7810 */ /* 0x000fe20007ffe0ff */
[----:B------:R-:W-:Y:S01]  /*8d90*/  ULDC.64 UR12, c[0x0][0x290] ;  /* 0x0000a400000c7ab9 */ /* 0x000fe20000000a00 */
[----:B------:R-:W-:Y:S01]  /*8da0*/  SHF.L.U32 R36, R57, 0x10, RZ ;  /* 0x0000001039247819 */ /* 0x000fe200000006ff */
[----:B0-----:R-:W-:Y:S01]  /*8db0*/  FADD.FTZ R24, -R68, R35 ;  /* 0x0000002344187221 */ /* 0x001fe20000010100 */
[----:B------:R-:W-:Y:S01]  /*8dc0*/  SHF.L.U32 R37, R34, 0x10, RZ ;  /* 0x0000001022257819 */ /* 0x000fe200000006ff */
[-C--:B------:R-:W-:Y:S01]  /*8dd0*/  FMUL.FTZ R41, R30, R95.reuse ;  /* 0x0000005f1e297220 */ /* 0x080fe20000410000 */
[----:B------:R-:W-:Y:S01]  /*8de0*/  SHF.R.S32.HI R44, RZ, 0x1f, R43 ;  /* 0x0000001fff2c7819 */ /* 0x000fe2000001142b */
        /* <DEDUP_REMOVED lines=20> */
.L_x_526:
        /* <DEDUP_REMOVED lines=27> */
.L_x_528:
[----:B------:R-:W-:Y:S05]  /*90e0*/  BSYNC B0 ;  /* 0x0000000000007941 */ /* 0x000fea0003800000 */
.L_x_527:
[C---:B------:R-:W-:Y:S01]  /*90f0*/  FADD.FTZ R30, -R68.reuse, R35 ;  /* 0x00000023441e7221 */ /* 0x040fe20000010100 */
[----:B------:R-:W-:Y:S01]  /*9100*/  IADD3 R41, R103, 0x68, RZ ;  /* 0x0000006867297810 */ /* 0x000fe20007ffe0ff */
[----:B0-----:R-:W-:Y:S01]  /*9110*/  FADD.FTZ R24, -R68, R33 ;  /* 0x0000002144187221 */ /* 0x001fe20000010100 */
[----:B------:R-:W-:Y:S01]  /*9120*/  SHF.L.U32 R34, R59, 0x10, RZ ;  /* 0x000000103b227819 */ /* 0x000fe200000006ff */
[-C--:B------:R-:W-:Y:S01]  /*9130*/  FMUL.FTZ R39, R30, R95.reuse ;  /* 0x0000005f1e277220 */ /* 0x080fe20000410000 */
[----:B------:R-:W-:Y:S01]  /*9140*/  SHF.L.U32 R33, R32, 0x10, RZ ;  /* 0x0000001020217819 */ /* 0x000fe200000006ff */
        /* <DEDUP_REMOVED lines=21> */
.L_x_529:
        /* <DEDUP_REMOVED lines=27> */
.L_x_531:
[----:B------:R-:W-:Y:S05]  /*9450*/  BSYNC B0 ;  /* 0x0000000000007941 */ /* 0x000fea0003800000 */
.L_x_530:
        /* <DEDUP_REMOVED lines=27> */
.L_x_532:
        /* <DEDUP_REMOVED lines=29> */
.L_x_534:
[----:B------:R-:W-:Y:S05]  /*97e0*/  BSYNC B0 ;  /* 0x0000000000007941 */ /* 0x000fea0003800000 */
.L_x_533:
[----:B------:R-:W-:Y:S01]  /*97f0*/  IADD3 R103, R103, 0x78, RZ ;  /* 0x0000007867677810 */ /* 0x000fe20007ffe0ff */
[-C--:B------:R-:W-:Y:S01]  /*9800*/  FMUL.FTZ R33, R32, R95.reuse ;  /* 0x0000005f20217220 */ /* 0x080fe20000410000 */
[----:B------:R-:W-:Y:S01]  /*9810*/  SHF.L.U32 R28, R63, 0x10, RZ ;  /* 0x000000103f1c7819 */ /* 0x000fe200000006ff */
[----:B------:R-:W-:Y:S01]  /*9820*/  FMUL.FTZ R68, R68, R95 ;  /* 0x0000005f44447220 */ /* 0x000fe20000410000 */
[----:B0-----:R-:W-:Y:S02]  /*9830*/  SHF.L.U32 R27, R26, 0x10, RZ ;  /* 0x000000101a1b7819 */ /* 0x001fe400000006ff */
        /* <DEDUP_REMOVED lines=20> */
.L_x_535:
[----:B------:R-:W-:Y:S01]  /*9980*/  ISETP.GE.U32.AND P0, PT, R103, UR12, PT ;  /* 0x0000000c67007c0c */ /* 0x000fe2000bf06070 */
[----:B------:R-:W-:Y:S03]  /*9990*/  BSSY B0, `(.L_x_536) ;  /* 0x0000017000007945 */ /* 0x000fe60003800000 */
[----:B------:R-:W-:-:S04]  /*99a0*/  ISETP.GE.AND.EX P0, PT, R34, UR13, PT, P0 ;  /* 0x0000000d22007c0c */ /* 0x000fc8000bf06300 */
[----:B------:R-:W-:-:S13]  /*99b0*/  ISETP.LT.U32.AND P0, PT, R2, 0x188, !P0 ;  /* 0x000001880200780c */ /* 0x000fda0004701070 */
[----:B------:R-:W-:Y:S05]  /*99c0*/  @!P0 BRA `(.L_x_537) ;  /* 0x00000000004c8947 */ /* 0x000fea0003800000 */
[----:B------:R-:W-:Y:S01]  /*99d0*/  IADD3 R25, R3, 0x78, RZ ;  /* 0x0000007803197810 */ /* 0x000fe20007ffe0ff */
[----:B------:R-:W-:Y:S01]  /*99e0*/  ULDC.64 UR12, c[0x0][0x288] ;  /* 0x0000a200000c7ab9 */ /* 0x000fe20000000a00 */
[----:B------:R-:W-:Y:S01]  /*99f0*/  MOV R99, R101 ;  /* 0x0000006500637202 */ /* 0x000fe20000000f00 */
[C---:B------:R-:W-:Y:S01]  /*9a00*/  FFMA.FTZ R29, R64.reuse, R33, R105 ;  /* 0x00000021401d7223 */ /* 0x040fe20000010069 */
        /* <DEDUP_REMOVED lines=15> */
.L_x_537:
[----:B------:R-:W-:Y:S05]  /*9b00*/  BSYNC B0 ;  /* 0x0000000000007941 */ /* 0x000fea0003800000 */
.L_x_536:
[----:B------:R-:W-:Y:S02]  /*9b10*/  IADD3 R14, R13, R14, RZ ;  /* 0x0000000e0d0e7210 */ /* 0x000fe40007ffe0ff */
[----:B------:R-:W-:Y:S02]  /*9b20*/  IADD3 R12, R12, 0x1, RZ ;  /* 0x000000010c0c7810 */ /* 0x000fe40007ffe0ff */
[----:B------:R-:W-:-:S13]  /*9b30*/  ISETP.GE.AND P0, PT, R14, UR4, PT ;  /* 0x000000040e007c0c */ /* 0x000fda000bf06270 */
[----:B------:R-:W-:Y:S05]  /*9b40*/  @!P0 BRA `(.L_x_538) ;  /* 0xffffff6800e48947 */ /* 0x000fea000383ffff */
.L_x_455:
        /* <DEDUP_REMOVED lines=8> */
[C---:B--2---:R-:W-:Y:S02]  /*9bd0*/  SHF.L.U32 R3, R9.reuse, 0x1, RZ ;  /* 0x0000000109037819 */ /* 0x044fe400000006ff */
[----:B------:R-:W-:Y:S02]  /*9be0*/  IADD3 R7, R9, -0x1, RZ ;  /* 0xffffffff09077810 */ /* 0x000fe40007ffe0ff */
[----:B------:R-:W-:Y:S02]  /*9bf0*/  SEL R3, R3, RZ, P1 ;  /* 0x000000ff03037207 */ /* 0x000fe40000800000 */
[----:B------:R-:W-:-:S03]  /*9c00*/  ISETP.NE.OR P0, PT, R0, R7, P0 ;  /* 0x000000070000720c */ /* 0x000fc60000705670 */
[----:B---3--:R-:W-:Y:S01]  /*9c10*/  IMAD.WIDE.U32 R4, R3, 0x4, R4 ;  /* 0x0000000403047825 */ /* 0x008fe200078e0004 */
[----:B------:R-:W-:Y:S09]  /*9c20*/  @P2 BRA `(.L_x_540) ;  /* 0x0000000000242947 */ /* 0x000ff20003800000 */
        /* <DEDUP_REMOVED lines=9> */
.L_x_540:
[----:B------:R-:W-:Y:S05]  /*9cc0*/  BSYNC B0 ;  /* 0x0000000000007941 */ /* 0x000fea0003800000 */
.L_x_539:
[----:B------:R-:W-:Y:S05]  /*9cd0*/  @P0 EXIT ;  /* 0x000000000000094d */ /* 0x000fea0003800000 */
[----:B------:R-:W-:Y:S05]  /*9ce0*/  @P2 BRA `(.L_x_541) ;  /* 0x0000000000202947 */ /* 0x000fea0003800000 */
[----:B------:R-:W-:-:S05]  /*9cf0*/  IMAD R0, R6, R9, RZ ;  /* 0x0000000906007224 */ /* 0x000fca00078e02ff */
[----:B------:R-:W-:-:S13]  /*9d00*/  ISETP.NE.AND P0, PT, R0, -0x1, PT ;  /* 0xffffffff0000780c */ /* 0x000fda0003f05270 */
[----:B------:R-:W-:Y:S05]  /*9d10*/  @!P0 BRA `(.L_x_541) ;  /* 0x0000000000148947 */ /* 0x000fea0003800000 */
.L_x_542:
[----:B-1----:R-:W2:Y:S04]  /*9d20*/  LDG.E.STRONG.GPU R3, desc[UR8][R4.64] ;  /* 0x0000000804037981 */ /* 0x002ea8000c1ef900 */
[----:B--2---:R-:W-:Y:S01]  /*9d30*/  CCTL.IVALL ;  /* 0x00000000ff00798f */ /* 0x004fe20002000000 */
[----:B------:R-:W-:Y:S05]  /*9d40*/  YIELD ;  /* 0x0000000000007946 */ /* 0x000fea0003800000 */
[----:B------:R-:W-:-:S13]  /*9d50*/  ISETP.NE.AND P0, PT, R3, R0, PT ;  /* 0x000000000300720c */ /* 0x000fda0003f05270 */
[----:B------:R-:W-:Y:S05]  /*9d60*/  @P0 BRA `(.L_x_542) ;  /* 0xfffffffc00ec0947 */ /* 0x000fea000383ffff */
.L_x_541:
[----:B------:R-:W-:Y:S05]  /*9d70*/  WARPSYNC.ALL ;  /* 0x0000000000007948 */ /* 0x000fea0003800000 */
[----:B------:R-:W2:Y:S08]  /*9d80*/  LDC.64 R22, c[0x0][0x288] ;  /* 0x0000a200ff167b82 */ /* 0x000eb00000000a00 */
[----:B------:R-:W-:Y:S01]  /*9d90*/  BAR.SYNC.DEFER_BLOCKING 0x0 ;  /* 0x0000000000007b1d */ /* 0x000fe20000010000 */
[----:B--2---:R-:W-:-:S04]  /*9da0*/  LEA.HI R0, P0, R23, R22, RZ, 0x1 ;  /* 0x0000001617007211 */ /* 0x004fc800078108ff */
[----:B-1----:R-:W-:-:S04]  /*9db0*/  IADD3.X R3, RZ, R23, RZ, P0, !PT ;  /* 0x00000017ff037210 */ /* 0x002fc800007fe4ff */
[--C-:B0-----:R-:W-:Y:S02]  /*9dc0*/  SHF.R.S64 R25, R0, 0x1, R3.reuse ;  /* 0x0000000100197819 */ /* 0x101fe40000001003 */
        /* <DEDUP_REMOVED lines=18> */
.L_x_543:
[----:B------:R-:W-:-:S04]  /*9ef0*/  LEA R8, P0, R2, UR4, 0x2 ;  /* 0x0000000402087c11 */ /* 0x000fc8000f8010ff */
[----:B------:R-:W-:Y:S02]  /*9f00*/  LEA.HI.X R9, R2, UR5, R0, 0x2, P0 ;  /* 0x0000000502097c11 */ /* 0x000fe400080f1400 */
[-C--:B------:R-:W-:Y:S02]  /*9f10*/  LEA R10, P0, R25, R8.reuse, 0x2 ;  /* 0x00000008190a7211 */ /* 0x080fe400078010ff */
[-C--:B------:R-:W-:Y:S01]  /*9f20*/  LEA R14, P2, R29, R8.reuse, 0x2 ;  /* 0x000000081d0e7211 */ /* 0x080fe200078410ff */
[----:B------:R-:W2:Y:S01]  /*9f30*/  LDG.E R0, desc[UR8][R8.64] ;  /* 0x0000000808007981 */ /* 0x000ea2000c1e1900 */
[----:B------:R-:W-:Y:S02]  /*9f40*/  LEA R12, P1, R22, R8, 0x2 ;  /* 0x00000008160c7211 */ /* 0x000fe400078210ff */
[C---:B------:R-:W-:Y:S02]  /*9f50*/  IADD3.X R11, R9.reuse, R33, RZ, P0, !PT ;  /* 0x00000021090b7210 */ /* 0x040fe400007fe4ff */
[----:B------:R-:W-:-:S02]  /*9f60*/  IADD3.X R15, R9, R31, RZ, P2, !PT ;  /* 0x0000001f090f7210 */ /* 0x000fc400017fe4ff */
[----:B------:R-:W-:Y:S02]  /*9f70*/  IADD3.X R13, R23, R9, RZ, P1, !PT ;  /* 0x00000009170d7210 */ /* 0x000fe40000ffe4ff */
        /* <DEDUP_REMOVED lines=8> */
[----:B--2---:R-:W-:Y:S02]  /*a000*/  F2FP.BF16.F32.PACK_AB R3, R11, R0 ;  /* 0x000000000b03723e */ /* 0x004fe400000010ff */
[----:B------:R-:W-:Y:S02]  /*a010*/  SHF.R.S32.HI R0, RZ, 0x1f, R2 ;  /* 0x0000001fff007819 */ /* 0x000fe40000011402 */
[----:B---3--:R-:W-:Y:S01]  /*a020*/  F2FP.BF16.F32.PACK_AB R21, R15, R12 ;  /* 0x0000000c0f15723e */ /* 0x008fe200000010ff */
[----:B------:R2:W-:Y:S04]  /*a030*/  STG.E desc[UR8][R4.64], R3 ;  /* 0x0000000304007986 */ /* 0x0005e8000c101908 */
[----:B------:R2:W-:Y:S01]  /*a040*/  STG.E desc[UR8][R6.64], R21 ;  /* 0x0000001506007986 */ /* 0x0005e2000c101908 */
[----:B------:R-:W-:-:S13]  /*a050*/  ISETP.GT.AND.EX P0, PT, R27, R0, PT, P0 ;  /* 0x000000001b00720c */ /* 0x000fda0003f04300 */
[----:B--2---:R-:W-:Y:S05]  /*a060*/  @P0 BRA `(.L_x_543) ;  /* 0xfffffffc00a00947 */ /* 0x004fea000383ffff */
[----:B------:R-:W-:Y:S05]  /*a070*/  EXIT ;  /* 0x000000000000794d */ /* 0x000fea0003800000 */
.L_x_544:
        /* <DEDUP_REMOVED lines=16> */
.L_x_5590:


//--------------------- .text._Z35group_norm_nhwc_bwd_one_pass_kernelI11Bf16IOBf16WLi256ELi98ELi392EEv26Group_norm_nhwc_bwd_params --------------------------
	.section	.text._Z35group_norm_nhwc_bwd_one_pass_kernelI11Bf16IOBf16WLi256ELi98ELi392EEv26Group_norm_nhwc_bwd_params,"ax",@progbits
	.align	128
        .global         _Z35group_norm_nhwc_bwd_one_pass_kernelI11Bf16IOBf16WLi256ELi98ELi392EEv26Group_norm_nhwc_bwd_params
        .type           _Z35group_norm_nhwc_bwd_one_pass_kernelI11Bf16IOBf16WLi256ELi98ELi392EEv26Group_norm_nhwc_bwd_params,@function
        .size           _Z35group_norm_nhwc_bwd_one_pass_kernelI11Bf16IOBf16WLi256ELi98ELi392EEv26Group_norm_nhwc_bwd_params,(.L_x_5591 - _Z35group_norm_nhwc_bwd_one_pass_kernelI11Bf16IOBf16WLi256ELi98ELi392EEv26Group_norm_nhwc_bwd_params)
        .other          _Z35group_norm_nhwc_bwd_one_pass_kernelI11Bf16IOBf16WLi256ELi98ELi392EEv26Group_norm_nhwc_bwd_params,@"STO_CUDA_ENTRY STV_DEFAULT"
_Z35group_norm_nhwc_bwd_one_pass_kernelI11Bf16IOBf16WLi256ELi98ELi392EEv26Group_norm_nhwc_bwd_params:
.text._Z35group_norm_nhwc_bwd_one_pass_kernelI11Bf16IOBf16WLi256ELi98ELi392EEv26Group_norm_nhwc_bwd_params:
        /* <DEDUP_REMOVED lines=178> */
.L_x_692:
[----:B------:R-:W-:Y:S01]  /*0b20*/  ULDC UR15, c[0x0][0x2a0] ;  /* 0x0000a800000f7ab9 */ /* 0x000fe20000000800 */
[----:B------:R-:W-:Y:S01]  /*0b30*/  IABS R6, UR12 ;  /* 0x0000000c00067c13 */ /* 0x000fe20008000000 */
[----:B------:R-:W-:Y:S01]  /*0b40*/  UMOV UR6, URZ ;  /* 0x0000003f00067c82 */ /* 0x000fe20008000000 */
[----:B0----5:R-:W-:Y:S01]  /*0b50*/  MOV R2, UR15 ;  /* 0x0000000f00027c02 */ /* 0x021fe20008000f00 */
        /* <DEDUP_REMOVED lines=22> */
[----:B------:R-:W-:Y:S02]  /*0cc0*/  IADD3 R68, R72, 0xc8, RZ ;  /* 0x000000c848447810 */ /* 0x000fe40007ffe0ff */
[----:B------:R-:W-:Y:S02]  /*0cd0*/  SHF.R.S32.HI R28, RZ, 0x1f, R30 ;  /* 0x0000001fff1c7819 */ /* 0x000fe4000001141e */
[----:B------:R-:W-:Y:S01]  /*0ce0*/  SHF.R.S32.HI R66, RZ, 0x1f, R68 ;  /* 0x0000001fff427819 */ /* 0x000fe20000011444 */
[----:B------:R-:W1:Y:S01]  /*0cf0*/  @P1 LDC.64 R112, c[0x0][0x230] ;  /* 0x00008c00ff701b82 */ /* 0x000e620000000a00 */
[----:B--2---:R-:W2:Y:S01]  /*0d00*/  MUFU.RCP R2, R2 ;  /* 0x0000000200027308 */ /* 0x004ea20000001000 */
[----:B------:R-:W-:-:S06]  /*0d10*/  MOV R69, RZ ;  /* 0x000000ff00457202 */ /* 0x000fcc0000000f00 */
        /* <DEDUP_REMOVED lines=393> */
[----:B------:R-:W-:-:S06]  /*25b0*/  @P3 MOV R5, R47 ;  /* 0x0000002f00053202 */ /* 0x000fcc0000000f00 */
        /* <DEDUP_REMOVED lines=12> */
[----:B------:R-:W3:Y:S02]  /*2680*/  @P2 LDC.64 R2, c[0x0][0x288] ;  /* 0x0000a200ff022b82 */ /* 0x000ee40000000a00 */
[----:B------:R-:W-:Y:S02]  /*2690*/  @P3 IADD3.X R15, R4, R15, RZ, P0, !PT ;  /* 0x0000000f040f3210 */ /* 0x000fe400007fe4ff */
[----:B------:R-:W-:-:S13]  /*26a0*/  LOP3.LUT P3, RZ, R71, 0x4000, RZ, 0xc0, !PT ;  /* 0x0000400047ff7812 */ /* 0x000fda000786c0ff */
[----:B------:R-:W4:Y:S01]  /*26b0*/  @P3 LDC.64 R36, c[0x0][0x230] ;  /* 0x00008c00ff243b82 */ /* 0x000f220000000a00 */
[----:B---3--:R-:W-:Y:S01]  /*26c0*/  @P2 IMAD R4, R5, R2, RZ ;  /* 0x0000000205042224 */ /* 0x008fe200078e02ff */
[----:B------:R-:W-:-:S06]  /*26d0*/  @P2 MOV R5, R47 ;  /* 0x0000002f00052202 */ /* 0x000fcc0000000f00 */
[----:B------:R-:W3:Y:S01]  /*26e0*/  @P3 LDC.64 R8, c[0x0][0x228] ;  /* 0x00008a00ff083b82 */ /* 0x000ee20000000a00 */
        /* <DEDUP_REMOVED lines=10> */
[----:B------:R-:W1:Y:S02]  /*2790*/  @P1 LDC.64 R2, c[0x0][0x288] ;  /* 0x0000a200ff021b82 */ /* 0x000e640000000a00 */
[----:B------:R-:W-:Y:S02]  /*27a0*/  @P2 IADD3.X R13, R4, R13, RZ, P0, !PT ;  /* 0x0000000d040d2210 */ /* 0x000fe400007fe4ff */
[----:B------:R-:W-:Y:S02]  /*27b0*/  SHF.R.S32.HI R4, RZ, 0x1f, R6 ;  /* 0x0000001fff047819 */ /* 0x000fe40000011406 */
[----:B------:R-:W-:-:S13]  /*27c0*/  LOP3.LUT P2, RZ, R71, 0x2000, RZ, 0xc0, !PT ;  /* 0x0000200047ff7812 */ /* 0x000fda000784c0ff */
[----:B------:R-:W3:Y:S01]  /*27d0*/  @P2 LDC.64 R34, c[0x0][0x230] ;  /* 0x00008c00ff222b82 */ /* 0x000ee20000000a00 */
[----:B-1----:R-:W-:-:S04]  /*27e0*/  @P1 IMAD R4, R4, R2, RZ ;  /* 0x0000000204041224 */ /* 0x002fc800078e02ff */
[----:B------:R-:W-:Y:S01]  /*27f0*/  @P1 IMAD R3, R6, R3, R4 ;  /* 0x0000000306031224 */ /* 0x000fe200078e0204 */
[----:B------:R-:W-:-:S05]  /*2800*/  @P1 MOV R4, R48 ;  /* 0x0000003000041202 */ /* 0x000fca0000000f00 */
[----:B------:R-:W-:Y:S01]  /*2810*/  @P1 IMAD.WIDE.U32 R4, R6, R2, R4 ;  /* 0x0000000206041225 */ /* 0x000fe200078e0004 */
[----:B------:R-:W-:-:S04]  /*2820*/  IADD3 R6, R72, 0xa8, RZ ;  /* 0x000000a848067810 */ /* 0x000fc80007ffe0ff */
[----:B------:R-:W-:Y:S02]  /*2830*/  @P1 IADD3 R3, R5, R3, RZ ;  /* 0x0000000305031210 */ /* 0x000fe40007ffe0ff */
[C---:B------:R-:W-:Y:S02]  /*2840*/  @P1 SHF.L.U32 R2, R4.reuse, 0x1, RZ ;  /* 0x0000000104021819 */ /* 0x040fe400000006ff */
[----:B------:R-:W-:Y:S02]  /*2850*/  @P1 SHF.L.U64.HI R4, R4, 0x1, R3 ;  /* 0x0000000104041819 */ /* 0x000fe40000010203 */
[----:B--2---:R-:W-:Y:S02]  /*2860*/  @P1 IADD3 R38, P0, R2, R38, RZ ;  /* 0x0000002602261210 */ /* 0x004fe40007f1e0ff */
[----:B------:R-:W-:Y:S02]  /*2870*/  @P3 MOV R5, R47 ;  /* 0x0000002f00053202 */ /* 0x000fe40000000f00 */
[----:B------:R-:W-:-:S02]  /*2880*/  @P1 IADD3.X R39, R4, R39, RZ, P0, !PT ;  /* 0x0000002704271210 */ /* 0x000fc400007fe4ff */
[----:B0-----:R-:W-:Y:S02]  /*2890*/  @P1 IADD3 R10, P0, R2, R10, RZ ;  /* 0x0000000a020a1210 */ /* 0x001fe40007f1e0ff */
[----:B------:R-:W0:Y:S02]  /*28a0*/  @P3 LDC.64 R2, c[0x0][0x288] ;  /* 0x0000a200ff023b82 */ /* 0x000e240000000a00 */
[----:B------:R-:W-:Y:S02]  /*28b0*/  @P1 IADD3.X R11, R4, R11, RZ, P0, !PT ;  /* 0x0000000b040b1210 */ /* 0x000fe400007fe4ff */
[----:B------:R-:W-:Y:S02]  /*28c0*/  SHF.R.S32.HI R4, RZ, 0x1f, R6 ;  /* 0x0000001fff047819 */ /* 0x000fe40000011406 */
[----:B------:R-:W-:-:S13]  /*28d0*/  LOP3.LUT P1, RZ, R71, 0x1000, RZ, 0xc0, !PT ;  /* 0x0000100047ff7812 */ /* 0x000fda000782c0ff */
[----:B------:R-:W-:Y:S01]  /*28e0*/  @P1 MOV R29, R47 ;  /* 0x0000002f001d1202 */ /* 0x000fe20000000f00 */
[----:B0-----:R-:W-:-:S04]  /*28f0*/  @P3 IMAD R4, R4, R2, RZ ;  /* 0x0000000204043224 */ /* 0x001fc800078e02ff */
[----:B------:R-:W-:Y:S01]  /*2900*/  @P3 IMAD R3, R6, R3, R4 ;  /* 0x0000000306033224 */ /* 0x000fe200078e0204 */
[----:B------:R-:W-:-:S05]  /*2910*/  @P3 MOV R4, R48 ;  /* 0x0000003000043202 */ /* 0x000fca0000000f00 */
[----:B------:R-:W-:Y:S01]  /*2920*/  @P3 IMAD.WIDE.U32 R4, R6, R2, R4 ;  /* 0x0000000206043225 */ /* 0x000fe200078e0004 */
[----:B------:R-:W-:-:S04]  /*2930*/  IADD3 R6, R72, 0xb0, RZ ;  /* 0x000000b048067810 */ /* 0x000fc80007ffe0ff */
[----:B------:R-:W-:Y:S02]  /*2940*/  @P3 IADD3 R3, R5, R3, RZ ;  /* 0x0000000305033210 */ /* 0x000fe40007ffe0ff */
[C---:B------:R-:W-:Y:S02]  /*2950*/  @P3 SHF.L.U32 R2, R4.reuse, 0x1, RZ ;  /* 0x0000000104023819 */ /* 0x040fe400000006ff */
[----:B------:R-:W-:Y:S02]  /*2960*/  @P3 SHF.L.U64.HI R4, R4, 0x1, R3 ;  /* 0x0000000104043819 */ /* 0x000fe40000010203 */
[----:B----4-:R-:W-:Y:S02]  /*2970*/  @P3 IADD3 R36, P0, R2, R36, RZ ;  /* 0x0000002402243210 */ /* 0x010fe40007f1e0ff */
[----:B------:R-:W-:Y:S02]  /*2980*/  @P2 MOV R5, R47 ;  /* 0x0000002f00052202 */ /* 0x000fe40000000f00 */
[----:B------:R-:W-:-:S02]  /*2990*/  @P3 IADD3.X R37, R4, R37, RZ, P0, !PT ;  /* 0x0000002504253210 */ /* 0x000fc400007fe4ff */
[----:B---3--:R-:W-:Y:S02]  /*29a0*/  @P3 IADD3 R8, P0, R2, R8, RZ ;  /* 0x0000000802083210 */ /* 0x008fe40007f1e0ff */
[----:B------:R-:W0:Y:S02]  /*29b0*/  @P2 LDC.64 R2, c[0x0][0x288] ;  /* 0x0000a200ff022b82 */ /* 0x000e240000000a00 */
[----:B------:R-:W-:Y:S02]  /*29c0*/  @P3 IADD3.X R9, R4, R9, RZ, P0, !PT ;  /* 0x0000000904093210 */ /* 0x000fe400007fe4ff */
[----:B------:R-:W-:Y:S02]  /*29d0*/  SHF.R.S32.HI R4, RZ, 0x1f, R6 ;  /* 0x0000001fff047819 */ /* 0x000fe40000011406 */
[----:B------:R-:W-:-:S03]  /*29e0*/  LOP3.LUT P3, RZ, R71, 0x40, RZ, 0xc0, !PT ;  /* 0x0000004047ff7812 */ /* 0x000fc6000786c0ff */
        /* <DEDUP_REMOVED lines=10> */
[----:B0-----:R-:W-:Y:S02]  /*2a90*/  @P2 IADD3 R6, P0, R2, R6, RZ ;  /* 0x0000000602062210 */ /* 0x001fe40007f1e0ff */
[----:B------:R-:W0:Y:S02]  /*2aa0*/  @P1 LDC.64 R2, c[0x0][0x288] ;  /* 0x0000a200ff021b82 */ /* 0x000e240000000a00 */
[----:B------:R-:W-:Y:S02]  /*2ab0*/  @P2 IADD3.X R7, R4, R7, RZ, P0, !PT ;  /* 0x0000000704072210 */ /* 0x000fe400007fe4ff */
[----:B------:R-:W-:-:S04]  /*2ac0*/  LOP3.LUT P2, RZ, R71, 0x80, RZ, 0xc0, !PT ;  /* 0x0000008047ff7812 */ /* 0x000fc8000784c0ff */
[----:B------:R-:W1:Y:S09]  /*2ad0*/  @P1 LDC.64 R4, c[0x0][0x230] ;  /* 0x00008c00ff041b82 */ /* 0x000e720000000a00 */
[----:B------:R-:W-:Y:S02]  /*2ae0*/  @P2 LOP3.LUT R0, R0, 0x2, RZ, 0xfc, !PT ;  /* 0x0000000200002812 */ /* 0x000fe400078efcff */
[----:B------:R-:W-:-:S02]  /*2af0*/  LOP3.LUT P2, RZ, R71, 0x100, RZ, 0xc0, !PT ;  /* 0x0000010047ff7812 */ /* 0x000fc4000784c0ff */
[----:B------:R-:W-:Y:S01]  /*2b00*/  LOP3.LUT R0, R0, 0xfffffffb, RZ, 0xc0, !PT ;  /* 0xfffffffb00007812 */ /* 0x000fe200078ec0ff */
[----:B0-----:R-:W-:-:S04]  /*2b10*/  @P1 IMAD R28, R28, R2, RZ ;  /* 0x000000021c1c1224 */ /* 0x001fc800078e02ff */
[----:B------:R-:W-:Y:S01]  /*2b20*/  @P1 IMAD R3, R30, R3, R28 ;  /* 0x000000031e031224 */ /* 0x000fe200078e021c */
[----:B------:R-:W-:-:S05]  /*2b30*/  @P1 MOV R28, R48 ;  /* 0x00000030001c1202 */ /* 0x000fca0000000f00 */
[----:B------:R-:W-:Y:S01]  /*2b40*/  @P2 LOP3.LUT R0, R0, 0x4, RZ, 0xfc, !PT ;  /* 0x0000000400002812 */ /* 0x000fe200078efcff */
[----:B------:R-:W-:Y:S01]  /*2b50*/  @P1 IMAD.WIDE.U32 R28, R30, R2, R28 ;  /* 0x000000021e1c1225 */ /* 0x000fe200078e001c */
[----:B------:R-:W-:-:S04]  /*2b60*/  LOP3.LUT P2, RZ, R71, 0x200, RZ, 0xc0, !PT ;  /* 0x0000020047ff7812 */ /* 0x000fc8000784c0ff */
[----:B------:R-:W-:Y:S02]  /*2b70*/  @P1 IADD3 R3, R29, R3, RZ ;  /* 0x000000031d031210 */ /* 0x000fe40007ffe0ff */
[C---:B------:R-:W-:Y:S02]  /*2b80*/  @P1 SHF.L.U32 R29, R28.reuse, 0x1, RZ ;  /* 0x000000011c1d1819 */ /* 0x040fe400000006ff */
[----:B------:R-:W-:Y:S02]  /*2b90*/  @P1 SHF.L.U64.HI R28, R28, 0x1, R3 ;  /* 0x000000011c1c1819 */ /* 0x000fe40000010203 */
[----:B------:R-:W0:Y:S01]  /*2ba0*/  @P1 LDC.64 R2, c[0x0][0x228] ;  /* 0x00008a00ff021b82 */ /* 0x000e220000000a00 */
[----:B-1----:R-:W-:-:S04]  /*2bb0*/  @P1 IADD3 R4, P0, R29, R4, RZ ;  /* 0x000000041d041210 */ /* 0x002fc80007f1e0ff */
        /* <DEDUP_REMOVED lines=180> */
[----:B------:R-:W3:Y:S01]  /*3700*/  LDG.E.64 R28, desc[UR20][R28.64] ;  /* 0x000000141c1c7981 */ /* 0x000ee2000c1e1b00 */
        /* <DEDUP_REMOVED lines=16> */
[----:B------:R-:W-:Y:S01]  /*3810*/  @P6 LOP3.LUT R71, R71, 0x400000, RZ, 0xfc, !PT ;  /* 0x0040000047476812 */ /* 0x000fe200078efcff */
[----:B----4-:R-:W-:Y:S04]  /*3820*/  STL [R1+0x70], R124 ;  /* 0x0000707c01007387 */ /* 0x010fe80000100800 */
[----:B------:R-:W-:Y:S04]  /*3830*/  STL [R1+0x68], R122 ;  /* 0x0000687a01007387 */ /* 0x000fe80000100800 */
[----:B------:R-:W-:Y:S04]  /*3840*/  STL [R1+0x64], R121 ;  /* 0x0000647901007387 */ /* 0x000fe80000100800 */
[----:B--2---:R-:W-:Y:S01]  /*3850*/  STL [R1+0x60], R120 ;  /* 0x0000607801007387 */ /* 0x004fe20000100800 */
[----:B---3--:R-:W-:-:S13]  /*3860*/  R2UR UR23, R28 ;  /* 0x000000001c1772ca */ /* 0x008fda00000e0000 */
        /* <DEDUP_REMOVED lines=16> */
[----:B------:R-:W-:Y:S04]  /*3970*/  STL [R1+0x54], R123 ;  /* 0x0000547b01007387 */ /* 0x000fe80000100800 */
[----:B------:R-:W-:Y:S07]  /*3980*/  STL [R1+0x50], R125 ;  /* 0x0000507d01007387 */ /* 0x000fee0000100800 */
[----:B------:R0:W5:Y:S04]  /*3990*/  @P6 LDG.E R66, desc[UR20][R64.64] ;  /* 0x0000001440426981 */ /* 0x000168000c1e1900 */
[----:B------:R-:W-:Y:S01]  /*39a0*/  STL [R1+0x48], RZ ;  /* 0x000048ff01007387 */ /* 0x000fe20000100800 */
[----:B0-----:R-:W-:-:S06]  /*39b0*/  CS2R R64, SRZ ;  /* 0x0000000000407805 */ /* 0x001fcc000001ff00 */
[----:B------:R-:W5:Y:S01]  /*39c0*/  @P1 LDG.E R65, desc[UR20][R112.64] ;  /* 0x0000001470411981 */ /* 0x000f62000c1e1900 */
[----:B------:R-:W-:Y:S02]  /*39d0*/  CS2R R118, SRZ ;  /* 0x0000000000767805 */ /* 0x000fe4000001ff00 */
[----:B------:R-:W-:Y:S01]  /*39e0*/  PLOP3.LUT P0, PT, PT, PT, UP0, 0x80, 0x0 ;  /* 0x000000000000781c */ /* 0x000fe20003f0f008 */
[----:B------:R-:W5:Y:S04]  /*39f0*/  @P2 LDG.E R64, desc[UR20][R62.64] ;  /* 0x000000143e402981 */ /* 0x000f68000c1e1900 */
[----:B------:R0:W2:Y:S04]  /*3a00*/  @P6 LDG.E R118, desc[UR20][R114.64] ;  /* 0x0000001472766981 */ /* 0x0000a8000c1e1900 */
[----:B------:R-:W3:Y:S01]  /*3a10*/  LDL R113, [R1+0x48] ;  /* 0x0000480001717983 */ /* 0x000ee20000100800 */
[----:B------:R-:W-:Y:S01]  /*3a20*/  UMOV UR24, 0x3f800000 ;  /* 0x3f80000000187882 */ /* 0x000fe20000000000 */
[----:B------:R-:W-:-:S02]  /*3a30*/  CS2R R116, SRZ ;  /* 0x0000000000747805 */ /* 0x000fc4000001ff00 */
[----:B------:R-:W4:Y:S01]  /*3a40*/  @P4 LDG.E R119, desc[UR20][R96.64] ;  /* 0x0000001460774981 */ /* 0x000f22000c1e1900 */
[----:B0-----:R-:W-:-:S03]  /*3a50*/  CS2R R114, SRZ ;  /* 0x0000000000727805 */ /* 0x001fc6000001ff00 */
[----:B---3--:R-:W3:Y:S04]  /*3a60*/  @P1 LDG.E R113, desc[UR20][R110.64] ;  /* 0x000000146e711981 */ /* 0x008ee8000c1e1900 */
[----:B------:R-:W4:Y:S01]  /*3a70*/  @P2 LDG.E R114, desc[UR20][R108.64] ;  /* 0x000000146c722981 */ /* 0x000f22000c1e1900 */
[----:B------:R-:W-:Y:S02]  /*3a80*/  LOP3.LUT P2, RZ, R0, 0x4, RZ, 0xc0, !PT ;  /* 0x0000000400ff7812 */ /* 0x000fe4000784c0ff */
[----:B------:R-:W-:Y:S02]  /*3a90*/  CS2R R62, SRZ ;  /* 0x00000000003e7805 */ /* 0x000fe4000001ff00 */
[----:B-1----:R-:W-:Y:S01]  /*3aa0*/  @P0 R2UR UR24, R33 ;  /* 0x00000000211802ca */ /* 0x002fe200000e0000 */
[----:B------:R-:W4:Y:S01]  /*3ab0*/  @P3 LDG.E R117, desc[UR20][R98.64] ;  /* 0x0000001462753981 */ /* 0x000f22000c1e1900 */
[----:B------:R-:W-:-:S02]  /*3ac0*/  LOP3.LUT P0, RZ, R71, 0x8, RZ, 0xc0, !PT ;  /* 0x0000000847ff7812 */ /* 0x000fc4000780c0ff */
[----:B------:R-:W-:-:S05]  /*3ad0*/  LOP3.LUT P6, RZ, R71, 0x4, RZ, 0xc0, !PT ;  /* 0x0000000447ff7812 */ /* 0x000fca00078cc0ff */
[----:B------:R-:W5:Y:S04]  /*3ae0*/  @P2 LDG.E R63, desc[UR20][R106.64] ;  /* 0x000000146a3f2981 */ /* 0x000f68000c1e1900 */
[----:B------:R-:W4:Y:S01]  /*3af0*/  @P2 LDG.E R115, desc[UR20][R104.64] ;  /* 0x0000001468732981 */ /* 0x000f22000c1e1900 */
[----:B------:R-:W-:-:S13]  /*3b00*/  LOP3.LUT P2, RZ, R0, 0x2, RZ, 0xc0, !PT ;  /* 0x0000000200ff7812 */ /* 0x000fda000784c0ff */
[----:B------:R0:W5:Y:S04]  /*3b10*/  @P2 LDG.E R62, desc[UR20][R58.64] ;  /* 0x000000143a3e2981 */ /* 0x000168000c1e1900 */
[----:B------:R-:W4:Y:S01]  /*3b20*/  @P2 LDG.E R116, desc[UR20][R102.64] ;  /* 0x0000001466742981 */ /* 0x000f22000c1e1900 */
[----:B0-----:R-:W-:-:S06]  /*3b30*/  CS2R R58, SRZ ;  /* 0x00000000003a7805 */ /* 0x001fcc000001ff00 */
[----:B------:R0:W5:Y:S01]  /*3b40*/  @P4 LDG.E R58, desc[UR20][R56.64] ;  /* 0x00000014383a4981 */ /* 0x000162000c1e1900 */
[----:B------:R-:W-:-:S03]  /*3b50*/  LOP3.LUT P4, RZ, R71, 0x40000000, RZ, 0xc0, !PT ;  /* 0x4000000047ff7812 */ /* 0x000fc6000788c0ff */
[----:B------:R-:W5:Y:S01]  /*3b60*/  @P3 LDG.E R59, desc[UR20][R100.64] ;  /* 0x00000014643b3981 */ /* 0x000f62000c1e1900 */
[----:B0-----:R-:W-:Y:S02]  /*3b70*/  CS2R R56, SRZ ;  /* 0x0000000000387805 */ /* 0x001fe4000001ff00 */
[----:B------:R-:W-:-:S04]  /*3b80*/  LOP3.LUT P3, RZ, R71, 0x80000000, RZ, 0xc0, !PT ;  /* 0x8000000047ff7812 */ /* 0x000fc8000786c0ff */
[----:B------:R-:W5:Y:S01]  /*3b90*/  @P5 LDG.E R57, desc[UR20][R94.64] ;  /* 0x000000145e395981 */ /* 0x000f62000c1e1900 */
[----:B------:R-:W-:-:S03]  /*3ba0*/  LOP3.LUT P2, RZ, R0, 0x1, RZ, 0xc0, !PT ;  /* 0x0000000100ff7812 */ /* 0x000fc6000784c0ff */
[----:B------:R-:W5:Y:S04]  /*3bb0*/  @P0 LDG.E R56, desc[UR20][R92.64] ;  /* 0x000000145c380981 */ /* 0x000f68000c1e1900 */
[----:B---3--:R-:W-:Y:S04]  /*3bc0*/  @P1 STL [R1+0x48], R113 ;  /* 0x0000487101001387 */ /* 0x008fe80000100800 */
[----:B--2---:R0:W-:Y:S02]  /*3bd0*/  STL [R1+0x44], R118 ;  /* 0x0000447601007387 */ /* 0x0041e40000100800 */
[----:B0-----:R-:W-:-:S06]  /*3be0*/  MOV R118, RZ ;  /* 0x000000ff00767202 */ /* 0x001fcc0000000f00 */
[----:B------:R0:W2:Y:S02]  /*3bf0*/  @P5 LDG.E R118, desc[UR20][R54.64] ;  /* 0x0000001436765981 */ /* 0x0000a4000c1e1900 */
[----:B0-----:R-:W-:-:S06]  /*3c00*/  CS2R R54, SRZ ;  /* 0x0000000000367805 */ /* 0x001fcc000001ff00 */
[----:B------:R0:W5:Y:S04]  /*3c10*/  @P0 LDG.E R55, desc[UR20][R52.64] ;  /* 0x0000001434370981 */ /* 0x000168000c1e1900 */
[----:B------:R-:W5:Y:S01]  /*3c20*/  @P6 LDG.E R54, desc[UR20][R90.64] ;  /* 0x000000145a366981 */ /* 0x000f62000c1e1900 */
[----:B0-----:R-:W-:-:S06]  /*3c30*/  CS2R R52, SRZ ;  /* 0x0000000000347805 */ /* 0x001fcc000001ff00 */
[----:B------:R0:W5:Y:S01]  /*3c40*/  @P6 LDG.E R53, desc[UR20][R44.64] ;  /* 0x000000142c356981 */ /* 0x000162000c1e1900 */
[C---:B------:R-:W-:Y:S02]  /*3c50*/  LOP3.LUT P6, RZ, R71.reuse, 0x4000, RZ, 0xc0, !PT ;  /* 0x0000400047ff7812 */ /* 0x040fe400078cc0ff */
[C---:B------:R-:W-:Y:S02]  /*3c60*/  LOP3.LUT P1, RZ, R71.reuse, 0x2, RZ, 0xc0, !PT ;  /* 0x0000000247ff7812 */ /* 0x040fe4000782c0ff */
[C---:B------:R-:W-:Y:S02]  /*3c70*/  LOP3.LUT P5, RZ, R71.reuse, 0x20000000, RZ, 0xc0, !PT ;  /* 0x2000000047ff7812 */ /* 0x040fe400078ac0ff */
[----:B------:R-:W-:-:S07]  /*3c80*/  LOP3.LUT R71, R71, 0xff7fffff, RZ, 0xc0, !PT ;  /* 0xff7fffff47477812 */ /* 0x000fce00078ec0ff */
[----:B------:R-:W-:Y:S02]  /*3c90*/  @P6 LOP3.LUT R71, R71, 0x800000, RZ, 0xfc, !PT ;  /* 0x0080000047476812 */ /* 0x000fe400078efcff */
[----:B0-----:R-:W-:Y:S01]  /*3ca0*/  CS2R R44, SRZ ;  /* 0x00000000002c7805 */ /* 0x001fe2000001ff00 */
[----:B------:R-:W5:Y:S01]  /*3cb0*/  @P1 LDG.E R52, desc[UR20][R88.64] ;  /* 0x0000001458341981 */ /* 0x000f62000c1e1900 */
[C---:B------:R-:W-:Y:S02]  /*3cc0*/  LOP3.LUT P6, RZ, R71.reuse, 0x8000, RZ, 0xc0, !PT ;  /* 0x0000800047ff7812 */ /* 0x040fe400078cc0ff */
[----:B------:R-:W-:Y:S02]  /*3cd0*/  LOP3.LUT R71, R71, 0xfeffffff, RZ, 0xc0, !PT ;  /* 0xfeffffff47477812 */ /* 0x000fe400078ec0ff */
[----:B------:R0:W5:Y:S04]  /*3ce0*/  @P1 LDG.E R45, desc[UR20][R42.64] ;  /* 0x000000142a2d1981 */ /* 0x000168000c1e1900 */
[----:B------:R-:W5:Y:S05]  /*3cf0*/  @P5 LDG.E R44, desc[UR20][R86.64] ;  /* 0x00000014562c5981 */ /* 0x000f6a000c1e1900 */
        /* <DEDUP_REMOVED lines=15> */
[----:B------:R-:W-:-:S04]  /*3df0*/  LOP3.LUT R71, R71, 0xefffffff, RZ, 0xc0, !PT ;  /* 0xefffffff47477812 */ /* 0x000fc800078ec0ff */
        /* <DEDUP_REMOVED lines=38> */
[----:B------:R-:W-:-:S03]  /*4060*/  LOP3.LUT P6, RZ, R71, 0x400000, RZ, 0xc0, !PT ;  /* 0x0040000047ff7812 */ /* 0x000fc600078cc0ff */
[----:B----4-:R1:W-:Y:S04]  /*4070*/  STL [R1+0x40], R114 ;  /* 0x0000407201007387 */ /* 0x0103e80000100800 */
[----:B------:R-:W5:Y:S01]  /*4080*/  @P0 LDG.E R10, desc[UR20][R34.64] ;  /* 0x00000014220a0981 */ /* 0x000f62000c1e1900 */
[----:B0-----:R-:W-:-:S06]  /*4090*/  CS2R R8, SRZ ;  /* 0x0000000000087805 */ /* 0x001fcc000001ff00 */
[----:B------:R0:W5:Y:S04]  /*40a0*/  @P0 LDG.E R9, desc[UR20][R6.64] ;  /* 0x0000001406090981 */ /* 0x000168000c1e1900 */
[----:B------:R3:W5:Y:S01]  /*40b0*/  @P1 LDG.E R8, desc[UR20][R4.64] ;  /* 0x0000001404081981 */ /* 0x000762000c1e1900 */
[----:B0-----:R-:W-:Y:S02]  /*40c0*/  CS2R R6, SRZ ;  /* 0x0000000000067805 */ /* 0x001fe4000001ff00 */
[----:B---3--:R-:W-:-:S04]  /*40d0*/  CS2R R4, SRZ ;  /* 0x0000000000047805 */ /* 0x008fc8000001ff00 */
[----:B------:R-:W5:Y:S04]  /*40e0*/  @P6 LDG.E R6, desc[UR20][R28.64] ;  /* 0x000000141c066981 */ /* 0x000f68000c1e1900 */
[----:B------:R-:W5:Y:S04]  /*40f0*/  @P6 LDG.E R4, desc[UR20][R30.64] ;  /* 0x000000141e046981 */ /* 0x000f68000c1e1900 */
[----:B------:R1:W-:Y:S04]  /*4100*/  STL [R1+0x28], R115 ;  /* 0x0000287301007387 */ /* 0x0003e80000100800 */
[----:B------:R1:W-:Y:S04]  /*4110*/  STL [R1+0x24], R116 ;  /* 0x0000247401007387 */ /* 0x0003e80000100800 */
[----:B------:R1:W-:Y:S04]  /*4120*/  STL [R1+0x20], R117 ;  /* 0x0000207501007387 */ /* 0x0003e80000100800 */
[----:B------:R1:W-:Y:S04]  /*4130*/  STL [R1+0x1c], R119 ;  /* 0x00001c7701007387 */ /* 0x0003e80000100800 */
[----:B--2---:R1:W-:Y:S01]  /*4140*/  STL [R1+0x18], R118 ;  /* 0x0000187601007387 */ /* 0x0043e20000100800 */
[----:B------:R-:W-:Y:S01]  /*4150*/  ISETP.GT.U32.AND P0, PT, R73, 0x187, PT ;  /* 0x000001874900780c */ /* 0x000fe20003f04070 */
[----:B------:R-:W-:Y:S01]  /*4160*/  BSSY B0, `(.L_x_546) ;  /* 0x0000016000007945 */ /* 0x000fe20003800000 */
[----:B------:R-:W-:Y:S01]  /*4170*/  HFMA2.MMA R0, -RZ, RZ, 0, 0 ;  /* 0x00000000ff007435 */ /* 0x000fe200000001ff */
[----:B------:R0:W5:Y:S02]  /*4180*/  @P1 LDG.E R7, desc[UR20][R2.64] ;  /* 0x0000001402071981 */ /* 0x000164000c1e1900 */
[----:B0-----:R-:W-:-:S08]  /*4190*/  CS2R R2, SRZ ;  /* 0x0000000000027805 */ /* 0x001fd0000001ff00 */
[----:B-1----:R-:W-:Y:S05]  /*41a0*/  @P0 BRA `(.L_x_547) ;  /* 0x0000000000440947 */ /* 0x002fea0003800000 */
[----:B------:R-:W-:Y:S01]  /*41b0*/  ULDC.U8 UR5, c[0x0][0x2a4] ;  /* 0x0000a90000057ab9 */ /* 0x000fe20000000000 */
[----:B------:R-:W-:Y:S02]  /*41c0*/  IADD3 R5, R32, UR18, RZ ;  /* 0x0000001220057c10 */ /* 0x000fe4000fffe0ff */
[----:B------:R-:W-:Y:S02]  /*41d0*/  ISETP.NE.AND P0, PT, RZ, UR5, PT ;  /* 0x00000005ff007c0c */ /* 0x000fe4000bf05270 */
[----:B------:R-:W-:-:S11]  /*41e0*/  SHF.R.S32.HI R0, RZ, 0x1f, R5 ;  /* 0x0000001fff007819 */ /* 0x000fd60000011405 */
[----:B------:R-:W0:Y:S02]  /*41f0*/  @P0 LDC.64 R28, c[0x0][0x240] ;  /* 0x00009000ff1c0b82 */ /* 0x000e240000000a00 */
[----:B0-----:R-:W-:-:S04]  /*4200*/  @P0 LEA R28, P1, R5, R28, 0x1 ;  /* 0x0000001c051c0211 */ /* 0x001fc800078208ff */
[----:B------:R-:W-:-:S05]  /*4210*/  @P0 LEA.HI.X R29, R5, R29, R0, 0x1, P1 ;  /* 0x0000001d051d0211 */ /* 0x000fca00008f0c00 */
[----:B------:R-:W2:Y:S04]  /*4220*/  @P0 LDG.E.U16 R0, desc[UR20][R28.64+0x2] ;  /* 0x000002141c000981 */ /* 0x000ea8000c1e1500 */
[----:B------:R0:W3:Y:S02]  /*4230*/  @P0 LDG.E.U16 R30, desc[UR20][R28.64] ;  /* 0x000000141c1e0981 */ /* 0x0000e4000c1e1500 */
[----:B0-----:R-:W0:Y:S02]  /*4240*/  LDC.64 R28, c[0x0][0x238] ;  /* 0x00008e00ff1c7b82 */ /* 0x001e240000000a00 */
[----:B0-----:R-:W-:-:S05]  /*4250*/  IMAD.WIDE R28, R5, 0x2, R28 ;  /* 0x00000002051c7825 */ /* 0x001fca00078e021c */
[----:B------:R-:W4:Y:S01]  /*4260*/  LDG.E.U16 R5, desc[UR20][R28.64] ;  /* 0x000000141c057981 */ /* 0x000f22000c1e1500 */
[----:B--2---:R-:W-:-:S03]  /*4270*/  @P0 SHF.L.U32 R3, R0, 0x10, RZ ;  /* 0x0000001000030819 */ /* 0x004fc600000006ff */
[----:B------:R-:W2:Y:S01]  /*4280*/  LDG.E.U16 R0, desc[UR20][R28.64+0x2] ;  /* 0x000002141c007981 */ /* 0x000ea2000c1e1500 */
[----:B---3--:R-:W-:Y:S02]  /*4290*/  @P0 SHF.L.U32 R2, R30, 0x10, RZ ;  /* 0x000000101e020819 */ /* 0x008fe400000006ff */
[----:B----4-:R-:W-:Y:S02]  /*42a0*/  SHF.L.U32 R5, R5, 0x10, RZ ;  /* 0x0000001005057819 */ /* 0x010fe400000006ff */
[----:B--2---:R-:W-:-:S07]  /*42b0*/  SHF.L.U32 R0, R0, 0x10, RZ ;  /* 0x0000001000007819 */ /* 0x004fce00000006ff */
.L_x_547:
[----:B------:R-:W-:Y:S05]  /*42c0*/  BSYNC B0 ;  /* 0x0000000000007941 */ /* 0x000fea0003800000 */
.L_x_546:
[----:B------:R-:W2:Y:S01]  /*42d0*/  LDL R30, [R1+0x44] ;  /* 0x00004400011e7983 */ /* 0x000ea20000100800 */
[----:B------:R-:W-:Y:S01]  /*42e0*/  ULDC.U8 UR5, c[0x0][0x2a4] ;  /* 0x0000a90000057ab9 */ /* 0x000fe20000000000 */
[C---:B-----5:R-:W-:Y:S02]  /*42f0*/  PRMT R28, R66.reuse, 0x7632, R28 ;  /* 0x00007632421c7816 */ /* 0x060fe4000000001c */
[----:B------:R-:W-:Y:S02]  /*4300*/  ISETP.NE.AND P1, PT, RZ, UR5, PT ;  /* 0x00000005ff007c0c */ /* 0x000fe4000bf25270 */
[----:B------:R-:W-:Y:S02]  /*4310*/  SHF.L.U32 R29, R66, 0x10, RZ ;  /* 0x00000010421d7819 */ /* 0x000fe400000006ff */
[----:B------:R-:W-:Y:S02]  /*4320*/  SHF.L.U32 R28, R28, 0x10, RZ ;  /* 0x000000101c1c7819 */ /* 0x000fe400000006ff */
[----:B------:R-:W-:Y:S01]  /*4330*/  PRMT R36, R65, 0x7632, R36 ;  /* 0x0000763241247816 */ /* 0x000fe20000000024 */
[----:B------:R-:W-:Y:S01]  /*4340*/  FADD.FTZ R29, R29, -UR23 ;  /* 0x800000171d1d7e21 */ /* 0x000fe20008010000 */
[C---:B------:R-:W-:Y:S01]  /*4350*/  PRMT R31, R113.reuse, 0x7632, R31 ;  /* 0x00007632711f7816 */ /* 0x040fe2000000001f */
[----:B------:R-:W-:Y:S01]  /*4360*/  FADD.FTZ R28, R28, -UR23 ;  /* 0x800000171c1c7e21 */ /* 0x000fe20008010000 */
[----:B------:R-:W-:Y:S01]  /*4370*/  SHF.L.U32 R32, R113, 0x10, RZ ;  /* 0x0000001071207819 */ /* 0x000fe200000006ff */
[----:B------:R-:W-:Y:S01]  /*4380*/  FMUL.FTZ R29, R29, UR24 ;  /* 0x000000181d1d7c20 */ /* 0x000fe20008410000 */
[----:B------:R-:W-:Y:S01]  /*4390*/  SHF.L.U32 R36, R36, 0x10, RZ ;  /* 0x0000001024247819 */ /* 0x000fe200000006ff */
[----:B------:R-:W-:Y:S01]  /*43a0*/  FMUL.FTZ R28, R28, UR24 ;  /* 0x000000181c1c7c20 */ /* 0x000fe20008410000 */
[----:B------:R-:W-:-:S02]  /*43b0*/  SHF.L.U32 R31, R31, 0x10, RZ ;  /* 0x000000101f1f7819 */ /* 0x000fc400000006ff */
[C---:B--2---:R-:W-:Y:S02]  /*43c0*/  PRMT R33, R30.reuse, 0x7632, R33 ;  /* 0x000076321e217816 */ /* 0x044fe40000000021 */
[----:B------:R-:W-:Y:S02]  /*43d0*/  SHF.L.U32 R34, R30, 0x10, RZ ;  /* 0x000000101e227819 */ /* 0x000fe400000006ff */
[----:B------:R-:W-:Y:S02]  /*43e0*/  SHF.L.U32 R30, R65, 0x10, RZ ;  /* 0x00000010411e7819 */ /* 0x000fe400000006ff */
[----:B------:R-:W-:-:S03]  /*43f0*/  SHF.L.U32 R33, R33, 0x10, RZ ;  /* 0x0000001021217819 */ /* 0x000fc600000006ff */
[----:B------:R-:W-:-:S04]  /*4400*/  FADD.FTZ R30, R30, -UR23 ;  /* 0x800000171e1e7e21 */ /* 0x000fc80008010000 */
        /* <DEDUP_REMOVED lines=20> */
.L_x_548:
        /* <DEDUP_REMOVED lines=26> */
.L_x_549:
[----:B------:R-:W-:Y:S01]  /*46f0*/  FADD.FTZ R39, RZ, R34 ;  /* 0x00000022ff277221 */ /* 0x000fe20000010000 */
[----:B------:R-:W-:Y:S01]  /*4700*/  FFMA.FTZ R50, R28, R37, R29 ;  /* 0x000000251c327223 */ /* 0x000fe2000001001d */
[----:B------:R-:W-:Y:S01]  /*4710*/  FFMA.FTZ R29, R35, R32, R36 ;  /* 0x00000020231d7223 */ /* 0x000fe20000010024 */
[----:B------:R-:W-:Y:S01]  /*4720*/  FMUL.FTZ R34, R32, R5 ;  /* 0x0000000520227220 */ /* 0x000fe20000410000 */
[----:B------:R-:W-:Y:S01]  /*4730*/  FFMA.FTZ R51, R28, R33, RZ ;  /* 0x000000211c337223 */ /* 0x000fe200000100ff */
[----:B------:R-:W-:Y:S01]  /*4740*/  FADD.FTZ R36, RZ, R33 ;  /* 0x00000021ff247221 */ /* 0x000fe20000010000 */
[----:B------:R-:W-:Y:S01]  /*4750*/  FADD.FTZ R32, R39, R32 ;  /* 0x0000002027207221 */ /* 0x000fe20000010000 */
[----:B------:R-:W-:Y:S01]  /*4760*/  FADD.FTZ R38, R37, R38 ;  /* 0x0000002625267221 */ /* 0x000fe20000010000 */
        /* <DEDUP_REMOVED lines=9> */
[C---:B------:R-:W-:Y:S01]  /*4800*/  PRMT R30, R114.reuse, 0x7632, R30 ;  /* 0x00007632721e7816 */ /* 0x040fe2000000001e */
        /* <DEDUP_REMOVED lines=25> */
.L_x_550:
[----:B------:R-:W-:Y:S01]  /*49a0*/  FMUL.FTZ R39, R37, R5 ;  /* 0x0000000525277220 */ /* 0x000fe20000410000 */
[----:B------:R-:W-:Y:S01]  /*49b0*/  FADD.FTZ R38, R35, R38 ;  /* 0x0000002623267221 */ /* 0x000fe20000010000 */
[----:B------:R-:W-:Y:S01]  /*49c0*/  PRMT R35, R63, 0x7632, R35 ;  /* 0x000076323f237816 */ /* 0x000fe20000000023 */
[C---:B------:R-:W-:Y:S01]  /*49d0*/  FFMA.FTZ R29, R36.reuse, R37, R29 ;  /* 0x00000025241d7223 */ /* 0x040fe2000001001d */
[----:B------:R-:W-:Y:S01]  /*49e0*/  FFMA.FTZ R36, R36, R39, R34 ;  /* 0x0000002724247223 */ /* 0x000fe20000010022 */
[----:B------:R-:W-:Y:S01]  /*49f0*/  FADD.FTZ R32, R32, R37 ;  /* 0x0000002520207221 */ /* 0x000fe20000010000 */
[----:B------:R-:W-:Y:S01]  /*4a00*/  FADD.FTZ R33, R33, R30 ;  /* 0x0000001e21217221 */ /* 0x000fe20000010000 */
[----:B------:R-:W-:Y:S01]  /*4a10*/  FFMA.FTZ R28, R31, R30, R28 ;  /* 0x0000001e1f1c7223 */ /* 0x000fe2000001001c */
[----:B------:R-:W-:Y:S01]  /*4a20*/  FMUL.FTZ R34, R30, R0 ;  /* 0x000000001e227220 */ /* 0x000fe20000410000 */
[----:B------:R-:W-:Y:S01]  /*4a30*/  SHF.L.U32 R30, R63, 0x10, RZ ;  /* 0x000000103f1e7819 */ /* 0x000fe200000006ff */
[----:B------:R-:W-:Y:S01]  /*4a40*/  FADD.FTZ R39, R38, R39 ;  /* 0x0000002726277221 */ /* 0x000fe20000010000 */
[----:B------:R-:W-:Y:S01]  /*4a50*/  SHF.L.U32 R37, R35, 0x10, RZ ;  /* 0x0000001023257819 */ /* 0x000fe200000006ff */
[----:B------:R-:W-:Y:S01]  /*4a60*/  FFMA.FTZ R35, R31, R34, R36 ;  /* 0x000000221f237223 */ /* 0x000fe20000010024 */
[----:B------:R-:W-:Y:S01]  /*4a70*/  PRMT R31, R115, 0x7632, R31 ;  /* 0x00007632731f7816 */ /* 0x000fe2000000001f */
[----:B------:R-:W-:-:S02]  /*4a80*/  FADD.FTZ R36, R30, -UR23 ;  /* 0x800000171e247e21 */ /* 0x000fc40008010000 */
        /* <DEDUP_REMOVED lines=24> */
.L_x_551:
[----:B------:R-:W-:Y:S01]  /*4c10*/  FMUL.FTZ R38, R37, R5 ;  /* 0x0000000525267220 */ /* 0x000fe20000410000 */
[----:B------:R-:W-:Y:S01]  /*4c20*/  FFMA.FTZ R29, R36, R37, R29 ;  /* 0x00000025241d7223 */ /* 0x000fe2000001001d */
[----:B------:R-:W-:Y:S01]  /*4c30*/  FADD.FTZ R39, R34, R39 ;  /* 0x0000002722277221 */ /* 0x000fe20000010000 */
[----:B------:R-:W-:Y:S01]  /*4c40*/  FADD.FTZ R32, R32, R37 ;  /* 0x0000002520207221 */ /* 0x000fe20000010000 */
[--C-:B------:R-:W-:Y:S01]  /*4c50*/  FFMA.FTZ R36, R36, R38, R35.reuse ;  /* 0x0000002624247223 */ /* 0x100fe20000010023 */
[----:B------:R-:W-:Y:S01]  /*4c60*/  PRMT R35, R62, 0x7632, R35 ;  /* 0x000076323e237816 */ /* 0x000fe20000000023 */
        /* <DEDUP_REMOVED lines=33> */
.L_x_552:
        /* <DEDUP_REMOVED lines=39> */
.L_x_553:
        /* <DEDUP_REMOVED lines=39> */
.L_x_554:
        /* <DEDUP_REMOVED lines=39> */
.L_x_555:
        /* <DEDUP_REMOVED lines=39> */
.L_x_556:
        /* <DEDUP_REMOVED lines=39> */
.L_x_557:
        /* <DEDUP_REMOVED lines=39> */
.L_x_558:
        /* <DEDUP_REMOVED lines=39> */
.L_x_559:
        /* <DEDUP_REMOVED lines=39> */
.L_x_560:
[----:B------:R-:W-:Y:S01]  /*6200*/  FFMA.FTZ R118, R31, R30, R28 ;  /* 0x0000001e1f767223 */ /* 0x000fe2000001001c */
[----:B------:R-:W-:Y:S01]  /*6210*/  SHF.L.U32 R28, R40, 0x10, RZ ;  /* 0x00000010281c7819 */ /* 0x000fe200000006ff */
[----:B------:R-:W-:Y:S01]  /*6220*/  FADD.FTZ R50, R32, R37 ;  /* 0x0000002520327221 */ /* 0x000fe20000010000 */
[--C-:B------:R-:W-:Y:S01]  /*6230*/  FFMA.FTZ R32, R36, R37, R29.reuse ;  /* 0x0000002524207223 */ /* 0x100fe2000001001d */
[----:B------:R-:W-:Y:S01]  /*6240*/  PRMT R29, R40, 0x7632, R29 ;  /* 0x00007632281d7816 */ /* 0x000fe2000000001d */
[----:B------:R-:W-:Y:S01]  /*6250*/  FMUL.FTZ R38, R37, R5 ;  /* 0x0000000525267220 */ /* 0x000fe20000410000 */
[----:B------:R-:W-:Y:S01]  /*6260*/  FADD.FTZ R28, R28, -UR23 ;  /* 0x800000171c1c7e21 */ /* 0x000fe20008010000 */
[----:B------:R0:W-:Y:S01]  /*6270*/  STL [R1+0x80], R50 ;  /* 0x0000803201007387 */ /* 0x0001e20000100800 */
[----:B------:R-:W-:Y:S01]  /*6280*/  SHF.L.U32 R29, R29, 0x10, RZ ;  /* 0x000000101d1d7819 */ /* 0x000fe200000006ff */
[----:B------:R-:W-:Y:S01]  /*6290*/  FADD.FTZ R119, R33, R30 ;  /* 0x0000001e21777221 */ /* 0x000fe20000010000 */
[----:B------:R-:W-:Y:S01]  /*62a0*/  FADD.FTZ R39, R34, R39 ;  /* 0x0000002722277221 */ /* 0x000fe20000010000 */
[----:B------:R1:W-:Y:S01]  /*62b0*/  STL [R1+0x7c], R32 ;  /* 0x00007c2001007387 */ /* 0x0003e20000100800 */
[----:B------:R-:W-:Y:S01]  /*62c0*/  FFMA.FTZ R36, R36, R38, R35 ;  /* 0x0000002624247223 */ /* 0x000fe20000010023 */
[----:B------:R-:W-:Y:S01]  /*62d0*/  FMUL.FTZ R30, R30, R0 ;  /* 0x000000001e1e7220 */ /* 0x000fe20000410000 */
[----:B------:R-:W-:Y:S01]  /*62e0*/  PRMT R34, R27, 0x7632, R34 ;  /* 0x000076321b227816 */ /* 0x000fe20000000022 */
[----:B------:R-:W-:Y:S01]  /*62f0*/  FADD.FTZ R29, R29, -UR23 ;  /* 0x800000171d1d7e21 */ /* 0x000fe20008010000 */
[----:B------:R-:W-:Y:S01]  /*6300*/  FADD.FTZ R39, R39, R38 ;  /* 0x0000002627277221 */ /* 0x000fe20000010000 */
[----:B0-----:R-:W-:Y:S01]  /*6310*/  FMUL.FTZ R50, R28, UR24 ;  /* 0x000000181c327c20 */ /* 0x001fe20008410000 */
[----:B------:R-:W-:Y:S01]  /*6320*/  FFMA.FTZ R31, R31, R30, R36 ;  /* 0x0000001e1f1f7223 */ /* 0x000fe20000010024 */
[----:B------:R-:W-:Y:S01]  /*6330*/  SHF.L.U32 R36, R27, 0x10, RZ ;  /* 0x000000101b247819 */ /* 0x000fe200000006ff */
[----:B------:R-:W-:Y:S01]  /*6340*/  FMUL.FTZ R35, R29, UR24 ;  /* 0x000000181d237c20 */ /* 0x000fe20008410000 */
[----:B------:R-:W-:Y:S01]  /*6350*/  SHF.L.U32 R34, R34, 0x10, RZ ;  /* 0x0000001022227819 */ /* 0x000fe200000006ff */
[----:B------:R1:W-:Y:S01]  /*6360*/  STL [R1+0x14], R50 ;  /* 0x0000143201007387 */ /* 0x0003e20000100800 */
[----:B------:R-:W-:Y:S05]  /*6370*/  @!P1 BRA `(.L_x_561) ;  /* 0x0000000000489947 */ /* 0x000fea0003800000 */
[----:B------:R-:W-:Y:S01]  /*6380*/  FFMA.FTZ R28, R50, R5, R2 ;  /* 0x00000005321c7223 */ /* 0x000fe20000010002 */
[----:B------:R-:W-:-:S03]  /*6390*/  FFMA.FTZ R29, R35, R0, R3 ;  /* 0x00000000231d7223 */ /* 0x000fc60000010003 */
[----:B-1----:R-:W-:Y:S01]  /*63a0*/  FMUL.FTZ R32, R28, -1.4426950216293334961 ;  /* 0xbfb8aa3b1c207820 */ /* 0x002fe20000410000 */
        /* <DEDUP_REMOVED lines=15> */
.L_x_561:
[----:B------:R-:W-:Y:S01]  /*64a0*/  PRMT R29, R26, 0x7632, R29 ;  /* 0x000076321a1d7816 */ /* 0x000fe2000000001d */
[----:B------:R-:W-:Y:S01]  /*64b0*/  FMUL.FTZ R28, R36, R5 ;  /* 0x00000005241c7220 */ /* 0x000fe20000410000 */
[----:B------:R-:W-:Y:S01]  /*64c0*/  FADD.FTZ R39, R30, R39 ;  /* 0x000000271e277221 */ /* 0x000fe20000010000 */
[----:B-1----:R-:W-:Y:S02]  /*64d0*/  SHF.L.U32 R32, R26, 0x10, RZ ;  /* 0x000000101a207819 */ /* 0x002fe400000006ff */
[----:B------:R-:W-:Y:S01]  /*64e0*/  SHF.L.U32 R29, R29, 0x10, RZ ;  /* 0x000000101d1d7819 */ /* 0x000fe200000006ff */
[--C-:B------:R-:W-:Y:S01]  /*64f0*/  FFMA.FTZ R30, R50, R28, R31.reuse ;  /* 0x0000001c321e7223 */ /* 0x100fe2000001001f */
[----:B------:R-:W-:Y:S01]  /*6500*/  FADD.FTZ R28, R39, R28 ;  /* 0x0000001c271c7221 */ /* 0x000fe20000010000 */
        /* <DEDUP_REMOVED lines=30> */
.L_x_562:
        /* <DEDUP_REMOVED lines=36> */
.L_x_563:
        /* <DEDUP_REMOVED lines=37> */
.L_x_564:
        /* <DEDUP_REMOVED lines=12> */
[----:B0-----:R-:W-:Y:S01]  /*6c40*/  FMUL.FTZ R74, R28, R0 ;  /* 0x000000001c4a7220 */ /* 0x001fe20000410000 */
[----:B------:R-:W-:Y:S01]  /*6c50*/  SHF.L.U32 R39, R39, 0x10, RZ ;  /* 0x0000001027277819 */ /* 0x000fe200000006ff */
[----:B------:R0:W-:Y:S01]  /*6c60*/  STL [R1+0x38], R77 ;  /* 0x0000384d01007387 */ /* 0x0001e20000100800 */
[----:B------:R-:W-:Y:S01]  /*6c70*/  FMUL.FTZ R50, R50, UR24 ;  /* 0x0000001832327c20 */ /* 0x000fe20008410000 */
        /* <DEDUP_REMOVED lines=19> */
.L_x_565:
[C---:B------:R-:W-:Y:S01]  /*6db0*/  SHF.L.U32 R76, R18.reuse, 0x10, RZ ;  /* 0x00000010124c7819 */ /* 0x040fe200000006ff */
[----:B------:R-:W-:Y:S01]  /*6dc0*/  FFMA.FTZ R61, R37, R74, R61 ;  /* 0x0000004a253d7223 */ /* 0x000fe2000001003d */
[----:B------:R-:W-:Y:S01]  /*6dd0*/  PRMT R75, R18, 0x7632, R75 ;  /* 0x00007632124b7816 */ /* 0x000fe2000000004b */
[----:B------:R-:W-:Y:S01]  /*6de0*/  FMUL.FTZ R60, R38, R5 ;  /* 0x00000005263c7220 */ /* 0x000fe20000410000 */
[----:B------:R-:W-:Y:S01]  /*6df0*/  FADD.FTZ R51, R74, R51 ;  /* 0x000000334a337221 */ /* 0x000fe20000010000 */
[----:B------:R-:W-:Y:S01]  /*6e00*/  FADD.FTZ R76, R76, -UR23 ;  /* 0x800000174c4c7e21 */ /* 0x000fe20008010000 */
[----:B------:R-:W-:Y:S01]  /*6e10*/  SHF.L.U32 R75, R75, 0x10, RZ ;  /* 0x000000104b4b7819 */ /* 0x000fe200000006ff */
[----:B------:R-:W-:Y:S01]  /*6e20*/  FFMA.FTZ R61, R77, R60, R61 ;  /* 0x0000003c4d3d7223 */ /* 0x000fe2000001003d */
[----:B------:R-:W-:Y:S01]  /*6e30*/  PRMT R74, R17, 0x7632, R74 ;  /* 0x00007632114a7816 */ /* 0x000fe2000000004a */
[----:B------:R-:W-:Y:S01]  /*6e40*/  FMUL.FTZ R81, R76, UR24 ;  /* 0x000000184c517c20 */ /* 0x000fe20008410000 */
[----:B------:R-:W-:Y:S01]  /*6e50*/  FADD.FTZ R60, R51, R60 ;  /* 0x0000003c333c7221 */ /* 0x000fe20000010000 */
[----:B------:R-:W-:Y:S01]  /*6e60*/  FADD.FTZ R75, R75, -UR23 ;  /* 0x800000174b4b7e21 */ /* 0x000fe20008010000 */
[----:B------:R-:W-:Y:S01]  /*6e70*/  SHF.L.U32 R51, R17, 0x10, RZ ;  /* 0x0000001011337819 */ /* 0x000fe200000006ff */
[----:B------:R-:W-:Y:S01]  /*6e80*/  FMUL.FTZ R76, R39, R0 ;  /* 0x00000000274c7220 */ /* 0x000fe20000410000 */
[----:B------:R1:W-:Y:S01]  /*6e90*/  STL [R1+0x34], R81 ;  /* 0x0000345101007387 */ /* 0x0003e20000100800 */
[----:B------:R-:W-:Y:S01]  /*6ea0*/  PRMT R79, R16, 0x7632, R79 ;  /* 0x00007632104f7816 */ /* 0x000fe2000000004f */
[----:B------:R-:W-:Y:S01]  /*6eb0*/  FMUL.FTZ R75, R75, UR24 ;  /* 0x000000184b4b7c20 */ /* 0x000fe20008410000 */
        /* <DEDUP_REMOVED lines=20> */
.L_x_566:
[----:B------:R-:W-:Y:S01]  /*7000*/  SHF.L.U32 R78, R16, 0x10, RZ ;  /* 0x00000010104e7819 */ /* 0x000fe200000006ff */
[----:B------:R-:W-:Y:S01]  /*7010*/  FFMA.FTZ R61, R50, R76, R61 ;  /* 0x0000004c323d7223 */ /* 0x000fe2000001003d */
[----:B------:R-:W-:Y:S01]  /*7020*/  SHF.L.U32 R79, R79, 0x10, RZ ;  /* 0x000000104f4f7819 */ /* 0x000fe200000006ff */
[----:B------:R-:W-:Y:S01]  /*7030*/  FMUL.FTZ R80, R51, R5 ;  /* 0x0000000533507220 */ /* 0x000fe20000410000 */
[----:B------:R-:W-:Y:S01]  /*7040*/  FADD.FTZ R60, R76, R60 ;  /* 0x0000003c4c3c7221 */ /* 0x000fe20000010000 */
[----:B0-----:R-:W-:Y:S01]  /*7050*/  PRMT R77, R15, 0x7632, R77 ;  /* 0x000076320f4d7816 */ /* 0x001fe2000000004d */
[----:B------:R-:W-:Y:S01]  /*7060*/  FADD.FTZ R78, R78, -UR23 ;  /* 0x800000174e4e7e21 */ /* 0x000fe20008010000 */
[----:B------:R-:W-:Y:S01]  /*7070*/  FADD.FTZ R79, R79, -UR23 ;  /* 0x800000174f4f7e21 */ /* 0x000fe20008010000 */
[----:B------:R-:W-:Y:S01]  /*7080*/  FFMA.FTZ R61, R81, R80, R61 ;  /* 0x00000050513d7223 */ /* 0x000fe2000001003d */
[----:B------:R-:W-:Y:S01]  /*7090*/  FADD.FTZ R80, R60, R80 ;  /* 0x000000503c507221 */ /* 0x000fe20000010000 */
[----:B------:R-:W-:Y:S01]  /*70a0*/  SHF.L.U32 R76, R15, 0x10, RZ ;  /* 0x000000100f4c7819 */ /* 0x000fe200000006ff */
[----:B------:R-:W-:Y:S01]  /*70b0*/  FMUL.FTZ R78, R78, UR24 ;  /* 0x000000184e4e7c20 */ /* 0x000fe20008410000 */
[----:B------:R-:W-:Y:S01]  /*70c0*/  SHF.L.U32 R77, R77, 0x10, RZ ;  /* 0x000000104d4d7819 */ /* 0x000fe200000006ff */
[----:B-1----:R-:W-:Y:S01]  /*70d0*/  FMUL.FTZ R81, R74, R0 ;  /* 0x000000004a517220 */ /* 0x002fe20000410000 */
        /* <DEDUP_REMOVED lines=20> */
.L_x_567:
        /* <DEDUP_REMOVED lines=36> */
.L_x_568:
        /* <DEDUP_REMOVED lines=34> */
.L_x_569:
        /* <DEDUP_REMOVED lines=36> */
.L_x_570:
        /* <DEDUP_REMOVED lines=34> */
.L_x_571:
        /* <DEDUP_REMOVED lines=37> */
.L_x_572:
        /* <DEDUP_REMOVED lines=35> */
.L_x_573:
        /* <DEDUP_REMOVED lines=38> */
.L_x_574:
        /* <DEDUP_REMOVED lines=34> */
.L_x_575:
        /* <DEDUP_REMOVED lines=37> */
.L_x_576:
        /* <DEDUP_REMOVED lines=39> */
.L_x_577:
        /* <DEDUP_REMOVED lines=35> */
.L_x_578:
        /* <DEDUP_REMOVED lines=38> */
.L_x_579:
[----:B------:R-:W2:Y:S04]  /*8d30*/  LDL R60, [R1+0x84] ;  /* 0x00008400013c7983 */ /* 0x000ea80000100800 */
[----:B0-----:R-:W3:Y:S04]  /*8d40*/  LDL.LU R61, [R1+0x3c] ;  /* 0x00003c00013d7983 */ /* 0x001ee80000300800 */
[----:B------:R0:W-:Y:S04]  /*8d50*/  STL [R1+0xa4], R10 ;  /* 0x0000a40a01007387 */ /* 0x0001e80000100800 */
[----:B0-----:R-:W4:Y:S04]  /*8d60*/  LDL.LU R10, [R1+0x30] ;  /* 0x00003000010a7983 */ /* 0x001f280000300800 */
        /* <DEDUP_REMOVED lines=8> */
[----:B------:R-:W-:-:S02]  /*8df0*/  MOV R125, 0xffffffe0 ;  /* 0xffffffe0007d7802 */ /* 0x000fc40000000f00 */
[----:B------:R-:W-:Y:S01]  /*8e00*/  ISETP.GT.AND P0, PT, R73, 0x17f, PT ;  /* 0x0000017f4900780c */ /* 0x000fe20003f04270 */
[----:B------:R-:W0:Y:S01]  /*8e10*/  S2R R9, SR_LANEID ;  /* 0x0000000000097919 */ /* 0x000e220000000000 */
[----:B------:R-:W4:Y:S01]  /*8e20*/  LDL.LU R8, [R1+0x7c] ;  /* 0x00007c0001087983 */ /* 0x000f220000300800 */
[----:B--2---:R-:W-:Y:S02]  /*8e30*/  IMAD R125, R60, R125, 0x187 ;  /* 0x000001873c7d7424 */ /* 0x004fe400078e027d */
[----:B------:R-:W-:-:S04]  /*8e40*/  FMUL.FTZ R60, R34, R5 ;  /* 0x00000005223c7220 */ /* 0x000fc80000410000 */
[----:B---3--:R-:W-:Y:S01]  /*8e50*/  FADD.FTZ R61, R61, R60 ;  /* 0x0000003c3d3d7221 */ /* 0x008fe20000010000 */
[----:B------:R-:W-:-:S04]  /*8e60*/  SEL R125, R125, 0x1f, P0 ;  /* 0x0000001f7d7d7807 */ /* 0x000fc80000000000 */
[----:B0-----:R-:W-:Y:S01]  /*8e70*/  ISETP.GE.AND P0, PT, R9, R125, PT ;  /* 0x0000007d0900720c */ /* 0x001fe20003f06270 */
[----:B----4-:R-:W-:Y:S01]  /*8e80*/  FFMA.FTZ R3, R2, R60, R10 ;  /* 0x0000003c02037223 */ /* 0x010fe2000001000a */
[----:B------:R-:W-:-:S04]  /*8e90*/  FMUL.FTZ R60, R35, R0 ;  /* 0x00000000233c7220 */ /* 0x000fc80000410000 */
[----:B------:R-:W-:Y:S01]  /*8ea0*/  FADD.FTZ R61, R60, R61 ;  /* 0x0000003d3c3d7221 */ /* 0x000fe20000010000 */
[----:B------:R-:W-:-:S04]  /*8eb0*/  FFMA.FTZ R60, R124, R60, R3 ;  /* 0x0000003c7c3c7223 */ /* 0x000fc80000010003 */
[----:B------:R-:W0:Y:S04]  /*8ec0*/  SHFL.DOWN PT, R3, R61, 0x1, R125 ;  /* 0x082000003d037989 */ /* 0x000e2800000e007d */
[----:B------:R-:W1:Y:S01]  /*8ed0*/  SHFL.DOWN PT, R10, R60, 0x1, R125 ;  /* 0x082000003c0a7989 */ /* 0x000e6200000e007d */
[----:B0-----:R-:W-:-:S03]  /*8ee0*/  @!P0 FADD.FTZ R61, R61, R3 ;  /* 0x000000033d3d8221 */ /* 0x001fc60000010000 */
[----:B------:R-:W2:Y:S01]  /*8ef0*/  LDL.LU R3, [R1+0x80] ;  /* 0x0000800001037983 */ /* 0x000ea20000300800 */
[----:B-1----:R-:W-:Y:S01]  /*8f00*/  @!P0 FADD.FTZ R60, R60, R10 ;  /* 0x0000000a3c3c8221 */ /* 0x002fe20000010000 */
[----:B------:R-:W-:Y:S02]  /*8f10*/  IADD3 R10, R9, 0x2, RZ ;  /* 0x00000002090a7810 */ /* 0x000fe40007ffe0ff */
[----:B------:R-:W3:Y:S02]  /*8f20*/  LDL.LU R7, [R1+0x5c] ;  /* 0x00005c0001077983 */ /* 0x000ee40000300800 */
[----:B------:R-:W-:Y:S02]  /*8f30*/  ISETP.GT.AND P0, PT, R10, R125, PT ;  /* 0x0000007d0a00720c */ /* 0x000fe40003f04270 */
[----:B------:R-:W4:Y:S04]  /*8f40*/  LDL.LU R4, [R1+0x58] ;  /* 0x0000580001047983 */ /* 0x000f280000300800 */
[----:B------:R-:W0:Y:S04]  /*8f50*/  SHFL.DOWN PT, R10, R61, 0x2, R125 ;  /* 0x084000003d0a7989 */ /* 0x000e2800000e007d */
[----:B------:R-:W3:Y:S03]  /*8f60*/  LDL.LU R6, [R1+0x10] ;  /* 0x0000100001067983 */ /* 0x000ee60000300800 */
[----:B0-----:R-:W-:-:S02]  /*8f70*/  @!P0 FADD.FTZ R61, R61, R10 ;  /* 0x0000000a3d3d8221 */ /* 0x001fc40000010000 */
        /* <DEDUP_REMOVED lines=9> */
[----:B------:R-:W-:Y:S02]  /*9010*/  ISETP.GT.AND P0, PT, R10, R125, PT ;  /* 0x0000007d0a00720c */ /* 0x000fe40003f04270 */
[----:B------:R-:W0:Y:S11]  /*9020*/  SHFL.DOWN PT, R10, R61, 0x8, R125 ;  /* 0x090000003d0a7989 */ /* 0x000e3600000e007d */
[----:B0-----:R-:W-:-:S02]  /*9030*/  @!P0 FADD.FTZ R61, R61, R10 ;  /* 0x0000000a3d3d8221 */ /* 0x001fc40000010000 */
[----:B------:R-:W0:Y:S01]  /*9040*/  SHFL.DOWN PT, R10, R60, 0x8, R125 ;  /* 0x090000003c0a7989 */ /* 0x000e2200000e007d */
[----:B------:R-:W-:Y:S01]  /*9050*/  IADD3 R9, R9, 0x10, RZ ;  /* 0x0000001009097810 */ /* 0x000fe20007ffe0ff */
[----:B0-----:R-:W-:-:S03]  /*9060*/  @!P0 FADD.FTZ R60, R60, R10 ;  /* 0x0000000a3c3c8221 */ /* 0x001fc60000010000 */
[----:B------:R-:W-:Y:S01]  /*9070*/  ISETP.GT.AND P0, PT, R9, R125, PT ;  /* 0x0000007d0900720c */ /* 0x000fe20003f04270 */
[----:B------:R0:W5:Y:S04]  /*9080*/  LDL.LU R10, [R1+0xa4] ;  /* 0x0000a400010a7983 */ /* 0x0001680000300800 */
[----:B------:R-:W1:Y:S04]  /*9090*/  SHFL.DOWN PT, R9, R60, 0x10, R125 ;  /* 0x0a0000003c097989 */ /* 0x000e6800000e007d */
[----:B------:R-:W0:Y:S04]  /*90a0*/  SHFL.DOWN PT, R125, R61, 0x10, R125 ;  /* 0x0a0000003d7d7989 */ /* 0x000e2800000e007d */
[----:B-1----:R-:W-:-:S02]  /*90b0*/  @!P0 FADD.FTZ R60, R60, R9 ;  /* 0x000000093c3c8221 */ /* 0x002fc40000010000 */
[----:B------:R1:W5:Y:S01]  /*90c0*/  LDL.LU R9, [R1+0xa0] ;  /* 0x0000a00001097983 */ /* 0x0003620000300800 */
[----:B0-----:R-:W-:-:S03]  /*90d0*/  @!P0 FADD.FTZ R61, R61, R125 ;  /* 0x0000007d3d3d8221 */ /* 0x001fc60000010000 */
[----:B------:R-:W4:Y:S01]  /*90e0*/  LDL.LU R125, [R1+0x14] ;  /* 0x00001400017d7983 */ /* 0x000f220000300800 */
[----:B--2---:R-:W-:Y:S01]  /*90f0*/  FADD.FTZ R3, R3, R36 ;  /* 0x0000002403037221 */ /* 0x004fe20000010000 */
[----:B----4-:R-:W-:Y:S02]  /*9100*/  FFMA.FTZ R125, R125, R36, R8 ;  /* 0x000000247d7d7223 */ /* 0x010fe40000010008 */
[----:B------:R1:W5:Y:S04]  /*9110*/  LDL.LU R8, [R1+0x9c] ;  /* 0x00009c0001087983 */ /* 0x0003680000300800 */
[----:B------:R-:W3:Y:S01]  /*9120*/  LDL.LU R36, [R1+0xc] ;  /* 0x00000c0001247983 */ /* 0x000ee20000300800 */
[----:B------:R-:W-:Y:S01]  /*9130*/  FADD.FTZ R4, R4, R32 ;  /* 0x0000002004047221 */ /* 0x000fe20000010000 */
[----:B---3--:R-:W-:-:S02]  /*9140*/  FFMA.FTZ R36, R36, R32, R7 ;  /* 0x0000002024247223 */ /* 0x008fc40000010007 */
[----:B------:R1:W5:Y:S04]  /*9150*/  LDL.LU R7, [R1+0x98] ;  /* 0x0000980001077983 */ /* 0x0003680000300800 */
[----:B------:R-:W2:Y:S01]  /*9160*/  LDL.LU R32, [R1+0x4] ;  /* 0x0000040001207983 */ /* 0x000ea20000300800 */
[----:B------:R-:W-:Y:S01]  /*9170*/  FFMA.FTZ R125, R6, R33, R125 ;  /* 0x00000021067d7223 */ /* 0x000fe2000001007d */
[----:B------:R-:W-:Y:S01]  /*9180*/  FADD.FTZ R3, R3, R33 ;  /* 0x0000002103037221 */ /* 0x000fe20000010000 */
[----:B------:R-:W-:Y:S01]  /*9190*/  FADD.FTZ R33, R4, R30 ;  /* 0x0000001e04217221 */ /* 0x000fe20000010000 */
[----:B------:R1:W5:Y:S01]  /*91a0*/  LDL.LU R6, [R1+0x94] ;  /* 0x0000940001067983 */ /* 0x0003620000300800 */
[----:B--2---:R-:W-:-:S03]  /*91b0*/  FFMA.FTZ R32, R32, R30, R36 ;  /* 0x0000001e20207223 */ /* 0x004fc60000010024 */
[----:B------:R-:W2:Y:S04]  /*91c0*/  LDL.LU R36, [R1+0x34] ;  /* 0x0000340001247983 */ /* 0x000ea80000300800 */
[----:B------:R1:W5:Y:S04]  /*91d0*/  LDL.LU R4, [R1+0x90] ;  /* 0x0000900001047983 */ /* 0x0003680000300800 */
[----:B------:R-:W3:Y:S01]  /*91e0*/  LDL.LU R30, [R1+0x8] ;  /* 0x00000800011e7983 */ /* 0x000ee20000300800 */
[----:B------:R-:W-:Y:S01]  /*91f0*/  FFMA.FTZ R37, R37, R28, R32 ;  /* 0x0000001c25257223 */ /* 0x000fe20000010020 */
[----:B---3--:R-:W-:Y:S01]  /*9200*/  FFMA.FTZ R30, R30, R31, R125 ;  /* 0x0000001f1e1e7223 */ /* 0x008fe2000001007d */
[----:B------:R-:W-:Y:S01]  /*9210*/  FADD.FTZ R31, R3, R31 ;  /* 0x0000001f031f7221 */ /* 0x000fe20000010000 */
[----:B------:R-:W3:Y:S04]  /*9220*/  LDL.LU R125, [R1+0x38] ;  /* 0x00003800017d7983 */ /* 0x000ee80000300800 */
[----:B------:R1:W5:Y:S04]  /*9230*/  LDL.LU R3, [R1+0x8c] ;  /* 0x00008c0001037983 */ /* 0x0003680000300800 */
[----:B------:R-:W4:Y:S01]  /*9240*/  LDL.LU R32, [R1] ;  /* 0x0000000001207983 */ /* 0x000f220000300800 */
[----:B------:R-:W-:Y:S01]  /*9250*/  FADD.FTZ R28, R33, R28 ;  /* 0x0000001c211c7221 */ /* 0x000fe20000010000 */
[----:B------:R-:W-:-:S03]  /*9260*/  FFMA.FTZ R37, R50, R39, R37 ;  /* 0x0000002732257223 */ /* 0x000fc60000010025 */
        /* <DEDUP_REMOVED lines=9> */
[----:B------:R-:W-:Y:S01]  /*9300*/  FFMA.FTZ R37, R91, R89, R37 ;  /* 0x000000595b257223 */ /* 0x000fe20000010025 */
[----:B----4-:R-:W-:-:S04]  /*9310*/  FFMA.FTZ R30, R32, R29, R30 ;  /* 0x0000001d201e7223 */ /* 0x010fc8000001001e */
[----:B---3--:R-:W-:-:S04]  /*9320*/  FFMA.FTZ R30, R125, R38, R30 ;  /* 0x000000267d1e7223 */ /* 0x008fc8000001001e */
[----:B--2---:R-:W-:Y:S02]  /*9330*/  FFMA.FTZ R30, R36, R51, R30 ;  /* 0x00000033241e7223 */ /* 0x004fe4000001001e */
        /* <DEDUP_REMOVED lines=13> */
[----:B------:R-:W-:Y:S02]  /*9410*/  FFMA.FTZ R32, R2, R34, R121 ;  /* 0x0000002202207223 */ /* 0x000fe40000010079 */
[----:B------:R1:W5:Y:S01]  /*9420*/  LDL.LU R2, [R1+0x88] ;  /* 0x0000880001027983 */ /* 0x0003620000300800 */
[----:B------:R-:W-:Y:S01]  /*9430*/  FADD.FTZ R29, R31, R29 ;  /* 0x0000001d1f1d7221 */ /* 0x000fe20000010000 */
[----:B------:R-:W-:Y:S01]  /*9440*/  FADD.FTZ R28, R28, R89 ;  /* 0x000000591c1c7221 */ /* 0x000fe20000010000 */
[----:B------:R-:W-:Y:S02]  /*9450*/  FFMA.FTZ R37, R95, R93, R37 ;  /* 0x0000005d5f257223 */ /* 0x000fe40000010025 */
[----:B------:R-:W-:Y:S01]  /*9460*/  FADD.FTZ R29, R29, R38 ;  /* 0x000000261d1d7221 */ /* 0x000fe20000010000 */
[----:B------:R-:W-:Y:S01]  /*9470*/  FADD.FTZ R28, R28, R93 ;  /* 0x0000005d1c1c7221 */ /* 0x000fe20000010000 */
[----:B------:R-:W-:Y:S02]  /*9480*/  FFMA.FTZ R37, R99, R97, R37 ;  /* 0x0000006163257223 */ /* 0x000fe40000010025 */
[----:B------:R-:W-:Y:S01]  /*9490*/  FADD.FTZ R29, R29, R51 ;  /* 0x000000331d1d7221 */ /* 0x000fe20000010000 */
[----:B------:R-:W-:Y:S01]  /*94a0*/  FADD.FTZ R28, R28, R97 ;  /* 0x000000611c1c7221 */ /* 0x000fe20000010000 */
[----:B------:R-:W0:Y:S01]  /*94b0*/  S2R R125, SR_LANEID ;  /* 0x00000000007d7919 */ /* 0x000e220000000000 */
[----:B------:R-:W-:Y:S01]  /*94c0*/  FFMA.FTZ R37, R103, R101, R37 ;  /* 0x0000006567257223 */ /* 0x000fe20000010025 */
[----:B------:R-:W-:Y:S01]  /*94d0*/  FADD.FTZ R29, R29, R76 ;  /* 0x0000004c1d1d7221 */ /* 0x000fe20000010000 */
[----:B------:R-:W-:Y:S01]  /*94e0*/  FADD.FTZ R28, R28, R101 ;  /* 0x000000651c1c7221 */ /* 0x000fe20000010000 */
[----:B------:R-:W-:Y:S01]  /*94f0*/  MOV R75, 0x400 ;  /* 0x00000400004b7802 */ /* 0x000fe20000000f00 */
[----:B------:R-:W3:Y:S01]  /*9500*/  LDC.64 R50, c[0x0][0x268] ;  /* 0x00009a00ff327b82 */ /* 0x000ee20000000a00 */
[----:B------:R-:W-:Y:S01]  /*9510*/  FADD.FTZ R29, R29, R80 ;  /* 0x000000501d1d7221 */ /* 0x000fe20000010000 */
[----:B------:R-:W-:Y:S01]  /*9520*/  FFMA.FTZ R37, R107, R105, R37 ;  /* 0x000000696b257223 */ /* 0x000fe20000010025 */
[----:B------:R-:W-:-:S02]  /*9530*/  FADD.FTZ R28, R28, R105 ;  /* 0x000000691c1c7221 */ /* 0x000fc40000010000 */
[----:B------:R-:W-:Y:S01]  /*9540*/  FADD.FTZ R29, R29, R84 ;  /* 0x000000541d1d7221 */ /* 0x000fe20000010000 */
[----:B------:R-:W-:Y:S01]  /*9550*/  FFMA.FTZ R37, R111, R109, R37 ;  /* 0x0000006d6f257223 */ /* 0x000fe20000010025 */
[----:B------:R-:W-:Y:S02]  /*9560*/  FADD.FTZ R109, R28, R109 ;  /* 0x0000006d1c6d7221 */ /* 0x000fe40000010000 */
[----:B------:R-:W-:Y:S01]  /*9570*/  FADD.FTZ R29, R29, R88 ;  /* 0x000000581d1d7221 */ /* 0x000fe20000010000 */
[----:B------:R-:W4:Y:S03]  /*9580*/  S2R R28, SR_CgaCtaId ;  /* 0x00000000001c7919 */ /* 0x000f260000008800 */
[----:B------:R-:W-:-:S04]  /*9590*/  FADD.FTZ R29, R29, R92 ;  /* 0x0000005c1d1d7221 */ /* 0x000fc80000010000 */
[----:B------:R-:W-:-:S04]  /*95a0*/  FADD.FTZ R29, R29, R96 ;  /* 0x000000601d1d7221 */ /* 0x000fc80000010000 */
[----:B------:R-:W-:-:S04]  /*95b0*/  FADD.FTZ R29, R29, R100 ;  /* 0x000000641d1d7221 */ /* 0x000fc80000010000 */
[----:B------:R-:W-:Y:S01]  /*95c0*/  FADD.FTZ R29, R29, R104 ;  /* 0x000000681d1d7221 */ /* 0x000fe20000010000 */
[----:B0-----:R-:W-:-:S03]  /*95d0*/  ISETP.NE.AND P0, PT, R125, RZ, PT ;  /* 0x000000ff7d00720c */ /* 0x001fc60003f05270 */
[----:B------:R-:W-:Y:S01]  /*95e0*/  FADD.FTZ R29, R29, R108 ;  /* 0x0000006c1d1d7221 */ /* 0x000fe20000010000 */
[----:B------:R-:W-:Y:S01]  /*95f0*/  FFMA.FTZ R37, R115, R113, R37 ;  /* 0x0000007173257223 */ /* 0x000fe20000010025 */
[----:B------:R-:W-:Y:S02]  /*9600*/  FADD.FTZ R109, R109, R113 ;  /* 0x000000716d6d7221 */ /* 0x000fe40000010000 */
        /* <DEDUP_REMOVED lines=24> */
[----:B-1----:R-:W-:Y:S05]  /*9790*/  @P0 BRA `(.L_x_581) ;  /* 0x0000000000800947 */ /* 0x002fea0003800000 */
        /* <DEDUP_REMOVED lines=32> */
.L_x_581:
[----:B------:R-:W-:Y:S05]  /*99a0*/  BSYNC B0 ;  /* 0x0000000000007941 */ /* 0x000fea0003800000 */
.L_x_580:
        /* <DEDUP_REMOVED lines=41> */
.L_x_583:
[----:B------:R-:W-:Y:S05]  /*9c40*/  BSYNC B0 ;  /* 0x0000000000007941 */ /* 0x000fea0003800000 */
.L_x_582:
        /* <DEDUP_REMOVED lines=16> */
.L_x_585:
[----:B------:R-:W-:Y:S05]  /*9d50*/  BSYNC B0 ;  /* 0x0000000000007941 */ /* 0x000fea0003800000 */
.L_x_584:
[----:B-1----:R-:W2:Y:S04]  /*9d60*/  LDL R30, [R1+0x20] ;  /* 0x00002000011e7983 */ /* 0x002ea80000100800 */
[----:B------:R-:W3:Y:S04]  /*9d70*/  LDL R29, [R1+0x1c] ;  /* 0x00001c00011d7983 */ /* 0x000ee80000100800 */
[----:B------:R-:W4:Y:S04]  /*9d80*/  LDL R28, [R1+0x18] ;  /* 0x00001800011c7983 */ /* 0x000f280000100800 */
[----:B------:R-:W-:Y:S04]  /*9d90*/  STL [R1+0xa4], R49 ;  /* 0x0000a43101007387 */ /* 0x000fe80000100800 */
[----:B------:R0:W-:Y:S04]  /*9da0*/  STL [R1+0xa0], R48 ;  /* 0x0000a03001007387 */ /* 0x0001e80000100800 */
[----:B0-----:R-:W4:Y:S04]  /*9db0*/  LDL R48, [R1+0x24] ;  /* 0x0000240001307983 */ /* 0x001f280000100800 */
[----:B------:R0:W-:Y:S04]  /*9dc0*/  STL [R1+0x9c], R47 ;  /* 0x00009c2f01007387 */ /* 0x0001e80000100800 */
[----:B0-----:R-:W4:Y:S04]  /*9dd0*/  LDL R47, [R1+0x28] ;  /* 0x00002800012f7983 */ /* 0x001f280000100800 */
[----:B------:R0:W-:Y:S04]  /*9de0*/  STL [R1+0x98], R46 ;  /* 0x0000982e01007387 */ /* 0x0001e80000100800 */
[----:B0-----:R-:W4:Y:S04]  /*9df0*/  LDL R46, [R1+0x40] ;  /* 0x00004000012e7983 */ /* 0x001f280000100800 */
[----:B------:R0:W-:Y:S04]  /*9e00*/  STL [R1+0x94], R5 ;  /* 0x0000940501007387 */ /* 0x0001e80000100800 */
[----:B0-----:R-:W4:Y:S04]  /*9e10*/  LDL R5, [R1+0x48] ;  /* 0x0000480001057983 */ /* 0x001f280000100800 */
[----:B-----5:R0:W-:Y:S04]  /*9e20*/  STL [R1+0x90], R3 ;  /* 0x0000900301007387 */ /* 0x0201e80000100800 */
[----:B0-----:R-:W4:Y:S01]  /*9e30*/  LDL R3, [R1+0x44] ;  /* 0x0000440001037983 */ /* 0x001f220000100800 */
[----:B------:R-:W-:-:S02]  /*9e40*/  PRMT R34, R65, 0x7632, R34 ;  /* 0x0000763241227816 */ /* 0x000fc40000000022 */
[----:B------:R-:W-:Y:S01]  /*9e50*/  PRMT R37, R64, 0x7632, R37 ;  /* 0x0000763240257816 */ /* 0x000fe20000000025 */
[----:B------:R0:W-:Y:S01]  /*9e60*/  STL [R1+0x8c], R2 ;  /* 0x00008c0201007387 */ /* 0x0001e20000100800 */
[----:B------:R-:W-:Y:S02]  /*9e70*/  PRMT R51, R63, 0x7632, R51 ;  /* 0x000076323f337816 */ /* 0x000fe40000000033 */
[----:B------:R-:W-:Y:S01]  /*9e80*/  PRMT R78, R62, 0x7632, R78 ;  /* 0x000076323e4e7816 */ /* 0x000fe2000000004e */
[----:B------:R1:W-:Y:S01]  /*9e90*/  STL [R1+0x88], R0 ;  /* 0x0000880001007387 */ /* 0x0003e20000100800 */
[----:B------:R-:W-:Y:S02]  /*9ea0*/  PRMT R76, R59, 0x7632, R76 ;  /* 0x000076323b4c7816 */ /* 0x000fe4000000004c */
[----:B------:R-:W-:Y:S02]  /*9eb0*/  PRMT R79, R58, 0x7632, R79 ;  /* 0x000076323a4f7816 */ /* 0x000fe4000000004f */
[----:B------:R-:W-:Y:S01]  /*9ec0*/  PRMT R83, R57, 0x7632, R83 ;  /* 0x0000763239537816 */ /* 0x000fe20000000053 */
[----:B0-----:R-:W4:Y:S04]  /*9ed0*/  LDL R2, [R1+0x68] ;  /* 0x0000680001027983 */ /* 0x001f280000100800 */
[----:B-1----:R-:W4:Y:S01]  /*9ee0*/  LDL R0, [R1+0x64] ;  /* 0x0000640001007983 */ /* 0x002f220000100800 */
[----:B--2---:R-:W-:-:S02]  /*9ef0*/  PRMT R80, R30, 0x7632, R80 ;  /* 0x000076321e507816 */ /* 0x004fc40000000050 */
[----:B------:R-:W-:Y:S01]  /*9f00*/  PRMT R49, R17, 0x7632, R49 ;  /* 0x0000763211317816 */ /* 0x000fe20000000031 */
[----:B------:R-:W2:Y:S01]  /*9f10*/  LDL R30, [R1+0x60] ;  /* 0x00006000011e7983 */ /* 0x000ea20000100800 */
[----:B---3--:R-:W-:-:S03]  /*9f20*/  PRMT R84, R29, 0x7632, R84 ;  /* 0x000076321d547816 */ /* 0x008fc60000000054 */
[----:B------:R-:W3:Y:S01]  /*9f30*/  LDL R29, [R1+0x54] ;  /* 0x00005400011d7983 */ /* 0x000ee20000100800 */
[----:B----4-:R-:W-:-:S03]  /*9f40*/  PRMT R86, R28, 0x7632, R86 ;  /* 0x000076321c567816 */ /* 0x010fc60000000056 */
[----:B------:R-:W4:Y:S01]  /*9f50*/  LDL R28, [R1+0x50] ;  /* 0x00005000011c7983 */ /* 0x000f220000100800 */
[----:B------:R-:W-:-:S03]  /*9f60*/  PRMT R77, R48, 0x7632, R77 ;  /* 0x00007632304d7816 */ /* 0x000fc6000000004d */
[----:B------:R-:W2:Y:S01]  /*9f70*/  LDL R48, [R1+0x78] ;  /* 0x0000780001307983 */ /* 0x000ea20000100800 */
[----:B------:R-:W-:-:S03]  /*9f80*/  PRMT R50, R47, 0x7632, R50 ;  /* 0x000076322f327816 */ /* 0x000fc60000000032 */
[----:B------:R-:W3:Y:S01]  /*9f90*/  LDL R47, [R1+0x74] ;  /* 0x00007400012f7983 */ /* 0x000ee20000100800 */
[----:B------:R-:W-:-:S03]  /*9fa0*/  PRMT R36, R46, 0x7632, R36 ;  /* 0x000076322e247816 */ /* 0x000fc60000000024 */
[----:B------:R-:W4:Y:S01]  /*9fb0*/  LDL R46, [R1+0x4c] ;  /* 0x00004c00012e7983 */ /* 0x000f220000100800 */
[----:B------:R-:W-:-:S03]  /*9fc0*/  PRMT R33, R5, 0x7632, R33 ;  /* 0x0000763205217816 */ /* 0x000fc60000000021 */
[----:B------:R-:W4:Y:S01]  /*9fd0*/  LDL R5, [R1+0x6c] ;  /* 0x00006c0001057983 */ /* 0x000f220000100800 */
[----:B------:R-:W-:-:S03]  /*9fe0*/  PRMT R31, R3, 0x7632, R31 ;  /* 0x00007632031f7816 */ /* 0x000fc6000000001f */
[----:B------:R-:W4:Y:S04]  /*9ff0*/  LDL R3, [R1+0x70] ;  /* 0x0000700001037983 */ /* 0x000f280000100800 */
[----:B------:R0:W-:Y:S04]  /*a000*/  STL.S16 [R1], R49 ;  /* 0x0000003101007387 */ /* 0x0001e80000100600 */
[----:B0-----:R0:W5:Y:S01]  /*a010*/  LDL.LU R49, [R1+0xa4] ;  /* 0x0000a40001317983 */ /* 0x0011620000300800 */
[----:B------:R-:W-:Y:S02]  /*a020*/  PRMT R87, R2, 0x7632, R87 ;  /* 0x0000763202577816 */ /* 0x000fe40000000057 */
[----:B------:R-:W-:-:S02]  /*a030*/  PRMT R81, R0, 0x7632, R81 ;  /* 0x0000763200517816 */ /* 0x000fc40000000051 */
[----:B--2---:R-:W-:Y:S02]  /*a040*/  PRMT R103, R48, 0x7632, R103 ;  /* 0x0000763230677816 */ /* 0x004fe40000000067 */
[----:B------:R0:W5:Y:S01]  /*a050*/  LDL.LU R48, [R1+0xa0] ;  /* 0x0000a00001307983 */ /* 0x0001620000300800 */
[----:B---3--:R-:W-:-:S03]  /*a060*/  PRMT R100, R47, 0x7632, R100 ;  /* 0x000076322f647816 */ /* 0x008fc60000000064 */
[----:B------:R0:W5:Y:S01]  /*a070*/  LDL.LU R47, [R1+0x9c] ;  /* 0x00009c00012f7983 */ /* 0x0001620000300800 */
[----:B----4-:R-:W-:-:S03]  /*a080*/  PRMT R99, R46, 0x7632, R99 ;  /* 0x000076322e637816 */ /* 0x010fc60000000063 */
[----:B------:R0:W5:Y:S01]  /*a090*/  LDL.LU R46, [R1+0x98] ;  /* 0x00009800012e7983 */ /* 0x0001620000300800 */
[----:B------:R-:W-:-:S03]  /*a0a0*/  PRMT R95, R5, 0x7632, R95 ;  /* 0x00007632055f7816 */ /* 0x000fc6000000005f */
[----:B------:R0:W5:Y:S01]  /*a0b0*/  LDL.LU R5, [R1+0x94] ;  /* 0x0000940001057983 */ /* 0x0001620000300800 */
[----:B------:R-:W-:-:S03]  /*a0c0*/  PRMT R92, R3, 0x7632, R92 ;  /* 0x00007632035c7816 */ /* 0x000fc6000000005c */
        /* <DEDUP_REMOVED lines=58> */
[----:B-----5:R0:W-:Y:S01]  /*a470*/  STL [R1+0x88], R0 ;  /* 0x0000880001007387 */ /* 0x0201e20000100800 */
[----:B------:R-:W-:Y:S02]  /*a480*/  UIMAD UR16, UR22, UR14, UR13 ;  /* 0x0000000e161072a4 */ /* 0x000fe4000f8e020d */
[----:B------:R-:W-:Y:S02]  /*a490*/  ULOP3.LUT UP0, URZ, UR4, 0x2, URZ, 0xc0, !UPT ;  /* 0x00000002043f7892 */ /* 0x000fe4000f80c03f */
[----:B------:R-:W-:Y:S01]  /*a4a0*/  UIMAD.WIDE.U32 UR16, UR16, 0x8, UR6 ;  /* 0x00000008101078a5 */ /* 0x000fe2000f8e0006 */
[----:B------:R-:W-:Y:S02]  /*a4b0*/  UMOV UR5, 0x1 ;  /* 0x0000000100057882 */ /* 0x000fe40000000000 */
[----:B------:R-:W-:Y:S01]  /*a4c0*/  USEL UR5, UR5, 0xffffffff, !UP0 ;  /* 0xffffffff05057887 */ /* 0x000fe2000c000000 */
[----:B0-----:R-:W0:Y:S02]  /*a4d0*/  S2R R0, SR_LANEID ;  /* 0x0000000000007919 */ /* 0x001e240000000000 */
[----:B------:R-:W-:Y:S01]  /*a4e0*/  MOV R28, UR16 ;  /* 0x00000010001c7c02 */ /* 0x000fe20008000f00 */
[----:B------:R-:W-:Y:S01]  /*a4f0*/  VOTEU.ANY UR16, UPT, PT ;  /* 0x0000000000107886 */ /* 0x000fe200038e0100 */
[----:B------:R-:W-:Y:S01]  /*a500*/  MOV R29, UR17 ;  /* 0x00000011001d7c02 */ /* 0x000fe20008000f00 */
[----:B------:R-:W-:-:S02]  /*a510*/  UPOPC UR17, UR16 ;  /* 0x00000010001172bf */ /* 0x000fc40008000000 */
[----:B------:R-:W-:Y:S02]  /*a520*/  UFLO.U32 UR16, UR16 ;  /* 0x00000010001072bd */ /* 0x000fe400080e0000 */
[----:B------:R-:W-:Y:S01]  /*a530*/  UIMAD UR5, UR5, UR17, URZ ;  /* 0x00000011050572a4 */ /* 0x000fe2000f8e023f */
[----:B------:R1:W-:Y:S05]  /*a540*/  STG.E.64 desc[UR20][R28.64], R60 ;  /* 0x0000003c1c007986 */ /* 0x0003ea000c101b14 */
[----:B------:R-:W-:Y:S02]  /*a550*/  MOV R30, UR5 ;  /* 0x00000005001e7c02 */ /* 0x000fe40008000f00 */
[----:B-1----:R-:W-:-:S02]  /*a560*/  MOV R28, UR18 ;  /* 0x00000012001c7c02 */ /* 0x002fc40008000f00 */
[----:B------:R-:W-:Y:S02]  /*a570*/  MOV R29, UR19 ;  /* 0x00000013001d7c02 */ /* 0x000fe40008000f00 */
[----:B0-----:R-:W-:Y:S02]  /*a580*/  ISETP.EQ.U32.AND P6, PT, R0, UR16, PT ;  /* 0x0000001000007c0c */ /* 0x001fe4000bfc2070 */
[----:B------:R0:W5:Y:S11]  /*a590*/  LDL.LU R0, [R1+0x88] ;  /* 0x0000880001007983 */ /* 0x0001760000300800 */
[----:B------:R-:W-:Y:S06]  /*a5a0*/  @P6 MEMBAR.ALL.GPU ;  /* 0x0000000000006992 */ /* 0x000fec000000a000 */
[----:B------:R-:W-:-:S00]  /*a5b0*/  @P6 ERRBAR ;  /* 0x00000000000069ab */ /* 0x000fc00000000000 */
[----:B------:R-:W-:Y:S06]  /*a5c0*/  @P6 CGAERRBAR ;  /* 0x00000000000065ab */ /* 0x000fec0000000000 */
[----:B------:R1:W-:Y:S01]  /*a5d0*/  @P6 REDG.E.ADD.S32.STRONG.GPU desc[UR20][R28.64], R30 ;  /* 0x0000001e1c00698e */ /* 0x0003e2000c10e394 */
[----:B------:R-:W-:-:S04]  /*a5e0*/  PLOP3.LUT P6, PT, PT, PT, UP0, 0x40, 0x0 ;  /* 0x000000000000781c */ /* 0x000fc80003fce808 */
[----:B-1----:R-:W-:-:S04]  /*a5f0*/  SEL R30, RZ, UR15, !P6 ;  /* 0x0000000fff1e7c07 */ /* 0x002fc8000f000000 */
[----:B------:R-:W-:-:S13]  /*a600*/  ISETP.NE.AND P6, PT, R30, -0x1, PT ;  /* 0xffffffff1e00780c */ /* 0x000fda0003fc5270 */
[----:B0-----:R-:W-:Y:S05]  /*a610*/  @!P6 BRA `(.L_x_587) ;  /* 0x00000000001ce947 */ /* 0x001fea0003800000 */
.L_x_588:
[----:B------:R-:W-:Y:S02]  /*a620*/  MOV R28, UR18 ;  /* 0x00000012001c7c02 */ /* 0x000fe40008000f00 */
[----:B------:R-:W-:-:S05]  /*a630*/  MOV R29, UR19 ;  /* 0x00000013001d7c02 */ /* 0x000fca0008000f00 */
[----:B------:R-:W2:Y:S04]  /*a640*/  LDG.E.STRONG.GPU R28, desc[UR20][R28.64] ;  /* 0x000000141c1c7981 */ /* 0x000ea8000c1ef900 */
[----:B--2---:R-:W-:Y:S01]  /*a650*/  CCTL.IVALL ;  /* 0x00000000ff00798f */ /* 0x004fe20002000000 */
[----:B------:R-:W-:Y:S05]  /*a660*/  YIELD ;  /* 0x0000000000007946 */ /* 0x000fea0003800000 */
[----:B------:R-:W-:-:S13]  /*a670*/  ISETP.NE.AND P6, PT, R28, R30, PT ;  /* 0x0000001e1c00720c */ /* 0x000fda0003fc5270 */
[----:B------:R-:W-:Y:S05]  /*a680*/  @P6 BRA `(.L_x_588) ;  /* 0xfffffffc00e46947 */ /* 0x000fea000383ffff */
.L_x_587:
        /* <DEDUP_REMOVED lines=26> */
.L_x_592:
        /* <DEDUP_REMOVED lines=165> */
.L_x_591:
        /* <DEDUP_REMOVED lines=89> */
.L_x_593:
[----:B------:R-:W-:-:S04]  /*b810*/  LOP3.LUT P6, RZ, R71, 0x1, RZ, 0xc0, !PT ;  /* 0x0000000147ff7812 */ /* 0x000fc800078cc0ff */
[----:B------:R-:W-:-:S13]  /*b820*/  ISETP.NE.OR P6, PT, RZ, UR16, P6 ;  /* 0x00000010ff007c0c */ /* 0x000fda000b7c5670 */
[----:B------:R-:W-:Y:S05]  /*b830*/  @!P6 BRA `(.L_x_589) ;  /* 0x0000000000b4e947 */ /* 0x000fea0003800000 */
.L_x_590:
        /* <DEDUP_REMOVED lines=45> */
.L_x_589:
        /* <DEDUP_REMOVED lines=14> */
.L_x_595:
[----:B------:R-:W-:Y:S05]  /*bbf0*/  BSYNC B0 ;  /* 0x0000000000007941 */ /* 0x000fea0003800000 */
.L_x_594:
        /* <DEDUP_REMOVED lines=25> */
.L_x_586:
[----:B------:R-:W0:Y:S01]  /*bd90*/  S2UR UR6, SR_CgaCtaId ;  /* 0x00000000000679c3 */ /* 0x000e220000008800 */
[----:B------:R-:W-:Y:S02]  /*bda0*/  UMOV UR5, 0x400 ;  /* 0x0000040000057882 */ /* 0x000fe40000000000 */
[----:B0-----:R-:W-:-:S03]  /*bdb0*/  ULEA UR5, UR6, UR5, 0x18 ;  /* 0x0000000506057291 */ /* 0x001fc6000f8ec03f */
[----:B------:R-:W-:-:S06]  /*bdc0*/  ULDC UR6, c[0x0][0x2bc] ;  /* 0x0000af0000067ab9 */ /* 0x000fcc0000000800 */
[----:B------:R0:W-:Y:S01]  /*bdd0*/  @!P0 STS.64 [UR5+0x80], R60 ;  /* 0x0000803cff008988 */ /* 0x0001e20008000a05 */
[----:B------:R-:W-:Y:S06]  /*bde0*/  BAR.SYNC.DEFER_BLOCKING 0x0 ;  /* 0x0000000000007b1d */ /* 0x000fec0000010000 */
[----:B0-----:R-:W2:Y:S01]  /*bdf0*/  LDL.LU R61, [R1+0x44] ;  /* 0x00004400013d7983 */ /* 0x001ea20000300800 */
[----:B------:R-:W-:Y:S02]  /*be00*/  SHF.L.U32 R30, R66, 0x10, RZ ;  /* 0x00000010421e7819 */ /* 0x000fe400000006ff */
[----:B------:R-:W-:-:S03]  /*be10*/  SHF.L.U32 R31, R31, 0x10, RZ ;  /* 0x000000101f1f7819 */ /* 0x000fc600000006ff */
[----:B------:R-:W-:-:S04]  /*be20*/  FADD.FTZ R30, R30, -UR23 ;  /* 0x800000171e1e7e21 */ /* 0x000fc80008010000 */
[----:B------:R-:W-:Y:S01]  /*be30*/  FMUL.FTZ R30, R30, UR24 ;  /* 0x000000181e1e7c20 */ /* 0x000fe20008410000 */
        /* <DEDUP_REMOVED lines=28> */
.L_x_596:
        /* <DEDUP_REMOVED lines=8> */
[----:B-----5:R-:W-:Y:S01]  /*c080*/  FFMA.FTZ R60, R28, R5, -R60 ;  /* 0x000000051c3c7223 */ /* 0x020fe2000001083c */
        /* <DEDUP_REMOVED lines=15> */
.L_x_598:
[----:B------:R-:W-:Y:S05]  /*c180*/  BSYNC B0 ;  /* 0x0000000000007941 */ /* 0x000fea0003800000 */
.L_x_597:
        /* <DEDUP_REMOVED lines=28> */
.L_x_599:
        /* <DEDUP_REMOVED lines=9> */
[----:B-----5:R-:W-:Y:S01]  /*c3e0*/  FFMA.FTZ R31, R28, R5, -R31 ;  /* 0x000000051c1f7223 */ /* 0x020fe2000001081f */
        /* <DEDUP_REMOVED lines=16> */
.L_x_601:
[----:B------:R-:W-:Y:S05]  /*c4f0*/  BSYNC B0 ;  /* 0x0000000000007941 */ /* 0x000fea0003800000 */
.L_x_600:
        /* <DEDUP_REMOVED lines=28> */
.L_x_602:
        /* <DEDUP_REMOVED lines=26> */
.L_x_604:
[----:B------:R-:W-:Y:S05]  /*c860*/  BSYNC B0 ;  /* 0x0000000000007941 */ /* 0x000fea0003800000 */
.L_x_603:
        /* <DEDUP_REMOVED lines=29> */
.L_x_605:
        /* <DEDUP_REMOVED lines=26> */
.L_x_607:
[----:B------:R-:W-:Y:S05]  /*cbe0*/  BSYNC B0 ;  /* 0x0000000000007941 */ /* 0x000fea0003800000 */
.L_x_606:
        /* <DEDUP_REMOVED lines=32> */
.L_x_608:
        /* <DEDUP_REMOVED lines=26> */
.L_x_610:
[----:B------:R-:W-:Y:S05]  /*cf90*/  BSYNC B0 ;  /* 0x0000000000007941 */ /* 0x000fea0003800000 */
.L_x_609:
        /* <DEDUP_REMOVED lines=28> */
.L_x_611:
        /* <DEDUP_REMOVED lines=26> */
.L_x_613:
[----:B------:R-:W-:Y:S05]  /*d300*/  BSYNC B0 ;  /* 0x0000000000007941 */ /* 0x000fea0003800000 */
.L_x_612:
        /* <DEDUP_REMOVED lines=11> */
[----:B01----:R-:W-:-:S06]  /*d3c0*/  FMUL.FTZ R30, R29, -1.4426950216293334961 ;  /* 0xbfb8aa3b1d1e7820 */ /* 0x003fcc0000410000 */
        /* <DEDUP_REMOVED lines=16> */
.L_x_614:
[----:B------:R-:W-:Y:S01]  /*d4d0*/  LOP3.LUT P0, RZ, R71, 0x20, RZ, 0xc0, !PT ;  /* 0x0000002047ff7812 */ /* 0x000fe2000780c0ff */
[----:B------:R-:W-:-:S12]  /*d4e0*/  BSSY B0, `(.L_x_615) ;  /* 0x0000019000007945 */ /* 0x000fd80003800000 */
[----:B------:R-:W-:Y:S05]  /*d4f0*/  @!P0 BRA `(.L_x_616) ;  /* 0x00000000005c8947 */ /* 0x000fea0003800000 */
[----:B------:R-:W-:Y:S01]  /*d500*/  MOV R29, UR5 ;  /* 0x00000005001d7c02 */ /* 0x000fe20008000f00 */
[----:B------:R-:W-:Y:S01]  /*d510*/  ULDC.64 UR14, c[0x0][0x288] ;  /* 0x0000a200000e7ab9 */ /* 0x000fe20000000a00 */
[C---:B01----:R-:W-:Y:S02]  /*d520*/  IADD3 R30, R72.reuse, 0x30, RZ ;  /* 0x00000030481e7810 */ /* 0x043fe40007ffe0ff */
        /* <DEDUP_REMOVED lines=20> */
.L_x_616:
[----:B------:R-:W-:Y:S05]  /*d670*/  BSYNC B0 ;  /* 0x0000000000007941 */ /* 0x000fea0003800000 */
.L_x_615:
[----:B------:R-:W3:Y:S01]  /*d680*/  LDL.LU R28, [R1+0x18] ;  /* 0x00001800011c7983 */ /* 0x000ee20000300800 */
[----:B------:R-:W-:Y:S01]  /*d690*/  FADD.FTZ R57, R57, -UR23 ;  /* 0x8000001739397e21 */ /* 0x000fe20008010000 */
[----:B------:R-:W-:Y:S01]  /*d6a0*/  FADD.FTZ R83, R83, -UR23 ;  /* 0x8000001753537e21 */ /* 0x000fe20008010000 */
[----:B------:R-:W-:Y:S02]  /*d6b0*/  SHF.L.U32 R86, R86, 0x10, RZ ;  /* 0x0000001056567819 */ /* 0x000fe400000006ff */
[----:B------:R-:W-:Y:S01]  /*d6c0*/  SHF.L.U32 R56, R56, 0x10, RZ ;  /* 0x0000001038387819 */ /* 0x000fe200000006ff */
[----:B------:R-:W-:Y:S01]  /*d6d0*/  FMUL.FTZ R57, R57, UR24 ;  /* 0x0000001839397c20 */ /* 0x000fe20008410000 */
[----:B------:R-:W-:Y:S01]  /*d6e0*/  SHF.L.U32 R85, R85, 0x10, RZ ;  /* 0x0000001055557819 */ /* 0x000fe200000006ff */
[----:B------:R-:W-:Y:S01]  /*d6f0*/  FMUL.FTZ R83, R83, UR24 ;  /* 0x0000001853537c20 */ /* 0x000fe20008410000 */
[----:B---3--:R-:W-:Y:S01]  /*d700*/  SHF.L.U32 R28, R28, 0x10, RZ ;  /* 0x000000101c1c7819 */ /* 0x008fe200000006ff */
[----:B------:R-:W-:Y:S06]  /*d710*/  @!P1 BRA `(.L_x_617) ;  /* 0x0000000000489947 */ /* 0x000fec0003800000 */
[----:B-----5:R-:W-:-:S04]  /*d720*/  FFMA.FTZ R29, R57, R5, R2 ;  /* 0x00000005391d7223 */ /* 0x020fc80000010002 */
[----:B012---:R-:W-:-:S06]  /*d730*/  FMUL.FTZ R30, R29, -1.4426950216293334961 ;  /* 0xbfb8aa3b1d1e7820 */ /* 0x007fcc0000410000 */
        /* <DEDUP_REMOVED lines=16> */
.L_x_617:
[----:B------:R-:W-:Y:S01]  /*d840*/  LOP3.LUT P0, RZ, R71, 0x10, RZ, 0xc0, !PT ;  /* 0x0000001047ff7812 */ /* 0x000fe2000780c0ff */
[----:B------:R-:W-:-:S12]  /*d850*/  BSSY B0, `(.L_x_618) ;  /* 0x0000019000007945 */ /* 0x000fd80003800000 */
[----:B------:R-:W-:Y:S05]  /*d860*/  @!P0 BRA `(.L_x_619) ;  /* 0x00000000005c8947 */ /* 0x000fea0003800000 */
[----:B------:R-:W-:Y:S01]  /*d870*/  MOV R29, UR5 ;  /* 0x00000005001d7c02 */ /* 0x000fe20008000f00 */
[----:B------:R-:W-:Y:S01]  /*d880*/  ULDC.64 UR14, c[0x0][0x288] ;  /* 0x0000a200000e7ab9 */ /* 0x000fe20000000a00 */
[C---:B012---:R-:W-:Y:S02]  /*d890*/  IADD3 R30, R72.reuse, 0x38, RZ ;  /* 0x00000038481e7810 */ /* 0x047fe40007ffe0ff */
        /* <DEDUP_REMOVED lines=20> */
.L_x_619:
[----:B------:R-:W-:Y:S05]  /*d9e0*/  BSYNC B0 ;  /* 0x0000000000007941 */ /* 0x000fea0003800000 */
.L_x_618:
        /* <DEDUP_REMOVED lines=9> */
[----:B-----5:R-:W-:-:S04]  /*da80*/  FFMA.FTZ R28, R56, R5, R2 ;  /* 0x00000005381c7223 */ /* 0x020fc80000010002 */
        /* <DEDUP_REMOVED lines=17> */
.L_x_620:
        /* <DEDUP_REMOVED lines=11> */
[----:B-----5:R-:W-:Y:S02]  /*dc50*/  FFMA.FTZ R28, R55, R5, -R28 ;  /* 0x00000005371c7223 */ /* 0x020fe4000001081c */
        /* <DEDUP_REMOVED lines=14> */
.L_x_622:
[----:B------:R-:W-:Y:S05]  /*dd40*/  BSYNC B0 ;  /* 0x0000000000007941 */ /* 0x000fea0003800000 */
.L_x_621:
        /* <DEDUP_REMOVED lines=27> */
.L_x_623:
        /* <DEDUP_REMOVED lines=26> */
.L_x_625:
[----:B------:R-:W-:Y:S05]  /*e0a0*/  BSYNC B0 ;  /* 0x0000000000007941 */ /* 0x000fea0003800000 */
.L_x_624:
        /* <DEDUP_REMOVED lines=27> */
.L_x_626:
        /* <DEDUP_REMOVED lines=26> */
.L_x_628:
[----:B------:R-:W-:Y:S05]  /*e400*/  BSYNC B0 ;  /* 0x0000000000007941 */ /* 0x000fea0003800000 */
.L_x_627:
        /* <DEDUP_REMOVED lines=27> */
.L_x_629:
[----:B------:R-:W-:Y:S04]  /*e5c0*/  BSSY B0, `(.L_x_630) ;  /* 0x0000019000007945 */ /* 0x000fe80003800000 */
        /* <DEDUP_REMOVED lines=24> */
.L_x_631:
[----:B------:R-:W-:Y:S05]  /*e750*/  BSYNC B0 ;  /* 0x0000000000007941 */ /* 0x000fea0003800000 */
.L_x_630:
[----:B------:R-:W-:Y:S01]  /*e760*/  FADD.FTZ R42, R42, -UR23 ;  /* 0x800000172a2a7e21 */ /* 0x000fe20008010000 */
[----:B------:R-:W-:Y:S01]  /*e770*/  FADD.FTZ R97, R97, -UR23 ;  /* 0x8000001761617e21 */ /* 0x000fe20008010000 */
[----:B01234-:R-:W-:Y:S02]  /*e780*/  SHF.L.U32 R34, R41, 0x10, RZ ;  /* 0x0000001029227819 */ /* 0x01ffe400000006ff */
        /* <DEDUP_REMOVED lines=24> */
.L_x_632:
[----:B------:R-:W-:Y:S04]  /*e910*/  BSSY B0, `(.L_x_633) ;  /* 0x0000019000007945 */ /* 0x000fe80003800000 */
[----:B------:R-:W-:Y:S05]  /*e920*/  @!P4 BRA `(.L_x_634) ;  /* 0x00000000005cc947 */ /* 0x000fea0003800000 */
[----:B------:R-:W-:Y:S01]  /*e930*/  MOV R29, UR5 ;  /* 0x00000005001d7c02 */ /* 0x000fe20008000f00 */
[----:B------:R-:W-:Y:S01]  /*e940*/  ULDC.64 UR14, c[0x0][0x288] ;  /* 0x0000a200000e7ab9 */ /* 0x000fe20000000a00 */
[----:B------:R-:W-:Y:S02]  /*e950*/  IADD3 R30, R72, 0x60, RZ ;  /* 0x00000060481e7810 */ /* 0x000fe40007ffe0ff */
[----:B------:R-:W-:Y:S01]  /*e960*/  MOV R28, UR5 ;  /* 0x00000005001c7c02 */ /* 0x000fe20008000f00 */
[----:B------:R-:W-:Y:S01]  /*e970*/  FFMA.FTZ R29, R42, R29, UR6 ;  /* 0x000000062a1d7e23 */ /* 0x000fe2000801001d */
[----:B------:R-:W-:Y:S02]  /*e980*/  SHF.R.S32.HI R30, RZ, 0x1f, R30 ;  /* 0x0000001fff1e7819 */ /* 0x000fe4000001141e */
[----:B------:R-:W-:Y:S01]  /*e990*/  IADD3 R31, R72, 0x60, RZ ;  /* 0x00000060481f7810 */ /* 0x000fe20007ffe0ff */
[----:B-----5:R-:W-:Y:S01]  /*e9a0*/  FFMA.FTZ R34, R34, R5, -R29 ;  /* 0x0000000522227223 */ /* 0x020fe2000001081d */
[----:B------:R-:W-:Y:S01]  /*e9b0*/  FFMA.FTZ R97, R97, R28, UR6 ;  /* 0x0000000661617e23 */ /* 0x000fe2000801001c */
[----:B------:R-:W-:Y:S01]  /*e9c0*/  MOV R28, R48 ;  /* 0x00000030001c7202 */ /* 0x000fe20000000f00 */
[----:B------:R-:W-:Y:S01]  /*e9d0*/  IMAD R30, R30, UR14, RZ ;  /* 0x0000000e1e1e7c24 */ /* 0x000fe2000f8e02ff */
[----:B------:R-:W-:Y:S01]  /*e9e0*/  MOV R29, R47 ;  /* 0x0000002f001d7202 */ /* 0x000fe20000000f00 */
[----:B------:R-:W-:-:S02]  /*e9f0*/  FFMA.FTZ R36, R36, R0, -R97 ;  /* 0x0000000024247223 */ /* 0x000fc40000010861 */
[----:B------:R-:W-:-:S04]  /*ea00*/  IMAD.WIDE.U32 R28, R31, UR14, R28 ;  /* 0x0000000e1f1c7c25 */ /* 0x000fc8000f8e001c */
[----:B------:R-:W-:Y:S01]  /*ea10*/  FMUL.FTZ R36, R36, UR24 ;  /* 0x0000001824247c20 */ /* 0x000fe20008410000 */
[----:B------:R-:W-:Y:S01]  /*ea20*/  IMAD R31, R31, UR15, R30 ;  /* 0x0000000f1f1f7c24 */ /* 0x000fe2000f8e021e */
[----:B------:R-:W-:Y:S02]  /*ea30*/  ULDC.64 UR14, c[0x0][0x210] ;  /* 0x00008400000e7ab9 */ /* 0x000fe40000000a00 */
[----:B------:R-:W-:Y:S02]  /*ea40*/  LEA R30, P0, R28, UR14, 0x1 ;  /* 0x0000000e1c1e7c11 */ /* 0x000fe4000f8008ff */
[----:B------:R-:W-:-:S04]  /*ea50*/  IADD3 R29, R29, R31, RZ ;  /* 0x0000001f1d1d7210 */ /* 0x000fc80007ffe0ff */
[----:B------:R-:W-:Y:S01]  /*ea60*/  LEA.HI.X R31, R28, UR15, R29, 0x1, P0 ;  /* 0x0000000f1c1f7c11 */ /* 0x000fe200080f0c1d */
[----:B------:R-:W-:-:S05]  /*ea70*/  FMUL.FTZ R29, R34, UR24 ;  /* 0x00000018221d7c20 */ /* 0x000fca0008410000 */
[----:B------:R-:W-:-:S05]  /*ea80*/  F2FP.BF16.F32.PACK_AB R29, R36, R29 ;  /* 0x0000001d241d723e */ /* 0x000fca00000010ff */
[----:B------:R0:W-:Y:S02]  /*ea90*/  STG.E desc[UR20][R30.64], R29 ;  /* 0x0000001d1e007986 */ /* 0x0001e4000c101914 */
.L_x_634:
[----:B------:R-:W-:Y:S05]  /*eaa0*/  BSYNC B0 ;  /* 0x0000000000007941 */ /* 0x000fea0003800000 */
.L_x_633:
        /* <DEDUP_REMOVED lines=9> */
[----:B-----5:R-:W-:Y:S01]  /*eb40*/  FFMA.FTZ R27, R31, R5, R2 ;  /* 0x000000051f1b7223 */ /* 0x020fe20000010002 */
        /* <DEDUP_REMOVED lines=17> */
.L_x_635:
[----:B------:R-:W-:Y:S04]  /*ec60*/  BSSY B0, `(.L_x_636) ;  /* 0x0000019000007945 */ /* 0x000fe80003800000 */
[----:B------:R-:W-:Y:S05]  /*ec70*/  @!P3 BRA `(.L_x_637) ;  /* 0x00000000005cb947 */ /* 0x000fea0003800000 */
[C---:B------:R-:W-:Y:S01]  /*ec80*/  IADD3 R26, R72.reuse, 0x68, RZ ;  /* 0x00000068481a7810 */ /* 0x040fe20007ffe0ff */
[----:B------:R-:W-:Y:S01]  /*ec90*/  ULDC.64 UR14, c[0x0][0x288] ;  /* 0x0000a200000e7ab9 */ /* 0x000fe20000000a00 */
[----:B------:R-:W-:Y:S02]  /*eca0*/  IADD3 R29, R72, 0x68, RZ ;  /* 0x00000068481d7810 */ /* 0x000fe40007ffe0ff */
[----:B------:R-:W-:Y:S02]  /*ecb0*/  SHF.R.S32.HI R26, RZ, 0x1f, R26 ;  /* 0x0000001fff1a7819 */ /* 0x000fe4000001141a */
[----:B-----5:R-:W-:-:S03]  /*ecc0*/  MOV R27, R47 ;  /* 0x0000002f001b7202 */ /* 0x020fc60000000f00 */
        /* <DEDUP_REMOVED lines=18> */
.L_x_637:
[----:B------:R-:W-:Y:S05]  /*edf0*/  BSYNC B0 ;  /* 0x0000000000007941 */ /* 0x000fea0003800000 */
.L_x_636:
        /* <DEDUP_REMOVED lines=27> */
.L_x_638:
        /* <DEDUP_REMOVED lines=25> */
.L_x_640:
[----:B------:R-:W-:Y:S05]  /*f140*/  BSYNC B0 ;  /* 0x0000000000007941 */ /* 0x000fea0003800000 */
.L_x_639:
        /* <DEDUP_REMOVED lines=27> */
.L_x_641:
[----:B------:R-:W-:Y:S01]  /*f300*/  LOP3.LUT P0, RZ, R71, 0x100000, RZ, 0xc0, !PT ;  /* 0x0010000047ff7812 */ /* 0x000fe2000780c0ff */
[----:B------:R-:W-:-:S12]  /*f310*/  BSSY B0, `(.L_x_642) ;  /* 0x0000018000007945 */ /* 0x000fd80003800000 */
[----:B------:R-:W-:Y:S05]  /*f320*/  @!P0 BRA `(.L_x_643) ;  /* 0x0000000000588947 */ /* 0x000fea0003800000 */
[----:B------:R-:W-:Y:S01]  /*f330*/  IADD3 R25, R72, 0x78, RZ ;  /* 0x0000007848197810 */ /* 0x000fe20007ffe0ff */
[----:B------:R-:W-:Y:S01]  /*f340*/  ULDC.64 UR14, c[0x0][0x288] ;  /* 0x0000a200000e7ab9 */ /* 0x000fe20000000a00 */
[----:B-----5:R-:W-:Y:S02]  /*f350*/  MOV R22, R48 ;  /* 0x0000003000167202 */ /* 0x020fe40000000f00 */
        /* <DEDUP_REMOVED lines=19> */
.L_x_643:
[----:B------:R-:W-:Y:S05]  /*f490*/  BSYNC B0 ;  /* 0x0000000000007941 */ /* 0x000fea0003800000 */
.L_x_642:
        /* <DEDUP_REMOVED lines=27> */
.L_x_644:
        /* <DEDUP_REMOVED lines=25> */
.L_x_646:
[----:B------:R-:W-:Y:S05]  /*f7e0*/  BSYNC B0 ;  /* 0x0000000000007941 */ /* 0x000fea0003800000 */
.L_x_645:
        /* <DEDUP_REMOVED lines=27> */
.L_x_647:
        /* <DEDUP_REMOVED lines=25> */
.L_x_649:
[----:B------:R-:W-:Y:S05]  /*fb30*/  BSYNC B0 ;  /* 0x0000000000007941 */ /* 0x000fea0003800000 */
.L_x_648:
[----:B------:R-:W2:Y:S01]  /*fb40*/  LDL.LU R18, [R1] ;  /* 0x0000000001127983 */ /* 0x000ea20000300800 */
[----:B------:R-:W-:Y:S01]  /*fb50*/  FADD.FTZ R24, R24, -UR23 ;  /* 0x8000001718187e21 */ /* 0x000fe20008010000 */
[----:B------:R-:W-:Y:S01]  /*fb60*/  FADD.FTZ R22, R121, -UR23 ;  /* 0x8000001779167e21 */ /* 0x000fe20008010000 */
[----:B0-----:R-:W-:Y:S02]  /*fb70*/  SHF.L.U32 R20, R17, 0x10, RZ ;  /* 0x0000001011147819 */ /* 0x001fe400000006ff */
[----:B------:R-:W-:Y:S01]  /*fb80*/  SHF.L.U32 R21, R16, 0x10, RZ ;  /* 0x0000001010157819 */ /* 0x000fe200000006ff */
[----:B------:R-:W-:Y:S01]  /*fb90*/  FMUL.FTZ R25, R24, UR24 ;  /* 0x0000001818197c20 */ /* 0x000fe20008410000 */
[----:B------:R-:W-:Y:S01]  /*fba0*/  SHF.L.U32 R125, R125, 0x10, RZ ;  /* 0x000000107d7d7819 */ /* 0x000fe200000006ff */
[----:B------:R-:W-:Y:S01]  /*fbb0*/  FMUL.FTZ R22, R22, UR24 ;  /* 0x0000001816167c20 */ /* 0x000fe20008410000 */
[----:B--2---:R-:W-:Y:S01]  /*fbc0*/  SHF.L.U32 R23, R18, 0x10, RZ ;  /* 0x0000001012177819 */ /* 0x004fe200000006ff */
        /* <DEDUP_REMOVED lines=19> */
.L_x_650:
        /* <DEDUP_REMOVED lines=25> */
.L_x_652:
[----:B------:R-:W-:Y:S05]  /*fe90*/  BSYNC B0 ;  /* 0x0000000000007941 */ /* 0x000fea0003800000 */
.L_x_651:
[----:B------:R-:W-:Y:S01]  /*fea0*/  FADD.FTZ R21, R21, -UR23 ;  /* 0x8000001715157e21 */ /* 0x000fe20008010000 */
[----:B------:R-:W-:Y:S01]  /*feb0*/  FADD.FTZ R22, R125, -UR23 ;  /* 0x800000177d167e21 */ /* 0x000fe20008010000 */
[----:B------:R-:W-:Y:S02]  /*fec0*/  SHF.L.U32 R20, R15, 0x10, RZ ;  /* 0x000000100f147819 */ /* 0x000fe400000006ff */
[----:B0-----:R-:W-:Y:S01]  /*fed0*/  SHF.L.U32 R19, R124, 0x10, RZ ;  /* 0x000000107c137819 */ /* 0x001fe200000006ff */
        /* <DEDUP_REMOVED lines=23> */
.L_x_653:
        /* <DEDUP_REMOVED lines=25> */
.L_x_655:
[----:B------:R-:W-:Y:S05]  /*101e0*/  BSYNC B0 ;  /* 0x0000000000007941 */ /* 0x000fea0003800000 */
.L_x_654:
        /* <DEDUP_REMOVED lines=27> */
.L_x_656:
[----:B------:R-:W-:Y:S01]  /*103a0*/  LOP3.LUT P0, RZ, R71, 0x8000, RZ, 0xc0, !PT ;  /* 0x0000800047ff7812 */ /* 0x000fe2000780c0ff */
[----:B------:R-:W-:-:S12]  /*103b0*/  BSSY B0, `(.L_x_657) ;  /* 0x0000018000007945 */ /* 0x000fd80003800000 */
[----:B------:R-:W-:Y:S05]  /*103c0*/  @!P0 BRA `(.L_x_658) ;  /* 0x0000000000588947 */ /* 0x000fea0003800000 */
[----:B------:R-:W-:Y:S01]  /*103d0*/  IADD3 R15, R72, 0xa0, RZ ;  /* 0x000000a0480f7810 */ /* 0x000fe20007ffe0ff */
[----:B------:R-:W-:Y:S01]  /*103e0*/  ULDC.64 UR14, c[0x0][0x288] ;  /* 0x0000a200000e7ab9 */ /* 0x000fe20000000a00 */
[----:B-----5:R-:W-:Y:S02]  /*103f0*/  MOV R12, R48 ;  /* 0x00000030000c7202 */ /* 0x020fe40000000f00 */
[----:B------:R-:W-:Y:S02]  /*10400*/  SHF.R.S32.HI R14, RZ, 0x1f, R15 ;  /* 0x0000001fff0e7819 */ /* 0x000fe4000001140f */
[----:B------:R-:W-:Y:S02]  /*10410*/  MOV R13, R47 ;  /* 0x0000002f000d7202 */ /* 0x000fe40000000f00 */
[----:B------:R-:W-:Y:S01]  /*10420*/  MOV R19, UR5 ;  /* 0x0000000500137c02 */ /* 0x000fe20008000f00 */
[----:B------:R-:W-:Y:S02]  /*10430*/  IMAD R14, R14, UR14, RZ ;  /* 0x0000000e0e0e7c24 */ /* 0x000fe4000f8e02ff */
[----:B------:R-:W-:-:S04]  /*10440*/  IMAD.WIDE.U32 R12, R15, UR14, R12 ;  /* 0x0000000e0f0c7c25 */ /* 0x000fc8000f8e000c */
[----:B------:R-:W-:Y:S01]  /*10450*/  IMAD R15, R15, UR15, R14 ;  /* 0x0000000f0f0f7c24 */ /* 0x000fe2000f8e020e */
[----:B------:R-:W-:Y:S02]  /*10460*/  ULDC.64 UR14, c[0x0][0x210] ;  /* 0x00008400000e7ab9 */ /* 0x000fe40000000a00 */
[----:B------:R-:W-:Y:S02]  /*10470*/  LEA R14, P0, R12, UR14, 0x1 ;  /* 0x0000000e0c0e7c11 */ /* 0x000fe4000f8008ff */
[----:B------:R-:W-:-:S04]  /*10480*/  IADD3 R15, R13, R15, RZ ;  /* 0x0000000f0d0f7210 */ /* 0x000fc80007ffe0ff */
[----:B------:R-:W-:Y:S02]  /*10490*/  LEA.HI.X R15, R12, UR15, R15, 0x1, P0 ;  /* 0x0000000f0c0f7c11 */ /* 0x000fe400080f0c0f */
[----:B------:R-:W-:-:S05]  /*104a0*/  MOV R12, UR5 ;  /* 0x00000005000c7c02 */ /* 0x000fca0008000f00 */
[----:B------:R-:W-:Y:S01]  /*104b0*/  FFMA.FTZ R13, R23, R12, UR6 ;  /* 0x00000006170d7e23 */ /* 0x000fe2000801000c */
[----:B------:R-:W-:-:S03]  /*104c0*/  FFMA.FTZ R12, R26, R19, UR6 ;  /* 0x000000061a0c7e23 */ /* 0x000fc60008010013 */
[----:B------:R-:W-:Y:S01]  /*104d0*/  FFMA.FTZ R13, R20, R5, -R13 ;  /* 0x00000005140d7223 */ /* 0x000fe2000001080d */
[----:B------:R-:W-:-:S03]  /*104e0*/  FFMA.FTZ R12, R17, R0, -R12 ;  /* 0x00000000110c7223 */ /* 0x000fc6000001080c */
[----:B------:R-:W-:Y:S01]  /*104f0*/  FMUL.FTZ R13, R13, UR24 ;  /* 0x000000180d0d7c20 */ /* 0x000fe20008410000 */
[----:B------:R-:W-:-:S05]  /*10500*/  FMUL.FTZ R12, R12, UR24 ;  /* 0x000000180c0c7c20 */ /* 0x000fca0008410000 */
[----:B------:R-:W-:-:S05]  /*10510*/  F2FP.BF16.F32.PACK_AB R13, R12, R13 ;  /* 0x0000000d0c0d723e */ /* 0x000fca00000010ff */
[----:B------:R0:W-:Y:S02]  /*10520*/  STG.E desc[UR20][R14.64], R13 ;  /* 0x0000000d0e007986 */ /* 0x0001e4000c101914 */
.L_x_658:
[----:B------:R-:W-:Y:S05]  /*10530*/  BSYNC B0 ;  /* 0x0000000000007941 */ /* 0x000fea0003800000 */
.L_x_657:
        /* <DEDUP_REMOVED lines=27> */
.L_x_659:
        /* <DEDUP_REMOVED lines=25> */
.L_x_661:
[----:B------:R-:W-:Y:S05]  /*10880*/  BSYNC B0 ;  /* 0x0000000000007941 */ /* 0x000fea0003800000 */
.L_x_660:
        /* <DEDUP_REMOVED lines=27> */
.L_x_662:
        /* <DEDUP_REMOVED lines=25> */
.L_x_664:
[----:B------:R-:W-:Y:S05]  /*10bd0*/  BSYNC B0 ;  /* 0x0000000000007941 */ /* 0x000fea0003800000 */
.L_x_663:
        /* <DEDUP_REMOVED lines=27> */
.L_x_665:
        /* <DEDUP_REMOVED lines=25> */
.L_x_667:
[----:B------:R-:W-:Y:S05]  /*10f20*/  BSYNC B0 ;  /* 0x0000000000007941 */ /* 0x000fea0003800000 */
.L_x_666:
[----:B------:R-:W2:Y:S01]  /*10f30*/  LDL.LU R6, [R1+0x78] ;  /* 0x0000780001067983 */ /* 0x000ea20000300800 */
[----:B------:R-:W-:Y:S01]  /*10f40*/  FADD.FTZ R17, R17, -UR23 ;  /* 0x8000001711117e21 */ /* 0x000fe20008010000 */
[----:B------:R-:W-:Y:S01]  /*10f50*/  FADD.FTZ R107, R107, -UR23 ;  /* 0x800000176b6b7e21 */ /* 0x000fe20008010000 */
[----:B------:R-:W-:Y:S01]  /*10f60*/  IMAD R33, R60, UR22, R33 ;  /* 0x000000163c217c24 */ /* 0x000fe2000f8e0221 */
[----:B------:R-:W-:Y:S01]  /*10f70*/  SHF.L.U32 R4, R4, 0x10, RZ ;  /* 0x0000001004047819 */ /* 0x000fe200000006ff */
[----:B------:R-:W-:Y:S01]  /*10f80*/  FMUL.FTZ R17, R17, UR24 ;  /* 0x0000001811117c20 */ /* 0x000fe20008410000 */
[----:B------:R-:W-:Y:S01]  /*10f90*/  SHF.L.U32 R11, R104, 0x10, RZ ;  /* 0x00000010680b7819 */ /* 0x000fe200000006ff */
[----:B------:R-:W-:Y:S01]  /*10fa0*/  FMUL.FTZ R16, R107, UR24 ;  /* 0x000000186b107c20 */ /* 0x000fe20008410000 */
[----:B--2---:R-:W-:Y:S01]  /*10fb0*/  SHF.L.U32 R15, R6, 0x10, RZ ;  /* 0x00000010060f7819 */ /* 0x004fe200000006ff */
[----:B------:R-:W-:Y:S06]  /*10fc0*/  @!P1 BRA `(.L_x_668) ;  /* 0x0000000000489947 */ /* 0x000fec0003800000 */
[----:B-----5:R-:W-:Y:S01]  /*10fd0*/  FFMA.FTZ R6, R17, R5, R2 ;  /* 0x0000000511067223 */ /* 0x020fe20000010002 */
        /* <DEDUP_REMOVED lines=17> */
.L_x_668:
[----:B------:R-:W-:Y:S01]  /*110f0*/  LOP3.LUT P0, RZ, R71, 0x800, RZ, 0xc0, !PT ;  /* 0x0000080047ff7812 */ /* 0x000fe2000780c0ff */
[----:B------:R-:W-:-:S12]  /*11100*/  BSSY B0, `(.L_x_669) ;  /* 0x0000018000007945 */ /* 0x000fd80003800000 */
[----:B------:R-:W-:Y:S05]  /*11110*/  @!P0 BRA `(.L_x_670) ;  /* 0x0000000000588947 */ /* 0x000fea0003800000 */
[----:B0-----:R-:W-:Y:S01]  /*11120*/  IADD3 R9, R72, 0xc0, RZ ;  /* 0x000000c048097810 */ /* 0x001fe20007ffe0ff */
        /* <DEDUP_REMOVED lines=21> */
.L_x_670:
[----:B------:R-:W-:Y:S05]  /*11280*/  BSYNC B0 ;  /* 0x0000000000007941 */ /* 0x000fea0003800000 */
.L_x_669:
[----:B------:R-:W2:Y:S01]  /*11290*/  LDL.LU R4, [R1+0x74] ;  /* 0x0000740001047983 */ /* 0x000ea20000300800 */
[----:B------:R-:W-:Y:S01]  /*112a0*/  SHF.L.U32 R103, R103, 0x10, RZ ;  /* 0x0000001067677819 */ /* 0x000fe200000006ff */
[----:B------:R-:W-:Y:S01]  /*112b0*/  FADD.FTZ R15, R15, -UR23 ;  /* 0x800000170f0f7e21 */ /* 0x000fe20008010000 */
[----:B------:R-:W-:Y:S01]  /*112c0*/  IADD3 R17, R33, 0xc8, RZ ;  /* 0x000000c821117810 */ /* 0x000fe20007ffe0ff */
[----:B------:R-:W-:Y:S01]  /*112d0*/  ULDC.64 UR14, c[0x0][0x290] ;  /* 0x0000a400000e7ab9 */ /* 0x000fe20000000a00 */
[----:B------:R-:W-:Y:S01]  /*112e0*/  SHF.L.U32 R11, R100, 0x10, RZ ;  /* 0x00000010640b7819 */ /* 0x000fe200000006ff */
[----:B------:R-:W-:Y:S01]  /*112f0*/  FADD.FTZ R103, R103, -UR23 ;  /* 0x8000001767677e21 */ /* 0x000fe20008010000 */
[----:B------:R-:W-:Y:S01]  /*11300*/  FMUL.FTZ R15, R15, UR24 ;  /* 0x000000180f0f7c20 */ /* 0x000fe20008410000 */
[----:B------:R-:W-:Y:S02]  /*11310*/  SHF.R.S32.HI R18, RZ, 0x1f, R17 ;  /* 0x0000001fff127819 */ /* 0x000fe40000011411 */
[----:B------:R-:W-:Y:S01]  /*11320*/  FMUL.FTZ R16, R103, UR24 ;  /* 0x0000001867107c20 */ /* 0x000fe20008410000 */
[----:B--2---:R-:W-:Y:S01]  /*11330*/  SHF.L.U32 R4, R4, 0x10, RZ ;  /* 0x0000001004047819 */ /* 0x004fe200000006ff */
[----:B------:R-:W-:Y:S06]  /*11340*/  @!P1 BRA `(.L_x_671) ;  /* 0x0000000000489947 */ /* 0x000fec0003800000 */
[----:B-----5:R-:W-:Y:S01]  /*11350*/  FFMA.FTZ R6, R15, R5, R2 ;  /* 0x000000050f067223 */ /* 0x020fe20000010002 */
        /* <DEDUP_REMOVED lines=17> */
.L_x_671:
        /* <DEDUP_REMOVED lines=30> */
.L_x_673:
[----:B------:R-:W-:Y:S05]  /*11650*/  BSYNC B0 ;  /* 0x0000000000007941 */ /* 0x000fea0003800000 */
.L_x_672:
        /* <DEDUP_REMOVED lines=10> */
[----:B-----5:R-:W-:Y:S01]  /*11700*/  FFMA.FTZ R6, R15, R5, R2 ;  /* 0x000000050f067223 */ /* 0x020fe20000010002 */
[----:B012---:R-:W-:-:S03]  /*11710*/  FFMA.FTZ R7, R16, R0, R3 ;  /* 0x0000000010077223 */ /* 0x007fc60000010003 */
        /* <DEDUP_REMOVED lines=16> */
.L_x_674:
        /* <DEDUP_REMOVED lines=30> */
.L_x_676:
[----:B------:R-:W-:Y:S05]  /*11a00*/  BSYNC B0 ;  /* 0x0000000000007941 */ /* 0x000fea0003800000 */
.L_x_675:
        /* <DEDUP_REMOVED lines=10> */
[----:B-----5:R-:W-:Y:S01]  /*11ab0*/  FFMA.FTZ R6, R15, R5, R2 ;  /* 0x000000050f067223 */ /* 0x020fe20000010002 */
[----:B0123--:R-:W-:-:S03]  /*11ac0*/  FFMA.FTZ R7, R92, R0, R3 ;  /* 0x000000005c077223 */ /* 0x00ffc60000010003 */
        /* <DEDUP_REMOVED lines=16> */
.L_x_677:
        /* <DEDUP_REMOVED lines=29> */
.L_x_679:
[----:B------:R-:W-:Y:S05]  /*11da0*/  BSYNC B0 ;  /* 0x0000000000007941 */ /* 0x000fea0003800000 */
.L_x_678:
[----:B------:R-:W2:Y:S01]  /*11db0*/  LDL.LU R4, [R1+0x64] ;  /* 0x0000640001047983 */ /* 0x000ea20000300800 */
[----:B------:R-:W-:Y:S01]  /*11dc0*/  FADD.FTZ R70, R70, -UR23 ;  /* 0x8000001746467e21 */ /* 0x000fe20008010000 */
[----:B------:R-:W-:Y:S01]  /*11dd0*/  IADD3 R16, R33, 0xe0, RZ ;  /* 0x000000e021107810 */ /* 0x000fe20007ffe0ff */
[----:B------:R-:W-:Y:S01]  /*11de0*/  FADD.FTZ R82, R82, -UR23 ;  /* 0x8000001752527e21 */ /* 0x000fe20008010000 */
[----:B------:R-:W-:Y:S01]  /*11df0*/  SHF.L.U32 R81, R81, 0x10, RZ ;  /* 0x0000001051517819 */ /* 0x000fe200000006ff */
[----:B------:R-:W-:Y:S01]  /*11e00*/  FMUL.FTZ R15, R70, UR24 ;  /* 0x00000018460f7c20 */ /* 0x000fe20008410000 */
[----:B------:R-:W-:Y:S01]  /*11e10*/  SHF.R.S32.HI R17, RZ, 0x1f, R16 ;  /* 0x0000001fff117819 */ /* 0x000fe20000011410 */
[----:B------:R-:W-:Y:S01]  /*11e20*/  FMUL.FTZ R82, R82, UR24 ;  /* 0x0000001852527c20 */ /* 0x000fe20008410000 */
[----:B--2---:R-:W-:Y:S01]  /*11e30*/  SHF.L.U32 R4, R4, 0x10, RZ ;  /* 0x0000001004047819 */ /* 0x004fe200000006ff */
[----:B------:R-:W-:Y:S06]  /*11e40*/  @!P1 BRA `(.L_x_680) ;  /* 0x0000000000489947 */ /* 0x000fec0003800000 */
[----:B----45:R-:W-:Y:S01]  /*11e50*/  FFMA.FTZ R6, R15, R5, R2 ;  /* 0x000000050f067223 */ /* 0x030fe20000010002 */
[----:B01-3--:R-:W-:-:S03]  /*11e60*/  FFMA.FTZ R7, R82, R0, R3 ;  /* 0x0000000052077223 */ /* 0x00bfc60000010003 */
        /* <DEDUP_REMOVED lines=16> */
.L_x_680:
[----:B------:R-:W-:Y:S01]  /*11f70*/  ISETP.GE.U32.AND P0, PT, R16, UR14, PT ;  /* 0x0000000e10007c0c */ /* 0x000fe2000bf06070 */
[----:B------:R-:W-:Y:S01]  /*11f80*/  BSSY B0, `(.L_x_681) ;  /* 0x000001c000007945 */ /* 0x000fe20003800000 */
[----:B------:R-:W-:Y:S02]  /*11f90*/  SHF.L.U32 R69, R69, 0x10, RZ ;  /* 0x0000001045457819 */ /* 0x000fe400000006ff */
[----:B------:R-:W-:Y:S02]  /*11fa0*/  ISETP.GE.AND.EX P0, PT, R17, UR15, PT, P0 ;  /* 0x0000000f11007c0c */ /* 0x000fe4000bf06300 */
[----:B------:R-:W-:Y:S02]  /*11fb0*/  SHF.L.U32 R75, R75, 0x10, RZ ;  /* 0x000000104b4b7819 */ /* 0x000fe400000006ff */
[----:B------:R-:W-:-:S13]  /*11fc0*/  ISETP.LT.U32.AND P0, PT, R73, 0x188, !P0 ;  /* 0x000001884900780c */ /* 0x000fda0004701070 */
[----:B------:R-:W-:Y:S05]  /*11fd0*/  @!P0 BRA `(.L_x_682) ;  /* 0x0000000000588947 */ /* 0x000fea0003800000 */
[----:B01-34-:R-:W-:Y:S01]  /*11fe0*/  IADD3 R7, R72, 0xe0, RZ ;  /* 0x000000e048077810 */ /* 0x01bfe20007ffe0ff */
        /* <DEDUP_REMOVED lines=21> */
.L_x_682:
[----:B------:R-:W-:Y:S05]  /*12140*/  BSYNC B0 ;  /* 0x0000000000007941 */ /* 0x000fea0003800000 */
.L_x_681:
        /* <DEDUP_REMOVED lines=10> */
[----:B--2-45:R-:W-:Y:S01]  /*121f0*/  FFMA.FTZ R6, R69, R5, R2 ;  /* 0x0000000545067223 */ /* 0x034fe20000010002 */
        /* <DEDUP_REMOVED lines=17> */
.L_x_683:
        /* <DEDUP_REMOVED lines=9> */
[----:B--2-45:R-:W-:Y:S02]  /*123a0*/  MOV R6, R48 ;  /* 0x0000003000067202 */ /* 0x034fe40000000f00 */
[----:B------:R-:W-:Y:S02]  /*123b0*/  SHF.R.S32.HI R10, RZ, 0x1f, R13 ;  /* 0x0000001fff0a7819 */ /* 0x000fe4000001140d */
[----:B01----:R-:W-:-:S03]  /*123c0*/  MOV R7, R47 ;  /* 0x0000002f00077202 */ /* 0x003fc60000000f00 */
[----:B------:R-:W-:Y:S02]  /*123d0*/  IMAD R10, R10, UR16, RZ ;  /* 0x000000100a0a7c24 */ /* 0x000fe4000f8e02ff */
[----:B------:R-:W-:-:S04]  /*123e0*/  IMAD.WIDE.U32 R8, R13, UR16, R6 ;  /* 0x000000100d087c25 */ /* 0x000fc8000f8e0006 */
[----:B------:R-:W-:Y:S01]  /*123f0*/  IMAD R7, R13, UR17, R10 ;  /* 0x000000110d077c24 */ /* 0x000fe2000f8e020a */
[----:B------:R-:W-:Y:S01]  /*12400*/  ULDC.64 UR16, c[0x0][0x210] ;  /* 0x0000840000107ab9 */ /* 0x000fe20000000a00 */
[----:B------:R-:W-:Y:S02]  /*12410*/  MOV R13, UR5 ;  /* 0x00000005000d7c02 */ /* 0x000fe40008000f00 */
        /* <DEDUP_REMOVED lines=12> */
.L_x_685:
[----:B------:R-:W-:Y:S05]  /*124e0*/  BSYNC B0 ;  /* 0x0000000000007941 */ /* 0x000fea0003800000 */
.L_x_684:
        /* <DEDUP_REMOVED lines=10> */
[----:B---345:R-:W-:Y:S01]  /*12590*/  FFMA.FTZ R6, R15, R5, R2 ;  /* 0x000000050f067223 */ /* 0x038fe20000010002 */
        /* <DEDUP_REMOVED lines=17> */
.L_x_686:
        /* <DEDUP_REMOVED lines=9> */
[----:B---345:R-:W-:Y:S02]  /*12740*/  MOV R6, R48 ;  /* 0x0000003000067202 */ /* 0x038fe40000000f00 */
        /* <DEDUP_REMOVED lines=19> */
.L_x_688:
[----:B------:R-:W-:Y:S05]  /*12880*/  BSYNC B0 ;  /* 0x0000000000007941 */ /* 0x000fea0003800000 */
.L_x_687:
[----:B------:R-:W2:Y:S01]  /*12890*/  LDL.LU R4, [R1+0x50] ;  /* 0x0000500001047983 */ /* 0x000ea20000300800 */
[----:B------:R-:W-:Y:S01]  /*128a0*/  IADD3 R15, R72, 0xf8, RZ ;  /* 0x000000f8480f7810 */ /* 0x000fe20007ffe0ff */
[----:B------:R-:W-:Y:S01]  /*128b0*/  FADD.FTZ R67, R67, -UR23 ;  /* 0x8000001743437e21 */ /* 0x000fe20008010000 */
[----:B------:R-:W-:Y:S01]  /*128c0*/  FADD.FTZ R35, R35, -UR23 ;  /* 0x8000001723237e21 */ /* 0x000fe20008010000 */
[----:B01234-:R-:W-:Y:S02]  /*128d0*/  SHF.L.U32 R7, R32, 0x10, RZ ;  /* 0x0000001020077819 */ /* 0x01ffe400000006ff */
[----:B------:R-:W-:Y:S01]  /*128e0*/  SHF.R.S32.HI R17, RZ, 0x1f, R15 ;  /* 0x0000001fff117819 */ /* 0x000fe2000001140f */
[----:B------:R-:W-:Y:S01]  /*128f0*/  FMUL.FTZ R67, R67, UR24 ;  /* 0x0000001843437c20 */ /* 0x000fe20008410000 */
        /* <DEDUP_REMOVED lines=21> */
.L_x_689:
[----:B------:R-:W-:Y:S01]  /*12a50*/  ISETP.GE.U32.AND P0, PT, R15, UR14, PT ;  /* 0x0000000e0f007c0c */ /* 0x000fe2000bf06070 */
[----:B------:R-:W-:Y:S03]  /*12a60*/  BSSY B0, `(.L_x_690) ;  /* 0x0000017000007945 */ /* 0x000fe60003800000 */
[----:B------:R-:W-:-:S04]  /*12a70*/  ISETP.GE.AND.EX P0, PT, R17, UR15, PT, P0 ;  /* 0x0000000f11007c0c */ /* 0x000fc8000bf06300 */
[----:B------:R-:W-:-:S13]  /*12a80*/  ISETP.GT.U32.OR P0, PT, R73, 0x187, P0 ;  /* 0x000001874900780c */ /* 0x000fda0000704470 */
[----:B------:R-:W-:Y:S05]  /*12a90*/  @P0 BRA `(.L_x_691) ;  /* 0x00000000004c0947 */ /* 0x000fea0003800000 */
[----:B------:R-:W-:Y:S01]  /*12aa0*/  MOV R6, UR5 ;  /* 0x0000000500067c02 */ /* 0x000fe20008000f00 */
[----:B------:R-:W-:Y:S01]  /*12ab0*/  ULDC.64 UR14, c[0x0][0x288] ;  /* 0x0000a200000e7ab9 */ /* 0x000fe20000000a00 */
[----:B------:R-:W-:Y:S01]  /*12ac0*/  MOV R11, UR5 ;  /* 0x00000005000b7c02 */ /* 0x000fe20008000f00 */
[----:B-----5:R-:W-:Y:S01]  /*12ad0*/  IMAD R2, R17, UR14, RZ ;  /* 0x0000000e11027c24 */ /* 0x020fe2000f8e02ff */
[----:B------:R-:W-:Y:S01]  /*12ae0*/  MOV R46, R48 ;  /* 0x00000030002e7202 */ /* 0x000fe20000000f00 */
[----:B------:R-:W-:Y:S02]  /*12af0*/  FFMA.FTZ R9, R67, R6, UR6 ;  /* 0x0000000643097e23 */ /* 0x000fe40008010006 */
[----:B------:R-:W-:Y:S01]  /*12b00*/  FFMA.FTZ R6, R16, R11, UR6 ;  /* 0x0000000610067e23 */ /* 0x000fe2000801000b */
[C---:B------:R-:W-:Y:S02]  /*12b10*/  IMAD R3, R15.reuse, UR15, R2 ;  /* 0x0000000f0f037c24 */ /* 0x040fe4000f8e0202 */
[----:B------:R-:W-:Y:S01]  /*12b20*/  FFMA.FTZ R9, R4, R5, -R9 ;  /* 0x0000000504097223 */ /* 0x000fe20000010809 */
[----:B------:R-:W-:-:S04]  /*12b30*/  IMAD.WIDE.U32 R46, R15, UR14, R46 ;  /* 0x0000000e0f2e7c25 */ /* 0x000fc8000f8e002e */
[----:B------:R-:W-:Y:S01]  /*12b40*/  FFMA.FTZ R6, R7, R0, -R6 ;  /* 0x0000000007067223 */ /* 0x000fe20000010806 */
[----:B------:R-:W-:Y:S01]  /*12b50*/  ULDC.64 UR14, c[0x0][0x210] ;  /* 0x00008400000e7ab9 */ /* 0x000fe20000000a00 */
[----:B------:R-:W-:Y:S02]  /*12b60*/  FMUL.FTZ R5, R9, UR24 ;  /* 0x0000001809057c20 */ /* 0x000fe40008410000 */
[----:B------:R-:W-:Y:S01]  /*12b70*/  FMUL.FTZ R6, R6, UR24 ;  /* 0x0000001806067c20 */ /* 0x000fe20008410000 */
[----:B------:R-:W-:Y:S02]  /*12b80*/  IADD3 R3, R47, R3, RZ ;  /* 0x000000032f037210 */ /* 0x000fe40007ffe0ff */
[----:B------:R-:W-:Y:S02]  /*12b90*/  LEA R2, P0, R46, UR14, 0x1 ;  /* 0x0000000e2e027c11 */ /* 0x000fe4000f8008ff */
[----:B------:R-:W-:Y:S02]  /*12ba0*/  F2FP.BF16.F32.PACK_AB R5, R6, R5 ;  /* 0x000000050605723e */ /* 0x000fe400000010ff */
[----:B------:R-:W-:-:S05]  /*12bb0*/  LEA.HI.X R3, R46, UR15, R3, 0x1, P0 ;  /* 0x0000000f2e037c11 */ /* 0x000fca00080f0c03 */
[----:B------:R0:W-:Y:S04]  /*12bc0*/  STG.E desc[UR20][R2.64], R5 ;  /* 0x0000000502007986 */ /* 0x0001e8000c101914 */
.L_x_691:
[----:B------:R-:W-:Y:S05]  /*12bd0*/  BSYNC B0 ;  /* 0x0000000000007941 */ /* 0x000fea0003800000 */
.L_x_690:
        /* <DEDUP_REMOVED lines=9> */
.L_x_545:
[----:B------:R-:W1:Y:S01]  /*12c70*/  LDC R4, c[0x0][0xc] ;  /* 0x00000300ff047b82 */ /* 0x000e620000000800 */
[----:B------:R-:W-:Y:S01]  /*12c80*/  ISETP.NE.AND P1, PT, R73, RZ, PT ;  /* 0x000000ff4900720c */ /* 0x000fe20003f25270 */
[----:B------:R-:W-:Y:S06]  /*12c90*/  BSSY B0, `(.L_x_693) ;  /* 0x0000011000007945 */ /* 0x000fec0003800000 */
[----:B------:R-:W2:Y:S08]  /*12ca0*/  LDC R7, c[0x0][0x10] ;  /* 0x00000400ff077b82 */ /* 0x000eb00000000800 */
[----:B0----5:R-:W0:Y:S01]  /*12cb0*/  LDC.64 R2, c[0x0][0x258] ;  /* 0x00009600ff027b82 */ /* 0x021e220000000a00 */
        /* <DEDUP_REMOVED lines=14> */
.L_x_694:
[----:B------:R-:W-:Y:S05]  /*12da0*/  BSYNC B0 ;  /* 0x0000000000007941 */ /* 0x000fea0003800000 */
.L_x_693:
        /* <DEDUP_REMOVED lines=11> */
.L_x_696:
[----:B------:R-:W2:Y:S04]  /*12e60*/  LDG.E.STRONG.GPU R5, desc[UR20][R2.64] ;  /* 0x0000001402057981 */ /* 0x000ea8000c1ef900 */
[----:B--2---:R-:W-:Y:S01]  /*12e70*/  CCTL.IVALL ;  /* 0x00000000ff00798f */ /* 0x004fe20002000000 */
[----:B------:R-:W-:Y:S05]  /*12e80*/  YIELD ;  /* 0x0000000000007946 */ /* 0x000fea0003800000 */
[----:B------:R-:W-:-:S13]  /*12e90*/  ISETP.NE.AND P0, PT, R5, R0, PT ;  /* 0x000000000500720c */ /* 0x000fda0003f05270 */
[----:B------:R-:W-:Y:S05]  /*12ea0*/  @P0 BRA `(.L_x_696) ;  /* 0xfffffffc00ec0947 */ /* 0x000fea000383ffff */
.L_x_695:
        /* <DEDUP_REMOVED lines=24> */
.L_x_697:
        /* <DEDUP_REMOVED lines=25> */
.L_x_698:
        /* <DEDUP_REMOVED lines=12> */
.L_x_5591:


//--------------------- .text._Z35group_norm_nhwc_bwd_one_pass_kernelI11Bf16IOBf16WLi512ELi98ELi392EEv26Group_norm_nhwc_bwd_params --------------------------
	.section	.text._Z35group_norm_nhwc_bwd_one_pass_kernelI11Bf16IOBf16WLi512ELi98ELi392EEv26Group_norm_nhwc_bwd_params,"ax",@progbits
	.align	128
        .global         _Z35group_norm_nhwc_bwd_one_pass_kernelI11Bf16IOBf16WLi512ELi98ELi392EEv26Group_norm_nhwc_bwd_params
        .type           _Z35group_norm_nhwc_bwd_one_pass_kernelI11Bf16IOBf16WLi512ELi98ELi392EEv26Group_norm_nhwc_bwd_params,@function
        .size           _Z35group_norm_nhwc_bwd_one_pass_kernelI11Bf16IOBf16WLi512ELi98ELi392EEv26Group_norm_nhwc_bwd_params,(.L_x_5592 - _Z35group_norm_nhwc_bwd_one_pass_kernelI11Bf16IOBf16WLi512ELi98ELi392EEv26Group_norm_nhwc_bwd_params)
        .other          _Z35group_norm_nhwc_bwd_one_pass_kernelI11Bf16IOBf16WLi512ELi98ELi392EEv26Group_norm_nhwc_bwd_params,@"STO_CUDA_ENTRY STV_DEFAULT"
_Z35group_norm_nhwc_bwd_one_pass_kernelI11Bf16IOBf16WLi512ELi98ELi392EEv26Group_norm_nhwc_bwd_params:
.text._Z35group_norm_nhwc_bwd_one_pass_kernelI11Bf16IOBf16WLi512ELi98ELi392EEv26Group_norm_nhwc_bwd_params:
        /* <DEDUP_REMOVED lines=27> */
.L_x_786:
        /* <DEDUP_REMOVED lines=11> */
[----:B------:R-:W-:Y:S01]  /*0260*/  R2UR UR16, R4 ;  /* 0x00000000041072ca */ /* 0x000fe200000e0000 */
[C---:B------:R-:W-:Y:S01]  /*0270*/  VIADD R64, R0.reuse, 0x68 ;  /* 0x0000006800407836 */ /* 0x040fe20000000000 */
        /* <DEDUP_REMOVED lines=22> */
[----:B------:R-:W-:Y:S02]  /*03e0*/  SHF.R.S32.HI R60, RZ, 0x1f, R64 ;  /* 0x0000001fff3c7819 */ /* 0x000fe40000011440 */
[----:B0-----:R-:W-:Y:S02]  /*03f0*/  IADD3 R5, R4, 0xffffffe, RZ ;  /* 0x0ffffffe04057810 */ /* 0x001fe40007ffe0ff */
[----:B------:R-:W-:Y:S02]  /*0400*/  LOP3.LUT R3, R3, 0x7fffffff, RZ, 0xc0, !PT ;  /* 0x7fffffff03037812 */ /* 0x000fe400078ec0ff */
[----:B------:R-:W-:Y:S02]  /*0410*/  IADD3 R65, R0, 0x1e8, RZ ;  /* 0x000001e800417810 */ /* 0x000fe40007ffe0ff */
[----:B------:R-:W0:Y:S02]  /*0420*/  F2I.FTZ.U32.TRUNC.NTZ R5, R5 ;  /* 0x0000000500057305 */ /* 0x000e24000021f000 */
        /* <DEDUP_REMOVED lines=118> */
[----:B------:R-:W-:Y:S01]  /*0b90*/  @!P4 SHF.L.U32 R27, R34, 0x1, RZ ;  /* 0x00000001221bc819 */ /* 0x000fe200000006ff */
[----:B------:R1:W-:Y:S01]  /*0ba0*/  STL [R1+0x8a4], R17 ;  /* 0x0008a41101007387 */ /* 0x0003e20000100800 */
[----:B------:R-:W-:Y:S02]  /*0bb0*/  @!P5 IADD3.X R15, R26, R19, RZ, P1, !PT ;  /* 0x000000131a0fd210 */ /* 0x000fe40000ffe4ff */
[----:B------:R-:W-:Y:S01]  /*0bc0*/  @!P4 SHF.L.U64.HI R34, R34, 0x1, R35 ;  /* 0x000000012222c819 */ /* 0x000fe20000010223 */
[----:B------:R-:W0:Y:S01]  /*0bd0*/  @!P3 LDC.64 R32, c[0x0][0x228] ;  /* 0x00008a00ff20bb82 */ /* 0x000e220000000a00 */
[----:B------:R-:W-:Y:S01]  /*0be0*/  @!P3 IMAD R35, R21, R23, R18 ;  /* 0x000000171523b224 */ /* 0x000fe200078e0212 */
[----:B------:R-:W-:Y:S01]  /*0bf0*/  @!P3 MOV R19, R7 ;  /* 0x000000070013b202 */ /* 0x000fe20000000f00 */
[----:B------:R-:W-:Y:S01]  /*0c00*/  @!P3 IMAD.MOV.U32 R18, RZ, RZ, R4 ;  /* 0x000000ffff12b224 */ /* 0x000fe200078e0004 */
[----:B--2---:R-:W-:-:S03]  /*0c10*/  @!P4 IADD3 R20, P1, R27, R24, RZ ;  /* 0x000000181b14c210 */ /* 0x004fc60007f3e0ff */
[----:B------:R-:W-:Y:S01]  /*0c20*/  @!P3 IMAD.WIDE.U32 R22, R21, R22, R18 ;  /* 0x000000161516b225 */ /* 0x000fe200078e0012 */
        /* <DEDUP_REMOVED lines=10> */
[----:B------:R-:W-:Y:S01]  /*0cd0*/  STL [R1+0x898], R24 ;  /* 0x0008981801007387 */ /* 0x000fe20000100800 */
[----:B0-----:R-:W-:Y:S02]  /*0ce0*/  @!P3 IADD3 R22, P1, R23, R32, RZ ;  /* 0x000000201716b210 */ /* 0x001fe40007f3e0ff */
[----:B------:R-:W-:Y:S01]  /*0cf0*/  IADD3 R29, R0, 0x28, RZ ;  /* 0x00000028001d7810 */ /* 0x000fe20007ffe0ff */
[----:B------:R-:W-:Y:S01]  /*0d00*/  STL [R1+0x894], R25 ;  /* 0x0008941901007387 */ /* 0x000fe20000100800 */
[----:B------:R-:W-:Y:S02]  /*0d10*/  @!P3 IADD3.X R23, R26, R33, RZ, P1, !PT ;  /* 0x000000211a17b210 */ /* 0x000fe40000ffe4ff */
        /* <DEDUP_REMOVED lines=84> */
[----:B------:R-:W-:-:S04]  /*1260*/  @!P2 IMAD.WIDE.U32 R38, R43, R44, R38 ;  /* 0x0000002c2b26a225 */ /* 0x000fc800078e0026 */
[----:B------:R-:W-:Y:S01]  /*1270*/  @!P2 IMAD.IADD R43, R39, 0x1, R45 ;  /* 0x00000001272ba824 */ /* 0x000fe200078e022d */
[C---:B------:R-:W-:Y:S01]  /*1280*/  @!P2 SHF.L.U32 R39, R38.reuse, 0x1, RZ ;  /* 0x000000012627a819 */ /* 0x040fe200000006ff */
[----:B------:R-:W0:Y:S03]  /*1290*/  @!P2 LDC.64 R44, c[0x0][0x228] ;  /* 0x00008a00ff2cab82 */ /* 0x000e260000000a00 */
        /* <DEDUP_REMOVED lines=1163> */
[----:B------:R-:W-:Y:S02]  /*5b50*/  ISETP.GE.U32.AND P3, PT, R64, UR6, PT ;  /* 0x0000000640007c0c */ /* 0x000fe4000bf66070 */
[----:B------:R-:W-:Y:S02]  /*5b60*/  LOP3.LUT P2, RZ, R2, 0x2000000, RZ, 0xc0, !PT ;  /* 0x0200000002ff7812 */ /* 0x000fe4000784c0ff */
[----:B------:R-:W-:Y:S02]  /*5b70*/  ISETP.GE.OR.EX P3, PT, R62, UR7, P0, P3 ;  /* 0x000000073e007c0c */ /* 0x000fe40008766730 */
[----:B------:R-:W-:-:S02]  /*5b80*/  MOV R5, R9 ;  /* 0x0000000900057202 */ /* 0x000fc40000000f00 */
[----:B------:R-:W-:-:S09]  /*5b90*/  LOP3.LUT R2, R2, 0xdfffffff, RZ, 0xc0, !PT ;  /* 0xdfffffff02027812 */ /* 0x000fd200078ec0ff */
        /* <DEDUP_REMOVED lines=25> */
[----:B-1----:R-:W-:Y:S01]  /*5d30*/  @!P4 IMAD R64, R62, R60, RZ ;  /* 0x0000003c3e40c224 */ /* 0x002fe200078e02ff */
[----:B------:R-:W-:-:S03]  /*5d40*/  @!P4 MOV R62, R4 ;  /* 0x00000004003ec202 */ /* 0x000fc60000000f00 */
[C---:B------:R-:W-:Y:S02]  /*5d50*/  @!P4 IMAD R64, R65.reuse, R61, R64 ;  /* 0x0000003d4140c224 */ /* 0x040fe400078e0240 */
[----:B------:R-:W-:Y:S01]  /*5d60*/  @!P4 IMAD.WIDE.U32 R60, R65, R60, R62 ;  /* 0x0000003c413cc225 */ /* 0x000fe200078e003e */
[----:B------:R-:W-:-:S04]  /*5d70*/  MOV R65, R67 ;  /* 0x0000004300417202 */ /* 0x000fc80000000f00 */
        /* <DEDUP_REMOVED lines=19> */
[----:B------:R-:W-:Y:S01]  /*5eb0*/  @!P5 IMAD.WIDE.U32 R62, R64, R60, R62 ;  /* 0x0000003c403ed225 */ /* 0x000fe200078e003e */
[----:B------:R-:W-:-:S04]  /*5ec0*/  MOV R64, R66 ;  /* 0x0000004200407202 */ /* 0x000fc80000000f00 */
[----:B------:R-:W-:Y:S02]  /*5ed0*/  @!P5 IADD3 R61, R63, R61, RZ ;  /* 0x0000003d3f3dd210 */ /* 0x000fe40007ffe0ff */
[C---:B------:R-:W-:Y:S02]  /*5ee0*/  @!P5 SHF.L.U32 R63, R62.reuse, 0x1, RZ ;  /* 0x000000013e3fd819 */ /* 0x040fe400000006ff */
[----:B------:R-:W-:Y:S02]  /*5ef0*/  @!P5 SHF.L.U64.HI R62, R62, 0x1, R61 ;  /* 0x000000013e3ed819 */ /* 0x000fe4000001023d */
[----:B------:R-:W0:Y:S01]  /*5f00*/  @!P5 LDC.64 R60, c[0x0][0x228] ;  /* 0x00008a00ff3cdb82 */ /* 0x000e220000000a00 */
[----:B-1----:R-:W-:-:S04]  /*5f10*/  @!P5 IADD3 R58, P6, R63, R58, RZ ;  /* 0x0000003a3f3ad210 */ /* 0x002fc80007fde0ff */
[----:B------:R-:W-:Y:S01]  /*5f20*/  @!P5 IADD3.X R59, R62, R59, RZ, P6, !PT ;  /* 0x0000003b3e3bd210 */ /* 0x000fe200037fe4ff */
[----:B------:R-:W-:-:S04]  /*5f30*/  VIADD R66, R0, 0x1f8 ;  /* 0x000001f800427836 */ /* 0x000fc80000000000 */
[----:B------:R-:W-:Y:S01]  /*5f40*/  STL.64 [R1+0x670], R58 ;  /* 0x0006703a01007387 */ /* 0x000fe20000100a00 */
[----:B0-----:R-:W-:-:S04]  /*5f50*/  @!P5 IADD3 R60, P6, R63, R60, RZ ;  /* 0x0000003c3f3cd210 */ /* 0x001fc80007fde0ff */
[----:B------:R-:W-:-:S05]  /*5f60*/  @!P5 IADD3.X R61, R62, R61, RZ, P6, !PT ;  /* 0x0000003d3e3dd210 */ /* 0x000fca00037fe4ff */
[----:B------:R-:W-:Y:S04]  /*5f70*/  STL.64 [R1+0x678], R60 ;  /* 0x0006783c01007387 */ /* 0x000fe80000100a00 */
[----:B------:R0:W-:Y:S04]  /*5f80*/  STL.64 [R1+0x6f8], R60 ;  /* 0x0006f83c01007387 */ /* 0x0001e80000100a00 */
[----:B0-----:R-:W2:Y:S01]  /*5f90*/  LDL.LU R61, [R1+0x5c0] ;  /* 0x0005c000013d7983 */ /* 0x001ea20000300800 */
[----:B------:R-:W-:Y:S02]  /*5fa0*/  MOV R58, R68 ;  /* 0x00000044003a7202 */ /* 0x000fe40000000f00 */
[----:B------:R-:W-:Y:S01]  /*5fb0*/  SHF.R.S32.HI R68, RZ, 0x1f, R66 ;  /* 0x0000001fff447819 */ /* 0x000fe20000011442 */
[----:B------:R-:W-:Y:S01]  /*5fc0*/  STL [R1+0x838], R60 ;  /* 0x0008383c01007387 */ /* 0x000fe20000100800 */
[----:B------:R-:W-:-:S02]  /*5fd0*/  ISETP.GE.U32.AND P6, PT, R66, UR6, PT ;  /* 0x0000000642007c0c */ /* 0x000fc4000bfc6070 */
[----:B------:R-:W-:Y:S01]  /*5fe0*/  MOV R59, R69 ;  /* 0x00000045003b7202 */ /* 0x000fe20000000f00 */
[----:B------:R-:W-:Y:S01]  /*5ff0*/  STL [R1+0x680], R0 ;  /* 0x0006800001007387 */ /* 0x000fe20000100800 */
[----:B------:R-:W-:Y:S01]  /*6000*/  ISETP.GE.OR.EX P6, PT, R68, UR7, P0, P6 ;  /* 0x0000000744007c0c */ /* 0x000fe200087c6760 */
[----:B------:R-:W-:Y:S01]  /*6010*/  ULDC.64 UR6, c[0x0][0x248] ;  /* 0x0000920000067ab9 */ /* 0x000fe20000000a00 */
[----:B------:R-:W-:Y:S01]  /*6020*/  LOP3.LUT R2, R2, 0xf7ffffff, RZ, 0xc0, !PT ;  /* 0xf7ffffff02027812 */ /* 0x000fe200078ec0ff */
[----:B------:R-:W-:Y:S03]  /*6030*/  STL [R1+0x6a0], R0 ;  /* 0x0006a00001007387 */ /* 0x000fe60000100800 */
[----:B------:R-:W-:Y:S01]  /*6040*/  @P0 LOP3.LUT R2, R2, 0x8000000, RZ, 0xfc, !PT ;  /* 0x0800000002020812 */ /* 0x000fe200078efcff */
[----:B------:R-:W-:Y:S04]  /*6050*/  STL [R1+0x720], R0 ;  /* 0x0007200001007387 */ /* 0x000fe80000100800 */
[----:B------:R-:W-:Y:S02]  /*6060*/  STL [R1+0x730], R0 ;  /* 0x0007300001007387 */ /* 0x000fe40000100800 */
[----:B------:R-:W-:Y:S01]  /*6070*/  @!P6 MOV R69, R7 ;  /* 0x000000070045e202 */ /* 0x000fe20000000f00 */
[----:B------:R-:W0:Y:S01]  /*6080*/  @!P6 LDC.64 R62, c[0x0][0x230] ;  /* 0x00008c00ff3eeb82 */ /* 0x000e220000000a00 */
        /* <DEDUP_REMOVED lines=17> */
[----:B------:R-:W-:Y:S04]  /*61a0*/  STL [R1+0x5c0], R61 ;  /* 0x0005c03d01007387 */ /* 0x000fe80000100800 */
        /* <DEDUP_REMOVED lines=11> */
[----:B------:R1:W-:Y:S02]  /*6260*/  STL.64 [R1+0x860], R60 ;  /* 0x0008603c01007387 */ /* 0x0003e40000100a00 */
[----:B-1----:R-:W-:-:S02]  /*6270*/  MOV R60, R64 ;  /* 0x00000040003c7202 */ /* 0x002fc40000000f00 */
[----:B------:R-:W-:Y:S02]  /*6280*/  MOV R61, R65 ;  /* 0x00000041003d7202 */ /* 0x000fe40000000f00 */
[----:B------:R-:W1:Y:S02]  /*6290*/  @!P6 LDC.64 R64, c[0x0][0x288] ;  /* 0x0000a200ff40eb82 */ /* 0x000e640000000a00 */
[----:B-1----:R-:W-:-:S04]  /*62a0*/  @!P6 IMAD R68, R68, R64, RZ ;  /* 0x000000404444e224 */ /* 0x002fc800078e02ff */
        /* <DEDUP_REMOVED lines=10> */
[----:B------:R-:W-:Y:S01]  /*6350*/  STL.64 [R1+0x688], R6 ;  /* 0x0006880601007387 */ /* 0x000fe20000100a00 */
[----:B------:R-:W1:Y:S01]  /*6360*/  @!P6 LDC.64 R64, c[0x0][0x228] ;  /* 0x00008a00ff40eb82 */ /* 0x000e620000000a00 */
[----:B0-----:R-:W-:-:S02]  /*6370*/  @!P6 IADD3 R62, P3, R69, R62, RZ ;  /* 0x0000003e453ee210 */ /* 0x001fc40007f7e0ff */
[----:B------:R-:W-:Y:S02]  /*6380*/  STL [R1+0x6b8], R6 ;  /* 0x0006b80601007387 */ /* 0x000fe40000100800 */
[----:B------:R-:W-:Y:S02]  /*6390*/  @!P6 IADD3.X R63, R68, R63, RZ, P3, !PT ;  /* 0x0000003f443fe210 */ /* 0x000fe40001ffe4ff */
[----:B------:R-:W-:Y:S04]  /*63a0*/  STL [R1+0x6cc], R6 ;  /* 0x0006cc0601007387 */ /* 0x000fe80000100800 */
[----:B------:R-:W-:Y:S04]  /*63b0*/  STL.64 [R1+0x718], R6 ;  /* 0x0007180601007387 */ /* 0x000fe80000100a00 */
[----:B------:R-:W-:Y:S04]  /*63c0*/  STL.64 [R1+0x738], R6 ;  /* 0x0007380601007387 */ /* 0x000fe80000100a00 */
[----:B------:R-:W-:Y:S04]  /*63d0*/  STL.64 [R1+0x758], R6 ;  /* 0x0007580601007387 */ /* 0x000fe80000100a00 */
[----:B------:R-:W-:Y:S01]  /*63e0*/  STL.64 [R1+0x778], R6 ;  /* 0x0007780601007387 */ /* 0x000fe20000100a00 */
[----:B-1----:R-:W-:-:S03]  /*63f0*/  @!P6 IADD3 R64, P0, R69, R64, RZ ;  /* 0x000000404540e210 */ /* 0x002fc60007f1e0ff */
[----:B------:R-:W-:Y:S01]  /*6400*/  STL.64 [R1+0x798], R6 ;  /* 0x0007980601007387 */ /* 0x000fe20000100a00 */
[----:B------:R-:W-:Y:S01]  /*6410*/  @!P6 IADD3.X R65, R68, R65, RZ, P0, !PT ;  /* 0x000000414441e210 */ /* 0x000fe200007fe4ff */
[----:B------:R-:W-:Y:S02]  /*6420*/  HFMA2.MMA R68, -RZ, RZ, 0, 0 ;  /* 0x00000000ff447435 */ /* 0x000fe400000001ff */
        /* <DEDUP_REMOVED lines=8> */
[----:B------:R-:W-:Y:S04]  /*64b0*/  STL [R1+0x878], R6 ;  /* 0x0008780601007387 */ /* 0x000fe80000100800 */
[----:B---3--:R0:W3:Y:S02]  /*64c0*/  @!P2 LDG.E R68, desc[UR10][R66.64] ;  /* 0x0000000a4244a981 */ /* 0x0080e4000c1e1900 */
[----:B0-----:R-:W-:-:S06]  /*64d0*/  MOV R66, RZ ;  /* 0x000000ff00427202 */ /* 0x001fcc0000000f00 */
[----:B--2---:R3:W2:Y:S02]  /*64e0*/  @!P2 LDG.E R66, desc[UR10][R8.64] ;  /* 0x0000000a0842a981 */ /* 0x0046a4000c1e1900 */
[----:B---3--:R-:W-:-:S04]  /*64f0*/  @!P2 SHF.R.U32.HI R8, RZ, 0x10, R68 ;  /* 0x00000010ff08a819 */ /* 0x008fc80000011644 */
[----:B------:R-:W-:Y:S02]  /*6500*/  @!P2 PRMT R12, R8, 0x7610, R12 ;  /* 0x00007610080ca816 */ /* 0x000fe4000000000c */
[----:B--2---:R-:W-:-:S04]  /*6510*/  @!P2 SHF.R.U32.HI R8, RZ, 0x10, R66 ;  /* 0x00000010ff08a819 */ /* 0x004fc80000011642 */
[----:B------:R-:W-:Y:S01]  /*6520*/  @!P2 PRMT R13, R8, 0x7610, R13 ;  /* 0x00007610080da816 */ /* 0x000fe2000000000d */
[----:B------:R0:W-:Y:S04]  /*6530*/  STL.S16 [R1+0x2f0], R12 ;  /* 0x0002f00c01007387 */ /* 0x0001e80000100600 */
[----:B------:R1:W-:Y:S04]  /*6540*/  STL.S16 [R1+0x2e4], R13 ;  /* 0x0002e40d01007387 */ /* 0x0003e80000100600 */
[----:B0-----:R-:W2:Y:S04]  /*6550*/  LDL.LU R12, [R1+0x8b0] ;  /* 0x0008b000010c7983 */ /* 0x001ea80000300800 */
[----:B-1----:R-:W2:Y:S01]  /*6560*/  LDL.LU R13, [R1+0x8ac] ;  /* 0x0008ac00010d7983 */ /* 0x002ea20000300800 */
[----:B------:R-:W-:-:S04]  /*6570*/  PRMT R8, RZ, 0x7610, R8 ;  /* 0x00007610ff087816 */ /* 0x000fc80000000008 */
[----:B------:R-:W-:-:S05]  /*6580*/  @!P2 PRMT R8, R68, 0x7610, R8 ;  /* 0x000076104408a816 */ /* 0x000fca0000000008 */
[----:B------:R0:W-:Y:S02]  /*6590*/  STL.S16 [R1+0x2cc], R8 ;  /* 0x0002cc0801007387 */ /* 0x0001e40000100600 */
[----:B0-----:R-:W-:-:S10]  /*65a0*/  HFMA2.MMA R8, -RZ, RZ, 0, 0 ;  /* 0x00000000ff087435 */ /* 0x001fd400000001ff */
[----:B--2---:R0:W2:Y:S02]  /*65b0*/  @!P1 LDG.E R8, desc[UR10][R12.64] ;  /* 0x0000000a0c089981 */ /* 0x0040a4000c1e1900 */
[----:B0-----:R-:W-:-:S06]  /*65c0*/  MOV R12, RZ ;  /* 0x000000ff000c7202 */ /* 0x001fcc0000000f00 */
[----:B------:R-:W3:Y:S01]  /*65d0*/  @!P1 LDG.E R12, desc[UR10][R10.64] ;  /* 0x0000000a0a0c9981 */ /* 0x000ee2000c1e1900 */
        /* <DEDUP_REMOVED lines=11> */
[----:B------:R-:W-:Y:S01]  /*6690*/  LOP3.LUT P3, RZ, R2, 0x800000, RZ, 0xc0, !PT ;  /* 0x0080000002ff7812 */ /* 0x000fe2000786c0ff */
[----:B------:R-:W-:Y:S01]  /*66a0*/  HFMA2.MMA R9, -RZ, RZ, 0, 0 ;  /* 0x00000000ff097435 */ /* 0x000fe200000001ff */
[----:B------:R-:W-:-:S04]  /*66b0*/  PRMT R11, RZ, 0x7610, R11 ;  /* 0x00007610ff0b7816 */ /* 0x000fc8000000000b */
[----:B------:R-:W-:-:S05]  /*66c0*/  @!P1 PRMT R11, R8, 0x7610, R11 ;  /* 0x00007610080b9816 */ /* 0x000fca000000000b */
[----:B------:R0:W-:Y:S02]  /*66d0*/  STL.S16 [R1+0x2a4], R11 ;  /* 0x0002a40b01007387 */ /* 0x0001e40000100600 */
[----:B0-----:R-:W-:-:S06]  /*66e0*/  MOV R11, RZ ;  /* 0x000000ff000b7202 */ /* 0x001fcc0000000f00 */
        /* <DEDUP_REMOVED lines=23> */
[----:B------:R2:W-:Y:S01]  /*6860*/  STL.S16 [R1+0x2a0], R13 ;  /* 0x0002a00d01007387 */ /* 0x0005e20000100600 */
        /* <DEDUP_REMOVED lines=9> */
[----:B------:R-:W-:-:S04]  /*6900*/  PRMT R17, RZ, 0x7610, R17 ;  /* 0x00007610ff117816 */ /* 0x000fc80000000011 */
[----:B------:R-:W-:Y:S02]  /*6910*/  @!P2 PRMT R17, R16, 0x7610, R17 ;  /* 0x000076101011a816 */ /* 0x000fe40000000011 */
[----:B------:R-:W-:-:S03]  /*6920*/  LOP3.LUT P1, RZ, R2, 0x200000, RZ, 0xc0, !PT ;  /* 0x0020000002ff7812 */ /* 0x000fc6000782c0ff */
[----:B------:R0:W-:Y:S02]  /*6930*/  STL.S16 [R1+0x3f0], R17 ;  /* 0x0003f01101007387 */ /* 0x0001e40000100600 */
[----:B0-----:R-:W-:-:S10]  /*6940*/  HFMA2.MMA R17, -RZ, RZ, 0, 0 ;  /* 0x00000000ff117435 */ /* 0x001fd400000001ff */
[----:B--2---:R0:W2:Y:S02]  /*6950*/  @!P1 LDG.E R17, desc[UR10][R24.64] ;  /* 0x0000000a18119981 */ /* 0x0040a4000c1e1900 */
[----:B0-----:R-:W-:-:S06]  /*6960*/  MOV R24, RZ ;  /* 0x000000ff00187202 */ /* 0x001fcc0000000f00 */
[----:B------:R-:W3:Y:S01]  /*6970*/  @!P1 LDG.E R24, desc[UR10][R22.64] ;  /* 0x0000000a16189981 */ /* 0x000ee2000c1e1900 */
[----:B------:R-:W-:-:S04]  /*6980*/  PRMT R13, RZ, 0x7610, R13 ;  /* 0x00007610ff0d7816 */ /* 0x000fc8000000000d */
[----:B------:R-:W-:Y:S02]  /*6990*/  @!P2 PRMT R13, R10, 0x7610, R13 ;  /* 0x000076100a0da816 */ /* 0x000fe4000000000d */
[----:B------:R-:W-:-:S03]  /*69a0*/  PRMT R28, RZ, 0x7610, R28 ;  /* 0x00007610ff1c7816 */ /* 0x000fc6000000001c */
        /* <DEDUP_REMOVED lines=12> */
[----:B------:R-:W-:Y:S02]  /*6a70*/  LOP3.LUT P3, RZ, R2, 0x100000, RZ, 0xc0, !PT ;  /* 0x0010000002ff7812 */ /* 0x000fe4000786c0ff */
[----:B------:R-:W-:Y:S01]  /*6a80*/  PRMT R22, RZ, 0x7610, R22 ;  /* 0x00007610ff167816 */ /* 0x000fe20000000016 */
[----:B------:R0:W-:Y:S03]  /*6a90*/  STL.S16 [R1+0x26c], R18 ;  /* 0x00026c1201007387 */ /* 0x0001e60000100600 */
[----:B------:R-:W-:Y:S01]  /*6aa0*/  @!P1 PRMT R22, R17, 0x7610, R22 ;  /* 0x0000761011169816 */ /* 0x000fe20000000016 */
[----:B0-----:R-:W-:-:S04]  /*6ab0*/  HFMA2.MMA R18, -RZ, RZ, 0, 0 ;  /* 0x00000000ff127435 */ /* 0x001fc800000001ff */
[----:B------:R0:W-:Y:S02]  /*6ac0*/  STL.S16 [R1+0x264], R22 ;  /* 0x0002641601007387 */ /* 0x0001e40000100600 */
[----:B0-----:R-:W-:-:S06]  /*6ad0*/  MOV R22, RZ ;  /* 0x000000ff00167202 */ /* 0x001fcc0000000f00 */
[----:B------:R-:W3:Y:S04]  /*6ae0*/  @!P3 LDG.E R22, desc[UR10][R26.64] ;  /* 0x0000000a1a16b981 */ /* 0x000ee8000c1e1900 */
[----:B--2---:R-:W2:Y:S01]  /*6af0*/  @!P3 LDG.E R18, desc[UR10][R28.64] ;  /* 0x0000000a1c12b981 */ /* 0x004ea2000c1e1900 */
[----:B------:R-:W-:Y:S02]  /*6b00*/  PRMT R32, RZ, 0x7610, R32 ;  /* 0x00007610ff207816 */ /* 0x000fe40000000020 */
        /* <DEDUP_REMOVED lines=10> */
[----:B------:R-:W-:-:S02]  /*6bb0*/  @!P3 PRMT R25, R22, 0x7610, R25 ;  /* 0x000076101619b816 */ /* 0x000fc40000000019 */
        /* <DEDUP_REMOVED lines=8> */
[----:B--2---:R0:W2:Y:S01]  /*6c40*/  @!P2 LDG.E R25, desc[UR10][R32.64] ;  /* 0x0000000a2019a981 */ /* 0x0040a2000c1e1900 */
[----:B------:R-:W-:Y:S02]  /*6c50*/  PRMT R36, RZ, 0x7610, R36 ;  /* 0x00007610ff247816 */ /* 0x000fe40000000024 */
[----:B------:R-:W-:Y:S02]  /*6c60*/  LOP3.LUT P1, RZ, R2, 0x40000, RZ, 0xc0, !PT ;  /* 0x0004000002ff7812 */ /* 0x000fe4000782c0ff */
[----:B------:R-:W-:Y:S02]  /*6c70*/  PRMT R37, RZ, 0x7610, R37 ;  /* 0x00007610ff257816 */ /* 0x000fe40000000025 */
[----:B0-----:R-:W-:-:S02]  /*6c80*/  PRMT R32, RZ, 0x7610, R32 ;  /* 0x00007610ff207816 */ /* 0x001fc40000000020 */
[----:B--2---:R-:W-:Y:S02]  /*6c90*/  @!P2 SHF.R.U32.HI R13, RZ, 0x10, R25 ;  /* 0x00000010ff0da819 */ /* 0x004fe40000011619 */
[----:B------:R-:W-:Y:S02]  /*6ca0*/  @!P2 PRMT R32, R25, 0x7610, R32 ;  /* 0x000076101920a816 */ /* 0x000fe40000000020 */
[----:B------:R-:W-:Y:S02]  /*6cb0*/  @!P2 PRMT R36, R13, 0x7610, R36 ;  /* 0x000076100d24a816 */ /* 0x000fe40000000024 */
[----:B---3--:R-:W-:Y:S01]  /*6cc0*/  @!P2 SHF.R.U32.HI R13, RZ, 0x10, R26 ;  /* 0x00000010ff0da819 */ /* 0x008fe2000001161a */
[----:B------:R0:W-:Y:S03]  /*6cd0*/  STL.S16 [R1+0x248], R32 ;  /* 0x0002482001007387 */ /* 0x0001e60000100600 */
[----:B------:R-:W-:Y:S01]  /*6ce0*/  @!P2 PRMT R37, R13, 0x7610, R37 ;  /* 0x000076100d25a816 */ /* 0x000fe20000000025 */
[----:B------:R1:W-:Y:S04]  /*6cf0*/  STL.S16 [R1+0x24c], R36 ;  /* 0x00024c2401007387 */ /* 0x0003e80000100600 */
[----:B------:R2:W-:Y:S01]  /*6d00*/  STL.S16 [R1+0x444], R37 ;  /* 0x0004442501007387 */ /* 0x0005e20000100600 */
[----:B0-----:R-:W-:-:S03]  /*6d10*/  MOV R32, RZ ;  /* 0x000000ff00207202 */ /* 0x001fc60000000f00 */
[----:B-1----:R-:W3:Y:S04]  /*6d20*/  LDL.LU R36, [R1+0x880] ;  /* 0x0008800001247983 */ /* 0x002ee80000300800 */
[----:B--2---:R-:W3:Y:S04]  /*6d30*/  LDL.LU R37, [R1+0x87c] ;  /* 0x00087c0001257983 */ /* 0x004ee80000300800 */
[----:B------:R-:W2:Y:S01]  /*6d40*/  @!P1 LDG.E R32, desc[UR10][R34.64] ;  /* 0x0000000a22209981 */ /* 0x000ea2000c1e1900 */
[----:B------:R-:W-:-:S04]  /*6d50*/  PRMT R31, RZ, 0x7610, R31 ;  /* 0x00007610ff1f7816 */ /* 0x000fc8000000001f */
[----:B------:R-:W-:-:S05]  /*6d60*/  @!P2 PRMT R31, R26, 0x7610, R31 ;  /* 0x000076101a1fa816 */ /* 0x000fca000000001f */
[----:B------:R0:W-:Y:S01]  /*6d70*/  STL.S16 [R1+0x280], R31 ;  /* 0x0002801f01007387 */ /* 0x0001e20000100600 */
[----:B------:R-:W-:Y:S01]  /*6d80*/  LOP3.LUT P3, RZ, R2, 0x20000, RZ, 0xc0, !PT ;  /* 0x0002000002ff7812 */ /* 0x000fe2000786c0ff */
[----:B0-----:R-:W-:Y:S01]  /*6d90*/  HFMA2.MMA R31, -RZ, RZ, 0, 0 ;  /* 0x00000000ff1f7435 */ /* 0x001fe200000001ff */
[----:B------:R-:W-:Y:S01]  /*6da0*/  PRMT R33, RZ, 0x7610, R33 ;  /* 0x00007610ff217816 */ /* 0x000fe20000000021 */
[----:B------:R0:W-:Y:S04]  /*6db0*/  STL [R1+0x14], R8 ;  /* 0x0000140801007387 */ /* 0x0001e80000100800 */
[----:B------:R-:W-:Y:S01]  /*6dc0*/  STL.64 [R1+0x698], R62 ;  /* 0x0006983e01007387 */ /* 0x000fe20000100a00 */
[----:B0-----:R-:W-:-:S03]  /*6dd0*/  HFMA2.MMA R8, -RZ, RZ, 0, 0 ;  /* 0x00000000ff087435 */ /* 0x001fc600000001ff */
[----:B------:R-:W-:Y:S04]  /*6de0*/  STL.64 [R1+0x6a8], R64 ;  /* 0x0006a84001007387 */ /* 0x000fe80000100a00 */
[----:B------:R-:W-:Y:S04]  /*6df0*/  STL [R1+0x6c8], R64 ;  /* 0x0006c84001007387 */ /* 0x000fe80000100800 */
[----:B------:R-:W-:Y:S04]  /*6e00*/  STL [R1+0x700], R64 ;  /* 0x0007004001007387 */ /* 0x000fe80000100800 */
[----:B------:R-:W-:Y:S04]  /*6e10*/  STL.64 [R1+0x870], R64 ;  /* 0x0008704001007387 */ /* 0x000fe80000100a00 */
[----:B------:R-:W-:Y:S04]  /*6e20*/  STL.64 [R1+0x708], R68 ;  /* 0x0007084401007387 */ /* 0x000fe80000100a00 */
[----:B------:R-:W4:Y:S04]  /*6e30*/  @!P3 LDG.E R8, desc[UR10][R40.64] ;  /* 0x0000000a2808b981 */ /* 0x000f28000c1e1900 */
[----:B---3--:R-:W3:Y:S01]  /*6e40*/  @!P1 LDG.E R31, desc[UR10][R36.64] ;  /* 0x0000000a241f9981 */ /* 0x008ee2000c1e1900 */
[----:B--2---:R-:W-:-:S05]  /*6e50*/  @!P1 PRMT R33, R32, 0x7610, R33 ;  /* 0x0000761020219816 */ /* 0x004fca0000000021 */
[----:B------:R0:W-:Y:S02]  /*6e60*/  STL.S16 [R1+0x238], R33 ;  /* 0x0002382101007387 */ /* 0x0001e40000100600 */
[----:B0-----:R-:W-:-:S06]  /*6e70*/  MOV R33, RZ ;  /* 0x000000ff00217202 */ /* 0x001fcc0000000f00 */
[----:B------:R-:W2:Y:S01]  /*6e80*/  @!P3 LDG.E R33, desc[UR10][R38.64] ;  /* 0x0000000a2621b981 */ /* 0x000ea2000c1e1900 */
[----:B------:R-:W-:Y:S02]  /*6e90*/  PRMT R69, RZ, 0x7610, R69 ;  /* 0x00007610ff457816 */ /* 0x000fe40000000045 */
[----:B------:R-:W-:Y:S01]  /*6ea0*/  PRMT R65, RZ, 0x7610, R65 ;  /* 0x00007610ff417816 */ /* 0x000fe20000000041 */
[----:B------:R-:W-:Y:S01]  /*6eb0*/  STL [R1+0x114], R12 ;  /* 0x0001140c01007387 */ /* 0x000fe20000100800 */
[----:B------:R-:W-:-:S03]  /*6ec0*/  LOP3.LUT P2, RZ, R2, 0x10000, RZ, 0xc0, !PT ;  /* 0x0001000002ff7812 */ /* 0x000fc6000784c0ff */
[----:B------:R0:W-:Y:S01]  /*6ed0*/  STL [R1+0x18], R9 ;  /* 0x0000180901007387 */ /* 0x0001e20000100800 */
[----:B------:R-:W-:Y:S01]  /*6ee0*/  PRMT R63, RZ, 0x7610, R63 ;  /* 0x00007610ff3f7816 */ /* 0x000fe2000000003f */
[----:B0-----:R-:W-:-:S10]  /*6ef0*/  HFMA2.MMA R9, -RZ, RZ, 0, 0 ;  /* 0x00000000ff097435 */ /* 0x001fd400000001ff */
[----:B------:R-:W2:Y:S01]  /*6f00*/  @!P2 LDG.E R9, desc[UR10][R44.64] ;  /* 0x0000000a2c09a981 */ /* 0x000ea2000c1e1900 */
[----:B----4-:R-:W-:Y:S02]  /*6f10*/  @!P3 SHF.R.U32.HI R12, RZ, 0x10, R8 ;  /* 0x00000010ff0cb819 */ /* 0x010fe40000011608 */
[----:B---3--:R-:W-:-:S04]  /*6f20*/  @!P1 SHF.R.U32.HI R13, RZ, 0x10, R31 ;  /* 0x00000010ff0d9819 */ /* 0x008fc8000001161f */
[----:B------:R-:W-:Y:S02]  /*6f30*/  @!P1 PRMT R69, R13, 0x7610, R69 ;  /* 0x000076100d459816 */ /* 0x000fe40000000045 */
[----:B------:R-:W-:-:S04]  /*6f40*/  @!P1 SHF.R.U32.HI R13, RZ, 0x10, R32 ;  /* 0x00000010ff0d9819 */ /* 0x000fc80000011620 */
[----:B------:R-:W-:Y:S02]  /*6f50*/  @!P1 PRMT R65, R13, 0x7610, R65 ;  /* 0x000076100d419816 */ /* 0x000fe40000000041 */
[----:B------:R-:W-:-:S04]  /*6f60*/  PRMT R13, RZ, 0x7610, R13 ;  /* 0x00007610ff0d7816 */ /* 0x000fc8000000000d */
[----:B------:R-:W-:Y:S02]  /*6f70*/  @!P3 PRMT R13, R12, 0x7610, R13 ;  /* 0x000076100c0db816 */ /* 0x000fe4000000000d */
[----:B--2---:R-:W-:-:S04]  /*6f80*/  @!P3 SHF.R.U32.HI R12, RZ, 0x10, R33 ;  /* 0x00000010ff0cb819 */ /* 0x004fc80000011621 */
[----:B------:R-:W-:Y:S01]  /*6f90*/  @!P3 PRMT R63, R12, 0x7610, R63 ;  /* 0x000076100c3fb816 */ /* 0x000fe2000000003f */
[----:B------:R-:W-:-:S06]  /*6fa0*/  IMAD.MOV.U32 R12, RZ, RZ, RZ ;  /* 0x000000ffff0c7224 */ /* 0x000fcc00078e00ff */
[----:B------:R-:W2:Y:S01]  /*6fb0*/  @!P2 LDG.E R12, desc[UR10][R42.64] ;  /* 0x0000000a2a0ca981 */ /* 0x000ea2000c1e1900 */
[----:B------:R-:W-:Y:S02]  /*6fc0*/  PRMT R64, RZ, 0x7610, R64 ;  /* 0x00007610ff407816 */ /* 0x000fe40000000040 */
[----:B------:R-:W-:Y:S01]  /*6fd0*/  PRMT R19, RZ, 0x7610, R19 ;  /* 0x00007610ff137816 */ /* 0x000fe20000000013 */
[----:B------:R0:W-:Y:S01]  /*6fe0*/  STL [R1+0x118], R11 ;  /* 0x0001180b01007387 */ /* 0x0001e20000100800 */
[----:B------:R-:W-:Y:S02]  /*6ff0*/  @!P1 PRMT R64, R31, 0x7610, R64 ;  /* 0x000076101f409816 */ /* 0x000fe40000000040 */
[----:B------:R-:W-:Y:S02]  /*7000*/  LOP3.LUT P1, RZ, R2, 0x8000, RZ, 0xc0, !PT ;  /* 0x0000800002ff7812 */ /* 0x000fe4000782c0ff */
[----:B------:R-:W-:Y:S02]  /*7010*/  PRMT R62, RZ, 0x7610, R62 ;  /* 0x00007610ff3e7816 */ /* 0x000fe4000000003e */
[----:B0-----:R-:W-:-:S04]  /*7020*/  @!P2 SHF.R.U32.HI R11, RZ, 0x10, R9 ;  /* 0x00000010ff0ba819 */ /* 0x001fc80000011609 */
[----:B------:R-:W-:Y:S01]  /*7030*/  @!P2 PRMT R19, R11, 0x7610, R19 ;  /* 0x000076100b13a816 */ /* 0x000fe20000000013 */
[----:B------:R0:W-:Y:S01]  /*7040*/  STL [R1+0x1c], R10 ;  /* 0x00001c0a01007387 */ /* 0x0001e20000100800 */
[----:B--2---:R-:W-:-:S04]  /*7050*/  @!P2 SHF.R.U32.HI R11, RZ, 0x10, R12 ;  /* 0x00000010ff0ba819 */ /* 0x004fc8000001160c */
[----:B------:R-:W-:Y:S02]  /*7060*/  @!P2 PRMT R62, R11, 0x7610, R62 ;  /* 0x000076100b3ea816 */ /* 0x000fe4000000003e */
[----:B0-----:R-:W-:-:S06]  /*7070*/  CS2R R10, SRZ ;  /* 0x00000000000a7805 */ /* 0x001fcc000001ff00 */
[----:B------:R-:W2:Y:S04]  /*7080*/  @!P1 LDG.E R10, desc[UR10][R48.64] ;  /* 0x0000000a300a9981 */ /* 0x000ea8000c1e1900 */
[----:B------:R-:W3:Y:S01]  /*7090*/  @!P1 LDG.E R11, desc[UR10][R46.64] ;  /* 0x0000000a2e0b9981 */ /* 0x000ee2000c1e1900 */
[----:B------:R-:W-:-:S03]  /*70a0*/  PRMT R40, RZ, 0x7610, R40 ;  /* 0x00007610ff287816 */ /* 0x000fc60000000028 */
[----:B------:R2:W-:Y:S01]  /*70b0*/  STL [R1+0x11c], R16 ;  /* 0x00011c1001007387 */ /* 0x0005e20000100800 */
[----:B------:R-:W-:Y:S02]  /*70c0*/  PRMT R14, RZ, 0x7610, R14 ;  /* 0x00007610ff0e7816 */ /* 0x000fe4000000000e */
[----:B------:R-:W-:Y:S02]  /*70d0*/  PRMT R15, RZ, 0x7610, R15 ;  /* 0x00007610ff0f7816 */ /* 0x000fe4000000000f */
[----:B------:R-:W-:Y:S02]  /*70e0*/  PRMT R35, RZ, 0x7610, R35 ;  /* 0x00007610ff237816 */ /* 0x000fe40000000023 */
[----:B------:R-:W-:Y:S02]  /*70f0*/  PRMT R34, RZ, 0x7610, R34 ;  /* 0x00007610ff227816 */ /* 0x000fe40000000022 */
[----:B------:R-:W-:Y:S02]  /*7100*/  @!P3 PRMT R14, R8, 0x7610, R14 ;  /* 0x00007610080eb816 */ /* 0x000fe4000000000e */
[----:B------:R-:W-:-:S02]  /*7110*/  @!P3 PRMT R15, R33, 0x7610, R15 ;  /* 0x00007610210fb816 */ /* 0x000fc4000000000f */
[----:B------:R-:W-:Y:S02]  /*7120*/  LOP3.LUT P3, RZ, R2, 0x4000, RZ, 0xc0, !PT ;  /* 0x0000400002ff7812 */ /* 0x000fe4000786c0ff */
[----:B--2---:R-:W-:-:S04]  /*7130*/  @!P1 SHF.R.U32.HI R16, RZ, 0x10, R10 ;  /* 0x00000010ff109819 */ /* 0x004fc8000001160a */
[----:B------:R-:W-:Y:S02]  /*7140*/  @!P1 PRMT R40, R16, 0x7610, R40 ;  /* 0x0000761010289816 */ /* 0x000fe40000000028 */
[----:B---3--:R-:W-:Y:S02]  /*7150*/  @!P1 SHF.R.U32.HI R16, RZ, 0x10, R11 ;  /* 0x00000010ff109819 */ /* 0x008fe4000001160b */
[----:B------:R-:W-:Y:S02]  /*7160*/  @!P1 PRMT R34, R11, 0x7610, R34 ;  /* 0x000076100b229816 */ /* 0x000fe40000000022 */
[----:B------:R-:W-:-:S03]  /*7170*/  @!P1 PRMT R35, R16, 0x7610, R35 ;  /* 0x0000761010239816 */ /* 0x000fc60000000023 */
[----:B------:R-:W-:Y:S04]  /*7180*/  STL.S16 [R1+0x5c8], R34 ;  /* 0x0005c82201007387 */ /* 0x000fe80000100600 */
[----:B------:R0:W-:Y:S02]  /*7190*/  STL.S16 [R1+0x5cc], R35 ;  /* 0x0005cc2301007387 */ /* 0x0001e40000100600 */
[----:B0-----:R-:W-:-:S06]  /*71a0*/  CS2R R34, SRZ ;  /* 0x0000000000227805 */ /* 0x001fcc000001ff00 */
[----:B------:R-:W2:Y:S04]  /*71b0*/  @!P3 LDG.E R35, desc[UR10][R52.64] ;  /* 0x0000000a3423b981 */ /* 0x000ea8000c1e1900 */
[----:B------:R-:W3:Y:S01]  /*71c0*/  @!P3 LDG.E R34, desc[UR10][R50.64] ;  /* 0x0000000a3222b981 */ /* 0x000ee2000c1e1900 */
[----:B------:R-:W-:Y:S02]  /*71d0*/  PRMT R27, RZ, 0x7610, R27 ;  /* 0x00007610ff1b7816 */ /* 0x000fe4000000001b */
[----:B------:R-:W-:Y:S02]  /*71e0*/  PRMT R20, RZ, 0x7610, R20 ;  /* 0x00007610ff147816 */ /* 0x000fe40000000014 */
[----:B------:R-:W-:Y:S02]  /*71f0*/  PRMT R21, RZ, 0x7610, R21 ;  /* 0x00007610ff157816 */ /* 0x000fe40000000015 */
[----:B------:R-:W-:-:S02]  /*7200*/  PRMT R37, RZ, 0x7610, R37 ;  /* 0x00007610ff257816 */ /* 0x000fc40000000025 */
[----:B------:R-:W-:Y:S02]  /*7210*/  @!P2 PRMT R20, R9, 0x7610, R20 ;  /* 0x000076100914a816 */ /* 0x000fe40000000014 */
[----:B------:R-:W-:Y:S02]  /*7220*/  @!P2 PRMT R21, R12, 0x7610, R21 ;  /* 0x000076100c15a816 */ /* 0x000fe40000000015 */
[----:B------:R-:W-:Y:S01]  /*7230*/  LOP3.LUT P2, RZ, R2, 0x2000, RZ, 0xc0, !PT ;  /* 0x0000200002ff7812 */ /* 0x000fe2000784c0ff */
[----:B------:R0:W-:Y:S02]  /*7240*/  STL.S16 [R1+0x5c4], R40 ;  /* 0x0005c42801007387 */ /* 0x0001e40000100600 */
[----:B0-----:R-:W-:-:S10]  /*7250*/  MOV R40, RZ ;  /* 0x000000ff00287202 */ /* 0x001fd40000000f00 */
[----:B------:R-:W4:Y:S01]  /*7260*/  @!P2 LDG.E R40, desc[UR10][R56.64] ;  /* 0x0000000a3828a981 */ /* 0x000f22000c1e1900 */
[----:B--2---:R-:W-:-:S04]  /*7270*/  @!P3 SHF.R.U32.HI R16, RZ, 0x10, R35 ;  /* 0x00000010ff10b819 */ /* 0x004fc80000011623 */
[----:B------:R-:W-:Y:S02]  /*7280*/  @!P3 PRMT R27, R16, 0x7610, R27 ;  /* 0x00007610101bb816 */ /* 0x000fe4000000001b */
[----:B---3--:R-:W-:-:S04]  /*7290*/  @!P3 SHF.R.U32.HI R16, RZ, 0x10, R34 ;  /* 0x00000010ff10b819 */ /* 0x008fc80000011622 */
[----:B------:R-:W-:-:S05]  /*72a0*/  @!P3 PRMT R37, R16, 0x7610, R37 ;  /* 0x000076101025b816 */ /* 0x000fca0000000025 */
[----:B------:R0:W-:Y:S02]  /*72b0*/  STL.S16 [R1+0x5d0], R37 ;  /* 0x0005d02501007387 */ /* 0x0001e40000100600 */
[----:B0-----:R-:W-:-:S10]  /*72c0*/  HFMA2.MMA R37, -RZ, RZ, 0, 0 ;  /* 0x00000000ff257435 */ /* 0x001fd400000001ff */
[----:B------:R-:W2:Y:S01]  /*72d0*/  @!P2 LDG.E R37, desc[UR10][R54.64] ;  /* 0x0000000a3625a981 */ /* 0x000ea2000c1e1900 */
[----:B------:R-:W-:Y:S02]  /*72e0*/  PRMT R39, RZ, 0x7610, R39 ;  /* 0x00007610ff277816 */ /* 0x000fe40000000027 */
[----:B----4-:R-:W-:Y:S01]  /*72f0*/  @!P2 SHF.R.U32.HI R16, RZ, 0x10, R40 ;  /* 0x00000010ff10a819 */ /* 0x010fe20000011628 */
[----:B------:R-:W-:Y:S01]  /*7300*/  STL [R1+0x10], R68 ;  /* 0x0000104401007387 */ /* 0x000fe20000100800 */
[----:B------:R-:W-:Y:S02]  /*7310*/  PRMT R38, RZ, 0x7610, R38 ;  /* 0x00007610ff267816 */ /* 0x000fe40000000026 */
[----:B------:R-:W-:Y:S01]  /*7320*/  @!P2 PRMT R39, R16, 0x7610, R39 ;  /* 0x000076101027a816 */ /* 0x000fe20000000027 */
[----:B------:R0:W-:Y:S04]  /*7330*/  STL.S16 [R1+0x234], R69 ;  /* 0x0002344501007387 */ /* 0x0001e80000100600 */
[----:B------:R-:W-:Y:S04]  /*7340*/  STL.S16 [R1+0x284], R65 ;  /* 0x0002844101007387 */ /* 0x000fe80000100600 */
[----:B0-----:R-:W3:Y:S04]  /*7350*/  LDL.LU.64 R68, [R1+0x220] ;  /* 0x0002200001447983 */ /* 0x001ee80000300a00 */
[----:B------:R0:W-:Y:S04]  /*7360*/  STL.S16 [R1+0x230], R64 ;  /* 0x0002304001007387 */ /* 0x0001e80000100600 */
[----:B------:R-:W-:Y:S04]  /*7370*/  STL.S16 [R1+0x5d4], R39 ;  /* 0x0005d42701007387 */ /* 0x000fe80000100600 */
[----:B0-----:R-:W4:Y:S04]  /*7380*/  LDL.LU.64 R64, [R1+0x5b0] ;  /* 0x0005b00001407983 */ /* 0x001f280000300a00 */
[----:B------:R-:W-:Y:S04]  /*7390*/  STL.S16 [R1+0x578], R63 ;  /* 0x0005783f01007387 */ /* 0x000fe80000100600 */
[----:B------:R0:W-:Y:S04]  /*73a0*/  STL.S16 [R1+0x57c], R62 ;  /* 0x00057c3e01007387 */ /* 0x0001e80000100600 */
[----:B0-----:R-:W4:Y:S01]  /*73b0*/  LDL.LU.64 R62, [R1+0x5a8] ;  /* 0x0005a800013e7983 */ /* 0x001f220000300a00 */
[----:B--2---:R-:W-:-:S04]  /*73c0*/  @!P2 SHF.R.U32.HI R16, RZ, 0x10, R37 ;  /* 0x00000010ff10a819 */ /* 0x004fc80000011625 */
[----:B------:R-:W-:-:S05]  /*73d0*/  @!P2 PRMT R38, R16, 0x7610, R38 ;  /* 0x000076101026a816 */ /* 0x000fca0000000026 */
[----:B------:R0:W-:Y:S04]  /*73e0*/  STL.S16 [R1+0x5dc], R38 ;  /* 0x0005dc2601007387 */ /* 0x0001e80000100600 */
[----:B0-----:R-:W2:Y:S01]  /*73f0*/  LDL.LU.64 R38, [R1+0x5b8] ;  /* 0x0005b80001267983 */ /* 0x001ea20000300a00 */
[----:B------:R-:W-:-:S04]  /*7400*/  PRMT R23, RZ, 0x7610, R23 ;  /* 0x00007610ff177816 */ /* 0x000fc80000000017 */
[----:B------:R-:W-:Y:S02]  /*7410*/  @!P1 PRMT R23, R10, 0x7610, R23 ;  /* 0x000076100a179816 */ /* 0x000fe40000000017 */
[----:B------:R-:W-:Y:S02]  /*7420*/  LOP3.LUT P1, RZ, R2, 0x1000, RZ, 0xc0, !PT ;  /* 0x0000100002ff7812 */ /* 0x000fe4000782c0ff */
[----:B------:R-:W-:Y:S02]  /*7430*/  PRMT R28, RZ, 0x7610, R28 ;  /* 0x00007610ff1c7816 */ /* 0x000fe4000000001c */
[----:B------:R-:W-:Y:S02]  /*7440*/  PRMT R29, RZ, 0x7610, R29 ;  /* 0x00007610ff1d7816 */ /* 0x000fe4000000001d */
[----:B------:R-:W-:Y:S02]  /*7450*/  CS2R R44, SRZ ;  /* 0x00000000002c7805 */ /* 0x000fe4000001ff00 */
[----:B------:R-:W-:-:S02]  /*7460*/  @!P3 PRMT R28, R35, 0x7610, R28 ;  /* 0x00007610231cb816 */ /* 0x000fc4000000001c */
[----:B------:R-:W-:Y:S02]  /*7470*/  @!P3 PRMT R29, R34, 0x7610, R29 ;  /* 0x00007610221db816 */ /* 0x000fe4000000001d */
[----:B------:R-:W-:Y:S02]  /*7480*/  LOP3.LUT P3, RZ, R2, 0x800, RZ, 0xc0, !PT ;  /* 0x0000080002ff7812 */ /* 0x000fe4000786c0ff */
[----:B------:R-:W-:Y:S01]  /*7490*/  CS2R R42, SRZ ;  /* 0x00000000002a7805 */ /* 0x000fe2000001ff00 */
[----:B---3--:R-:W3:Y:S05]  /*74a0*/  @!P1 LDG.E R44, desc[UR10][R68.64] ;  /* 0x0000000a442c9981 */ /* 0x008eea000c1e1900 */
[----:B----4-:R-:W4:Y:S01]  /*74b0*/  @!P1 LDG.E R42, desc[UR10][R64.64] ;  /* 0x0000000a402a9981 */ /* 0x010f22000c1e1900 */
[----:B------:R-:W-:-:S03]  /*74c0*/  PRMT R16, RZ, 0x7610, R16 ;  /* 0x00007610ff107816 */ /* 0x000fc60000000010 */
[----:B------:R-:W4:Y:S04]  /*74d0*/  LDL.LU.64 R68, [R1+0x5a0] ;  /* 0x0005a00001447983 */ /* 0x000f280000300a00 */
[----:B--2---:R0:W2:Y:S04]  /*74e0*/  @!P3 LDG.E R43, desc[UR10][R38.64] ;  /* 0x0000000a262bb981 */ /* 0x0040a8000c1e1900 */
[----:B------:R-:W2:Y:S01]  /*74f0*/  LDL.LU.64 R64, [R1+0x590] ;  /* 0x0005900001407983 */ /* 0x000ea20000300a00 */
[----:B0-----:R-:W-:-:S06]  /*7500*/  CS2R R38, SRZ ;  /* 0x0000000000267805 */ /* 0x001fcc000001ff00 */
[----:B------:R-:W2:Y:S01]  /*7510*/  @!P3 LDG.E R38, desc[UR10][R62.64] ;  /* 0x0000000a3e26b981 */ /* 0x000ea2000c1e1900 */
[----:B------:R-:W-:-:S03]  /*7520*/  @!P2 PRMT R16, R37, 0x7610, R16 ;  /* 0x000076102510a816 */ /* 0x000fc60000000010 */
[----:B------:R0:W-:Y:S04]  /*7530*/  STL [R1+0x120], R24 ;  /* 0x0001201801007387 */ /* 0x0001e80000100800 */
[----:B------:R3:W-:Y:S01]  /*7540*/  STL.S16 [R1+0x5d8], R16 ;  /* 0x0005d81001007387 */ /* 0x0007e20000100600 */
[----:B------:R-:W-:Y:S02]  /*7550*/  PRMT R41, RZ, 0x7610, R41 ;  /* 0x00007610ff297816 */ /* 0x000fe40000000029 */
[----:B0-----:R-:W-:Y:S02]  /*7560*/  PRMT R24, RZ, 0x7610, R24 ;  /* 0x00007610ff187816 */ /* 0x001fe40000000018 */
[----:B---3--:R-:W-:-:S04]  /*7570*/  @!P1 SHF.R.U32.HI R16, RZ, 0x10, R44 ;  /* 0x00000010ff109819 */ /* 0x008fc8000001162c */
[----:B------:R-:W-:Y:S02]  /*7580*/  @!P1 PRMT R24, R16, 0x7610, R24 ;  /* 0x0000761010189816 */ /* 0x000fe40000000018 */
[----:B----4-:R-:W-:Y:S02]  /*7590*/  @!P1 SHF.R.U32.HI R16, RZ, 0x10, R42 ;  /* 0x00000010ff109819 */ /* 0x010fe4000001162a */
[----:B------:R-:W-:Y:S02]  /*75a0*/  PRMT R7, RZ, 0x7610, R7 ;  /* 0x00007610ff077816 */ /* 0x000fe40000000007 */
[----:B------:R-:W-:Y:S02]  /*75b0*/  @!P1 PRMT R41, R16, 0x7610, R41 ;  /* 0x0000761010299816 */ /* 0x000fe40000000029 */
[----:B------:R-:W-:Y:S02]  /*75c0*/  PRMT R6, RZ, 0x7610, R6 ;  /* 0x00007610ff067816 */ /* 0x000fe40000000006 */
[----:B--2---:R-:W-:-:S04]  /*75d0*/  @!P3 SHF.R.U32.HI R16, RZ, 0x10, R43 ;  /* 0x00000010ff10b819 */ /* 0x004fc8000001162b */
[----:B------:R-:W-:Y:S02]  /*75e0*/  @!P3 PRMT R7, R16, 0x7610, R7 ;  /* 0x000076101007b816 */ /* 0x000fe40000000007 */
[----:B------:R-:W-:-:S04]  /*75f0*/  @!P3 SHF.R.U32.HI R16, RZ, 0x10, R38 ;  /* 0x00000010ff10b819 */ /* 0x000fc80000011626 */
[----:B------:R-:W-:Y:S01]  /*7600*/  @!P3 PRMT R6, R16, 0x7610, R6 ;  /* 0x000076101006b816 */ /* 0x000fe20000000006 */
[----:B------:R-:W-:Y:S04]  /*7610*/  STL.S16 [R1+0x5a8], R7 ;  /* 0x0005a80701007387 */ /* 0x000fe80000100600 */
[----:B------:R0:W-:Y:S04]  /*7620*/  STL.S16 [R1+0x5b4], R6 ;  /* 0x0005b40601007387 */ /* 0x0001e80000100600 */
[----:B0-----:R-:W2:Y:S01]  /*7630*/  LDL.LU.64 R6, [R1+0x598] ;  /* 0x0005980001067983 */ /* 0x001ea20000300a00 */
[----:B------:R-:W-:-:S04]  /*7640*/  PRMT R30, RZ, 0x7610, R30 ;  /* 0x00007610ff1e7816 */ /* 0x000fc8000000001e */
[----:B------:R-:W-:Y:S02]  /*7650*/  @!P2 PRMT R30, R40, 0x7610, R30 ;  /* 0x00007610281ea816 */ /* 0x000fe4000000001e */
[----:B------:R-:W-:Y:S01]  /*7660*/  LOP3.LUT P2, RZ, R2, 0x400, RZ, 0xc0, !PT ;  /* 0x0000040002ff7812 */ /* 0x000fe2000784c0ff */
[----:B------:R0:W-:Y:S02]  /*7670*/  STL [R1+0x30], R8 ;  /* 0x0000300801007387 */ /* 0x0001e40000100800 */
[----:B0-----:R-:W-:-:S10]  /*7680*/  HFMA2.MMA R8, -RZ, RZ, 0, 0 ;  /* 0x00000000ff087435 */ /* 0x001fd400000001ff */
[----:B------:R-:W3:Y:S04]  /*7690*/  @!P2 LDG.E R39, desc[UR10][R68.64] ;  /* 0x0000000a4427a981 */ /* 0x000ee8000c1e1900 */
[----:B------:R-:W4:Y:S04]  /*76a0*/  @!P2 LDG.E R8, desc[UR10][R64.64] ;  /* 0x0000000a4008a981 */ /* 0x000f28000c1e1900 */
[----:B------:R0:W-:Y:S04]  /*76b0*/  STL [R1+0x28], R25 ;  /* 0x0000281901007387 */ /* 0x0001e80000100800 */
[----:B------:R1:W-:Y:S01]  /*76c0*/  STL [R1+0x128], R26 ;  /* 0x0001281a01007387 */ /* 0x0003e20000100800 */
[----:B------:R-:W-:-:S02]  /*76d0*/  MOV R62, R4 ;  /* 0x00000004003e7202 */ /* 0x000fc40000000f00 */
[----:B------:R-:W-:Y:S01]  /*76e0*/  MOV R63, R5 ;  /* 0x00000005003f7202 */ /* 0x000fe20000000f00 */
        /* <DEDUP_REMOVED lines=8> */
[----:B------:R-:W4:Y:S01]  /*7770*/  LDL.LU.64 R64, [R1+0x580] ;  /* 0x0005800001407983 */ /* 0x000f220000300a00 */
[----:B------:R-:W-:Y:S02]  /*7780*/  MOV R4, R60 ;  /* 0x0000003c00047202 */ /* 0x000fe40000000f00 */
[----:B------:R-:W-:Y:S01]  /*7790*/  MOV R5, R61 ;  /* 0x0000003d00057202 */ /* 0x000fe20000000f00 */
[----:B------:R-:W-:Y:S04]  /*77a0*/  STL [R1+0x34], R9 ;  /* 0x0000340901007387 */ /* 0x000fe80000100800 */
[----:B------:R-:W4:Y:S01]  /*77b0*/  LDL.LU.64 R60, [R1+0x588] ;  /* 0x00058800013c7983 */ /* 0x000f220000300a00 */
[----:B------:R-:W-:-:S02]  /*77c0*/  MOV R41, RZ ;  /* 0x000000ff00297202 */ /* 0x000fc40000000f00 */
[----:B------:R-:W-:Y:S01]  /*77d0*/  PRMT R16, RZ, 0x7610, R16 ;  /* 0x00007610ff107816 */ /* 0x000fe20000000010 */
[----:B------:R-:W4:Y:S04]  /*77e0*/  LDL.LU.64 R68, [R1+0x568] ;  /* 0x0005680001447983 */ /* 0x000f280000300a00 */
[----:B--2---:R-:W2:Y:S04]  /*77f0*/  @!P1 LDG.E R41, desc[UR10][R6.64] ;  /* 0x0000000a06299981 */ /* 0x004ea8000c1e1900 */
[----:B------:R-:W2:Y:S01]  /*7800*/  LDL.LU R6, [R1+0x878] ;  /* 0x0008780001067983 */ /* 0x000ea20000300800 */
[----:B0-----:R-:W-:-:S04]  /*7810*/  PRMT R17, RZ, 0x7610, R17 ;  /* 0x00007610ff117816 */ /* 0x001fc80000000011 */
[----:B------:R-:W-:-:S05]  /*7820*/  @!P3 PRMT R17, R38, 0x7610, R17 ;  /* 0x000076102611b816 */ /* 0x000fca0000000011 */
[----:B------:R3:W-:Y:S01]  /*7830*/  STL.S16 [R1+0x5ac], R17 ;  /* 0x0005ac1101007387 */ /* 0x0007e20000100600 */
[----:B-1----:R-:W-:Y:S02]  /*7840*/  PRMT R31, RZ, 0x7610, R31 ;  /* 0x00007610ff1f7816 */ /* 0x002fe4000000001f */
[----:B---3--:R-:W-:-:S04]  /*7850*/  @!P2 SHF.R.U32.HI R17, RZ, 0x10, R39 ;  /* 0x00000010ff11a819 */ /* 0x008fc80000011627 */
[----:B------:R-:W-:Y:S02]  /*7860*/  @!P2 PRMT R16, R17, 0x7610, R16 ;  /* 0x000076101110a816 */ /* 0x000fe40000000010 */
[----:B----4-:R-:W-:-:S04]  /*7870*/  @!P2 SHF.R.U32.HI R17, RZ, 0x10, R8 ;  /* 0x00000010ff11a819 */ /* 0x010fc80000011608 */
[----:B------:R-:W-:-:S05]  /*7880*/  @!P2 PRMT R31, R17, 0x7610, R31 ;  /* 0x00007610111fa816 */ /* 0x000fca000000001f */
[----:B------:R0:W-:Y:S02]  /*7890*/  STL.S16 [R1+0x590], R31 ;  /* 0x0005901f01007387 */ /* 0x0001e40000100600 */
[----:B0-----:R-:W-:-:S10]  /*78a0*/  HFMA2.MMA R31, -RZ, RZ, 0, 0 ;  /* 0x00000000ff1f7435 */ /* 0x001fd400000001ff */
[----:B------:R-:W3:Y:S04]  /*78b0*/  @!P1 LDG.E R31, desc[UR10][R60.64] ;  /* 0x0000000a3c1f9981 */ /* 0x000ee8000c1e1900 */
[----:B------:R-:W4:Y:S01]  /*78c0*/  LDL.LU.64 R60, [R1+0x560] ;  /* 0x00056000013c7983 */ /* 0x000f220000300a00 */
[----:B--2---:R-:W-:Y:S02]  /*78d0*/  @!P1 SHF.R.U32.HI R9, RZ, 0x10, R41 ;  /* 0x00000010ff099819 */ /* 0x004fe40000011629 */
[----:B------:R-:W-:-:S04]  /*78e0*/  PRMT R6, RZ, 0x7610, R6 ;  /* 0x00007610ff067816 */ /* 0x000fc80000000006 */
[----:B------:R-:W-:-:S05]  /*78f0*/  @!P1 PRMT R6, R9, 0x7610, R6 ;  /* 0x0000761009069816 */ /* 0x000fca0000000006 */
[----:B------:R0:W-:Y:S04]  /*7900*/  STL.S16 [R1+0x588], R6 ;  /* 0x0005880601007387 */ /* 0x0001e80000100600 */
[----:B0-----:R-:W2:Y:S04]  /*7910*/  LDL.LU.64 R6, [R1+0x570] ;  /* 0x0005700001067983 */ /* 0x001ea80000300a00 */
[----:B------:R0:W-:Y:S04]  /*7920*/  STL [R1+0x124], R22 ;  /* 0x0001241601007387 */ /* 0x0001e80000100800 */
[----:B------:R1:W-:Y:S01]  /*7930*/  STL [R1+0x130], R33 ;  /* 0x0001302101007387 */ /* 0x0003e20000100800 */
[----:B0-----:R-:W-:-:S04]  /*7940*/  PRMT R22, RZ, 0x7610, R22 ;  /* 0x00007610ff167816 */ /* 0x001fc80000000016 */
[----:B------:R-:W-:Y:S02]  /*7950*/  @!P3 PRMT R22, R43, 0x7610, R22 ;  /* 0x000076102b16b816 */ /* 0x000fe40000000016 */
[----:B------:R-:W-:Y:S02]  /*7960*/  LOP3.LUT P3, RZ, R2, 0x100, RZ, 0xc0, !PT ;  /* 0x0000010002ff7812 */ /* 0x000fe4000786c0ff */
[----:B-1----:R-:W-:Y:S01]  /*7970*/  PRMT R33, RZ, 0x7610, R33 ;  /* 0x00007610ff217816 */ /* 0x002fe20000000021 */
[----:B------:R0:W-:Y:S01]  /*7980*/  STL [R1+0x24], R18 ;  /* 0x0000241201007387 */ /* 0x0001e20000100800 */
[----:B------:R-:W-:-:S04]  /*7990*/  PRMT R17, RZ, 0x7610, R17 ;  /* 0x00007610ff117816 */ /* 0x000fc80000000011 */
[----:B------:R-:W-:-:S05]  /*79a0*/  @!P2 PRMT R17, R39, 0x7610, R17 ;  /* 0x000076102711a816 */ /* 0x000fca0000000011 */
[----:B------:R-:W2:Y:S01]  /*79b0*/  @!P3 LDG.E R45, desc[UR10][R64.64] ;  /* 0x0000000a402db981 */ /* 0x000ea2000c1e1900 */
[----:B---3--:R-:W-:Y:S02]  /*79c0*/  @!P1 PRMT R33, R31, 0x7610, R33 ;  /* 0x000076101f219816 */ /* 0x008fe40000000021 */
[----:B0-----:R-:W-:-:S03]  /*79d0*/  PRMT R18, RZ, 0x7610, R18 ;  /* 0x00007610ff127816 */ /* 0x001fc60000000012 */
[----:B------:R0:W-:Y:S01]  /*79e0*/  STL.S16 [R1+0x58c], R33 ;  /* 0x00058c2101007387 */ /* 0x0001e20000100600 */
[----:B------:R-:W-:Y:S02]  /*79f0*/  @!P2 PRMT R18, R8, 0x7610, R18 ;  /* 0x000076100812a816 */ /* 0x000fe40000000012 */
[----:B------:R-:W-:Y:S01]  /*7a00*/  LOP3.LUT P2, RZ, R2, 0x80, RZ, 0xc0, !PT ;  /* 0x0000008002ff7812 */ /* 0x000fe2000784c0ff */
[----:B------:R-:W-:Y:S01]  /*7a10*/  HFMA2.MMA R46, -RZ, RZ, 0, 0 ;  /* 0x00000000ff2e7435 */ /* 0x000fe200000001ff */
[----:B------:R-:W-:Y:S01]  /*7a20*/  PRMT R36, RZ, 0x7610, R36 ;  /* 0x00007610ff247816 */ /* 0x000fe20000000024 */
[----:B------:R-:W3:Y:S01]  /*7a30*/  LDL.LU.64 R64, [R1+0x870] ;  /* 0x0008700001407983 */ /* 0x000ee20000300a00 */
[----:B0-----:R-:W-:Y:S02]  /*7a40*/  MOV R33, RZ ;  /* 0x000000ff00217202 */ /* 0x001fe40000000f00 */
[----:B------:R-:W-:-:S04]  /*7a50*/  @!P1 SHF.R.U32.HI R9, RZ, 0x10, R31 ;  /* 0x00000010ff099819 */ /* 0x000fc8000001161f */
[----:B------:R-:W3:Y:S01]  /*7a60*/  @!P3 LDG.E R33, desc[UR10][R68.64] ;  /* 0x0000000a4421b981 */ /* 0x000ee2000c1e1900 */
[----:B------:R-:W-:-:S05]  /*7a70*/  @!P1 PRMT R36, R9, 0x7610, R36 ;  /* 0x0000761009249816 */ /* 0x000fca0000000024 */
[----:B------:R0:W-:Y:S04]  /*7a80*/  STL.S16 [R1+0x594], R36 ;  /* 0x0005942401007387 */ /* 0x0001e80000100600 */
[----:B------:R-:W-:Y:S04]  /*7a90*/  STL [R1+0x3c], R35 ;  /* 0x00003c2301007387 */ /* 0x000fe80000100800 */
[----:B------:R1:W-:Y:S01]  /*7aa0*/  STL [R1+0x13c], R34 ;  /* 0x00013c2201007387 */ /* 0x0003e20000100800 */
[----:B0-----:R-:W-:-:S03]  /*7ab0*/  MOV R36, RZ ;  /* 0x000000ff00247202 */ /* 0x001fc60000000f00 */
[----:B------:R-:W3:Y:S04]  /*7ac0*/  LDL.LU.64 R68, [R1+0x278] ;  /* 0x0002780001447983 */ /* 0x000ee80000300a00 */
[----:B----4-:R-:W4:Y:S04]  /*7ad0*/  @!P2 LDG.E R36, desc[UR10][R60.64] ;  /* 0x0000000a3c24a981 */ /* 0x010f28000c1e1900 */
[----:B-1----:R-:W4:Y:S04]  /*7ae0*/  LDL.LU.64 R34, [R1+0x558] ;  /* 0x0005580001227983 */ /* 0x002f280000300a00 */
[----:B--2---:R-:W2:Y:S01]  /*7af0*/  @!P2 LDG.E R46, desc[UR10][R6.64] ;  /* 0x0000000a062ea981 */ /* 0x004ea2000c1e1900 */
[----:B------:R-:W-:-:S03]  /*7b00*/  PRMT R9, RZ, 0x7610, R9 ;  /* 0x00007610ff097816 */ /* 0x000fc60000000009 */
[----:B------:R-:W-:Y:S04]  /*7b10*/  STL [R1+0x38], R10 ;  /* 0x0000380a01007387 */ /* 0x000fe80000100800 */
[----:B------:R0:W-:Y:S01]  /*7b20*/  STL [R1+0x12c], R32 ;  /* 0x00012c2001007387 */ /* 0x0001e20000100800 */
[----:B------:R-:W-:-:S03]  /*7b30*/  PRMT R47, RZ, 0x7610, R47 ;  /* 0x00007610ff2f7816 */ /* 0x000fc6000000002f */
[----:B------:R1:W-:Y:S04]  /*7b40*/  STL [R1+0x134], R12 ;  /* 0x0001340c01007387 */ /* 0x0003e80000100800 */
[----:B------:R-:W4:Y:S01]  /*7b50*/  LDL.LU.64 R6, [R1+0x868] ;  /* 0x0008680001067983 */ /* 0x000f220000300a00 */
[----:B0-----:R-:W-:-:S03]  /*7b60*/  PRMT R32, RZ, 0x7610, R32 ;  /* 0x00007610ff207816 */ /* 0x001fc60000000020 */
[----:B------:R-:W-:Y:S04]  /*7b70*/  STL [R1+0x140], R37 ;  /* 0x0001402501007387 */ /* 0x000fe80000100800 */
[----:B------:R-:W-:Y:S04]  /*7b80*/  STL [R1+0x138], R11 ;  /* 0x0001380b01007387 */ /* 0x000fe80000100800 */
[----:B------:R-:W4:Y:S01]  /*7b90*/  LDL.LU.64 R60, [R1+0x860] ;  /* 0x00086000013c7983 */ /* 0x000f220000300a00 */
[----:B------:R-:W-:-:S04]  /*7ba0*/  @!P3 SHF.R.U32.HI R10, RZ, 0x10, R45 ;  /* 0x00000010ff0ab819 */ /* 0x000fc8000001162d */
[----:B------:R-:W-:Y:S02]  /*7bb0*/  @!P3 PRMT R9, R10, 0x7610, R9 ;  /* 0x000076100a09b816 */ /* 0x000fe40000000009 */
[----:B-1----:R-:W-:Y:S02]  /*7bc0*/  PRMT R12, RZ, 0x7610, R12 ;  /* 0x00007610ff0c7816 */ /* 0x002fe4000000000c */
[----:B---3--:R-:W-:Y:S02]  /*7bd0*/  PRMT R65, RZ, 0x7610, R65 ;  /* 0x00007610ff417816 */ /* 0x008fe40000000041 */
[----:B------:R-:W-:-:S04]  /*7be0*/  @!P3 SHF.R.U32.HI R10, RZ, 0x10, R33 ;  /* 0x00000010ff0ab819 */ /* 0x000fc80000011621 */
[----:B------:R-:W-:-:S05]  /*7bf0*/  @!P3 PRMT R32, R10, 0x7610, R32 ;  /* 0x000076100a20b816 */ /* 0x000fca0000000020 */
[----:B------:R2:W-:Y:S01]  /*7c00*/  STL.S16 [R1+0x568], R32 ;  /* 0x0005682001007387 */ /* 0x0005e20000100600 */
[----:B------:R-:W-:Y:S02]  /*7c10*/  PRMT R64, RZ, 0x7610, R64 ;  /* 0x00007610ff407816 */ /* 0x000fe40000000040 */
[----:B------:R-:W-:Y:S02]  /*7c20*/  @!P1 PRMT R12, R41, 0x7610, R12 ;  /* 0x00007610290c9816 */ /* 0x000fe4000000000c */
[----:B------:R-:W-:Y:S02]  /*7c30*/  LOP3.LUT P1, RZ, R2, 0x40, RZ, 0xc0, !PT ;  /* 0x0000004002ff7812 */ /* 0x000fe4000782c0ff */
[----:B--2---:R-:W-:Y:S02]  /*7c40*/  @!P2 SHF.R.U32.HI R32, RZ, 0x10, R46 ;  /* 0x00000010ff20a819 */ /* 0x004fe4000001162e */
[----:B------:R-:W-:Y:S02]  /*7c50*/  @!P2 PRMT R47, R46, 0x7610, R47 ;  /* 0x000076102e2fa816 */ /* 0x000fe4000000002f */
[----:B------:R-:W-:-:S02]  /*7c60*/  @!P2 PRMT R65, R32, 0x7610, R65 ;  /* 0x000076102041a816 */ /* 0x000fc40000000041 */
[----:B----4-:R-:W-:Y:S01]  /*7c70*/  @!P2 SHF.R.U32.HI R32, RZ, 0x10, R36 ;  /* 0x00000010ff20a819 */ /* 0x010fe20000011624 */
[----:B------:R0:W-:Y:S03]  /*7c80*/  STL.S16 [R1+0x210], R47 ;  /* 0x0002102f01007387 */ /* 0x0001e60000100600 */
[----:B------:R-:W-:Y:S02]  /*7c90*/  @!P2 PRMT R64, R32, 0x7610, R64 ;  /* 0x000076102040a816 */ /* 0x000fe40000000040 */
[----:B------:R-:W-:Y:S01]  /*7ca0*/  PRMT R32, RZ, 0x7610, R32 ;  /* 0x00007610ff207816 */ /* 0x000fe20000000020 */
[----:B0-----:R-:W-:-:S03]  /*7cb0*/  HFMA2.MMA R47, -RZ, RZ, 0, 0 ;  /* 0x00000000ff2f7435 */ /* 0x001fc600000001ff */
[----:B------:R-:W-:-:S05]  /*7cc0*/  @!P2 PRMT R32, R36, 0x7610, R32 ;  /* 0x000076102420a816 */ /* 0x000fca0000000020 */
[----:B------:R0:W-:Y:S04]  /*7cd0*/  STL.S16 [R1+0x560], R32 ;  /* 0x0005602001007387 */ /* 0x0001e80000100600 */
[----:B------:R-:W2:Y:S01]  /*7ce0*/  @!P1 LDG.E R47, desc[UR10][R34.64] ;  /* 0x0000000a222f9981 */ /* 0x000ea2000c1e1900 */
[----:B0-----:R-:W-:-:S06]  /*7cf0*/  MOV R32, RZ ;  /* 0x000000ff00207202 */ /* 0x001fcc0000000f00 */
[----:B------:R-:W3:Y:S01]  /*7d00*/  @!P1 LDG.E R32, desc[UR10][R68.64] ;  /* 0x0000000a44209981 */ /* 0x000ee2000c1e1900 */
[----:B------:R-:W-:Y:S02]  /*7d10*/  PRMT R7, RZ, 0x7610, R7 ;  /* 0x00007610ff077816 */ /* 0x000fe40000000007 */
[----:B------:R-:W-:Y:S01]  /*7d20*/  PRMT R6, RZ, 0x7610, R6 ;  /* 0x00007610ff067816 */ /* 0x000fe20000000006 */
[----:B------:R-:W-:Y:S04]  /*7d30*/  STL.S16 [R1+0x288], R65 ;  /* 0x0002884101007387 */ /* 0x000fe80000100600 */
[----:B------:R0:W-:Y:S01]  /*7d40*/  STL.S16 [R1+0x564], R64 ;  /* 0x0005644001007387 */ /* 0x0001e20000100600 */
[----:B------:R-:W-:Y:S02]  /*7d50*/  PRMT R37, RZ, 0x7610, R37 ;  /* 0x00007610ff257816 */ /* 0x000fe40000000025 */
[----:B------:R-:W-:Y:S01]  /*7d60*/  PRMT R10, RZ, 0x7610, R10 ;  /* 0x00007610ff0a7816 */ /* 0x000fe2000000000a */
[----:B------:R-:W4:Y:S04]  /*7d70*/  LDL.LU.64 R68, [R1+0x228] ;  /* 0x0002280001447983 */ /* 0x000f280000300a00 */
[----:B0-----:R-:W4:Y:S01]  /*7d80*/  LDL.LU.64 R64, [R1+0x548] ;  /* 0x0005480001407983 */ /* 0x001f220000300a00 */
[----:B--2---:R-:W-:-:S04]  /*7d90*/  @!P1 SHF.R.U32.HI R34, RZ, 0x10, R47 ;  /* 0x00000010ff229819 */ /* 0x004fc8000001162f */
[----:B------:R-:W-:Y:S02]  /*7da0*/  @!P1 PRMT R7, R34, 0x7610, R7 ;  /* 0x0000761022079816 */ /* 0x000fe40000000007 */
[----:B---3--:R-:W-:-:S04]  /*7db0*/  @!P1 SHF.R.U32.HI R34, RZ, 0x10, R32 ;  /* 0x00000010ff229819 */ /* 0x008fc80000011620 */
[----:B------:R-:W-:Y:S02]  /*7dc0*/  @!P1 PRMT R6, R34, 0x7610, R6 ;  /* 0x0000761022069816 */ /* 0x000fe40000000006 */
[----:B------:R-:W2:Y:S01]  /*7dd0*/  LDL.LU.64 R34, [R1+0x550] ;  /* 0x0005500001227983 */ /* 0x000ea20000300a00 */
[----:B------:R-:W-:Y:S02]  /*7de0*/  PRMT R11, RZ, 0x7610, R11 ;  /* 0x00007610ff0b7816 */ /* 0x000fe4000000000b */
[----:B------:R-:W-:Y:S02]  /*7df0*/  @!P1 PRMT R37, R32, 0x7610, R37 ;  /* 0x0000761020259816 */ /* 0x000fe40000000025 */
[----:B------:R-:W-:Y:S02]  /*7e00*/  @!P3 PRMT R10, R45, 0x7610, R10 ;  /* 0x000076102d0ab816 */ /* 0x000fe4000000000a */
[----:B------:R-:W-:Y:S02]  /*7e10*/  @!P3 PRMT R11, R33, 0x7610, R11 ;  /* 0x00007610210bb816 */ /* 0x000fe4000000000b */
[----:B------:R-:W-:Y:S01]  /*7e20*/  LOP3.LUT P3, RZ, R2, 0x20, RZ, 0xc0, !PT ;  /* 0x0000002002ff7812 */ /* 0x000fe2000786c0ff */
[----:B------:R0:W-:Y:S02]  /*7e30*/  STL.S16 [R1+0x220], R37 ;  /* 0x0002202501007387 */ /* 0x0001e40000100600 */
[----:B0-----:R-:W-:-:S02]  /*7e40*/  HFMA2.MMA R37, -RZ, RZ, 0, 0 ;  /* 0x00000000ff257435 */ /* 0x001fc400000001ff */
[----:B------:R-:W-:Y:S04]  /*7e50*/  STL.S16 [R1+0x27c], R7 ;  /* 0x00027c0701007387 */ /* 0x000fe80000100600 */
[----:B------:R0:W-:Y:S04]  /*7e60*/  STL.S16 [R1+0x558], R6 ;  /* 0x0005580601007387 */ /* 0x0001e80000100600 */
[----:B0-----:R-:W3:Y:S04]  /*7e70*/  LDL.LU.64 R6, [R1+0x540] ;  /* 0x0005400001067983 */ /* 0x001ee80000300a00 */
[----:B--2---:R0:W2:Y:S02]  /*7e80*/  @!P3 LDG.E R37, desc[UR10][R34.64] ;  /* 0x0000000a2225b981 */ /* 0x0040a4000c1e1900 */
[----:B0-----:R-:W-:-:S06]  /*7e90*/  MOV R35, RZ ;  /* 0x000000ff00237202 */ /* 0x001fcc0000000f00 */
[----:B----4-:R-:W4:Y:S04]  /*7ea0*/  @!P3 LDG.E R35, desc[UR10][R64.64] ;  /* 0x0000000a4023b981 */ /* 0x010f28000c1e1900 */
[----:B------:R0:W-:Y:S01]  /*7eb0*/  STL [R1+0x144], R42 ;  /* 0x0001442a01007387 */ /* 0x0001e20000100800 */
[----:B------:R-:W-:-:S03]  /*7ec0*/  LOP3.LUT P2, RZ, R2, 0x10, RZ, 0xc0, !PT ;  /* 0x0000001002ff7812 */ /* 0x000fc6000784c0ff */
[----:B------:R1:W-:Y:S01]  /*7ed0*/  STL [R1+0x40], R40 ;  /* 0x0000402801007387 */ /* 0x0003e20000100800 */
[----:B------:R-:W-:Y:S02]  /*7ee0*/  PRMT R61, RZ, 0x7610, R61 ;  /* 0x00007610ff3d7816 */ /* 0x000fe4000000003d */
[----:B------:R-:W-:Y:S01]  /*7ef0*/  PRMT R60, RZ, 0x7610, R60 ;  /* 0x00007610ff3c7816 */ /* 0x000fe2000000003c */
[----:B------:R-:W3:Y:S01]  /*7f00*/  LDL.LU.64 R64, [R1+0x530] ;  /* 0x0005300001407983 */ /* 0x000ee20000300a00 */
[----:B0-----:R-:W-:Y:S02]  /*7f10*/  PRMT R42, RZ, 0x7610, R42 ;  /* 0x00007610ff2a7816 */ /* 0x001fe4000000002a */
[----:B-1----:R-:W-:Y:S02]  /*7f20*/  PRMT R40, RZ, 0x7610, R40 ;  /* 0x00007610ff287816 */ /* 0x002fe40000000028 */
[----:B--2---:R-:W-:-:S05]  /*7f30*/  @!P3 PRMT R42, R37, 0x7610, R42 ;  /* 0x00007610252ab816 */ /* 0x004fca000000002a */
[----:B------:R0:W-:Y:S02]  /*7f40*/  STL.S16 [R1+0x224], R42 ;  /* 0x0002242a01007387 */ /* 0x0001e40000100600 */
[----:B0-----:R-:W-:Y:S01]  /*7f50*/  HFMA2.MMA R42, -RZ, RZ, 0, 0 ;  /* 0x00000000ff2a7435 */ /* 0x001fe200000001ff */
[----:B----4-:R-:W-:Y:S02]  /*7f60*/  @!P3 PRMT R40, R35, 0x7610, R40 ;  /* 0x000076102328b816 */ /* 0x010fe40000000028 */
[----:B------:R-:W-:-:S03]  /*7f70*/  @!P3 SHF.R.U32.HI R34, RZ, 0x10, R37 ;  /* 0x00000010ff22b819 */ /* 0x000fc60000011625 */
[----:B------:R0:W-:Y:S04]  /*7f80*/  STL.S16 [R1+0x54c], R40 ;  /* 0x00054c2801007387 */ /* 0x0001e80000100600 */
[----:B---3--:R-:W2:Y:S01]  /*7f90*/  @!P2 LDG.E R42, desc[UR10][R6.64] ;  /* 0x0000000a062aa981 */ /* 0x008ea2000c1e1900 */
[----:B------:R-:W-:Y:S02]  /*7fa0*/  @!P3 PRMT R61, R34, 0x7610, R61 ;  /* 0x00007610223db816 */ /* 0x000fe4000000003d */
[----:B------:R-:W-:Y:S02]  /*7fb0*/  @!P3 SHF.R.U32.HI R34, RZ, 0x10, R35 ;  /* 0x00000010ff22b819 */ /* 0x000fe40000011623 */
[----:B0-----:R-:W-:Y:S02]  /*7fc0*/  MOV R40, RZ ;  /* 0x000000ff00287202 */ /* 0x001fe40000000f00 */
[----:B------:R-:W-:Y:S01]  /*7fd0*/  @!P3 PRMT R60, R34, 0x7610, R60 ;  /* 0x00007610223cb816 */ /* 0x000fe2000000003c */
[----:B------:R-:W3:Y:S04]  /*7fe0*/  LDL.LU.64 R6, [R1+0x850] ;  /* 0x0008500001067983 */ /* 0x000ee80000300a00 */
[----:B------:R-:W4:Y:S04]  /*7ff0*/  @!P2 LDG.E R40, desc[UR10][R68.64] ;  /* 0x0000000a4428a981 */ /* 0x000f28000c1e1900 */
[----:B------:R-:W-:Y:S04]  /*8000*/  STL.S16 [R1+0x548], R61 ;  /* 0x0005483d01007387 */ /* 0x000fe80000100600 */
[----:B------:R0:W-:Y:S01]  /*8010*/  STL.S16 [R1+0x550], R60 ;  /* 0x0005503c01007387 */ /* 0x0001e20000100600 */
[----:B------:R-:W-:-:S03]  /*8020*/  PRMT R3, RZ, 0x7610, R3 ;  /* 0x00007610ff037816 */ /* 0x000fc60000000003 */
[----:B------:R1:W-:Y:S04]  /*8030*/  STL [R1+0x48], R43 ;  /* 0x0000482b01007387 */ /* 0x0003e80000100800 */
[----:B------:R1:W-:Y:S04]  /*8040*/  STL [R1+0x148], R38 ;  /* 0x0001482601007387 */ /* 0x0003e80000100800 */
[----:B0-----:R-:W3:Y:S01]  /*8050*/  LDL.LU.64 R60, [R1+0x538] ;  /* 0x00053800013c7983 */ /* 0x001ee20000300a00 */
[----:B-1----:R-:W-:Y:S02]  /*8060*/  PRMT R43, RZ, 0x7610, R43 ;  /* 0x00007610ff2b7816 */ /* 0x002fe4000000002b */
[----:B------:R-:W-:Y:S01]  /*8070*/  @!P1 PRMT R3, R47, 0x7610, R3 ;  /* 0x000076102f039816 */ /* 0x000fe20000000003 */
[----:B------:R-:W3:Y:S01]  /*8080*/  LDL.LU.64 R68, [R1+0x520] ;  /* 0x0005200001447983 */ /* 0x000ee20000300a00 */
[----:B------:R-:W-:-:S02]  /*8090*/  LOP3.LUT P1, RZ, R2, 0x8, RZ, 0xc0, !PT ;  /* 0x0000000802ff7812 */ /* 0x000fc4000782c0ff */
[----:B------:R-:W-:Y:S02]  /*80a0*/  PRMT R38, RZ, 0x7610, R38 ;  /* 0x00007610ff267816 */ /* 0x000fe40000000026 */
[----:B--2---:R-:W-:-:S05]  /*80b0*/  @!P2 PRMT R43, R42, 0x7610, R43 ;  /* 0x000076102a2ba816 */ /* 0x004fca000000002b */
[----:B------:R0:W-:Y:S02]  /*80c0*/  STL.S16 [R1+0x228], R43 ;  /* 0x0002282b01007387 */ /* 0x0001e40000100600 */
[----:B0-----:R-:W-:Y:S01]  /*80d0*/  HFMA2.MMA R43, -RZ, RZ, 0, 0 ;  /* 0x00000000ff2b7435 */ /* 0x001fe200000001ff */
[----:B----4-:R-:W-:-:S05]  /*80e0*/  @!P2 PRMT R38, R40, 0x7610, R38 ;  /* 0x000076102826a816 */ /* 0x010fca0000000026 */
[----:B------:R0:W-:Y:S01]  /*80f0*/  STL.S16 [R1+0x22c], R38 ;  /* 0x00022c2601007387 */ /* 0x0001e20000100600 */
[----:B---3--:R-:W-:Y:S02]  /*8100*/  PRMT R7, RZ, 0x7610, R7 ;  /* 0x00007610ff077816 */ /* 0x008fe40000000007 */
[----:B------:R-:W-:Y:S02]  /*8110*/  @!P2 SHF.R.U32.HI R34, RZ, 0x10, R42 ;  /* 0x00000010ff22a819 */ /* 0x000fe4000001162a */
[----:B0-----:R-:W-:Y:S01]  /*8120*/  MOV R38, RZ ;  /* 0x000000ff00267202 */ /* 0x001fe20000000f00 */
[----:B------:R-:W2:Y:S05]  /*8130*/  @!P1 LDG.E R43, desc[UR10][R60.64] ;  /* 0x0000000a3c2b9981 */ /* 0x000eaa000c1e1900 */
[----:B------:R-:W3:Y:S04]  /*8140*/  @!P1 LDG.E R38, desc[UR10][R64.64] ;  /* 0x0000000a40269981 */ /* 0x000ee8000c1e1900 */
[----:B------:R-:W4:Y:S01]  /*8150*/  LDL.LU.64 R60, [R1+0x848] ;  /* 0x00084800013c7983 */ /* 0x000f220000300a00 */
[----:B------:R-:W-:-:S02]  /*8160*/  @!P2 PRMT R7, R34, 0x7610, R7 ;  /* 0x000076102207a816 */ /* 0x000fc40000000007 */
[----:B------:R-:W-:Y:S01]  /*8170*/  PRMT R6, RZ, 0x7610, R6 ;  /* 0x00007610ff067816 */ /* 0x000fe20000000006 */
[----:B------:R-:W-:Y:S01]  /*8180*/  STL [R1+0x14c], R8 ;  /* 0x00014c0801007387 */ /* 0x000fe20000100800 */
[----:B------:R-:W-:-:S03]  /*8190*/  @!P2 SHF.R.U32.HI R34, RZ, 0x10, R40 ;  /* 0x00000010ff22a819 */ /* 0x000fc60000011628 */
[----:B------:R-:W-:Y:S01]  /*81a0*/  STL [R1+0x44], R44 ;  /* 0x0000442c01007387 */ /* 0x000fe20000100800 */
[----:B------:R-:W-:-:S03]  /*81b0*/  @!P2 PRMT R6, R34, 0x7610, R6 ;  /* 0x000076102206a816 */ /* 0x000fc60000000006 */
[----:B------:R-:W-:Y:S04]  /*81c0*/  STL.S16 [R1+0x278], R7 ;  /* 0x0002780701007387 */ /* 0x000fe80000100600 */
[----:B------:R0:W-:Y:S01]  /*81d0*/  STL.S16 [R1+0x540], R6 ;  /* 0x0005400601007387 */ /* 0x0001e20000100600 */
[----:B------:R-:W-:-:S03]  /*81e0*/  LOP3.LUT P3, RZ, R2, 0x4, RZ, 0xc0, !PT ;  /* 0x0000000402ff7812 */ /* 0x000fc6000786c0ff */
[----:B------:R-:W4:Y:S04]  /*81f0*/  LDL.LU.64 R64, [R1+0x510] ;  /* 0x0005100001407983 */ /* 0x000f280000300a00 */
[----:B0-----:R-:W4:Y:S01]  /*8200*/  LDL.LU.64 R6, [R1+0x528] ;  /* 0x0005280001067983 */ /* 0x001f220000300a00 */
[----:B------:R-:W-:Y:S02]  /*8210*/  PRMT R44, RZ, 0x7610, R44 ;  /* 0x00007610ff2c7816 */ /* 0x000fe4000000002c */
[----:B--2---:R-:W-:Y:S02]  /*8220*/  @!P1 SHF.R.U32.HI R8, RZ, 0x10, R43 ;  /* 0x00000010ff089819 */ /* 0x004fe4000001162b */
[----:B---3--:R-:W-:Y:S02]  /*8230*/  @!P1 PRMT R44, R38, 0x7610, R44 ;  /* 0x00007610262c9816 */ /* 0x008fe4000000002c */
[----:B----4-:R-:W-:-:S02]  /*8240*/  PRMT R61, RZ, 0x7610, R61 ;  /* 0x00007610ff3d7816 */ /* 0x010fc4000000003d */
[----:B------:R-:W-:Y:S02]  /*8250*/  PRMT R60, RZ, 0x7610, R60 ;  /* 0x00007610ff3c7816 */ /* 0x000fe4000000003c */
[----:B------:R-:W-:Y:S02]  /*8260*/  @!P1 PRMT R61, R8, 0x7610, R61 ;  /* 0x00007610083d9816 */ /* 0x000fe4000000003d */
[----:B------:R-:W-:Y:S01]  /*8270*/  @!P1 SHF.R.U32.HI R8, RZ, 0x10, R38 ;  /* 0x00000010ff089819 */ /* 0x000fe20000011626 */
[----:B------:R0:W-:Y:S03]  /*8280*/  STL.S16 [R1+0x534], R44 ;  /* 0x0005342c01007387 */ /* 0x0001e60000100600 */
[----:B------:R-:W-:Y:S02]  /*8290*/  @!P1 PRMT R60, R8, 0x7610, R60 ;  /* 0x00007610083c9816 */ /* 0x000fe4000000003c */
[----:B------:R-:W-:Y:S01]  /*82a0*/  PRMT R8, RZ, 0x7610, R8 ;  /* 0x00007610ff087816 */ /* 0x000fe20000000008 */
[----:B0-----:R-:W-:-:S03]  /*82b0*/  HFMA2.MMA R44, -RZ, RZ, 0, 0 ;  /* 0x00000000ff2c7435 */ /* 0x001fc600000001ff */
        /* <DEDUP_REMOVED lines=8> */
[----:B------:R1:W-:Y:S04]  /*8340*/  STL [R1+0x50], R41 ;  /* 0x0000502901007387 */ /* 0x0003e80000100800 */
[----:B------:R2:W-:Y:S04]  /*8350*/  STL [R1+0x150], R31 ;  /* 0x0001501f01007387 */ /* 0x0005e80000100800 */
[----:B0-----:R-:W4:Y:S01]  /*8360*/  LDL.LU.64 R60, [R1+0x518] ;  /* 0x00051800013c7983 */ /* 0x001f220000300a00 */
[----:B-1----:R-:W-:-:S02]  /*8370*/  PRMT R41, RZ, 0x7610, R41 ;  /* 0x00007610ff297816 */ /* 0x002fc40000000029 */
[----:B------:R-:W-:Y:S01]  /*8380*/  LOP3.LUT P2, RZ, R2, 0x2, RZ, 0xc0, !PT ;  /* 0x0000000202ff7812 */ /* 0x000fe2000784c0ff */
[----:B------:R-:W4:Y:S01]  /*8390*/  LDL.LU.64 R68, [R1+0x500] ;  /* 0x0005000001447983 */ /* 0x000f220000300a00 */
[----:B--2---:R-:W-:Y:S02]  /*83a0*/  @!P3 SHF.R.U32.HI R31, RZ, 0x10, R44 ;  /* 0x00000010ff1fb819 */ /* 0x004fe4000001162c */
[----:B---3--:R-:W-:Y:S02]  /*83b0*/  PRMT R7, RZ, 0x7610, R7 ;  /* 0x00007610ff077816 */ /* 0x008fe40000000007 */
[----:B------:R-:W-:Y:S02]  /*83c0*/  PRMT R6, RZ, 0x7610, R6 ;  /* 0x00007610ff067816 */ /* 0x000fe40000000006 */
[----:B------:R-:W-:Y:S02]  /*83d0*/  @!P3 PRMT R7, R31, 0x7610, R7 ;  /* 0x000076101f07b816 */ /* 0x000fe40000000007 */
[----:B----4-:R-:W-:-:S02]  /*83e0*/  @!P3 PRMT R41, R8, 0x7610, R41 ;  /* 0x000076100829b816 */ /* 0x010fc40000000029 */
        /* <DEDUP_REMOVED lines=8> */
[----:B0-----:R-:W-:-:S03]  /*8470*/  MOV R31, RZ ;  /* 0x000000ff001f7202 */ /* 0x001fc60000000f00 */
[----:B------:R-:W3:Y:S04]  /*8480*/  LDL.LU R60, [R1+0x838] ;  /* 0x00083800013c7983 */ /* 0x000ee80000300800 */
[----:B------:R-:W4:Y:S04]  /*8490*/  @!P2 LDG.E R31, desc[UR10][R64.64] ;  /* 0x0000000a401fa981 */ /* 0x000f28000c1e1900 */
[----:B------:R-:W-:Y:S04]  /*84a0*/  STL.S16 [R1+0x520], R7 ;  /* 0x0005200701007387 */ /* 0x000fe80000100600 */
[----:B------:R0:W-:Y:S04]  /*84b0*/  STL.S16 [R1+0x524], R6 ;  /* 0x0005240601007387 */ /* 0x0001e80000100600 */
[----:B------:R-:W-:Y:S04]  /*84c0*/  STL [R1+0x154], R33 ;  /* 0x0001542101007387 */ /* 0x000fe80000100800 */
[----:B------:R1:W-:Y:S04]  /*84d0*/  STL [R1+0x4c], R39 ;  /* 0x00004c2701007387 */ /* 0x0003e80000100800 */
[----:B0-----:R-:W4:Y:S01]  /*84e0*/  LDL.LU.64 R6, [R1+0x508] ;  /* 0x0005080001067983 */ /* 0x001f220000300a00 */
[----:B------:R-:W-:-:S02]  /*84f0*/  LOP3.LUT P1, RZ, R2, 0x1, RZ, 0xc0, !PT ;  /* 0x0000000102ff7812 */ /* 0x000fc4000782c0ff */
[----:B------:R-:W-:Y:S01]  /*8500*/  PRMT R34, RZ, 0x7610, R34 ;  /* 0x00007610ff227816 */ /* 0x000fe20000000022 */
[----:B------:R0:W-:Y:S01]  /*8510*/  STL.S16 [R1+0x214], R3 ;  /* 0x0002140301007387 */ /* 0x0001e20000100600 */
[----:B-1----:R-:W-:-:S03]  /*8520*/  PRMT R39, RZ, 0x7610, R39 ;  /* 0x00007610ff277816 */ /* 0x002fc60000000027 */
[----:B------:R-:W4:Y:S04]  /*8530*/  LDL.LU.64 R64, [R1+0x4f0] ;  /* 0x0004f00001407983 */ /* 0x000f280000300a00 */
[----:B0-----:R-:W4:Y:S01]  /*8540*/  LDL.LU R3, [R1+0x858] ;  /* 0x0008580001037983 */ /* 0x001f220000300800 */
[----:B--2---:R-:W-:Y:S02]  /*8550*/  @!P2 SHF.R.U32.HI R33, RZ, 0x10, R41 ;  /* 0x00000010ff21a819 */ /* 0x004fe40000011629 */
[----:B---3--:R-:W-:-:S04]  /*8560*/  PRMT R60, RZ, 0x7610, R60 ;  /* 0x00007610ff3c7816 */ /* 0x008fc8000000003c */
[----:B------:R-:W-:Y:S02]  /*8570*/  @!P2 PRMT R60, R33, 0x7610, R60 ;  /* 0x00007610213ca816 */ /* 0x000fe4000000003c */
[----:B----4-:R-:W-:-:S04]  /*8580*/  @!P2 SHF.R.U32.HI R33, RZ, 0x10, R31 ;  /* 0x00000010ff21a819 */ /* 0x010fc8000001161f */
[----:B------:R-:W-:-:S05]  /*8590*/  @!P2 PRMT R39, R33, 0x7610, R39 ;  /* 0x000076102127a816 */ /* 0x000fca0000000027 */
[----:B------:R0:W-:Y:S01]  /*85a0*/  STL.S16 [R1+0x51c], R39 ;  /* 0x00051c2701007387 */ /* 0x0001e20000100600 */
[----:B------:R-:W-:Y:S01]  /*85b0*/  @!P2 PRMT R34, R41, 0x7610, R34 ;  /* 0x000076102922a816 */ /* 0x000fe20000000022 */
[----:B0-----:R-:W-:-:S04]  /*85c0*/  HFMA2.MMA R39, -RZ, RZ, 0, 0 ;  /* 0x00000000ff277435 */ /* 0x001fc800000001ff */
[----:B------:R0:W-:Y:S06]  /*85d0*/  STL.S16 [R1+0x510], R34 ;  /* 0x0005102201007387 */ /* 0x0001ec0000100600 */
[----:B------:R-:W2:Y:S01]  /*85e0*/  @!P1 LDG.E R39, desc[UR10][R6.64] ;  /* 0x0000000a06279981 */ /* 0x000ea2000c1e1900 */
[----:B0-----:R-:W-:-:S06]  /*85f0*/  MOV R34, RZ ;  /* 0x000000ff00227202 */ /* 0x001fcc0000000f00 */
[----:B------:R-:W3:Y:S04]  /*8600*/  @!P1 LDG.E R34, desc[UR10][R68.64] ;  /* 0x0000000a44229981 */ /* 0x000ee8000c1e1900 */
[----:B------:R-:W4:Y:S04]  /*8610*/  LDL.LU.64 R6, [R1+0x830] ;  /* 0x0008300001067983 */ /* 0x000f280000300a00 */
[----:B------:R0:W-:Y:S01]  /*8620*/  STL.S16 [R1+0x514], R60 ;  /* 0x0005143c01007387 */ /* 0x0001e20000100600 */
[----:B------:R-:W-:-:S03]  /*8630*/  PRMT R33, RZ, 0x7610, R33 ;  /* 0x00007610ff217816 */ /* 0x000fc60000000021 */
[----:B------:R1:W-:Y:S01]  /*8640*/  STL [R1+0x158], R36 ;  /* 0x0001582401007387 */ /* 0x0003e20000100800 */
[----:B------:R-:W-:-:S03]  /*8650*/  LOP3.LUT P3, RZ, R3, 0x80000000, RZ, 0xc0, !PT ;  /* 0x8000000003ff7812 */ /* 0x000fc6000786c0ff */
[----:B------:R-:W4:Y:S04]  /*8660*/  LDL.LU.64 R68, [R1+0x4e0] ;  /* 0x0004e00001447983 */ /* 0x000f280000300a00 */
[----:B0-----:R-:W4:Y:S01]  /*8670*/  LDL.LU.64 R60, [R1+0x4f8] ;  /* 0x0004f800013c7983 */ /* 0x001f220000300a00 */
[----:B------:R-:W-:Y:S02]  /*8680*/  @!P2 PRMT R33, R31, 0x7610, R33 ;  /* 0x000076101f21a816 */ /* 0x000fe40000000021 */
[----:B-1----:R-:W-:-:S03]  /*8690*/  PRMT R36, RZ, 0x7610, R36 ;  /* 0x00007610ff247816 */ /* 0x002fc60000000024 */
[----:B------:R2:W-:Y:S02]  /*86a0*/  STL.S16 [R1+0x518], R33 ;  /* 0x0005182101007387 */ /* 0x0005e40000100600 */
[----:B--2---:R-:W-:Y:S02]  /*86b0*/  @!P1 SHF.R.U32.HI R33, RZ, 0x10, R39 ;  /* 0x00000010ff219819 */ /* 0x004fe40000011627 */
[----:B---3--:R-:W-:Y:S02]  /*86c0*/  @!P1 PRMT R36, R34, 0x7610, R36 ;  /* 0x0000761022249816 */ /* 0x008fe40000000024 */
[----:B----4-:R-:W-:Y:S02]  /*86d0*/  PRMT R7, RZ, 0x7610, R7 ;  /* 0x00007610ff077816 */ /* 0x010fe40000000007 */
[----:B------:R-:W-:Y:S02]  /*86e0*/  PRMT R6, RZ, 0x7610, R6 ;  /* 0x00007610ff067816 */ /* 0x000fe40000000006 */
[----:B------:R-:W-:-:S02]  /*86f0*/  @!P1 PRMT R7, R33, 0x7610, R7 ;  /* 0x0000761021079816 */ /* 0x000fc40000000007 */
        /* <DEDUP_REMOVED lines=18> */
[----:B-1----:R-:W-:Y:S01]  /*8820*/  HFMA2.MMA R37, -RZ, RZ, 0, 0 ;  /* 0x00000000ff257435 */ /* 0x002fe200000001ff */
[----:B--2---:R-:W-:-:S02]  /*8830*/  @!P3 SHF.R.U32.HI R32, RZ, 0x10, R36 ;  /* 0x00000010ff20b819 */ /* 0x004fc40000011624 */
[----:B---3--:R-:W-:Y:S02]  /*8840*/  PRMT R61, RZ, 0x7610, R61 ;  /* 0x00007610ff3d7816 */ /* 0x008fe4000000003d */
[----:B------:R-:W-:Y:S02]  /*8850*/  PRMT R60, RZ, 0x7610, R60 ;  /* 0x00007610ff3c7816 */ /* 0x000fe4000000003c */
[----:B------:R-:W-:Y:S02]  /*8860*/  @!P3 PRMT R61, R32, 0x7610, R61 ;  /* 0x00007610203db816 */ /* 0x000fe4000000003d */
        /* <DEDUP_REMOVED lines=16> */
[----:B-1----:R-:W-:-:S06]  /*8970*/  IMAD.MOV.U32 R42, RZ, RZ, RZ ;  /* 0x000000ffff2a7224 */ /* 0x002fcc00078e00ff */
        /* <DEDUP_REMOVED lines=378> */
[----:B-1----:R-:W-:-:S03]  /*a120*/  HFMA2.MMA R43, -RZ, RZ, 0, 0 ;  /* 0x00000000ff2b7435 */ /* 0x002fc600000001ff */
[----:B------:R0:W-:Y:S08]  /*a130*/  STL.S16 [R1+0x408], R0 ;  /* 0x0004080001007387 */ /* 0x0001f00000100600 */
[----:B------:R-:W4:Y:S04]  /*a140*/  @!P1 LDG.E R43, desc[UR10][R68.64] ;  /* 0x0000000a442b9981 */ /* 0x000f28000c1e1900 */
[----:B0-----:R-:W4:Y:S01]  /*a150*/  LDL.LU R0, [R1+0x740] ;  /* 0x0007400001007983 */ /* 0x001f220000300800 */
[----:B------:R-:W-:-:S03]  /*a160*/  PRMT R49, RZ, 0x7610, R49 ;  /* 0x00007610ff317816 */ /* 0x000fc60000000031 */
[----:B------:R-:W-:Y:S01]  /*a170*/  STL [R1+0x58], R46 ;  /* 0x0000582e01007387 */ /* 0x000fe20000100800 */
[----:B------:R-:W-:-:S03]  /*a180*/  PRMT R51, RZ, 0x7610, R51 ;  /* 0x00007610ff337816 */ /* 0x000fc60000000033 */
        /* <DEDUP_REMOVED lines=21> */
[----:B------:R-:W-:Y:S02]  /*a2e0*/  LOP3.LUT P3, RZ, R3, 0x2000, RZ, 0xc0, !PT ;  /* 0x0000200003ff7812 */ /* 0x000fe4000786c0ff */
[----:B------:R-:W-:Y:S01]  /*a2f0*/  @!P1 PRMT R46, R43, 0x7610, R46 ;  /* 0x000076102b2e9816 */ /* 0x000fe2000000002e */
[----:B------:R0:W-:Y:S04]  /*a300*/  STL.S16 [R1+0x3e8], R0 ;  /* 0x0003e80001007387 */ /* 0x0001e80000100600 */
[----:B------:R1:W-:Y:S04]  /*a310*/  STL.S16 [R1+0x3d0], R46 ;  /* 0x0003d02e01007387 */ /* 0x0003e80000100600 */
[----:B0-----:R-:W3:Y:S01]  /*a320*/  LDL.LU R0, [R1+0x730] ;  /* 0x0007300001007983 */ /* 0x001ee20000300800 */
[----:B-1----:R-:W-:-:S02]  /*a330*/  MOV R46, RZ ;  /* 0x000000ff002e7202 */ /* 0x002fc40000000f00 */
[----:B--2---:R-:W-:-:S05]  /*a340*/  @!P1 PRMT R49, R32, 0x7610, R49 ;  /* 0x0000761020319816 */ /* 0x004fca0000000031 */
[----:B------:R0:W-:Y:S02]  /*a350*/  STL.S16 [R1+0x3c8], R49 ;  /* 0x0003c83101007387 */ /* 0x0001e40000100600 */
[----:B0-----:R-:W-:Y:S01]  /*a360*/  HFMA2.MMA R49, -RZ, RZ, 0, 0 ;  /* 0x00000000ff317435 */ /* 0x001fe200000001ff */
[----:B------:R-:W-:Y:S01]  /*a370*/  @!P1 SHF.R.U32.HI R42, RZ, 0x10, R32 ;  /* 0x00000010ff2a9819 */ /* 0x000fe20000011620 */
[----:B----4-:R-:W2:Y:S03]  /*a380*/  @!P3 LDG.E R46, desc[UR10][R60.64] ;  /* 0x0000000a3c2eb981 */ /* 0x010ea6000c1e1900 */
[----:B------:R-:W-:-:S05]  /*a390*/  @!P1 PRMT R51, R42, 0x7610, R51 ;  /* 0x000076102a339816 */ /* 0x000fca0000000033 */
[----:B------:R-:W4:Y:S01]  /*a3a0*/  @!P3 LDG.E R49, desc[UR10][R64.64] ;  /* 0x0000000a4031b981 */ /* 0x000f22000c1e1900 */
[----:B------:R-:W-:-:S03]  /*a3b0*/  @!P1 SHF.R.U32.HI R42, RZ, 0x10, R43 ;  /* 0x00000010ff2a9819 */ /* 0x000fc6000001162b */
[----:B------:R-:W4:Y:S01]  /*a3c0*/  LDL.LU.64 R60, [R1+0x710] ;  /* 0x00071000013c7983 */ /* 0x000f220000300a00 */
[----:B------:R-:W-:-:S03]  /*a3d0*/  @!P1 PRMT R50, R42, 0x7610, R50 ;  /* 0x000076102a329816 */ /* 0x000fc60000000032 */
[----:B------:R-:W-:Y:S04]  /*a3e0*/  STL.S16 [R1+0x3cc], R51 ;  /* 0x0003cc3301007387 */ /* 0x000fe80000100600 */
[----:B------:R0:W-:Y:S01]  /*a3f0*/  STL.S16 [R1+0x3d4], R50 ;  /* 0x0003d43201007387 */ /* 0x0001e20000100600 */
[----:B---3--:R-:W-:Y:S02]  /*a400*/  PRMT R0, RZ, 0x7610, R0 ;  /* 0x00007610ff007816 */ /* 0x008fe40000000000 */
[----:B------:R-:W-:Y:S02]  /*a410*/  PRMT R55, RZ, 0x7610, R55 ;  /* 0x00007610ff377816 */ /* 0x000fe40000000037 */
[----:B------:R-:W-:Y:S01]  /*a420*/  PRMT R52, RZ, 0x7610, R52 ;  /* 0x00007610ff347816 */ /* 0x000fe20000000034 */
[----:B------:R-:W-:Y:S04]  /*a430*/  STL [R1+0x1a4], R40 ;  /* 0x0001a42801007387 */ /* 0x000fe80000100800 */
[----:B0-----:R-:W3:Y:S01]  /*a440*/  LDL.LU.64 R50, [R1+0x3a8] ;  /* 0x0003a80001327983 */ /* 0x001ee20000300a00 */
[----:B------:R-:W-:-:S02]  /*a450*/  @!P2 PRMT R0, R35, 0x7610, R0 ;  /* 0x000076102300a816 */ /* 0x000fc40000000000 */
[----:B------:R-:W-:Y:S01]  /*a460*/  LOP3.LUT P2, RZ, R3, 0x1000, RZ, 0xc0, !PT ;  /* 0x0000100003ff7812 */ /* 0x000fe2000784c0ff */
[----:B------:R-:W3:Y:S01]  /*a470*/  LDL.LU.64 R64, [R1+0x3a0] ;  /* 0x0003a00001407983 */ /* 0x000ee20000300a00 */
[----:B------:R-:W-:Y:S02]  /*a480*/  PRMT R7, RZ, 0x7610, R7 ;  /* 0x00007610ff077816 */ /* 0x000fe40000000007 */
[----:B--2---:R-:W-:Y:S02]  /*a490*/  @!P3 PRMT R55, R46, 0x7610, R55 ;  /* 0x000076102e37b816 */ /* 0x004fe40000000037 */
[----:B----4-:R-:W-:-:S03]  /*a4a0*/  @!P3 PRMT R52, R49, 0x7610, R52 ;  /* 0x000076103134b816 */ /* 0x010fc60000000034 */
[----:B------:R0:W-:Y:S04]  /*a4b0*/  STL.S16 [R1+0x3b8], R55 ;  /* 0x0003b83701007387 */ /* 0x0001e80000100600 */
[----:B------:R1:W-:Y:S01]  /*a4c0*/  STL.S16 [R1+0x3c0], R52 ;  /* 0x0003c03401007387 */ /* 0x0003e20000100600 */
[----:B0-----:R-:W-:Y:S01]  /*a4d0*/  HFMA2.MMA R55, -RZ, RZ, 0, 0 ;  /* 0x00000000ff377435 */ /* 0x001fe200000001ff */
[----:B-1----:R-:W-:-:S06]  /*a4e0*/  IMAD.MOV.U32 R52, RZ, RZ, RZ ;  /* 0x000000ffff347224 */ /* 0x002fcc00078e00ff */
[----:B------:R0:W2:Y:S01]  /*a4f0*/  @!P2 LDG.E R52, desc[UR10][R68.64] ;  /* 0x0000000a4434a981 */ /* 0x0000a2000c1e1900 */
[----:B------:R-:W-:-:S03]  /*a500*/  @!P3 SHF.R.U32.HI R40, RZ, 0x10, R46 ;  /* 0x00000010ff28b819 */ /* 0x000fc6000001162e */
[----:B---3--:R-:W3:Y:S04]  /*a510*/  @!P2 LDG.E R55, desc[UR10][R50.64] ;  /* 0x0000000a3237a981 */ /* 0x008ee8000c1e1900 */
[----:B------:R-:W0:Y:S01]  /*a520*/  LDL.LU.64 R68, [R1+0x708] ;  /* 0x0007080001447983 */ /* 0x000e220000300a00 */
[----:B------:R-:W-:Y:S02]  /*a530*/  @!P3 PRMT R7, R40, 0x7610, R7 ;  /* 0x000076102807b816 */ /* 0x000fe40000000007 */
[----:B------:R-:W-:Y:S01]  /*a540*/  PRMT R60, RZ, 0x7610, R60 ;  /* 0x00007610ff3c7816 */ /* 0x000fe2000000003c */
[----:B------:R-:W-:Y:S01]  /*a550*/  STL [R1+0x110], R66 ;  /* 0x0001104201007387 */ /* 0x000fe20000100800 */
[----:B------:R-:W-:Y:S02]  /*a560*/  @!P3 SHF.R.U32.HI R40, RZ, 0x10, R49 ;  /* 0x00000010ff28b819 */ /* 0x000fe40000011631 */
[----:B------:R-:W-:Y:S01]  /*a570*/  LOP3.LUT P1, RZ, R3, 0x800, RZ, 0xc0, !PT ;  /* 0x0000080003ff7812 */ /* 0x000fe2000782c0ff */
[----:B------:R-:W-:Y:S01]  /*a580*/  STL [R1+0x1a8], R38 ;  /* 0x0001a82601007387 */ /* 0x000fe20000100800 */
[----:B------:R-:W-:-:S03]  /*a590*/  @!P3 PRMT R60, R40, 0x7610, R60 ;  /* 0x00007610283cb816 */ /* 0x000fc6000000003c */
[----:B------:R1:W-:Y:S04]  /*a5a0*/  STL.S16 [R1+0x3bc], R7 ;  /* 0x0003bc0701007387 */ /* 0x0003e80000100600 */
[----:B------:R4:W-:Y:S01]  /*a5b0*/  STL.S16 [R1+0x3c4], R60 ;  /* 0x0003c43c01007387 */ /* 0x0009e20000100600 */
[----:B------:R-:W-:Y:S02]  /*a5c0*/  PRMT R15, RZ, 0x7610, R15 ;  /* 0x00007610ff0f7816 */ /* 0x000fe4000000000f */
[----:B------:R-:W-:Y:S01]  /*a5d0*/  PRMT R14, RZ, 0x7610, R14 ;  /* 0x00007610ff0e7816 */ /* 0x000fe2000000000e */
[----:B------:R-:W2:Y:S01]  /*a5e0*/  LDL.LU.64 R50, [R1+0x380] ;  /* 0x0003800001327983 */ /* 0x000ea20000300a00 */
[----:B-1----:R-:W-:-:S03]  /*a5f0*/  MOV R7, R61 ;  /* 0x0000003d00077202 */ /* 0x002fc60000000f00 */
[----:B----4-:R-:W4:Y:S01]  /*a600*/  LDL.LU.64 R60, [R1+0x390] ;  /* 0x00039000013c7983 */ /* 0x010f220000300a00 */
[----:B------:R-:W-:-:S04]  /*a610*/  PRMT R66, RZ, 0x7610, R66 ;  /* 0x00007610ff427816 */ /* 0x000fc80000000042 */
[----:B---3--:R-:W-:Y:S02]  /*a620*/  @!P2 PRMT R66, R55, 0x7610, R66 ;  /* 0x000076103742a816 */ /* 0x008fe40000000042 */
[----:B0-----:R-:W-:-:S04]  /*a630*/  PRMT R69, RZ, 0x7610, R69 ;  /* 0x00007610ff457816 */ /* 0x001fc80000000045 */
[----:B--2---:R-:W-:Y:S01]  /*a640*/  @!P2 PRMT R69, R52, 0x7610, R69 ;  /* 0x000076103445a816 */ /* 0x004fe20000000045 */
[----:B------:R0:W-:Y:S04]  /*a650*/  STL.S16 [R1+0x3b0], R66 ;  /* 0x0003b04201007387 */ /* 0x0001e80000100600 */
[----:B------:R1:W-:Y:S01]  /*a660*/  STL.S16 [R1+0x3a8], R69 ;  /* 0x0003a84501007387 */ /* 0x0003e20000100600 */
[----:B0-----:R-:W-:Y:S01]  /*a670*/  MOV R66, RZ ;  /* 0x000000ff00427202 */ /* 0x001fe20000000f00 */
[----:B-1----:R-:W-:-:S05]  /*a680*/  HFMA2.MMA R69, -RZ, RZ, 0, 0 ;  /* 0x00000000ff457435 */ /* 0x002fca00000001ff */
[----:B------:R0:W2:Y:S01]  /*a690*/  @!P1 LDG.E R66, desc[UR10][R64.64] ;  /* 0x0000000a40429981 */ /* 0x0000a2000c1e1900 */
[----:B------:R-:W-:-:S04]  /*a6a0*/  @!P2 SHF.R.U32.HI R38, RZ, 0x10, R52 ;  /* 0x00000010ff26a819 */ /* 0x000fc80000011634 */
[----:B----4-:R1:W3:Y:S04]  /*a6b0*/  @!P1 LDG.E R69, desc[UR10][R60.64] ;  /* 0x0000000a3c459981 */ /* 0x0102e8000c1e1900 */
[----:B------:R-:W0:Y:S04]  /*a6c0*/  LDL.LU R64, [R1+0x700] ;  /* 0x0007000001407983 */ /* 0x000e280000300800 */
[----:B------:R-:W1:Y:S01]  /*a6d0*/  LDL.LU.64 R60, [R1+0x6f8] ;  /* 0x0006f800013c7983 */ /* 0x000e620000300a00 */
[----:B------:R-:W-:Y:S02]  /*a6e0*/  @!P2 PRMT R15, R38, 0x7610, R15 ;  /* 0x00007610260fa816 */ /* 0x000fe4000000000f */
[----:B------:R-:W-:-:S04]  /*a6f0*/  @!P2 SHF.R.U32.HI R38, RZ, 0x10, R55 ;  /* 0x00000010ff26a819 */ /* 0x000fc80000011637 */
[----:B------:R-:W-:Y:S01]  /*a700*/  @!P2 PRMT R14, R38, 0x7610, R14 ;  /* 0x00007610260ea816 */ /* 0x000fe2000000000e */
[----:B------:R-:W-:Y:S04]  /*a710*/  STL.S16 [R1+0x3ac], R15 ;  /* 0x0003ac0f01007387 */ /* 0x000fe80000100600 */
[----:B------:R4:W-:Y:S04]  /*a720*/  STL.S16 [R1+0x3b4], R14 ;  /* 0x0003b40e01007387 */ /* 0x0009e80000100600 */
[----:B----4-:R-:W4:Y:S04]  /*a730*/  LDL.LU.64 R14, [R1+0x388] ;  /* 0x00038800010e7983 */ /* 0x010f280000300a00 */
[----:B------:R-:W-:Y:S01]  /*a740*/  STL [R1+0x1ac], R8 ;  /* 0x0001ac0801007387 */ /* 0x000fe20000100800 */
[----:B------:R-:W-:-:S03]  /*a750*/  LOP3.LUT P3, RZ, R3, 0x400, RZ, 0xc0, !PT ;  /* 0x0000040003ff7812 */ /* 0x000fc6000786c0ff */
[----:B------:R2:W-:Y:S02]  /*a760*/  STL [R1+0xb0], R31 ;  /* 0x0000b01f01007387 */ /* 0x0005e40000100800 */
[----:B--2---:R-:W-:-:S10]  /*a770*/  HFMA2.MMA R31, -RZ, RZ, 0, 0 ;  /* 0x00000000ff1f7435 */ /* 0x004fd400000001ff */
[----:B------:R-:W2:Y:S01]  /*a780*/  @!P3 LDG.E R31, desc[UR10][R50.64] ;  /* 0x0000000a321fb981 */ /* 0x000ea2000c1e1900 */
[----:B0-----:R-:W-:-:S03]  /*a790*/  PRMT R64, RZ, 0x7610, R64 ;  /* 0x00007610ff407816 */ /* 0x001fc60000000040 */
[----:B------:R-:W-:Y:S01]  /*a7a0*/  STL [R1+0xa8], R41 ;  /* 0x0000a82901007387 */ /* 0x000fe20000100800 */
[----:B------:R-:W-:Y:S02]  /*a7b0*/  @!P1 SHF.R.U32.HI R8, RZ, 0x10, R66 ;  /* 0x00000010ff089819 */ /* 0x000fe40000011642 */
[----:B-1----:R-:W-:Y:S01]  /*a7c0*/  PRMT R61, RZ, 0x7610, R61 ;  /* 0x00007610ff3d7816 */ /* 0x002fe2000000003d */
[----:B------:R-:W-:Y:S01]  /*a7d0*/  STL [R1+0x1b0], R36 ;  /* 0x0001b02401007387 */ /* 0x000fe20000100800 */
[----:B------:R-:W-:Y:S02]  /*a7e0*/  @!P1 PRMT R64, R8, 0x7610, R64 ;  /* 0x0000761008409816 */ /* 0x000fe40000000040 */
[----:B---3--:R-:W-:Y:S01]  /*a7f0*/  @!P1 SHF.R.U32.HI R8, RZ, 0x10, R69 ;  /* 0x00000010ff089819 */ /* 0x008fe20000011645 */
[----:B------:R-:W3:Y:S03]  /*a800*/  LDL.LU.64 R50, [R1+0x360] ;  /* 0x0003600001327983 */ /* 0x000ee60000300a00 */
[----:B------:R-:W-:-:S02]  /*a810*/  @!P1 PRMT R61, R8, 0x7610, R61 ;  /* 0x00007610083d9816 */ /* 0x000fc4000000003d */
[----:B------:R-:W-:-:S04]  /*a820*/  PRMT R8, RZ, 0x7610, R8 ;  /* 0x00007610ff087816 */ /* 0x000fc80000000008 */
[----:B------:R-:W-:-:S05]  /*a830*/  @!P1 PRMT R8, R69, 0x7610, R8 ;  /* 0x0000761045089816 */ /* 0x000fca0000000008 */
[----:B------:R0:W-:Y:S02]  /*a840*/  STL.S16 [R1+0x3a0], R8 ;  /* 0x0003a00801007387 */ /* 0x0001e40000100600 */
[----:B0-----:R-:W-:-:S06]  /*a850*/  MOV R8, RZ ;  /* 0x000000ff00087202 */ /* 0x001fcc0000000f00 */
[----:B----4-:R-:W4:Y:S01]  /*a860*/  @!P3 LDG.E R8, desc[UR10][R14.64] ;  /* 0x0000000a0e08b981 */ /* 0x010f22000c1e1900 */
[----:B------:R-:W-:-:S03]  /*a870*/  PRMT R60, RZ, 0x7610, R60 ;  /* 0x00007610ff3c7816 */ /* 0x000fc6000000003c */
[----:B------:R0:W-:Y:S01]  /*a880*/  STL.S16 [R1+0x394], R64 ;  /* 0x0003944001007387 */ /* 0x0001e20000100600 */
[----:B------:R-:W-:-:S03]  /*a890*/  @!P1 PRMT R60, R66, 0x7610, R60 ;  /* 0x00007610423c9816 */ /* 0x000fc6000000003c */
[----:B------:R-:W-:Y:S01]  /*a8a0*/  STL.S16 [R1+0x3a4], R61 ;  /* 0x0003a43d01007387 */ /* 0x000fe20000100600 */
[----:B------:R-:W-:Y:S02]  /*a8b0*/  PRMT R42, RZ, 0x7610, R42 ;  /* 0x00007610ff2a7816 */ /* 0x000fe4000000002a */
[----:B------:R-:W-:Y:S02]  /*a8c0*/  PRMT R41, RZ, 0x7610, R41 ;  /* 0x00007610ff297816 */ /* 0x000fe40000000029 */
[----:B------:R-:W-:Y:S01]  /*a8d0*/  PRMT R21, RZ, 0x7610, R21 ;  /* 0x00007610ff157816 */ /* 0x000fe20000000015 */
[----:B0-----:R-:W3:Y:S04]  /*a8e0*/  LDL.LU.64 R64, [R1+0x378] ;  /* 0x0003780001407983 */ /* 0x001ee80000300a00 */
[----:B------:R0:W-:Y:S01]  /*a8f0*/  STL.S16 [R1+0x390], R60 ;  /* 0x0003903c01007387 */ /* 0x0001e20000100600 */
[----:B------:R-:W-:-:S02]  /*a900*/  LOP3.LUT P2, RZ, R3, 0x200, RZ, 0xc0, !PT ;  /* 0x0000020003ff7812 */ /* 0x000fc4000784c0ff */
[----:B------:R-:W-:Y:S01]  /*a910*/  PRMT R20, RZ, 0x7610, R20 ;  /* 0x00007610ff147816 */ /* 0x000fe20000000014 */
[----:B------:R-:W-:Y:S04]  /*a920*/  STL [R1+0x5c], R47 ;  /* 0x00005c2f01007387 */ /* 0x000fe80000100800 */
[----:B------:R-:W-:Y:S04]  /*a930*/  STL [R1+0x1b4], R34 ;  /* 0x0001b42201007387 */ /* 0x000fe80000100800 */
[----:B0-----:R-:W3:Y:S01]  /*a940*/  LDL.LU.64 R60, [R1+0x370] ;  /* 0x00037000013c7983 */ /* 0x001ee20000300a00 */
[----:B--2---:R-:W-:-:S02]  /*a950*/  @!P3 PRMT R41, R31, 0x7610, R41 ;  /* 0x000076101f29b816 */ /* 0x004fc40000000029 */
[----:B------:R-:W-:Y:S01]  /*a960*/  PRMT R40, RZ, 0x7610, R40 ;  /* 0x00007610ff287816 */ /* 0x000fe20000000028 */
[----:B------:R-:W-:Y:S04]  /*a970*/  STL [R1+0xac], R39 ;  /* 0x0000ac2701007387 */ /* 0x000fe80000100800 */
[----:B------:R0:W-:Y:S04]  /*a980*/  STL.S16 [R1+0x388], R41 ;  /* 0x0003882901007387 */ /* 0x0001e80000100600 */
[----:B------:R-:W2:Y:S01]  /*a990*/  LDL.LU.64 R14, [R1+0x6f0] ;  /* 0x0006f000010e7983 */ /* 0x000ea20000300a00 */
[----:B0-----:R-:W-:Y:S01]  /*a9a0*/  HFMA2.MMA R41, -RZ, RZ, 0, 0 ;  /* 0x00000000ff297435 */ /* 0x001fe200000001ff */
[----:B----4-:R-:W-:-:S05]  /*a9b0*/  @!P3 PRMT R42, R8, 0x7610, R42 ;  /* 0x00007610082ab816 */ /* 0x010fca000000002a */
[----:B------:R0:W-:Y:S02]  /*a9c0*/  STL.S16 [R1+0x380], R42 ;  /* 0x0003802a01007387 */ /* 0x0001e40000100600 */
[----:B0-----:R-:W-:-:S06]  /*a9d0*/  MOV R42, RZ ;  /* 0x000000ff002a7202 */ /* 0x001fcc0000000f00 */
[----:B---3--:R-:W3:Y:S01]  /*a9e0*/  @!P2 LDG.E R42, desc[UR10][R64.64] ;  /* 0x0000000a402aa981 */ /* 0x008ee2000c1e1900 */
[----:B------:R-:W-:-:S03]  /*a9f0*/  @!P3 SHF.R.U32.HI R36, RZ, 0x10, R8 ;  /* 0x00000010ff24b819 */ /* 0x000fc60000011608 */
[----:B------:R-:W4:Y:S01]  /*aa00*/  @!P2 LDG.E R41, desc[UR10][R60.64] ;  /* 0x0000000a3c29a981 */ /* 0x000f22000c1e1900 */
[----:B------:R-:W-:Y:S02]  /*aa10*/  @!P3 PRMT R21, R36, 0x7610, R21 ;  /* 0x000076102415b816 */ /* 0x000fe40000000015 */
[----:B------:R-:W-:Y:S01]  /*aa20*/  @!P3 SHF.R.U32.HI R36, RZ, 0x10, R31 ;  /* 0x00000010ff24b819 */ /* 0x000fe2000001161f */
[----:B------:R-:W2:Y:S03]  /*aa30*/  LDL.LU.64 R64, [R1+0x350] ;  /* 0x0003500001407983 */ /* 0x000ea60000300a00 */
[----:B------:R-:W-:Y:S01]  /*aa40*/  @!P3 PRMT R20, R36, 0x7610, R20 ;  /* 0x000076102414b816 */ /* 0x000fe20000000014 */
[----:B------:R-:W-:Y:S04]  /*aa50*/  STL.S16 [R1+0x384], R21 ;  /* 0x0003841501007387 */ /* 0x000fe80000100600 */
[----:B------:R0:W-:Y:S01]  /*aa60*/  STL.S16 [R1+0x38c], R20 ;  /* 0x00038c1401007387 */ /* 0x0001e20000100600 */
[----:B------:R-:W-:-:S02]  /*aa70*/  PRMT R47, RZ, 0x7610, R47 ;  /* 0x00007610ff2f7816 */ /* 0x000fc4000000002f */
[----:B------:R-:W-:Y:S01]  /*aa80*/  PRMT R39, RZ, 0x7610, R39 ;  /* 0x00007610ff277816 */ /* 0x000fe20000000027 */
[----:B------:R-:W2:Y:S04]  /*aa90*/  LDL.LU.64 R60, [R1+0x358] ;  /* 0x00035800013c7983 */ /* 0x000ea80000300a00 */
[----:B0-----:R-:W2:Y:S01]  /*aaa0*/  LDL.LU.64 R20, [R1+0x368] ;  /* 0x0003680001147983 */ /* 0x001ea20000300a00 */
[----:B------:R-:W-:Y:S02]  /*aab0*/  LOP3.LUT P1, RZ, R3, 0x100, RZ, 0xc0, !PT ;  /* 0x0000010003ff7812 */ /* 0x000fe4000782c0ff */
[----:B---3--:R-:W-:-:S04]  /*aac0*/  @!P2 SHF.R.U32.HI R34, RZ, 0x10, R42 ;  /* 0x00000010ff22a819 */ /* 0x008fc8000001162a */
[----:B------:R-:W-:Y:S02]  /*aad0*/  @!P2 PRMT R47, R34, 0x7610, R47 ;  /* 0x00007610222fa816 */ /* 0x000fe4000000002f */
[----:B----4-:R-:W-:Y:S02]  /*aae0*/  @!P2 SHF.R.U32.HI R34, RZ, 0x10, R41 ;  /* 0x00000010ff22a819 */ /* 0x010fe40000011629 */
[----:B------:R-:W-:Y:S02]  /*aaf0*/  @!P2 PRMT R39, R42, 0x7610, R39 ;  /* 0x000076102a27a816 */ /* 0x000fe40000000027 */
[----:B------:R-:W-:-:S03]  /*ab00*/  @!P2 PRMT R40, R34, 0x7610, R40 ;  /* 0x000076102228a816 */ /* 0x000fc60000000028 */
[----:B------:R0:W-:Y:S04]  /*ab10*/  STL.S16 [R1+0x370], R39 ;  /* 0x0003702701007387 */ /* 0x0001e80000100600 */
[----:B------:R1:W-:Y:S01]  /*ab20*/  STL.S16 [R1+0x37c], R40 ;  /* 0x00037c2801007387 */ /* 0x0003e20000100600 */
[----:B0-----:R-:W-:Y:S01]  /*ab30*/  HFMA2.MMA R39, -RZ, RZ, 0, 0 ;  /* 0x00000000ff277435 */ /* 0x001fe200000001ff */
[----:B-1----:R-:W-:-:S06]  /*ab40*/  MOV R40, RZ ;  /* 0x000000ff00287202 */ /* 0x002fcc0000000f00 */
[----:B--2---:R-:W2:Y:S04]  /*ab50*/  @!P1 LDG.E R40, desc[UR10][R20.64] ;  /* 0x0000000a14289981 */ /* 0x004ea8000c1e1900 */
[----:B------:R-:W3:Y:S01]  /*ab60*/  @!P1 LDG.E R39, desc[UR10][R50.64] ;  /* 0x0000000a32279981 */ /* 0x000ee2000c1e1900 */
[----:B------:R-:W-:Y:S02]  /*ab70*/  PRMT R14, RZ, 0x7610, R14 ;  /* 0x00007610ff0e7816 */ /* 0x000fe4000000000e */
        /* <DEDUP_REMOVED lines=17> */
[----:B0-----:R-:W-:-:S06]  /*ac90*/  MOV R38, RZ ;  /* 0x000000ff00267202 */ /* 0x001fcc0000000f00 */
        /* <DEDUP_REMOVED lines=91> */
[----:B------:R2:W2:Y:S04]  /*b250*/  @!P1 LDG.E R44, desc[UR10][R50.64] ;  /* 0x0000000a322c9981 */ /* 0x0004a8000c1e1900 */
[----:B----4-:R-:W4:Y:S04]  /*b260*/  LDL.LU R0, [R1+0x720] ;  /* 0x0007200001007983 */ /* 0x010f280000300800 */
[----:B0-----:R-:W4:Y:S04]  /*b270*/  LDL.LU.64 R14, [R1+0x2f8] ;  /* 0x0002f800010e7983 */ /* 0x001f280000300a00 */
[----:B------:R-:W4:Y:S01]  /*b280*/  LDL.LU.64 R50, [R1+0x6d0] ;  /* 0x0006d00001327983 */ /* 0x000f220000300a00 */
[----:B------:R-:W-:-:S02]  /*b290*/  PRMT R3, RZ, 0x7610, R3 ;  /* 0x00007610ff037816 */ /* 0x000fc40000000003 */
[----:B------:R-:W-:Y:S01]  /*b2a0*/  @!P5 PRMT R20, R34, 0x7610, R20 ;  /* 0x000076102214d816 */ /* 0x000fe20000000014 */
[----:B---3--:R0:W3:Y:S01]  /*b2b0*/  @!P3 LDG.E R47, desc[UR10][R64.64] ;  /* 0x0000000a402fb981 */ /* 0x0080e2000c1e1900 */
[----:B------:R-:W-:Y:S02]  /*b2c0*/  @!P5 PRMT R3, R33, 0x7610, R3 ;  /* 0x000076102103d816 */ /* 0x000fe40000000003 */
[----:B------:R-:W-:Y:S01]  /*b2d0*/  LOP3.LUT P5, RZ, R21, 0x1, RZ, 0xc0, !PT ;  /* 0x0000000115ff7812 */ /* 0x000fe200078ac0ff */
        /* <DEDUP_REMOVED lines=16> */
[----:B------:R-:W-:-:S04]  /*b3e0*/  PRMT R3, RZ, 0x7610, R3 ;  /* 0x00007610ff037816 */ /* 0x000fc80000000003 */
[----:B------:R-:W-:Y:S01]  /*b3f0*/  @!P2 PRMT R3, R43, 0x7610, R3 ;  /* 0x000076102b03a816 */ /* 0x000fe20000000003 */
[----:B------:R1:W-:Y:S01]  /*b400*/  STL.S16 [R1+0x59c], R48 ;  /* 0x00059c3001007387 */ /* 0x0003e20000100600 */
[----:B----4-:R-:W-:-:S03]  /*b410*/  PRMT R50, RZ, 0x7610, R50 ;  /* 0x00007610ff327816 */ /* 0x010fc60000000032 */
[----:B------:R4:W-:Y:S01]  /*b420*/  STL.S16 [R1+0x584], R3 ;  /* 0x0005840301007387 */ /* 0x0009e20000100600 */
[----:B------:R-:W-:Y:S02]  /*b430*/  PRMT R51, RZ, 0x7610, R51 ;  /* 0x00007610ff337816 */ /* 0x000fe40000000033 */
[----:B-1----:R-:W-:Y:S02]  /*b440*/  MOV R48, RZ ;  /* 0x000000ff00307202 */ /* 0x002fe40000000f00 */
[----:B----4-:R-:W-:-:S04]  /*b450*/  @!P1 SHF.R.U32.HI R3, RZ, 0x10, R44 ;  /* 0x00000010ff039819 */ /* 0x010fc8000001162c */
[----:B------:R-:W4:Y:S01]  /*b460*/  @!P4 LDG.E R48, desc[UR10][R14.64] ;  /* 0x0000000a0e30c981 */ /* 0x000f22000c1e1900 */
[----:B------:R-:W-:Y:S02]  /*b470*/  @!P1 PRMT R50, R3, 0x7610, R50 ;  /* 0x0000761003329816 */ /* 0x000fe40000000032 */
[----:B------:R-:W-:-:S04]  /*b480*/  @!P1 SHF.R.U32.HI R3, RZ, 0x10, R45 ;  /* 0x00000010ff039819 */ /* 0x000fc8000001162d */
[----:B------:R-:W-:Y:S02]  /*b490*/  @!P1 PRMT R51, R3, 0x7610, R51 ;  /* 0x0000761003339816 */ /* 0x000fe40000000033 */
[----:B------:R-:W-:Y:S01]  /*b4a0*/  PRMT R3, RZ, 0x7610, R3 ;  /* 0x00007610ff037816 */ /* 0x000fe20000000003 */
[----:B------:R-:W4:Y:S01]  /*b4b0*/  LDL.LU.64 R14, [R1+0x2c0] ;  /* 0x0002c000010e7983 */ /* 0x000f220000300a00 */
[----:B------:R-:W-:Y:S02]  /*b4c0*/  PRMT R0, RZ, 0x7610, R0 ;  /* 0x00007610ff007816 */ /* 0x000fe40000000000 */
[----:B------:R-:W-:Y:S01]  /*b4d0*/  @!P1 PRMT R3, R45, 0x7610, R3 ;  /* 0x000076102d039816 */ /* 0x000fe20000000003 */
[----:B------:R1:W-:Y:S01]  /*b4e0*/  STL.S16 [R1+0x5a4], R50 ;  /* 0x0005a43201007387 */ /* 0x0003e20000100600 */
[----:B------:R-:W-:Y:S02]  /*b4f0*/  @!P3 PRMT R0, R46, 0x7610, R0 ;  /* 0x000076102e00b816 */ /* 0x000fe40000000000 */
[----:B------:R-:W-:Y:S01]  /*b500*/  PRMT R53, RZ, 0x7610, R53 ;  /* 0x00007610ff357816 */ /* 0x000fe20000000035 */
[----:B------:R3:W-:Y:S01]  /*b510*/  STL.S16 [R1+0x5b8], R3 ;  /* 0x0005b80301007387 */ /* 0x0007e20000100600 */
[----:B0-----:R-:W-:-:S02]  /*b520*/  PRMT R64, RZ, 0x7610, R64 ;  /* 0x00007610ff407816 */ /* 0x001fc40000000040 */
[----:B-1----:R-:W-:Y:S01]  /*b530*/  MOV R50, RZ ;  /* 0x000000ff00327202 */ /* 0x002fe20000000f00 */
[----:B------:R0:W-:Y:S01]  /*b540*/  STL.S16 [R1+0x5c0], R0 ;  /* 0x0005c00001007387 */ /* 0x0001e20000100600 */
[----:B---3--:R-:W-:Y:S02]  /*b550*/  @!P3 SHF.R.U32.HI R3, RZ, 0x10, R46 ;  /* 0x00000010ff03b819 */ /* 0x008fe4000001162e */
[----:B------:R-:W-:Y:S02]  /*b560*/  PRMT R54, RZ, 0x7610, R54 ;  /* 0x00007610ff367816 */ /* 0x000fe40000000036 */
[----:B------:R-:W3:Y:S01]  /*b570*/  @!P0 LDG.E R50, desc[UR10][R20.64] ;  /* 0x0000000a14328981 */ /* 0x000ee2000c1e1900 */
[----:B------:R-:W-:Y:S02]  /*b580*/  @!P3 PRMT R53, R3, 0x7610, R53 ;  /* 0x000076100335b816 */ /* 0x000fe40000000035 */
[----:B------:R-:W-:Y:S01]  /*b590*/  @!P3 SHF.R.U32.HI R3, RZ, 0x10, R47 ;  /* 0x00000010ff03b819 */ /* 0x000fe2000001162f */
[----:B0-----:R-:W3:Y:S01]  /*b5a0*/  LDL.LU R0, [R1+0x6a0] ;  /* 0x0006a00001007983 */ /* 0x001ee20000300800 */
[----:B------:R-:W-:-:S02]  /*b5b0*/  @!P2 PRMT R64, R32, 0x7610, R64 ;  /* 0x000076102040a816 */ /* 0x000fc40000000040 */
[----:B------:R-:W-:Y:S02]  /*b5c0*/  LOP3.LUT P2, RZ, R2, 0x80000000, RZ, 0xc0, !PT ;  /* 0x8000000002ff7812 */ /* 0x000fe4000784c0ff */
[----:B------:R-:W-:Y:S01]  /*b5d0*/  @!P3 PRMT R54, R3, 0x7610, R54 ;  /* 0x000076100336b816 */ /* 0x000fe20000000036 */
[----:B------:R-:W-:Y:S04]  /*b5e0*/  STL.S16 [R1+0x5bc], R51 ;  /* 0x0005bc3301007387 */ /* 0x000fe80000100600 */
[----:B------:R0:W-:Y:S01]  /*b5f0*/  STL.S16 [R1+0x5ec], R54 ;  /* 0x0005ec3601007387 */ /* 0x0001e20000100600 */
[----:B------:R-:W-:Y:S02]  /*b600*/  PRMT R56, RZ, 0x7610, R56 ;  /* 0x00007610ff387816 */ /* 0x000fe40000000038 */
[----:B------:R-:W-:-:S02]  /*b610*/  PRMT R57, RZ, 0x7610, R57 ;  /* 0x00007610ff397816 */ /* 0x000fc40000000039 */
[----:B------:R-:W-:Y:S01]  /*b620*/  PRMT R67, RZ, 0x7610, R67 ;  /* 0x00007610ff437816 */ /* 0x000fe20000000043 */
[----:B------:R-:W-:Y:S01]  /*b630*/  STL [R1+0xc8], R66 ;  /* 0x0000c84201007387 */ /* 0x000fe20000100800 */
[----:B0-----:R-:W-:Y:S01]  /*b640*/  MOV R54, RZ ;  /* 0x000000ff00367202 */ /* 0x001fe20000000f00 */
[----:B------:R-:W-:Y:S02]  /*b650*/  HFMA2.MMA R51, -RZ, RZ, 0, 0 ;  /* 0x00000000ff337435 */ /* 0x000fe400000001ff */
[----:B------:R-:W-:Y:S01]  /*b660*/  STL [R1+0x1c4], R55 ;  /* 0x0001c43701007387 */ /* 0x000fe20000100800 */
[----:B------:R-:W-:Y:S01]  /*b670*/  PRMT R68, RZ, 0x7610, R68 ;  /* 0x00007610ff447816 */ /* 0x000fe20000000044 */
[----:B------:R-:W-:Y:S02]  /*b680*/  UIMAD.WIDE UR6, UR5, 0x8, UR6 ;  /* 0x00000008050678a5 */ /* 0x000fe4000f8e0206 */
        /* <DEDUP_REMOVED lines=24> */
[----:B-1----:R-:W-:Y:S01]  /*b810*/  IMAD.MOV.U32 R67, RZ, RZ, RZ ;  /* 0x000000ffff437224 */ /* 0x002fe200078e00ff */
[----:B0-----:R-:W-:-:S04]  /*b820*/  PRMT R6, RZ, 0x7610, R6 ;  /* 0x00007610ff067816 */ /* 0x001fc80000000006 */
[----:B------:R-:W-:-:S05]  /*b830*/  @!P1 PRMT R6, R44, 0x7610, R6 ;  /* 0x000076102c069816 */ /* 0x000fca0000000006 */
[----:B------:R0:W-:Y:S04]  /*b840*/  STL.S16 [R1+0x5a0], R6 ;  /* 0x0005a00601007387 */ /* 0x0001e80000100600 */
[----:B0-----:R-:W3:Y:S01]  /*b850*/  LDL.LU.64 R6, [R1+0x270] ;  /* 0x0002700001067983 */ /* 0x001ee20000300a00 */
[----:B------:R-:W-:Y:S01]  /*b860*/  MOV R66, RZ ;  /* 0x000000ff00427202 */ /* 0x000fe20000000f00 */
[----:B------:R-:W-:-:S05]  /*b870*/  HFMA2.MMA R55, -RZ, RZ, 0, 0 ;  /* 0x00000000ff377435 */ /* 0x000fca00000001ff */
[----:B------:R-:W4:Y:S01]  /*b880*/  @!P4 LDG.E R66, desc[UR10][R60.64] ;  /* 0x0000000a3c42c981 */ /* 0x000f22000c1e1900 */
[----:B------:R-:W-:-:S04]  /*b890*/  LOP3.LUT P1, RZ, R2, 0x40000000, RZ, 0xc0, !PT ;  /* 0x4000000002ff7812 */ /* 0x000fc8000782c0ff */
[----:B------:R-:W4:Y:S04]  /*b8a0*/  @!P2 LDG.E R55, desc[UR10][R62.64] ;  /* 0x0000000a3e37a981 */ /* 0x000f28000c1e1900 */
[----:B------:R-:W4:Y:S04]  /*b8b0*/  LDL.LU.64 R60, [R1+0x678] ;  /* 0x00067800013c7983 */ /* 0x000f280000300a00 */
[----:B------:R-:W4:Y:S04]  /*b8c0*/  LDL.LU.64 R62, [R1+0x698] ;  /* 0x00069800013e7983 */ /* 0x000f280000300a00 */
[----:B------:R0:W-:Y:S02]  /*b8d0*/  STL.S16 [R1+0x5e8], R53 ;  /* 0x0005e83501007387 */ /* 0x0001e40000100600 */
[----:B0-----:R-:W-:-:S10]  /*b8e0*/  HFMA2.MMA R53, -RZ, RZ, 0, 0 ;  /* 0x00000000ff357435 */ /* 0x001fd400000001ff */
[----:B------:R-:W4:Y:S04]  /*b8f0*/  @!P1 LDG.E R53, desc[UR10][R64.64] ;  /* 0x0000000a40359981 */ /* 0x000f28000c1e1900 */
[----:B------:R-:W4:Y:S04]  /*b900*/  LDL.LU.64 R64, [R1+0x6a8] ;  /* 0x0006a80001407983 */ /* 0x000f280000300a00 */
[----:B--2---:R-:W2:Y:S04]  /*b910*/  @!P4 LDG.E R67, desc[UR10][R58.64] ;  /* 0x0000000a3a43c981 */ /* 0x004ea8000c1e1900 */
[----:B------:R-:W4:Y:S01]  /*b920*/  LDL.LU.64 R58, [R1+0x670] ;  /* 0x00067000013a7983 */ /* 0x000f220000300a00 */
[----:B------:R-:W-:-:S04]  /*b930*/  @!P0 SHF.R.U32.HI R3, RZ, 0x10, R51 ;  /* 0x00000010ff038819 */ /* 0x000fc80000011633 */
[----:B------:R-:W-:-:S05]  /*b940*/  @!P0 PRMT R68, R3, 0x7610, R68 ;  /* 0x0000761003448816 */ /* 0x000fca0000000044 */
[----:B------:R0:W-:Y:S01]  /*b950*/  STL.S16 [R1+0x614], R68 ;  /* 0x0006144401007387 */ /* 0x0001e20000100600 */
[----:B------:R-:W-:Y:S01]  /*b960*/  PRMT R3, RZ, 0x7610, R3 ;  /* 0x00007610ff037816 */ /* 0x000fe20000000003 */
[----:B0-----:R-:W-:-:S03]  /*b970*/  HFMA2.MMA R68, -RZ, RZ, 0, 0 ;  /* 0x00000000ff447435 */ /* 0x001fc600000001ff */
        /* <DEDUP_REMOVED lines=20> */
[----:B------:R-:W-:Y:S02]  /*bac0*/  LOP3.LUT P0, RZ, R2, 0x8000000, RZ, 0xc0, !PT ;  /* 0x0800000002ff7812 */ /* 0x000fe4000780c0ff */
[----:B------:R-:W-:-:S06]  /*bad0*/  MOV R2, UR6 ;  /* 0x0000000600027c02 */ /* 0x000fcc0008000f00 */
[----:B------:R-:W4:Y:S04]  /*bae0*/  LDG.E.64 R2, desc[UR10][R2.64] ;  /* 0x0000000a02027981 */ /* 0x000f28000c1e1b00 */
[----:B------:R0:W-:Y:S02]  /*baf0*/  STL.S16 [R1+0x240], R59 ;  /* 0x0002403b01007387 */ /* 0x0001e40000100600 */
[----:B0-----:R-:W-:-:S06]  /*bb00*/  CS2R R58, SRZ ;  /* 0x00000000003a7805 */ /* 0x001fcc000001ff00 */
[----:B------:R0:W4:Y:S04]  /*bb10*/  @!P5 LDG.E R58, desc[UR10][R60.64] ;  /* 0x0000000a3c3ad981 */ /* 0x000128000c1e1900 */
[----:B------:R1:W4:Y:S01]  /*bb20*/  @!P6 LDG.E R59, desc[UR10][R62.64] ;  /* 0x0000000a3e3be981 */ /* 0x000322000c1e1900 */
[----:B0-----:R-:W-:-:S06]  /*bb30*/  MOV R60, RZ ;  /* 0x000000ff003c7202 */ /* 0x001fcc0000000f00 */
[----:B------:R-:W4:Y:S04]  /*bb40*/  @!P6 LDG.E R60, desc[UR10][R64.64] ;  /* 0x0000000a403ce981 */ /* 0x000f28000c1e1900 */
[----:B------:R0:W-:Y:S04]  /*bb50*/  STL [R1+0xd0], R42 ;  /* 0x0000d02a01007387 */ /* 0x0001e80000100800 */
[----:B------:R2:W-:Y:S01]  /*bb60*/  STL [R1+0xd4], R40 ;  /* 0x0000d42801007387 */ /* 0x0005e20000100800 */
[----:B0-----:R-:W-:Y:S02]  /*bb70*/  PRMT R42, RZ, 0x7610, R42 ;  /* 0x00007610ff2a7816 */ /* 0x001fe4000000002a */
[----:B--2---:R-:W-:Y:S01]  /*bb80*/  PRMT R40, RZ, 0x7610, R40 ;  /* 0x00007610ff287816 */ /* 0x004fe20000000028 */
[----:B------:R0:W-:Y:S01]  /*bb90*/  STL [R1+0x1c8], R69 ;  /* 0x0001c84501007387 */ /* 0x0001e20000100800 */
[----:B-1----:R-:W-:-:S02]  /*bba0*/  PRMT R63, RZ, 0x7610, R63 ;  /* 0x00007610ff3f7816 */ /* 0x002fc4000000003f */
[----:B------:R-:W-:Y:S01]  /*bbb0*/  PRMT R61, RZ, 0x7610, R61 ;  /* 0x00007610ff3d7816 */ /* 0x000fe2000000003d */
[----:B------:R1:W-:Y:S01]  /*bbc0*/  STL [R1+0xcc], R8 ;  /* 0x0000cc0801007387 */ /* 0x0003e20000100800 */
[----:B0-----:R-:W-:-:S03]  /*bbd0*/  PRMT R69, RZ, 0x7610, R69 ;  /* 0x00007610ff457816 */ /* 0x001fc60000000045 */
[----:B------:R0:W-:Y:S01]  /*bbe0*/  STL [R1+0xf0], R48 ;  /* 0x0000f03001007387 */ /* 0x0001e20000100800 */
[----:B------:R-:W-:-:S03]  /*bbf0*/  @!P1 PRMT R69, R53, 0x7610, R69 ;  /* 0x0000761035459816 */ /* 0x000fc60000000045 */
[----:B------:R2:W-:Y:S01]  /*bc00*/  STL [R1+0x1f8], R53 ;  /* 0x0001f83501007387 */ /* 0x0005e20000100800 */
[----:B-1----:R-:W-:Y:S02]  /*bc10*/  @!P1 SHF.R.U32.HI R8, RZ, 0x10, R52 ;  /* 0x00000010ff089819 */ /* 0x002fe40000011634 */
[----:B0-----:R-:W-:Y:S02]  /*bc20*/  PRMT R48, RZ, 0x7610, R48 ;  /* 0x00007610ff307816 */ /* 0x001fe40000000030 */
[----:B--2---:R-:W-:Y:S02]  /*bc30*/  @!P1 SHF.R.U32.HI R53, RZ, 0x10, R53 ;  /* 0x00000010ff359819 */ /* 0x004fe40000011635 */
        /* <DEDUP_REMOVED lines=39> */
[----:B0-----:R-:W-:Y:S02]  /*beb0*/  PRMT R47, RZ, 0x7610, R47 ;  /* 0x00007610ff2f7816 */ /* 0x001fe4000000002f */
[----:B-1----:R-:W-:Y:S02]  /*bec0*/  @!P4 SHF.R.U32.HI R66, RZ, 0x10, R66 ;  /* 0x00000010ff42c819 */ /* 0x002fe40000011642 */
[----:B--2---:R-:W-:Y:S02]  /*bed0*/  @!P4 SHF.R.U32.HI R67, RZ, 0x10, R67 ;  /* 0x00000010ff43c819 */ /* 0x004fe40000011643 */
        /* <DEDUP_REMOVED lines=37> */
[----:B------:R-:W-:Y:S02]  /*c130*/  @!P6 PRMT R31, R59, 0x7610, R31 ;  /* 0x000076103b1fe816 */ /* 0x000fe4000000001f */
        /* <DEDUP_REMOVED lines=27> */
[----:B0-----:R-:W-:Y:S02]  /*c2f0*/  @!P6 SHF.R.U32.HI R59, RZ, 0x10, R59 ;  /* 0x00000010ff3be819 */ /* 0x001fe4000001163b */
[----:B-1----:R-:W-:-:S02]  /*c300*/  @!P6 SHF.R.U32.HI R60, RZ, 0x10, R60 ;  /* 0x00000010ff3ce819 */ /* 0x002fc4000001163c */
[----:B------:R-:W-:Y:S02]  /*c310*/  @!P6 PRMT R8, R59, 0x7610, R8 ;  /* 0x000076103b08e816 */ /* 0x000fe40000000008 */
[----:B------:R-:W-:Y:S01]  /*c320*/  @!P6 PRMT R2, R60, 0x7610, R2 ;  /* 0x000076103c02e816 */ /* 0x000fe20000000002 */
[----:B------:R-:W-:Y:S01]  /*c330*/  UMOV UR12, 0x3f800000 ;  /* 0x3f800000000c7882 */ /* 0x000fe20000000000 */
[----:B------:R-:W-:Y:S01]  /*c340*/  @UP0 UMOV UR12, UR6 ;  /* 0x00000006000c0c82 */ /* 0x000fe20008000000 */
[----:B------:R0:W-:Y:S01]  /*c350*/  STL.S16 [R1+0x65c], R8 ;  /* 0x00065c0801007387 */ /* 0x0001e20000100600 */
[----:B------:R-:W-:Y:S01]  /*c360*/  BSSY B0, `(.L_x_700) ;  /* 0x0000019000007945 */ /* 0x000fe20003800000 */
[----:B------:R-:W-:Y:S02]  /*c370*/  MOV R67, RZ ;  /* 0x000000ff00437202 */ /* 0x000fe40000000f00 */
[----:B------:R-:W-:Y:S04]  /*c380*/  STL.S16 [R1+0x660], R3 ;  /* 0x0006600301007387 */ /* 0x000fe80000100600 */
[----:B------:R1:W-:Y:S01]  /*c390*/  STL.S16 [R1+0x664], R2 ;  /* 0x0006640201007387 */ /* 0x0003e20000100600 */
[----:B0-----:R-:W-:Y:S01]  /*c3a0*/  HFMA2.MMA R8, -RZ, RZ, 0, 0 ;  /* 0x00000000ff087435 */ /* 0x001fe200000001ff */
[----:B-1----:R-:W-:Y:S01]  /*c3b0*/  CS2R R2, SRZ ;  /* 0x0000000000027805 */ /* 0x002fe2000001ff00 */
[----:B------:R-:W-:Y:S09]  /*c3c0*/  @P0 BRA `(.L_x_701) ;  /* 0x0000000000480947 */ /* 0x000ff20003800000 */
[----:B------:R-:W2:Y:S01]  /*c3d0*/  LDL R69, [R1+0x668] ;  /* 0x0006680001457983 */ /* 0x000ea20000100800 */
[----:B------:R-:W-:Y:S02]  /*c3e0*/  ISETP.NE.AND P1, PT, RZ, UR15, PT ;  /* 0x0000000fff007c0c */ /* 0x000fe4000bf25270 */
[----:B------:R-:W-:-:S11]  /*c3f0*/  MOV R8, UR9 ;  /* 0x0000000900087c02 */ /* 0x000fd60008000f00 */
[----:B------:R-:W0:Y:S01]  /*c400*/  @P1 LDC.64 R32, c[0x0][0x240] ;  /* 0x00009000ff201b82 */ /* 0x000e220000000a00 */
[----:B--2---:R-:W-:-:S05]  /*c410*/  IMAD R8, R8, 0x62, R69 ;  /* 0x0000006208087824 */ /* 0x004fca00078e0245 */
[----:B0-----:R-:W-:Y:S02]  /*c420*/  @P1 LEA R32, P2, R8, R32, 0x1 ;  /* 0x0000002008201211 */ /* 0x001fe400078408ff */
[----:B------:R-:W-:-:S04]  /*c430*/  @P1 SHF.R.S32.HI R31, RZ, 0x1f, R8 ;  /* 0x0000001fff1f1819 */ /* 0x000fc80000011408 */
[----:B------:R-:W-:-:S05]  /*c440*/  @P1 LEA.HI.X R33, R8, R33, R31, 0x1, P2 ;  /* 0x0000002108211211 */ /* 0x000fca00010f0c1f */
[----:B------:R-:W2:Y:S04]  /*c450*/  @P1 LDG.E.U16 R31, desc[UR10][R32.64] ;  /* 0x0000000a201f1981 */ /* 0x000ea8000c1e1500 */
[----:B------:R0:W3:Y:S02]  /*c460*/  @P1 LDG.E.U16 R34, desc[UR10][R32.64+0x2] ;  /* 0x0000020a20221981 */ /* 0x0000e4000c1e1500 */
[----:B0-----:R-:W0:Y:S02]  /*c470*/  LDC.64 R32, c[0x0][0x238] ;  /* 0x00008e00ff207b82 */ /* 0x001e240000000a00 */
[----:B0-----:R-:W-:-:S05]  /*c480*/  IMAD.WIDE R32, R8, 0x2, R32 ;  /* 0x0000000208207825 */ /* 0x001fca00078e0220 */
[----:B------:R-:W4:Y:S04]  /*c490*/  LDG.E.U16 R8, desc[UR10][R32.64] ;  /* 0x0000000a20087981 */ /* 0x000f28000c1e1500 */
[----:B------:R-:W4:Y:S01]  /*c4a0*/  LDG.E.U16 R32, desc[UR10][R32.64+0x2] ;  /* 0x0000020a20207981 */ /* 0x000f22000c1e1500 */
[----:B--2---:R-:W-:Y:S02]  /*c4b0*/  @P1 SHF.L.U32 R3, R31, 0x10, RZ ;  /* 0x000000101f031819 */ /* 0x004fe400000006ff */
[----:B---3--:R-:W-:Y:S02]  /*c4c0*/  @P1 SHF.L.U32 R2, R34, 0x10, RZ ;  /* 0x0000001022021819 */ /* 0x008fe400000006ff */
[----:B----4-:R-:W-:Y:S02]  /*c4d0*/  SHF.L.U32 R8, R8, 0x10, RZ ;  /* 0x0000001008087819 */ /* 0x010fe400000006ff */
[----:B------:R-:W-:-:S07]  /*c4e0*/  SHF.L.U32 R67, R32, 0x10, RZ ;  /* 0x0000001020437819 */ /* 0x000fce00000006ff */
.L_x_701:
[----:B------:R-:W-:Y:S05]  /*c4f0*/  BSYNC B0 ;  /* 0x0000000000007941 */ /* 0x000fea0003800000 */
.L_x_700:
[----:B------:R-:W2:Y:S01]  /*c500*/  LDL.LU R33, [R1+0x2cc] ;  /* 0x0002cc0001217983 */ /* 0x000ea20000300800 */
[----:B------:R-:W-:-:S03]  /*c510*/  ULDC.U8 UR15, c[0x0][0x2a4] ;  /* 0x0000a900000f7ab9 */ /* 0x000fc60000000000 */
[----:B------:R-:W3:Y:S04]  /*c520*/  LDL.LU R32, [R1+0x2f0] ;  /* 0x0002f00001207983 */ /* 0x000ee80000300800 */
        /* <DEDUP_REMOVED lines=30> */
.L_x_702:
[----:B------:R-:W2:Y:S04]  /*c710*/  LDL.LU R36, [R1+0x2a4] ;  /* 0x0002a40001247983 */ /* 0x000ea80000300800 */
[----:B------:R-:W3:Y:S04]  /*c720*/  LDL.LU R37, [R1+0x2c8] ;  /* 0x0002c80001257983 */ /* 0x000ee80000300800 */
[----:B------:R-:W4:Y:S04]  /*c730*/  LDL.LU R40, [R1+0x2b8] ;  /* 0x0002b80001287983 */ /* 0x000f280000300800 */
[----:B------:R-:W4:Y:S01]  /*c740*/  LDL.LU R38, [R1+0x2bc] ;  /* 0x0002bc0001267983 */ /* 0x000f220000300800 */
[----:B------:R-:W-:-:S04]  /*c750*/  FMUL.FTZ R35, R31, R8 ;  /* 0x000000081f237220 */ /* 0x000fc80000410000 */
        /* <DEDUP_REMOVED lines=31> */
.L_x_703:
[----:B------:R-:W2:Y:S04]  /*c950*/  LDL.LU R44, [R1+0x28c] ;  /* 0x00028c00012c7983 */ /* 0x000ea80000300800 */
[----:B------:R-:W3:Y:S04]  /*c960*/  LDL.LU R41, [R1+0x2f4] ;  /* 0x0002f40001297983 */ /* 0x000ee80000300800 */
[----:B------:R-:W4:Y:S04]  /*c970*/  LDL.LU R43, [R1+0x2a0] ;  /* 0x0002a000012b7983 */ /* 0x000f280000300800 */
[----:B------:R-:W4:Y:S01]  /*c980*/  LDL.LU R42, [R1+0x398] ;  /* 0x00039800012a7983 */ /* 0x000f220000300800 */
        /* <DEDUP_REMOVED lines=41> */
.L_x_704:
[----:B------:R-:W2:Y:S04]  /*cc20*/  LDL.LU R45, [R1+0x39c] ;  /* 0x00039c00012d7983 */ /* 0x000ea80000300800 */
[----:B------:R-:W3:Y:S04]  /*cc30*/  LDL.LU R42, [R1+0x400] ;  /* 0x00040000012a7983 */ /* 0x000ee80000300800 */
[----:B------:R-:W4:Y:S04]  /*cc40*/  LDL.LU R44, [R1+0x3f0] ;  /* 0x0003f000012c7983 */ /* 0x000f280000300800 */
[----:B------:R-:W4:Y:S01]  /*cc50*/  LDL.LU R43, [R1+0x3f4] ;  /* 0x0003f400012b7983 */ /* 0x000f220000300800 */
        /* <DEDUP_REMOVED lines=38> */
.L_x_705:
[----:B------:R-:W2:Y:S04]  /*cec0*/  LDL.LU R46, [R1+0x264] ;  /* 0x00026400012e7983 */ /* 0x000ea80000300800 */
[----:B------:R-:W3:Y:S04]  /*ced0*/  LDL.LU R43, [R1+0x268] ;  /* 0x00026800012b7983 */ /* 0x000ee80000300800 */
[----:B------:R-:W4:Y:S04]  /*cee0*/  LDL.LU R45, [R1+0x26c] ;  /* 0x00026c00012d7983 */ /* 0x000f280000300800 */
[----:B------:R-:W4:Y:S01]  /*cef0*/  LDL.LU R44, [R1+0x404] ;  /* 0x00040400012c7983 */ /* 0x000f220000300800 */
        /* <DEDUP_REMOVED lines=14> */
[----:B------:R-:W-:Y:S02]  /*cfe0*/  IMAD.U32 R31, R44, 0x10000, RZ ;  /* 0x000100002c1f7824 */ /* 0x000fe400078e00ff */
        /* <DEDUP_REMOVED lines=20> */
.L_x_706:
[----:B------:R-:W2:Y:S04]  /*d130*/  LDL.LU R48, [R1+0x254] ;  /* 0x0002540001307983 */ /* 0x000ea80000300800 */
[----:B------:R-:W3:Y:S04]  /*d140*/  LDL.LU R45, [R1+0x258] ;  /* 0x00025800012d7983 */ /* 0x000ee80000300800 */
[----:B------:R-:W4:Y:S04]  /*d150*/  LDL.LU R47, [R1+0x260] ;  /* 0x00026000012f7983 */ /* 0x000f280000300800 */
[----:B------:R-:W4:Y:S01]  /*d160*/  LDL.LU R46, [R1+0x440] ;  /* 0x00044000012e7983 */ /* 0x000f220000300800 */
        /* <DEDUP_REMOVED lines=33> */
.L_x_707:
[----:B------:R-:W2:Y:S04]  /*d380*/  LDL.LU R53, [R1+0x248] ;  /* 0x0002480001357983 */ /* 0x000ea80000300800 */
[----:B------:R-:W3:Y:S04]  /*d390*/  LDL.LU R51, [R1+0x24c] ;  /* 0x00024c0001337983 */ /* 0x000ee80000300800 */
[----:B------:R-:W4:Y:S04]  /*d3a0*/  LDL R50, [R1+0x5e0] ;  /* 0x0005e00001327983 */ /* 0x000f280000100800 */
[----:B------:R-:W4:Y:S04]  /*d3b0*/  LDL R48, [R1+0x66c] ;  /* 0x00066c0001307983 */ /* 0x000f280000100800 */
[----:B------:R-:W4:Y:S04]  /*d3c0*/  LDL.LU R47, [R1+0x280] ;  /* 0x00028000012f7983 */ /* 0x000f280000300800 */
[----:B------:R-:W4:Y:S01]  /*d3d0*/  LDL.LU R46, [R1+0x444] ;  /* 0x00044400012e7983 */ /* 0x000f220000300800 */
        /* <DEDUP_REMOVED lines=15> */
[----:B------:R-:W-:Y:S02]  /*d4d0*/  IMAD R66, R48, R66, 0x187 ;  /* 0x0000018730427424 */ /* 0x000fe400078e0242 */
        /* <DEDUP_REMOVED lines=22> */
.L_x_708:
[----:B------:R-:W2:Y:S04]  /*d640*/  LDL.LU R56, [R1+0x230] ;  /* 0x0002300001387983 */ /* 0x000ea80000300800 */
[----:B------:R-:W3:Y:S04]  /*d650*/  LDL.LU R55, [R1+0x234] ;  /* 0x0002340001377983 */ /* 0x000ee80000300800 */
[----:B------:R-:W4:Y:S04]  /*d660*/  LDL.LU R54, [R1+0x238] ;  /* 0x0002380001367983 */ /* 0x000f280000300800 */
[----:B------:R-:W4:Y:S01]  /*d670*/  LDL.LU R53, [R1+0x284] ;  /* 0x0002840001357983 */ /* 0x000f220000300800 */
        /* <DEDUP_REMOVED lines=8> */
[-C--:B------:R-:W-:Y:S01]  /*d700*/  ISETP.GT.AND P2, PT, R44, R66.reuse, PT ;  /* 0x000000422c00720c */ /* 0x080fe20003f44270 */
[----:B------:R-:W-:Y:S01]  /*d710*/  FMUL.FTZ R44, R45, R67 ;  /* 0x000000432d2c7220 */ /* 0x000fe20000410000 */
[----:B------:R-:W-:-:S02]  /*d720*/  ISETP.GT.AND P3, PT, R41, R66, PT ;  /* 0x000000422900720c */ /* 0x000fc40003f64270 */
[----:B------:R-:W-:Y:S01]  /*d730*/  ISETP.GT.AND P4, PT, R46, R66, PT ;  /* 0x000000422e00720c */ /* 0x000fe20003f84270 */
[----:B------:R-:W-:Y:S01]  /*d740*/  FFMA.FTZ R42, R48, R44, R42 ;  /* 0x0000002c302a7223 */ /* 0x000fe2000001002a */
[----:B------:R-:W-:Y:S01]  /*d750*/  FADD.FTZ R43, R44, R43 ;  /* 0x0000002b2c2b7221 */ /* 0x000fe20000010000 */
[----:B--2---:R-:W-:Y:S02]  /*d760*/  SHF.L.U32 R41, R56, 0x10, RZ ;  /* 0x0000001038297819 */ /* 0x004fe400000006ff */
[----:B---3--:R-:W-:Y:S02]  /*d770*/  SHF.L.U32 R46, R55, 0x10, RZ ;  /* 0x00000010372e7819 */ /* 0x008fe400000006ff */
[----:B------:R-:W-:Y:S01]  /*d780*/  IADD3 R55, R47, 0x10, RZ ;  /* 0x000000102f377810 */ /* 0x000fe20007ffe0ff */
[----:B------:R-:W-:Y:S02]  /*d790*/  FADD.FTZ R47, R41, -UR16 ;  /* 0x80000010292f7e21 */ /* 0x000fe40008010000 */
[----:B------:R-:W-:Y:S01]  /*d7a0*/  FADD.FTZ R44, R46, -UR16 ;  /* 0x800000102e2c7e21 */ /* 0x000fe20008010000 */
[----:B----4-:R-:W-:Y:S01]  /*d7b0*/  SHF.L.U32 R46, R54, 0x10, RZ ;  /* 0x00000010362e7819 */ /* 0x010fe200000006ff */
        /* <DEDUP_REMOVED lines=22> */
.L_x_709:
[----:B------:R-:W2:Y:S01]  /*d920*/  LDL.LU R56, [R1+0x578] ;  /* 0x0005780001387983 */ /* 0x000ea20000300800 */
[----:B------:R-:W-:Y:S01]  /*d930*/  FMUL.FTZ R54, R46, R8 ;  /* 0x000000082e367220 */ /* 0x000fe20000410000 */
[----:B------:R-:W-:Y:S01]  /*d940*/  FFMA.FTZ R53, R40, R39, R36 ;  /* 0x0000002728357223 */ /* 0x000fe20000010024 */
[----:B------:R-:W-:Y:S01]  /*d950*/  FMUL.FTZ R40, R41, R67 ;  /* 0x0000004329287220 */ /* 0x000fe20000410000 */
[----:B-----5:R-:W-:Y:S01]  /*d960*/  SHF.L.U32 R14, R14, 0x10, RZ ;  /* 0x000000100e0e7819 */ /* 0x020fe200000006ff */
        /* <DEDUP_REMOVED lines=32> */
.L_x_710:
        /* <DEDUP_REMOVED lines=33> */
.L_x_711:
        /* <DEDUP_REMOVED lines=41> */
.L_x_712:
[----:B------:R-:W2:Y:S01]  /*e010*/  LDL.LU R54, [R1+0x5d0] ;  /* 0x0005d00001367983 */ /* 0x000ea20000300800 */
[----:B------:R-:W-:Y:S01]  /*e020*/  SHF.L.U32 R28, R28, 0x10, RZ ;  /* 0x000000101c1c7819 */ /* 0x000fe200000006ff */
[----:B------:R-:W-:Y:S01]  /*e030*/  FMUL.FTZ R20, R34, R8 ;  /* 0x0000000822147220 */ /* 0x000fe20000410000 */
[----:B------:R-:W-:Y:S01]  /*e040*/  SHF.L.U32 R27, R27, 0x10, RZ ;  /* 0x000000101b1b7819 */ /* 0x000fe200000006ff */
[----:B------:R-:W-:Y:S01]  /*e050*/  FFMA.FTZ R14, R52, R49, R14 ;  /* 0x00000031340e7223 */ /* 0x000fe2000001000e */
[----:B------:R-:W-:Y:S02]  /*e060*/  IMAD.U32 R29, R29, 0x10000, RZ ;  /* 0x000100001d1d7824 */ /* 0x000fe400078e00ff */
        /* <DEDUP_REMOVED lines=27> */
.L_x_713:
        /* <DEDUP_REMOVED lines=41> */
.L_x_714:
        /* <DEDUP_REMOVED lines=33> */
.L_x_715:
        /* <DEDUP_REMOVED lines=41> */
.L_x_716:
        /* <DEDUP_REMOVED lines=33> */
.L_x_717:
        /* <DEDUP_REMOVED lines=41> */
.L_x_718:
        /* <DEDUP_REMOVED lines=33> */
.L_x_719:
        /* <DEDUP_REMOVED lines=42> */
.L_x_720:
        /* <DEDUP_REMOVED lines=12> */
[----:B----4-:R-:W-:Y:S02]  /*f360*/  IMAD.U32 R44, R17, 0x10000, RZ ;  /* 0x00010000112c7824 */ /* 0x010fe400078e00ff */
[----:B------:R-:W-:Y:S01]  /*f370*/  FADD.FTZ R12, R12, -UR16 ;  /* 0x800000100c0c7e21 */ /* 0x000fe20008010000 */
[----:B------:R-:W-:Y:S01]  /*f380*/  FMUL.FTZ R45, R11, UR12 ;  /* 0x0000000c0b2d7c20 */ /* 0x000fe20008410000 */
[----:B-----5:R-:W-:Y:S02]  /*f390*/  SHF.L.U32 R39, R16, 0x10, RZ ;  /* 0x0000001010277819 */ /* 0x020fe400000006ff */
        /* <DEDUP_REMOVED lines=20> */
.L_x_721:
        /* <DEDUP_REMOVED lines=42> */
.L_x_722:
        /* <DEDUP_REMOVED lines=36> */
.L_x_723:
        /* <DEDUP_REMOVED lines=42> */
.L_x_724:
        /* <DEDUP_REMOVED lines=36> */
.L_x_725:
        /* <DEDUP_REMOVED lines=43> */
.L_x_726:
        /* <DEDUP_REMOVED lines=39> */
.L_x_727:
        /* <DEDUP_REMOVED lines=20> */
[----:B---3--:R-:W-:Y:S02]  /*10500*/  SHF.L.U32 R17, R18, 0x10, RZ ;  /* 0x0000001012117819 */ /* 0x008fe400000006ff */
        /* <DEDUP_REMOVED lines=26> */
.L_x_728:
        /* <DEDUP_REMOVED lines=16> */
[----:B----4-:R-:W-:Y:S01]  /*107b0*/  IMAD.U32 R18, R18, 0x10000, RZ ;  /* 0x0001000012127824 */ /* 0x010fe200078e00ff */
[----:B-----5:R-:W-:Y:S01]  /*107c0*/  SHF.L.U32 R15, R15, 0x10, RZ ;  /* 0x000000100f0f7819 */ /* 0x020fe200000006ff */
        /* <DEDUP_REMOVED lines=21> */
.L_x_729:
        /* <DEDUP_REMOVED lines=47> */
.L_x_730:
        /* <DEDUP_REMOVED lines=42> */
.L_x_731:
        /* <DEDUP_REMOVED lines=47> */
.L_x_732:
        /* <DEDUP_REMOVED lines=44> */
.L_x_733:
        /* <DEDUP_REMOVED lines=53> */
.L_x_734:
        /* <DEDUP_REMOVED lines=38> */
.L_x_735:
        /* <DEDUP_REMOVED lines=47> */
.L_x_736:
        /* <DEDUP_REMOVED lines=15> */
[----:B-----5:R-:W-:Y:S02]  /*11df0*/  IMAD.U32 R60, R58, 0x10000, RZ ;  /* 0x000100003a3c7824 */ /* 0x020fe400078e00ff */
[----:B------:R-:W-:Y:S01]  /*11e00*/  FMUL.FTZ R59, R51, UR12 ;  /* 0x0000000c333b7c20 */ /* 0x000fe20008410000 */
        /* <DEDUP_REMOVED lines=21> */
.L_x_737:
        /* <DEDUP_REMOVED lines=17> */
[----:B-----5:R-:W-:Y:S01]  /*12070*/  SHF.L.U32 R59, R58, 0x10, RZ ;  /* 0x000000103a3b7819 */ /* 0x020fe200000006ff */
        /* <DEDUP_REMOVED lines=28> */
.L_x_738:
        /* <DEDUP_REMOVED lines=38> */
.L_x_739:
        /* <DEDUP_REMOVED lines=49> */
.L_x_740:
        /* <DEDUP_REMOVED lines=38> */
.L_x_741:
        /* <DEDUP_REMOVED lines=49> */
.L_x_742:
        /* <DEDUP_REMOVED lines=41> */
.L_x_743:
        /* <DEDUP_REMOVED lines=49> */
.L_x_744:
        /* <DEDUP_REMOVED lines=16> */
[----:B0-----:R-:W-:Y:S02]  /*133c0*/  FMUL.FTZ R42, R40, UR12 ;  /* 0x0000000c282a7c20 */ /* 0x001fe40008410000 */
        /* <DEDUP_REMOVED lines=21> */
.L_x_745:
        /* <DEDUP_REMOVED lines=47> */
.L_x_746:
        /* <DEDUP_REMOVED lines=18> */
[----:B-----5:R-:W-:Y:S01]  /*13930*/  SHF.L.U32 R46, R40, 0x10, RZ ;  /* 0x00000010282e7819 */ /* 0x020fe200000006ff */
        /* <DEDUP_REMOVED lines=19> */
.L_x_747:
        /* <DEDUP_REMOVED lines=44> */
.L_x_748:
        /* <DEDUP_REMOVED lines=38> */
.L_x_749:
        /* <DEDUP_REMOVED lines=44> */
.L_x_750:
        /* <DEDUP_REMOVED lines=39> */
.L_x_751:
        /* <DEDUP_REMOVED lines=46> */
.L_x_752:
        /* <DEDUP_REMOVED lines=12> */
[----:B----4-:R-:W-:Y:S02]  /*14860*/  IMAD.U32 R34, R31, 0x10000, RZ ;  /* 0x000100001f227824 */ /* 0x010fe400078e00ff */
[----:B------:R-:W-:Y:S01]  /*14870*/  FMUL.FTZ R29, R28, UR12 ;  /* 0x0000000c1c1d7c20 */ /* 0x000fe20008410000 */
[----:B------:R-:W-:-:S04]  /*14880*/  FMUL.FTZ R31, R24, UR12 ;  /* 0x0000000c181f7c20 */ /* 0x000fc80008410000 */
        /* <DEDUP_REMOVED lines=24> */
.L_x_753:
        /* <DEDUP_REMOVED lines=47> */
.L_x_754:
        /* <DEDUP_REMOVED lines=39> */
.L_x_755:
        /* <DEDUP_REMOVED lines=47> */
.L_x_756:
[----:B0-----:R-:W2:Y:S04]  /*15260*/  LDL.LU R17, [R1+0x22c] ;  /* 0x00022c0001117983 */ /* 0x001ea80000300800 */
[----:B------:R-:W3:Y:S04]  /*15270*/  LDL.LU R24, [R1+0x5c0] ;  /* 0x0005c00001187983 */ /* 0x000ee80000300800 */
[----:B------:R-:W4:Y:S04]  /*15280*/  LDL.LU R18, [R1+0x5e8] ;  /* 0x0005e80001127983 */ /* 0x000f280000300800 */
[----:B------:R-:W5:Y:S01]  /*15290*/  LDL.LU R69, [R1+0x5ec] ;  /* 0x0005ec0001457983 */ /* 0x000f620000300800 */
[----:B--2---:R-:W-:-:S03]  /*152a0*/  FFMA.FTZ R17, R17, R15, R23 ;  /* 0x0000000f11117223 */ /* 0x004fc60000010017 */
[----:B------:R-:W2:Y:S01]  /*152b0*/  LDL R23, [R1+0x294] ;  /* 0x0002940001177983 */ /* 0x000ea20000100800 */
[----:B------:R-:W-:Y:S01]  /*152c0*/  FMUL.FTZ R25, R28, R8 ;  /* 0x000000081c197220 */ /* 0x000fe20000410000 */
[----:B---3--:R-:W-:Y:S02]  /*152d0*/  SHF.L.U32 R24, R24, 0x10, RZ ;  /* 0x0000001018187819 */ /* 0x008fe400000006ff */
[----:B----4-:R-:W-:-:S03]  /*152e0*/  SHF.L.U32 R18, R18, 0x10, RZ ;  /* 0x0000001012127819 */ /* 0x010fc600000006ff */
[----:B------:R-:W-:Y:S01]  /*152f0*/  FADD.FTZ R24, R24, -UR16 ;  /* 0x8000001018187e21 */ /* 0x000fe20008010000 */
[----:B------:R-:W-:Y:S01]  /*15300*/  FADD.FTZ R19, R19, R25 ;  /* 0x0000001913137221 */ /* 0x000fe20000010000 */
[----:B------:R-:W-:-:S04]  /*15310*/  FADD.FTZ R18, R18, -UR16 ;  /* 0x8000001012127e21 */ /* 0x000fc80008010000 */
[----:B------:R-:W-:Y:S01]  /*15320*/  FMUL.FTZ R18, R18, UR12 ;  /* 0x0000000c12127c20 */ /* 0x000fe20008410000 */
[----:B--2---:R-:W-:Y:S02]  /*15330*/  FFMA.FTZ R23, R23, R25, R26 ;  /* 0x0000001917177223 */ /* 0x004fe4000001001a */
[----:B------:R-:W2:Y:S01]  /*15340*/  LDL.LU R26, [R1+0x5e4] ;  /* 0x0005e400011a7983 */ /* 0x000ea20000300800 */
[----:B-----5:R-:W-:Y:S01]  /*15350*/  SHF.L.U32 R25, R69, 0x10, RZ ;  /* 0x0000001045197819 */ /* 0x020fe200000006ff */
[----:B------:R-:W-:Y:S02]  /*15360*/  FMUL.FTZ R69, R24, UR12 ;  /* 0x0000000c18457c20 */ /* 0x000fe40008410000 */
[----:B------:R0:W-:Y:S04]  /*15370*/  STL [R1+0x288], R18 ;  /* 0x0002881201007387 */ /* 0x0001e80000100800 */
        /* <DEDUP_REMOVED lines=23> */
.L_x_757:
        /* <DEDUP_REMOVED lines=49> */
.L_x_758:
        /* <DEDUP_REMOVED lines=44> */
.L_x_759:
        /* <DEDUP_REMOVED lines=54> */
.L_x_760:
        /* <DEDUP_REMOVED lines=22> */
[----:B------:R-:W-:Y:S02]  /*15f80*/  IMAD.U32 R17, R69, 0x10000, RZ ;  /* 0x0001000045117824 */ /* 0x000fe400078e00ff */
[----:B------:R-:W-:Y:S01]  /*15f90*/  FMUL.FTZ R69, R15, UR12 ;  /* 0x0000000c0f457c20 */ /* 0x000fe20008410000 */
[----:B------:R-:W-:-:S04]  /*15fa0*/  FMUL.FTZ R16, R16, UR12 ;  /* 0x0000000c10107c20 */ /* 0x000fc80008410000 */
        /* <DEDUP_REMOVED lines=24> */
.L_x_761:
        /* <DEDUP_REMOVED lines=62> */
.L_x_762:
        /* <DEDUP_REMOVED lines=51> */
.L_x_763:
        /* <DEDUP_REMOVED lines=70> */
.L_x_764:
        /* <DEDUP_REMOVED lines=69> */
.L_x_765:
        /* <DEDUP_REMOVED lines=236> */
[----:B------:R-:W-:Y:S01]  /*17fb0*/  FFMA.FTZ R33, R50, R18, R33 ;  /* 0x0000001232217223 */ /* 0x000fe20000010021 */
[----:B------:R-:W-:Y:S01]  /*17fc0*/  FADD.FTZ R32, R32, R19 ;  /* 0x0000001320207221 */ /* 0x000fe20000010000 */
[----:B------:R-:W-:Y:S01]  /*17fd0*/  FADD.FTZ R59, R59, R18 ;  /* 0x000000123b3b7221 */ /* 0x000fe20000010000 */
[----:B------:R-:W-:Y:S01]  /*17fe0*/  FFMA.FTZ R60, R51, R17, R60 ;  /* 0x00000011333c7223 */ /* 0x000fe2000001003c */
[----:B------:R-:W2:Y:S01]  /*17ff0*/  LDL R61, [R1+0x66c] ;  /* 0x00066c00013d7983 */ /* 0x000ea20000100800 */
[----:B------:R-:W-:-:S02]  /*18000*/  FFMA.FTZ R33, R52, R16, R33 ;  /* 0x0000001034217223 */ /* 0x000fc40000010021 */
[----:B------:R-:W-:Y:S01]  /*18010*/  FFMA.FTZ R60, R53, R15, R60 ;  /* 0x0000000f353c7223 */ /* 0x000fe2000001003c */
[----:B------:R-:W-:Y:S01]  /*18020*/  FADD.FTZ R32, R32, R17 ;  /* 0x0000001120207221 */ /* 0x000fe20000010000 */
[----:B------:R-:W-:Y:S01]  /*18030*/  FADD.FTZ R59, R59, R16 ;  /* 0x000000103b3b7221 */ /* 0x000fe20000010000 */
[----:B------:R-:W-:Y:S01]  /*18040*/  FFMA.FTZ R33, R58, R14, R33 ;  /* 0x0000000e3a217223 */ /* 0x000fe20000010021 */
        /* <DEDUP_REMOVED lines=21> */
[----:B------:R-:W2:Y:S01]  /*181a0*/  S2R R22, SR_CgaCtaId ;  /* 0x0000000000167919 */ /* 0x000ea20000008800 */
[----:B-1----:R-:W-:-:S05]  /*181b0*/  @!P4 FADD.FTZ R68, R68, R34 ;  /* 0x000000224444c221 */ /* 0x002fca0000010000 */
[----:B------:R-:W1:Y:S01]  /*181c0*/  SHFL.DOWN PT, R23, R68, 0x10, R66 ;  /* 0x0a00000044177989 */ /* 0x000e6200000e0042 */
[----:B0-----:R-:W-:-:S05]  /*181d0*/  @!P4 FADD.FTZ R69, R69, R35 ;  /* 0x000000234545c221 */ /* 0x001fca0000010000 */
[----:B------:R-:W0:Y:S01]  /*181e0*/  SHFL.DOWN PT, R24, R69, 0x10, R66 ;  /* 0x0a00000045187989 */ /* 0x000e2200000e0042 */
[----:B---3--:R-:W-:Y:S01]  /*181f0*/  ISETP.NE.AND P3, PT, R58, RZ, PT ;  /* 0x000000ff3a00720c */ /* 0x008fe20003f65270 */
[----:B------:R-:W-:Y:S01]  /*18200*/  FADD.FTZ R32, R32, R11 ;  /* 0x0000000b20207221 */ /* 0x000fe20000010000 */
[----:B------:R-:W-:-:S04]  /*18210*/  MOV R11, 0x400 ;  /* 0x00000400000b7802 */ /* 0x000fc80000000f00 */
[----:B------:R-:W-:Y:S01]  /*18220*/  IADD3 R17, R11, 0x90, RZ ;  /* 0x000000900b117810 */ /* 0x000fe20007ffe0ff */
[----:B------:R-:W-:Y:S01]  /*18230*/  FADD.FTZ R15, R32, R9 ;  /* 0x00000009200f7221 */ /* 0x000fe20000010000 */
[----:B----4-:R-:W-:Y:S01]  /*18240*/  ISETP.NE.AND P2, PT, R65, RZ, PT ;  /* 0x000000ff4100720c */ /* 0x010fe20003f45270 */
[----:B------:R-:W-:Y:S01]  /*18250*/  FADD.FTZ R14, R59, R10 ;  /* 0x0000000a3b0e7221 */ /* 0x000fe20000010000 */
[----:B--2---:R-:W-:-:S03]  /*18260*/  LEA R9, R22, R17, 0x18 ;  /* 0x0000001116097211 */ /* 0x004fc600078ec0ff */
[----:B------:R-:W-:Y:S01]  /*18270*/  @!P3 LEA R10, R22, R11, 0x18 ;  /* 0x0000000b160ab211 */ /* 0x000fe200078ec0ff */
[----:B-1----:R-:W-:Y:S01]  /*18280*/  @!P1 FADD.FTZ R68, R68, R23 ;  /* 0x0000001744449221 */ /* 0x002fe20000010000 */
[----:B------:R-:W-:Y:S02]  /*18290*/  LEA R9, R65, R9, 0x4 ;  /* 0x0000000941097211 */ /* 0x000fe400078e20ff */
[----:B------:R-:W-:Y:S01]  /*182a0*/  @!P3 LEA R16, R61, R10, 0x3 ;  /* 0x0000000a3d10b211 */ /* 0x000fe200078e18ff */
        /* <DEDUP_REMOVED lines=40> */
.L_x_767:
[----:B------:R-:W-:Y:S05]  /*18530*/  BSYNC B0 ;  /* 0x0000000000007941 */ /* 0x000fea0003800000 */
.L_x_766:
        /* <DEDUP_REMOVED lines=10> */
[----:B------:R4:W4:Y:S01]  /*185e0*/  LDS.128 R40, [R9+0x1570] ;  /* 0x0015700009287984 */ /* 0x0009220000000c00 */
        /* <DEDUP_REMOVED lines=28> */
.L_x_769:
[----:B------:R-:W-:Y:S05]  /*187b0*/  BSYNC B0 ;  /* 0x0000000000007941 */ /* 0x000fea0003800000 */
.L_x_768:
        /* <DEDUP_REMOVED lines=9> */
[----:B------:R-:W-:-:S04]  /*18850*/  LEA.HI R16, P3, R17, R16, RZ, 0x1 ;  /* 0x0000001011107211 */ /* 0x000fc800078708ff */
[----:B------:R-:W-:Y:S02]  /*18860*/  IADD3 R9, R11, R9, RZ ;  /* 0x000000090b097210 */ /* 0x000fe40007ffe0ff */
[----:B------:R-:W-:Y:S02]  /*18870*/  IADD3.X R17, RZ, R17, RZ, P3, !PT ;  /* 0x00000011ff117210 */ /* 0x000fe40001ffe4ff */
[----:B------:R-:W-:Y:S02]  /*18880*/  LEA.HI R10, P1, R9, R10, RZ, 0x1 ;  /* 0x0000000a090a7211 */ /* 0x000fe400078308ff */
[--C-:B------:R-:W-:Y:S02]  /*18890*/  SHF.R.S64 R21, R16, 0x1, R17.reuse ;  /* 0x0000000110157819 */ /* 0x100fe40000001011 */
[----:B------:R-:W-:Y:S02]  /*188a0*/  IADD3.X R9, RZ, R9, RZ, P1, !PT ;  /* 0x00000009ff097210 */ /* 0x000fe40000ffe4ff */
[----:B------:R-:W-:-:S02]  /*188b0*/  SHF.R.S32.HI R22, RZ, 0x1, R17 ;  /* 0x00000001ff167819 */ /* 0x000fc40000011411 */
[-C--:B--2---:R-:W-:Y:S02]  /*188c0*/  LEA R16, P3, R18, R44.reuse, 0x2 ;  /* 0x0000002c12107211 */ /* 0x084fe400078610ff */
[--C-:B------:R-:W-:Y:S02]  /*188d0*/  SHF.R.S64 R11, R10, 0x1, R9.reuse ;  /* 0x000000010a0b7819 */ /* 0x100fe40000001009 */
[----:B------:R-:W-:Y:S02]  /*188e0*/  SHF.R.S32.HI R20, RZ, 0x1, R9 ;  /* 0x00000001ff147819 */ /* 0x000fe40000011409 */
[C---:B------:R-:W-:Y:S02]  /*188f0*/  SHF.L.U64.HI R23, R21.reuse, 0x2, R22 ;  /* 0x0000000215177819 */ /* 0x040fe40000010216 */
[----:B------:R-:W-:Y:S02]  /*18900*/  LEA R10, P1, R21, R44, 0x2 ;  /* 0x0000002c150a7211 */ /* 0x000fe400078210ff */
[----:B------:R-:W-:-:S02]  /*18910*/  LEA.HI.X R17, R18, R45, R19, 0x2, P3 ;  /* 0x0000002d12117211 */ /* 0x000fc400018f1413 */
[C---:B------:R-:W-:Y:S02]  /*18920*/  SHF.L.U64.HI R9, R11.reuse, 0x2, R20 ;  /* 0x000000020b097819 */ /* 0x040fe40000010214 */
[----:B------:R-:W-:Y:S02]  /*18930*/  LEA R18, P3, R11, R44, 0x2 ;  /* 0x0000002c0b127211 */ /* 0x000fe400078610ff */
[C---:B------:R-:W-:Y:S02]  /*18940*/  IADD3.X R11, R45.reuse, R23, RZ, P1, !PT ;  /* 0x000000172d0b7210 */ /* 0x040fe40000ffe4ff */
[----:B------:R-:W-:-:S03]  /*18950*/  IADD3.X R19, R45, R9, RZ, P3, !PT ;  /* 0x000000092d137210 */ /* 0x000fc60001ffe4ff */
[----:B------:R1:W-:Y:S04]  /*18960*/  REDG.E.ADD.F32.FTZ.RN.STRONG.GPU desc[UR10][R10.64], R13 ;  /* 0x0000000d0a0079a6 */ /* 0x0003e8000c10f38a */
[----:B------:R1:W-:Y:S04]  /*18970*/  REDG.E.ADD.F32.FTZ.RN.STRONG.GPU desc[UR10][R16.64], R14 ;  /* 0x0000000e100079a6 */ /* 0x0003e8000c10f38a */
[----:B------:R1:W-:Y:S02]  /*18980*/  REDG.E.ADD.F32.FTZ.RN.STRONG.GPU desc[UR10][R18.64], R15 ;  /* 0x0000000f120079a6 */ /* 0x0003e4000c10f38a */
.L_x_771:
[----:B------:R-:W-:Y:S05]  /*18990*/  BSYNC B0 ;  /* 0x0000000000007941 */ /* 0x000fea0003800000 */
.L_x_770:
[----:B------:R-:W-:-:S06]  /*189a0*/  UISETP.GE.U32.AND UP0, UPT, UR7, 0x2, UPT ;  /* 0x000000020700788c */ /* 0x000fcc000bf06070 */
[----:B------:R-:W-:-:S13]  /*189b0*/  PLOP3.LUT P1, PT, PT, PT, UP0, 0x80, 0x0 ;  /* 0x000000000000781c */ /* 0x000fda0003f2f008 */
[----:B------:R-:W-:Y:S05]  /*189c0*/  @!P1 BRA `(.L_x_772) ;  /* 0x0000001000b49947 */ /* 0x000fea0003800000 */
[----:B0-----:R-:W0:Y:S01]  /*189d0*/  LDC R9, c[0x0][0x10] ;  /* 0x00000400ff097b82 */ /* 0x001e220000000800 */
[----:B-1----:R-:W1:Y:S01]  /*189e0*/  S2R R14, SR_CTAID.Y ;  /* 0x00000000000e7919 */ /* 0x002e620000002600 */
[----:B------:R-:W-:Y:S01]  /*189f0*/  ULOP3.LUT UR6, UR4, 0x1, URZ, 0xc0, !UPT ;  /* 0x0000000104067892 */ /* 0x000fe2000f8ec03f */
[----:B------:R-:W-:Y:S05]  /*18a00*/  BSSY B0, `(.L_x_773) ;  /* 0x0000027000007945 */ /* 0x000fea0003800000 */
[----:B------:R-:W2:Y:S08]  /*18a10*/  LDC.64 R10, c[0x0][0x258] ;  /* 0x00009600ff0a7b82 */ /* 0x000eb00000000a00 */
[----:B------:R-:W3:Y:S01]  /*18a20*/  LDC.64 R12, c[0x0][0x260] ;  /* 0x00009800ff0c7b82 */ /* 0x000ee20000000a00 */
[----:B0-----:R-:W-:-:S04]  /*18a30*/  IMAD R15, R9, UR6, RZ ;  /* 0x00000006090f7c24 */ /* 0x001fc8000f8e02ff */
[C---:B------:R-:W-:Y:S01]  /*18a40*/  IMAD R16, R15.reuse, UR7, RZ ;  /* 0x000000070f107c24 */ /* 0x040fe2000f8e02ff */
[----:B-1----:R-:W-:-:S04]  /*18a50*/  IADD3 R19, R15, R14, RZ ;  /* 0x0000000e0f137210 */ /* 0x002fc80007ffe0ff */
[----:B------:R-:W-:Y:S01]  /*18a60*/  SHF.L.U32 R15, R16, 0x1, RZ ;  /* 0x00000001100f7819 */ /* 0x000fe200000006ff */
[----:B--2---:R-:W-:-:S04]  /*18a70*/  IMAD.WIDE.U32 R18, R19, 0x4, R10 ;  /* 0x0000000413127825 */ /* 0x004fc800078e000a */
        /* <DEDUP_REMOVED lines=26> */
.L_x_775:
[----:B------:R-:W2:Y:S04]  /*18c20*/  LDG.E.STRONG.GPU R10, desc[UR10][R18.64] ;  /* 0x0000000a120a7981 */ /* 0x000ea8000c1ef900 */
[----:B--2---:R-:W-:Y:S04]  /*18c30*/  CCTL.IVALL ;  /* 0x00000000ff00798f */ /* 0x004fe80002000000 */
[----:B------:R0:W-:Y:S01]  /*18c40*/  STL [R1], R10 ;  /* 0x0000000a01007387 */ /* 0x0001e20000100800 */
[----:B------:R-:W-:-:S13]  /*18c50*/  ISETP.NE.AND P1, PT, R10, UR6, PT ;  /* 0x000000060a007c0c */ /* 0x000fda000bf25270 */
[----:B0-----:R-:W-:Y:S05]  /*18c60*/  @P1 BRA `(.L_x_775) ;  /* 0xfffffffc00ec1947 */ /* 0x001fea000383ffff */
.L_x_774:
[----:B------:R-:W-:Y:S05]  /*18c70*/  BSYNC B0 ;  /* 0x0000000000007941 */ /* 0x000fea0003800000 */
.L_x_773:
        /* <DEDUP_REMOVED lines=18> */
.L_x_779:
[C---:B------:R-:W-:Y:S01]  /*18da0*/  VIADD R19, R11.reuse, 0x1 ;  /* 0x000000010b137836 */ /* 0x040fe20000000000 */
[C---:B------:R-:W-:Y:S02]  /*18db0*/  ISETP.EQ.OR P3, PT, R11.reuse, UR13, P2 ;  /* 0x0000000d0b007c0c */ /* 0x040fe40009762670 */
[----:B------:R-:W-:Y:S02]  /*18dc0*/  IADD3 R21, R11, 0x2, RZ ;  /* 0x000000020b157810 */ /* 0x000fe40007ffe0ff */
[----:B------:R-:W-:Y:S02]  /*18dd0*/  ISETP.EQ.OR P4, PT, R19, UR13, P2 ;  /* 0x0000000d13007c0c */ /* 0x000fe40009782670 */
[----:B------:R-:W-:Y:S02]  /*18de0*/  IADD3 R23, R11, 0x3, RZ ;  /* 0x000000030b177810 */ /* 0x000fe40007ffe0ff */
[----:B------:R-:W-:Y:S02]  /*18df0*/  ISETP.EQ.OR P6, PT, R21, UR13, P2 ;  /* 0x0000000d15007c0c */ /* 0x000fe400097c2670 */
[----:B------:R-:W-:-:S03]  /*18e00*/  ISETP.EQ.OR P5, PT, R23, UR13, P2 ;  /* 0x0000000d17007c0c */ /* 0x000fc600097a2670 */
[----:B------:R-:W-:-:S04]  /*18e10*/  @!P3 IMAD R17, R9, R11, R14 ;  /* 0x0000000b0911b224 */ /* 0x000fc800078e020e */
        /* <DEDUP_REMOVED lines=107> */
.L_x_778:
        /* <DEDUP_REMOVED lines=61> */
.L_x_780:
[----:B------:R-:W-:-:S13]  /*198a0*/  ISETP.NE.OR P1, PT, R10, RZ, P1 ;  /* 0x000000ff0a00720c */ /* 0x000fda0000f25670 */
[----:B------:R-:W-:Y:S05]  /*198b0*/  @!P1 BRA `(.L_x_776) ;  /* 0x00000000007c9947 */ /* 0x000fea0003800000 */
.L_x_777:
[C---:B------:R-:W-:Y:S02]  /*198c0*/  ISETP.EQ.OR P1, PT, R11.reuse, UR13, P2 ;  /* 0x0000000d0b007c0c */ /* 0x040fe40009722670 */
[C---:B------:R-:W-:Y:S02]  /*198d0*/  IADD3 R19, R11.reuse, 0x1, RZ ;  /* 0x000000010b137810 */ /* 0x040fe40007ffe0ff */
[----:B------:R-:W-:Y:S02]  /*198e0*/  IADD3 R21, R11, 0x2, RZ ;  /* 0x000000020b157810 */ /* 0x000fe40007ffe0ff */
[----:B------:R-:W-:Y:S02]  /*198f0*/  ISETP.EQ.OR P3, PT, R19, UR13, P2 ;  /* 0x0000000d13007c0c */ /* 0x000fe40009762670 */
[----:B------:R-:W-:Y:S02]  /*19900*/  IADD3 R23, R11, 0x3, RZ ;  /* 0x000000030b177810 */ /* 0x000fe40007ffe0ff */
[----:B------:R-:W-:-:S02]  /*19910*/  ISETP.EQ.OR P4, PT, R21, UR13, P2 ;  /* 0x0000000d15007c0c */ /* 0x000fc40009782670 */
[----:B------:R-:W-:Y:S01]  /*19920*/  ISETP.EQ.OR P5, PT, R23, UR13, P2 ;  /* 0x0000000d17007c0c */ /* 0x000fe200097a2670 */
        /* <DEDUP_REMOVED lines=24> */
.L_x_776:
        /* <DEDUP_REMOVED lines=11> */
.L_x_782:
[----:B------:R-:W-:Y:S05]  /*19b60*/  BSYNC B0 ;  /* 0x0000000000007941 */ /* 0x000fea0003800000 */
.L_x_781:
[----:B------:R-:W-:-:S06]  /*19b70*/  UISETP.NE.AND UP0, UPT, UR6, 0x1, UPT ;  /* 0x000000010600788c */ /* 0x000fcc000bf05270 */
[----:B------:R-:W-:-:S13]  /*19b80*/  PLOP3.LUT P1, PT, PT, PT, UP0, 0x80, 0x0 ;  /* 0x000000000000781c */ /* 0x000fda0003f2f008 */
[----:B------:R-:W-:Y:S05]  /*19b90*/  @!P1 BRA `(.L_x_772) ;  /* 0x0000000000409947 */ /* 0x000fea0003800000 */
[C---:B------:R-:W-:Y:S01]  /*19ba0*/  IADD3 R10, R11.reuse, 0x2, RZ ;  /* 0x000000020b0a7810 */ /* 0x040fe20007ffe0ff */
[----:B------:R-:W-:Y:S01]  /*19bb0*/  VIADD R11, R11, 0x1 ;  /* 0x000000010b0b7836 */ /* 0x000fe20000000000 */
        /* <DEDUP_REMOVED lines=14> */
.L_x_772:
[----:B------:R-:W2:Y:S01]  /*19ca0*/  S2UR UR7, SR_CgaCtaId ;  /* 0x00000000000779c3 */ /* 0x000ea20000008800 */
[----:B------:R-:W-:Y:S01]  /*19cb0*/  UMOV UR6, 0x400 ;  /* 0x0000040000067882 */ /* 0x000fe20000000000 */
[----:B01----:R-:W-:Y:S01]  /*19cc0*/  HFMA2.MMA R15, -RZ, RZ, 0, 0 ;  /* 0x00000000ff0f7435 */ /* 0x003fe200000001ff */
[----:B------:R-:W-:Y:S01]  /*19cd0*/  ULDC.64 UR8, c[0x0][0x288] ;  /* 0x0000a20000087ab9 */ /* 0x000fe20000000a00 */
[----:B------:R-:W-:Y:S01]  /*19ce0*/  ULDC.64 UR18, c[0x0][0x210] ;  /* 0x0000840000127ab9 */ /* 0x000fe20000000a00 */
[----:B--2---:R-:W-:-:S09]  /*19cf0*/  ULEA UR6, UR7, UR6, 0x18 ;  /* 0x0000000607067291 */ /* 0x004fd2000f8ec03f */
[----:B------:R-:W-:Y:S01]  /*19d00*/  @!P2 STS.64 [UR6+0x80], R68 ;  /* 0x00008044ff00a988 */ /* 0x000fe20008000a06 */
[----:B------:R-:W-:Y:S01]  /*19d10*/  BAR.SYNC.DEFER_BLOCKING 0x0 ;  /* 0x0000000000007b1d */ /* 0x000fe20000010000 */
[----:B------:R-:W-:-:S05]  /*19d20*/  ISETP.NE.AND P2, PT, RZ, UR15, PT ;  /* 0x0000000fff007c0c */ /* 0x000fca000bf45270 */
[----:B------:R-:W0:Y:S01]  /*19d30*/  LDS.64 R10, [UR6+0x80] ;  /* 0x00008006ff0a7984 */ /* 0x000e220008000a00 */
[----:B------:R-:W-:Y:S02]  /*19d40*/  ULDC UR6, c[0x0][0x2bc] ;  /* 0x0000af0000067ab9 */ /* 0x000fe40000000800 */
[----:B0-----:R-:W-:Y:S01]  /*19d50*/  FMUL.FTZ R9, R10, UR6 ;  /* 0x000000060a097c20 */ /* 0x001fe20008410000 */
[----:B------:R-:W-:Y:S01]  /*19d60*/  FMUL.FTZ R14, R11, UR6 ;  /* 0x000000060b0e7c20 */ /* 0x000fe20008410000 */
[----:B------:R-:W-:-:S06]  /*19d70*/  ULDC.64 UR6, c[0x0][0x290] ;  /* 0x0000a40000067ab9 */ /* 0x000fcc0000000a00 */
.L_x_785:
        /* <DEDUP_REMOVED lines=9> */
[C---:B-----5:R-:W-:Y:S01]  /*19e10*/  LEA R20, R15.reuse, R0, 0x3 ;  /* 0x000000000f147211 */ /* 0x060fe200078e18ff */
[----:B------:R-:W-:Y:S01]  /*19e20*/  BSSY B0, `(.L_x_783) ;  /* 0x0000061000007945 */ /* 0x000fe20003800000 */
[----:B------:R-:W-:-:S02]  /*19e30*/  IADD3 R15, R15, 0x2, RZ ;  /* 0x000000020f0f7810 */ /* 0x000fc40007ffe0ff */
[----:B------:R-:W-:Y:S02]  /*19e40*/  ISETP.GE.U32.AND P1, PT, R20, UR6, PT ;  /* 0x0000000614007c0c */ /* 0x000fe4000bf26070 */
[----:B------:R-:W-:-:S04]  /*19e50*/  SHF.R.S32.HI R37, RZ, 0x1f, R20 ;  /* 0x0000001fff257819 */ /* 0x000fc80000011414 */
[----:B------:R-:W-:Y:S02]  /*19e60*/  ISETP.GE.OR.EX P1, PT, R37, UR7, P0, P1 ;  /* 0x0000000725007c0c */ /* 0x000fe40008726710 */
[----:B--2---:R-:W-:Y:S02]  /*19e70*/  SHF.L.U32 R10, R10, 0x10, RZ ;  /* 0x000000100a0a7819 */ /* 0x004fe400000006ff */
[----:B---3--:R-:W-:-:S03]  /*19e80*/  SHF.L.U32 R11, R11, 0x10, RZ ;  /* 0x000000100b0b7819 */ /* 0x008fc600000006ff */
[----:B------:R-:W-:Y:S01]  /*19e90*/  FADD.FTZ R10, R10, -UR16 ;  /* 0x800000100a0a7e21 */ /* 0x000fe20008010000 */
[----:B----4-:R-:W-:Y:S01]  /*19ea0*/  SHF.L.U32 R13, R13, 0x10, RZ ;  /* 0x000000100d0d7819 */ /* 0x010fe200000006ff */
[----:B------:R-:W-:Y:S02]  /*19eb0*/  FADD.FTZ R11, R11, -UR16 ;  /* 0x800000100b0b7e21 */ /* 0x000fe40008010000 */
[----:B------:R-:W-:Y:S01]  /*19ec0*/  FMUL.FTZ R34, R10, UR12 ;  /* 0x0000000c0a227c20 */ /* 0x000fe20008410000 */
[----:B------:R-:W-:Y:S01]  /*19ed0*/  SHF.L.U32 R21, R21, 0x10, RZ ;  /* 0x0000001015157819 */ /* 0x000fe200000006ff */
[----:B------:R-:W-:Y:S02]  /*19ee0*/  FMUL.FTZ R35, R11, UR12 ;  /* 0x0000000c0b237c20 */ /* 0x000fe40008410000 */
[----:B------:R-:W-:Y:S01]  /*19ef0*/  @P2 FFMA.FTZ R27, R34, R8, R3 ;  /* 0x00000008221b2223 */ /* 0x000fe20000010003 */
[----:B------:R-:W-:Y:S01]  /*19f00*/  FADD.FTZ R13, R13, -UR16 ;  /* 0x800000100d0d7e21 */ /* 0x000fe20008010000 */
[----:B------:R-:W-:Y:S01]  /*19f10*/  SHF.L.U32 R25, R18, 0x10, RZ ;  /* 0x0000001012197819 */ /* 0x000fe200000006ff */
[----:B------:R-:W-:Y:S01]  /*19f20*/  @P2 FFMA.FTZ R28, R35, R67, R2 ;  /* 0x00000043231c2223 */ /* 0x000fe20000010002 */
[----:B------:R-:W-:Y:S01]  /*19f30*/  @P2 FMUL.FTZ R10, R27, -1.4426950216293334961 ;  /* 0xbfb8aa3b1b0a2820 */ /* 0x000fe20000410000 */
[----:B------:R-:W-:Y:S01]  /*19f40*/  FMUL.FTZ R22, R13, UR12 ;  /* 0x0000000c0d167c20 */ /* 0x000fe20008410000 */
[----:B------:R-:W-:Y:S01]  /*19f50*/  FADD.FTZ R21, R21, -UR16 ;  /* 0x8000001015157e21 */ /* 0x000fe20008010000 */
[----:B0-----:R-:W-:-:S02]  /*19f60*/  @P2 FMUL.FTZ R12, R28, -1.4426950216293334961 ;  /* 0xbfb8aa3b1c0c2820 */ /* 0x001fc40000410000 */
[----:B------:R-:W-:Y:S01]  /*19f70*/  @P2 FFMA.FTZ R23, R22, R8, R3 ;  /* 0x0000000816172223 */ /* 0x000fe20000010003 */
[----:B------:R-:W0:Y:S01]  /*19f80*/  @P2 MUFU.EX2 R10, R10 ;  /* 0x0000000a000a2308 */ /* 0x000e220000000800 */
[----:B------:R-:W-:Y:S01]  /*19f90*/  FMUL.FTZ R21, R21, UR12 ;  /* 0x0000000c15157c20 */ /* 0x000fe20008410000 */
[----:B------:R-:W-:Y:S01]  /*19fa0*/  SHF.L.U32 R17, R17, 0x10, RZ ;  /* 0x0000001011117819 */ /* 0x000fe200000006ff */
[----:B------:R-:W-:Y:S01]  /*19fb0*/  @P2 FMUL.FTZ R32, R23, -1.4426950216293334961 ;  /* 0xbfb8aa3b17202820 */ /* 0x000fe20000410000 */
[----:B------:R-:W-:Y:S01]  /*19fc0*/  SHF.L.U32 R16, R16, 0x10, RZ ;  /* 0x0000001010107819 */ /* 0x000fe200000006ff */
[----:B------:R-:W-:Y:S01]  /*19fd0*/  @P2 FFMA.FTZ R24, R21, R67, R2 ;  /* 0x0000004315182223 */ /* 0x000fe20000010002 */
[C-C-:B------:R-:W-:Y:S01]  /*19fe0*/  FFMA.FTZ R22, R9.reuse, R22, R14.reuse ;  /* 0x0000001609167223 */ /* 0x140fe2000001000e */
[----:B------:R-:W-:Y:S01]  /*19ff0*/  FFMA.FTZ R21, R9, R21, R14 ;  /* 0x0000001509157223 */ /* 0x000fe2000001000e */
[----:B------:R-:W1:Y:S01]  /*1a000*/  @P2 MUFU.EX2 R12, R12 ;  /* 0x0000000c000c2308 */ /* 0x000e620000000800 */
[----:B------:R-:W-:-:S07]  /*1a010*/  @P2 FMUL.FTZ R33, R24, -1.4426950216293334961 ;  /* 0xbfb8aa3b18212820 */ /* 0x000fce0000410000 */
[----:B------:R-:W2:Y:S01]  /*1a020*/  @P2 MUFU.EX2 R32, R32 ;  /* 0x0000002000202308 */ /* 0x000ea20000000800 */
[----:B0-----:R-:W-:-:S07]  /*1a030*/  @P2 FADD.FTZ R11, R10, 1 ;  /* 0x3f8000000a0b2421 */ /* 0x001fce0000010000 */
[----:B------:R0:W3:Y:S01]  /*1a040*/  @P2 MUFU.RCP R30, R11 ;  /* 0x0000000b001e2308 */ /* 0x0000e20000001000 */
[----:B-1----:R-:W-:Y:S02]  /*1a050*/  @P2 FADD.FTZ R26, R12, 1 ;  /* 0x3f8000000c1a2421 */ /* 0x002fe40000010000 */
[----:B------:R-:W1:Y:S05]  /*1a060*/  @!P1 LDC.64 R12, c[0x0][0x288] ;  /* 0x0000a200ff0c9b82 */ /* 0x000e6a0000000a00 */
[----:B------:R4:W3:Y:S01]  /*1a070*/  @P2 MUFU.RCP R29, R26 ;  /* 0x0000001a001d2308 */ /* 0x0008e20000001000 */
[----:B--2---:R-:W-:Y:S02]  /*1a080*/  @P2 FADD.FTZ R32, R32, 1 ;  /* 0x3f80000020202421 */ /* 0x004fe40000010000 */
[----:B0-----:R-:W0:Y:S05]  /*1a090*/  @!P1 LDC.64 R10, c[0x0][0x210] ;  /* 0x00008400ff0a9b82 */ /* 0x001e2a0000000a00 */
[----:B------:R-:W2:Y:S01]  /*1a0a0*/  @P2 MUFU.EX2 R33, R33 ;  /* 0x0000002100212308 */ /* 0x000ea20000000800 */
[----:B----4-:R-:W-:Y:S01]  /*1a0b0*/  SHF.L.U32 R26, R19, 0x10, RZ ;  /* 0x00000010131a7819 */ /* 0x010fe200000006ff */
[----:B---3--:R-:W-:Y:S01]  /*1a0c0*/  @P2 FADD.FTZ R18, -R30, 1 ;  /* 0x3f8000001e122421 */ /* 0x008fe20000010100 */
[----:B------:R-:W-:Y:S01]  /*1a0d0*/  @!P1 MOV R19, R7 ;  /* 0x0000000700139202 */ /* 0x000fe20000000f00 */
[----:B------:R-:W-:-:S02]  /*1a0e0*/  @P2 FMUL.FTZ R30, R25, R30 ;  /* 0x0000001e191e2220 */ /* 0x000fc40000410000 */
[----:B------:R-:W-:Y:S01]  /*1a0f0*/  @P2 FFMA.FTZ R27, R27, R18, 1 ;  /* 0x3f8000001b1b2423 */ /* 0x000fe20000010012 */
[----:B------:R-:W-:Y:S01]  /*1a100*/  @!P1 MOV R18, R4 ;  /* 0x0000000400129202 */ /* 0x000fe20000000f00 */
[----:B------:R-:W3:Y:S01]  /*1a110*/  @P2 MUFU.RCP R32, R32 ;  /* 0x0000002000202308 */ /* 0x000ee20000001000 */
[----:B------:R-:W-:Y:S01]  /*1a120*/  @P2 FADD.FTZ R31, -R29, 1 ;  /* 0x3f8000001d1f2421 */ /* 0x000fe20000010100 */
[----:B------:R-:W-:Y:S01]  /*1a130*/  @P2 FMUL.FTZ R29, R26, R29 ;  /* 0x0000001d1a1d2220 */ /* 0x000fe20000410000 */
[----:B------:R-:W-:Y:S01]  /*1a140*/  @P2 FMUL.FTZ R25, R30, R27 ;  /* 0x0000001b1e192220 */ /* 0x000fe20000410000 */
[----:B-1----:R-:W-:-:S04]  /*1a150*/  @!P1 IMAD.WIDE.U32 R18, R20, R12, R18 ;  /* 0x0000000c14129225 */ /* 0x002fc800078e0012 */
[----:B------:R-:W-:Y:S01]  /*1a160*/  @P2 FFMA.FTZ R28, R28, R31, 1 ;  /* 0x3f8000001c1c2423 */ /* 0x000fe2000001001f */
[----:B------:R-:W-:-:S03]  /*1a170*/  FFMA.FTZ R27, R9, R35, R14 ;  /* 0x00000023091b7223 */ /* 0x000fc6000001000e */
[----:B------:R-:W-:Y:S01]  /*1a180*/  @P2 FMUL.FTZ R26, R29, R28 ;  /* 0x0000001c1d1a2220 */ /* 0x000fe20000410000 */
[----:B------:R-:W-:Y:S02]  /*1a190*/  @!P1 IMAD R28, R37, R12, RZ ;  /* 0x0000000c251c9224 */ /* 0x000fe400078e02ff */
[----:B------:R-:W-:Y:S01]  /*1a1a0*/  FFMA.FTZ R12, R9, R34, R14 ;  /* 0x00000022090c7223 */ /* 0x000fe2000001000e */
[----:B--2---:R-:W-:Y:S01]  /*1a1b0*/  @P2 FADD.FTZ R33, R33, 1 ;  /* 0x3f80000021212421 */ /* 0x004fe20000010000 */
[----:B------:R-:W-:Y:S01]  /*1a1c0*/  FFMA.FTZ R27, R26, R67, -R27 ;  /* 0x000000431a1b7223 */ /* 0x000fe2000001081b */
[----:B------:R-:W-:Y:S02]  /*1a1d0*/  @!P1 IMAD R13, R20, R13, R28 ;  /* 0x0000000d140d9224 */ /* 0x000fe400078e021c */
[----:B------:R-:W-:Y:S01]  /*1a1e0*/  FFMA.FTZ R12, R25, R8, -R12 ;  /* 0x00000008190c7223 */ /* 0x000fe2000001080c */
[----:B0-----:R-:W-:Y:S01]  /*1a1f0*/  @!P1 LEA R10, P3, R18, R10, 0x1 ;  /* 0x0000000a120a9211 */ /* 0x001fe200078608ff */
[----:B------:R-:W0:Y:S01]  /*1a200*/  @P2 MUFU.RCP R33, R33 ;  /* 0x0000002100212308 */ /* 0x000e220000001000 */
[----:B------:R-:W-:Y:S01]  /*1a210*/  @!P1 IADD3 R13, R19, R13, RZ ;  /* 0x0000000d130d9210 */ /* 0x000fe20007ffe0ff */
[----:B------:R-:W-:Y:S01]  /*1a220*/  FMUL.FTZ R19, R12, UR12 ;  /* 0x0000000c0c137c20 */ /* 0x000fe20008410000 */
[----:B------:R-:W-:Y:S01]  /*1a230*/  @!P1 FMUL.FTZ R12, R27, UR12 ;  /* 0x0000000c1b0c9c20 */ /* 0x000fe20008410000 */
[----:B------:R-:W-:-:S02]  /*1a240*/  IADD3 R25, R20, 0x8, RZ ;  /* 0x0000000814197810 */ /* 0x000fc40007ffe0ff */
[----:B------:R-:W-:Y:S02]  /*1a250*/  @!P1 LEA.HI.X R11, R18, R11, R13, 0x1, P3 ;  /* 0x0000000b120b9211 */ /* 0x000fe400018f0c0d */
[----:B------:R-:W-:Y:S01]  /*1a260*/  @!P1 F2FP.BF16.F32.PACK_AB R19, R12, R19 ;  /* 0x000000130c13923e */ /* 0x000fe200000010ff */
[----:B---3--:R-:W-:Y:S01]  /*1a270*/  @P2 FADD.FTZ R12, -R32, 1 ;  /* 0x3f800000200c2421 */ /* 0x008fe20000010100 */
[----:B------:R-:W-:Y:S01]  /*1a280*/  @P2 FMUL.FTZ R32, R17, R32 ;  /* 0x0000002011202220 */ /* 0x000fe20000410000 */
[----:B------:R-:W-:Y:S02]  /*1a290*/  ISETP.NE.AND P3, PT, R15, 0x40, PT ;  /* 0x000000400f00780c */ /* 0x000fe40003f65270 */
[----:B------:R1:W-:Y:S01]  /*1a2a0*/  @!P1 STG.E desc[UR10][R10.64], R19 ;  /* 0x000000130a009986 */ /* 0x0003e2000c10190a */
[----:B------:R-:W-:Y:S01]  /*1a2b0*/  @P2 FFMA.FTZ R23, R23, R12, 1 ;  /* 0x3f80000017172423 */ /* 0x000fe2000001000c */
[----:B------:R-:W-:Y:S02]  /*1a2c0*/  ISETP.GE.U32.AND P1, PT, R25, UR6, PT ;  /* 0x0000000619007c0c */ /* 0x000fe4000bf26070 */
[----:B------:R-:W-:Y:S01]  /*1a2d0*/  SHF.R.S32.HI R12, RZ, 0x1f, R25 ;  /* 0x0000001fff0c7819 */ /* 0x000fe20000011419 */
[----:B0-----:R-:W-:Y:S01]  /*1a2e0*/  @P2 FADD.FTZ R13, -R33, 1 ;  /* 0x3f800000210d2421 */ /* 0x001fe20000010100 */
[----:B------:R-:W-:Y:S01]  /*1a2f0*/  @P2 FMUL.FTZ R33, R16, R33 ;  /* 0x0000002110212220 */ /* 0x000fe20000410000 */
[----:B------:R-:W-:Y:S01]  /*1a300*/  @P2 FMUL.FTZ R17, R32, R23 ;  /* 0x0000001720112220 */ /* 0x000fe20000410000 */
[----:B------:R-:W-:Y:S01]  /*1a310*/  ISETP.GE.OR.EX P1, PT, R12, UR7, P0, P1 ;  /* 0x000000070c007c0c */ /* 0x000fe20008726710 */
[----:B------:R-:W-:-:S02]  /*1a320*/  @P2 FFMA.FTZ R24, R24, R13, 1 ;  /* 0x3f80000018182423 */ /* 0x000fc4000001000d */
[----:B------:R-:W-:Y:S02]  /*1a330*/  FFMA.FTZ R22, R17, R8, -R22 ;  /* 0x0000000811167223 */ /* 0x000fe40000010816 */
[----:B------:R-:W-:-:S04]  /*1a340*/  @P2 FMUL.FTZ R16, R33, R24 ;  /* 0x0000001821102220 */ /* 0x000fc80000410000 */
[----:B------:R-:W-:-:S04]  /*1a350*/  FFMA.FTZ R16, R16, R67, -R21 ;  /* 0x0000004310107223 */ /* 0x000fc80000010815 */
[----:B-1----:R-:W-:Y:S05]  /*1a360*/  @P1 BRA `(.L_x_784) ;  /* 0x0000000000301947 */ /* 0x002fea0003800000 */
        /* <DEDUP_REMOVED lines=12> */
.L_x_784:
[----:B------:R-:W-:Y:S05]  /*1a430*/  BSYNC B0 ;  /* 0x0000000000007941 */ /* 0x000fea0003800000 */
.L_x_783:
        /* <DEDUP_REMOVED lines=10> */
.L_x_699:
        /* <DEDUP_REMOVED lines=25> */
.L_x_788:
[----:B------:R-:W-:Y:S05]  /*1a670*/  BSYNC B0 ;  /* 0x0000000000007941 */ /* 0x000fea0003800000 */
.L_x_787:
[----:B------:R-:W-:Y:S05]  /*1a680*/  @P0 EXIT ;  /* 0x000000000000094d */ /* 0x000fea0003800000 */
[----:B------:R-:W-:Y:S05]  /*1a690*/  @P2 BRA `(.L_x_789) ;  /* 0x0000000000202947 */ /* 0x000fea0003800000 */
[----:B------:R-:W-:-:S05]  /*1a6a0*/  IMAD R0, R6, R7, RZ ;  /* 0x0000000706007224 */ /* 0x000fca00078e02ff */
[----:B------:R-:W-:-:S13]  /*1a6b0*/  ISETP.NE.AND P0, PT, R0, -0x1, PT ;  /* 0xffffffff0000780c */ /* 0x000fda0003f05270 */
[----:B------:R-:W-:Y:S05]  /*1a6c0*/  @!P0 BRA `(.L_x_789) ;  /* 0x0000000000148947 */ /* 0x000fea0003800000 */
.L_x_790:
[----:B-1----:R-:W2:Y:S04]  /*1a6d0*/  LDG.E.STRONG.GPU R5, desc[UR10][R2.64] ;  /* 0x0000000a02057981 */ /* 0x002ea8000c1ef900 */
[----:B--2---:R-:W-:Y:S01]  /*1a6e0*/  CCTL.IVALL ;  /* 0x00000000ff00798f */ /* 0x004fe20002000000 */
[----:B------:R-:W-:Y:S05]  /*1a6f0*/  YIELD ;  /* 0x0000000000007946 */ /* 0x000fea0003800000 */
[----:B------:R-:W-:-:S13]  /*1a700*/  ISETP.NE.AND P0, PT, R5, R0, PT ;  /* 0x000000000500720c */ /* 0x000fda0003f05270 */
[----:B------:R-:W-:Y:S05]  /*1a710*/  @P0 BRA `(.L_x_790) ;  /* 0xfffffffc00ec0947 */ /* 0x000fea000383ffff */
.L_x_789:
        /* <DEDUP_REMOVED lines=27> */
.L_x_791:
[C---:B------:R-:W-:Y:S01]  /*1a8d0*/  LEA R6, P0, R0.reuse, UR4, 0x2 ;  /* 0x0000000400067c11 */ /* 0x040fe2000f8010ff */
[----:B------:R-:W3:Y:S03]  /*1a8e0*/  LDL.LU R20, [R1+0x5e0] ;  /* 0x0005e00001147983 */ /* 0x000ee60000300800 */
[----:B------:R-:W-:Y:S02]  /*1a8f0*/  LEA.HI.X R7, R0, UR5, R7, 0x2, P0 ;  /* 0x0000000500077c11 */ /* 0x000fe400080f1407 */
[-C--:B------:R-:W-:Y:S02]  /*1a900*/  LEA R8, P0, R25, R6.reuse, 0x2 ;  /* 0x0000000619087211 */ /* 0x080fe400078010ff */
[-C--:B0-----:R-:W-:Y:S01]  /*1a910*/  LEA R12, P2, R27, R6.reuse, 0x2 ;  /* 0x000000061b0c7211 */ /* 0x081fe200078410ff */
[----:B------:R-:W4:Y:S01]  /*1a920*/  LDG.E R0, desc[UR10][R6.64] ;  /* 0x0000000a06007981 */ /* 0x000f22000c1e1900 */
[----:B------:R-:W-:-:S02]  /*1a930*/  LEA R10, P1, R22, R6, 0x2 ;  /* 0x00000006160a7211 */ /* 0x000fc400078210ff */
[C---:B------:R-:W-:Y:S02]  /*1a940*/  IADD3.X R9, R7.reuse, R31, RZ, P0, !PT ;  /* 0x0000001f07097210 */ /* 0x040fe400007fe4ff */
[----:B------:R-:W-:Y:S02]  /*1a950*/  IADD3.X R13, R7, R29, RZ, P2, !PT ;  /* 0x0000001d070d7210 */ /* 0x000fe400017fe4ff */
[----:B------:R-:W-:Y:S02]  /*1a960*/  IADD3.X R11, R23, R7, RZ, P1, !PT ;  /* 0x00000007170b7210 */ /* 0x000fe40000ffe4ff */
[----:B------:R-:W4:Y:S04]  /*1a970*/  LDG.E R9, desc[UR10][R8.64] ;  /* 0x0000000a08097981 */ /* 0x000f28000c1e1900 */
[----:B------:R-:W5:Y:S04]  /*1a980*/  LDG.E R10, desc[UR10][R10.64] ;  /* 0x0000000a0a0a7981 */ /* 0x000f68000c1e1900 */
[----:B------:R-:W5:Y:S01]  /*1a990*/  LDG.E R13, desc[UR10][R12.64] ;  /* 0x0000000a0c0d7981 */ /* 0x000f62000c1e1900 */
[----:B---3--:R-:W-:-:S05]  /*1a9a0*/  SHF.L.U32 R5, R20, 0x1, RZ ;  /* 0x0000000114057819 */ /* 0x008fca00000006ff */
[----:B-1----:R-:W-:-:S04]  /*1a9b0*/  IMAD.WIDE R2, R5, 0x2, R14 ;  /* 0x0000000205027825 */ /* 0x002fc800078e020e */
[----:B--2---:R-:W-:Y:S01]  /*1a9c0*/  IMAD.WIDE R4, R5, 0x2, R16 ;  /* 0x0000000205047825 */ /* 0x004fe200078e0210 */
[----:B----4-:R-:W-:Y:S02]  /*1a9d0*/  F2FP.BF16.F32.PACK_AB R19, R9, R0 ;  /* 0x000000000913723e */ /* 0x010fe400000010ff */
[----:B------:R-:W-:Y:S02]  /*1a9e0*/  IADD3 R0, R20, 0x188, RZ ;  /* 0x0000018814007810 */ /* 0x000fe40007ffe0ff */
[----:B-----5:R-:W-:Y:S01]  /*1a9f0*/  F2FP.BF16.F32.PACK_AB R21, R13, R10 ;  /* 0x0000000a0d15723e */ /* 0x020fe200000010ff */
[----:B------:R3:W-:Y:S01]  /*1aa00*/  STG.E desc[UR10][R2.64], R19 ;  /* 0x0000001302007986 */ /* 0x0007e2000c10190a */
[----:B------:R-:W-:Y:S02]  /*1aa10*/  ISETP.GT.U32.AND P0, PT, R25, R0, PT ;  /* 0x000000001900720c */ /* 0x000fe40003f04070 */
[----:B------:R-:W-:Y:S01]  /*1aa20*/  SHF.R.S32.HI R7, RZ, 0x1f, R0 ;  /* 0x0000001fff077819 */ /* 0x000fe20000011400 */
[----:B------:R3:W-:Y:S04]  /*1aa30*/  STG.E desc[UR10][R4.64], R21 ;  /* 0x0000001504007986 */ /* 0x0007e8000c10190a */
[----:B------:R3:W-:Y:S01]  /*1aa40*/  STL [R1+0x5e0], R0 ;  /* 0x0005e00001007387 */ /* 0x0007e20000100800 */
[----:B------:R-:W-:-:S13]  /*1aa50*/  ISETP.GT.AND.EX P0, PT, R18, R7, PT, P0 ;  /* 0x000000071200720c */ /* 0x000fda0003f04300 */
[----:B---3--:R-:W-:Y:S05]  /*1aa60*/  @P0 BRA `(.L_x_791) ;  /* 0xfffffffc00980947 */ /* 0x008fea000383ffff */
[----:B------:R-:W-:Y:S05]  /*1aa70*/  EXIT ;  /* 0x000000000000794d */ /* 0x000fea0003800000 */
.L_x_792:
        /* <DEDUP_REMOVED lines=16> */
.L_x_5592:


//--------------------- .text._Z35group_norm_nhwc_bwd_one_pass_kernelI11Bf16IOFp16WLi64ELi98ELi392EEv26Group_norm_nhwc_bwd_params --------------------------
	.section	.text._Z35group_norm_nhwc_bwd_one_pass_kernelI11Bf16IOFp16WLi64ELi98ELi392EEv26Group_norm_nhwc_bwd_params,"ax",@progbits
	.align	128
        .global         _Z35group_norm_nhwc_bwd_one_pass_kernelI11Bf16IOFp16WLi64ELi98ELi392EEv26Group_norm_nhwc_bwd_params
        .type           _Z35group_norm_nhwc_bwd_one_pass_kernelI11Bf16IOFp16WLi64ELi98ELi392EEv26Group_norm_nhwc_bwd_params,@function
        .size           _Z35group_norm_nhwc_bwd_one_pass_kernelI11Bf16IOFp16WLi64ELi98ELi392EEv26Group_norm_nhwc_bwd_params,(.L_x_5593 - _Z35group_norm_nhwc_bwd_one_pass_kernelI11Bf16IOFp16WLi64ELi98ELi392EEv26Group_norm_nhwc_bwd_params)
        .other          _Z35group_norm_nhwc_bwd_one_pass_kernelI11Bf16IOFp16WLi64ELi98ELi392EEv26Group_norm_nhwc_bwd_params,@"STO_CUDA_ENTRY STV_DEFAULT"
_Z35group_norm_nhwc_bwd_one_pass_kernelI11Bf16IOFp16WLi64ELi98ELi392EEv26Group_norm_nhwc_bwd_params:
.text._Z35group_norm_nhwc_bwd_one_pass_kernelI11Bf16IOFp16WLi64ELi98ELi392EEv26Group_norm_nhwc_bwd_params:
        /* <DEDUP_REMOVED lines=70> */
.L_x_844:
        /* <DEDUP_REMOVED lines=252> */
[----:B--2---:R-:W-:-:S02]  /*1420*/  HADD2.F32 R15, -RZ, R15.H0_H0 ;  /* 0x2000000fff0f7230 */ /* 0x004fc40000004100 */
[----:B---3--:R-:W-:Y:S02]  /*1430*/  HADD2.F32 R12, -RZ, R12.H0_H0 ;  /* 0x2000000cff0c7230 */ /* 0x008fe40000004100 */
[----:B----4-:R-:W-:Y:S02]  /*1440*/  @P0 HADD2.F32 R13, -RZ, R22.H0_H0 ;  /* 0x20000016ff0d0230 */ /* 0x010fe40000004100 */
[----:B------:R-:W-:-:S07]  /*1450*/  @P0 HADD2.F32 R14, -RZ, R20.H0_H0 ;  /* 0x20000014ff0e0230 */ /* 0x000fce0000004100 */
.L_x_795:
[----:B------:R-:W-:Y:S05]  /*1460*/  BSYNC B0 ;  /* 0x0000000000007941 */ /* 0x000fea0003800000 */
.L_x_794:
        /* <DEDUP_REMOVED lines=30> */
.L_x_796:
        /* <DEDUP_REMOVED lines=36> */
.L_x_797:
        /* <DEDUP_REMOVED lines=42> */
.L_x_798:
        /* <DEDUP_REMOVED lines=39> */
.L_x_799:
        /* <DEDUP_REMOVED lines=39> */
.L_x_800:
        /* <DEDUP_REMOVED lines=39> */
.L_x_801:
        /* <DEDUP_REMOVED lines=39> */
.L_x_802:
        /* <DEDUP_REMOVED lines=36> */
.L_x_803:
        /* <DEDUP_REMOVED lines=87> */
.L_x_805:
[----:B------:R-:W-:Y:S05]  /*2ca0*/  BSYNC B0 ;  /* 0x0000000000007941 */ /* 0x000fea0003800000 */
.L_x_804:
        /* <DEDUP_REMOVED lines=40> */
.L_x_807:
[----:B------:R-:W-:Y:S05]  /*2f30*/  BSYNC B0 ;  /* 0x0000000000007941 */ /* 0x000fea0003800000 */
.L_x_806:
        /* <DEDUP_REMOVED lines=20> */
.L_x_809:
[----:B------:R-:W-:Y:S05]  /*3080*/  BSYNC B0 ;  /* 0x0000000000007941 */ /* 0x000fea0003800000 */
.L_x_808:
        /* <DEDUP_REMOVED lines=41> */
.L_x_812:
[----:B------:R-:W2:Y:S04]  /*3320*/  LDG.E.STRONG.GPU R25, desc[UR12][R16.64] ;  /* 0x0000000c10197981 */ /* 0x000ea8000c1ef900 */
[----:B--2---:R-:W-:Y:S01]  /*3330*/  CCTL.IVALL ;  /* 0x00000000ff00798f */ /* 0x004fe20002000000 */
[----:B------:R-:W-:Y:S05]  /*3340*/  YIELD ;  /* 0x0000000000007946 */ /* 0x000fea0003800000 */
[----:B------:R-:W-:-:S13]  /*3350*/  ISETP.NE.AND P6, PT, R25, R52, PT ;  /* 0x000000341900720c */ /* 0x000fda0003fc5270 */
[----:B------:R-:W-:Y:S05]  /*3360*/  @P6 BRA `(.L_x_812) ;  /* 0xfffffffc00ec6947 */ /* 0x000fea000383ffff */
.L_x_811:
        /* <DEDUP_REMOVED lines=19> */
.L_x_816:
        /* <DEDUP_REMOVED lines=116> */
.L_x_815:
        /* <DEDUP_REMOVED lines=62> */
.L_x_817:
[----:B------:R-:W-:-:S06]  /*3fc0*/  UISETP.NE.OR UP0, UPT, UR9, URZ, UP0 ;  /* 0x0000003f0900728c */ /* 0x000fcc0008705670 */
[----:B------:R-:W-:-:S13]  /*3fd0*/  PLOP3.LUT P6, PT, PT, PT, UP0, 0x80, 0x0 ;  /* 0x000000000000781c */ /* 0x000fda0003fcf008 */
[----:B------:R-:W-:Y:S05]  /*3fe0*/  @!P6 BRA `(.L_x_813) ;  /* 0x00000000007ce947 */ /* 0x000fea0003800000 */
.L_x_814:
        /* <DEDUP_REMOVED lines=31> */
.L_x_813:
        /* <DEDUP_REMOVED lines=10> */
.L_x_819:
[----:B------:R-:W-:Y:S05]  /*4280*/  BSYNC B0 ;  /* 0x0000000000007941 */ /* 0x000fea0003800000 */
.L_x_818:
        /* <DEDUP_REMOVED lines=17> */
.L_x_810:
        /* <DEDUP_REMOVED lines=42> */
.L_x_820:
        /* <DEDUP_REMOVED lines=21> */
.L_x_822:
[----:B------:R-:W-:Y:S05]  /*4790*/  BSYNC B0 ;  /* 0x0000000000007941 */ /* 0x000fea0003800000 */
.L_x_821:
        /* <DEDUP_REMOVED lines=28> */
.L_x_823:
        /* <DEDUP_REMOVED lines=20> */
.L_x_825:
[----:B------:R-:W-:Y:S05]  /*4aa0*/  BSYNC B0 ;  /* 0x0000000000007941 */ /* 0x000fea0003800000 */
.L_x_824:
        /* <DEDUP_REMOVED lines=26> */
.L_x_826:
        /* <DEDUP_REMOVED lines=20> */
.L_x_828:
[----:B------:R-:W-:Y:S05]  /*4d90*/  BSYNC B0 ;  /* 0x0000000000007941 */ /* 0x000fea0003800000 */
.L_x_827:
        /* <DEDUP_REMOVED lines=31> */
.L_x_829:
        /* <DEDUP_REMOVED lines=22> */
.L_x_831:
[----:B------:R-:W-:Y:S05]  /*50f0*/  BSYNC B0 ;  /* 0x0000000000007941 */ /* 0x000fea0003800000 */
.L_x_830:
        /* <DEDUP_REMOVED lines=27> */
.L_x_832:
        /* <DEDUP_REMOVED lines=22> */
.L_x_834:
[----:B------:R-:W-:Y:S05]  /*5410*/  BSYNC B0 ;  /* 0x0000000000007941 */ /* 0x000fea0003800000 */
.L_x_833:
        /* <DEDUP_REMOVED lines=30> */
.L_x_835:
        /* <DEDUP_REMOVED lines=22> */
.L_x_837:
[----:B------:R-:W-:Y:S05]  /*5760*/  BSYNC B0 ;  /* 0x0000000000007941 */ /* 0x000fea0003800000 */
.L_x_836:
        /* <DEDUP_REMOVED lines=31> */
.L_x_838:
        /* <DEDUP_REMOVED lines=28> */
.L_x_840:
[----:B------:R-:W-:Y:S05]  /*5b20*/  BSYNC B0 ;  /* 0x0000000000007941 */ /* 0x000fea0003800000 */
.L_x_839:
        /* <DEDUP_REMOVED lines=31> */
.L_x_841:
        /* <DEDUP_REMOVED lines=19> */
.L_x_843:
[----:B------:R-:W-:Y:S05]  /*5e50*/  BSYNC B0 ;  /* 0x0000000000007941 */ /* 0x000fea0003800000 */
.L_x_842:
        /* <DEDUP_REMOVED lines=8> */
.L_x_793:
        /* <DEDUP_REMOVED lines=23> */
.L_x_846:
[----:B------:R-:W-:Y:S05]  /*6050*/  BSYNC B0 ;  /* 0x0000000000007941 */ /* 0x000fea0003800000 */
.L_x_845:
[----:B------:R-:W-:Y:S05]  /*6060*/  @P0 EXIT ;  /* 0x000000000000094d */ /* 0x000fea0003800000 */
[----:B------:R-:W-:Y:S05]  /*6070*/  @P2 BRA `(.L_x_847) ;  /* 0x0000000000202947 */ /* 0x000fea0003800000 */
[----:B------:R-:W-:-:S05]  /*6080*/  IMAD R0, R4, R7, RZ ;  /* 0x0000000704007224 */ /* 0x000fca00078e02ff */
[----:B------:R-:W-:-:S13]  /*6090*/  ISETP.NE.AND P0, PT, R0, -0x1, PT ;  /* 0xffffffff0000780c */ /* 0x000fda0003f05270 */
[----:B------:R-:W-:Y:S05]  /*60a0*/  @!P0 BRA `(.L_x_847) ;  /* 0x0000000000148947 */ /* 0x000fea0003800000 */
.L_x_848:
[----:B-1----:R-:W2:Y:S04]  /*60b0*/  LDG.E.STRONG.GPU R5, desc[UR12][R2.64] ;  /* 0x0000000c02057981 */ /* 0x002ea8000c1ef900 */
[----:B--2---:R-:W-:Y:S01]  /*60c0*/  CCTL.IVALL ;  /* 0x00000000ff00798f */ /* 0x004fe20002000000 */
[----:B------:R-:W-:Y:S05]  /*60d0*/  YIELD ;  /* 0x0000000000007946 */ /* 0x000fea0003800000 */
[----:B------:R-:W-:-:S13]  /*60e0*/  ISETP.NE.AND P0, PT, R5, R0, PT ;  /* 0x000000000500720c */ /* 0x000fda0003f05270 */
[----:B------:R-:W-:Y:S05]  /*60f0*/  @P0 BRA `(.L_x_848) ;  /* 0xfffffffc00ec0947 */ /* 0x000fea000383ffff */
.L_x_847:
        /* <DEDUP_REMOVED lines=24> */
.L_x_849:
        /* <DEDUP_REMOVED lines=17> */
[----:B---3--:R-:W-:Y:S02]  /*6390*/  F2FP.F16.F32.PACK_AB R19, R9, R0 ;  /* 0x000000000913723e */ /* 0x008fe400000000ff */
[----:B------:R-:W-:Y:S02]  /*63a0*/  SHF.R.S32.HI R0, RZ, 0x1f, R45 ;  /* 0x0000001fff007819 */ /* 0x000fe4000001142d */
[----:B----4-:R-:W-:Y:S01]  /*63b0*/  F2FP.F16.F32.PACK_AB R21, R13, R10 ;  /* 0x0000000a0d15723e */ /* 0x010fe200000000ff */
[----:B------:R3:W-:Y:S04]  /*63c0*/  STG.E desc[UR12][R2.64], R19 ;  /* 0x0000001302007986 */ /* 0x0007e8000c10190c */
[----:B------:R3:W-:Y:S01]  /*63d0*/  STG.E desc[UR12][R4.64], R21 ;  /* 0x0000001504007986 */ /* 0x0007e2000c10190c */
[----:B------:R-:W-:-:S13]  /*63e0*/  ISETP.GT.AND.EX P0, PT, R25, R0, PT, P0 ;  /* 0x000000001900720c */ /* 0x000fda0003f04300 */
[----:B---3--:R-:W-:Y:S05]  /*63f0*/  @P0 BRA `(.L_x_849) ;  /* 0xfffffffc00a00947 */ /* 0x008fea000383ffff */
[----:B------:R-:W-:Y:S05]  /*6400*/  EXIT ;  /* 0x000000000000794d */ /* 0x000fea0003800000 */
.L_x_850:
        /* <DEDUP_REMOVED lines=15> */
.L_x_5593:


//--------------------- .text._Z35group_norm_nhwc_bwd_one_pass_kernelI11Bf16IOFp16WLi128ELi98ELi392EEv26Group_norm_nhwc_bwd_params --------------------------
	.section	.text._Z35group_norm_nhwc_bwd_one_pass_kernelI11Bf16IOFp16WLi128ELi98ELi392EEv26Group_norm_nhwc_bwd_params,"ax",@progbits
	.align	128
        .global         _Z35group_norm_nhwc_bwd_one_pass_kernelI11Bf16IOFp16WLi128ELi98ELi392EEv26Group_norm_nhwc_bwd_params
        .type           _Z35group_norm_nhwc_bwd_one_pass_kernelI11Bf16IOFp16WLi128ELi98ELi392EEv26Group_norm_nhwc_bwd_params,@function
        .size           _Z35group_norm_nhwc_bwd_one_pass_kernelI11Bf16IOFp16WLi128ELi98ELi392EEv26Group_norm_nhwc_bwd_params,(.L_x_5594 - _Z35group_norm_nhwc_bwd_one_pass_kernelI11Bf16IOFp16WLi128ELi98ELi392EEv26Group_norm_nhwc_bwd_params)
        .other          _Z35group_norm_nhwc_bwd_one_pass_kernelI11Bf16IOFp16WLi128ELi98ELi392EEv26Group_norm_nhwc_bwd_params,@"STO_CUDA_ENTRY STV_DEFAULT"
_Z35group_norm_nhwc_bwd_one_pass_kernelI11Bf16IOFp16WLi128ELi98ELi392EEv26Group_norm_nhwc_bwd_params:
.text._Z35group_norm_nhwc_bwd_one_pass_kernelI11Bf16IOFp16WLi128ELi98ELi392EEv26Group_norm_nhwc_bwd_params:
        /* <DEDUP_REMOVED lines=110> */
.L_x_934:
        /* <DEDUP_REMOVED lines=429> */
[----:B--2---:R-:W-:Y:S02]  /*21b0*/  @P0 HADD2.F32 R92, -RZ, R27.H0_H0 ;  /* 0x2000001bff5c0230 */ /* 0x004fe40000004100 */
[----:B---3--:R-:W-:Y:S02]  /*21c0*/  @P0 HADD2.F32 R93, -RZ, R26.H0_H0 ;  /* 0x2000001aff5d0230 */ /* 0x008fe40000004100 */
[----:B------:R-:W0:Y:S02]  /*21d0*/  LDC.64 R26, c[0x0][0x238] ;  /* 0x00008e00ff1a7b82 */ /* 0x000e240000000a00 */
[----:B0-----:R-:W-:-:S05]  /*21e0*/  IMAD.WIDE R26, R97, 0x2, R26 ;  /* 0x00000002611a7825 */ /* 0x001fca00078e021a */
[----:B------:R-:W2:Y:S04]  /*21f0*/  LDG.E.U16 R91, desc[UR8][R26.64] ;  /* 0x000000081a5b7981 */ /* 0x000ea8000c1e1500 */
[----:B------:R-:W3:Y:S01]  /*2200*/  LDG.E.U16 R94, desc[UR8][R26.64+0x2] ;  /* 0x000002081a5e7981 */ /* 0x000ee2000c1e1500 */
[----:B--2---:R-:W-:Y:S02]  /*2210*/  HADD2.F32 R91, -RZ, R91.H0_H0 ;  /* 0x2000005bff5b7230 */ /* 0x004fe40000004100 */
[----:B---3--:R-:W-:-:S07]  /*2220*/  HADD2.F32 R94, -RZ, R94.H0_H0 ;  /* 0x2000005eff5e7230 */ /* 0x008fce0000004100 */
.L_x_853:
[----:B------:R-:W-:Y:S05]  /*2230*/  BSYNC B0 ;  /* 0x0000000000007941 */ /* 0x000fea0003800000 */
.L_x_852:
        /* <DEDUP_REMOVED lines=40> */
.L_x_854:
        /* <DEDUP_REMOVED lines=26> */
.L_x_855:
        /* <DEDUP_REMOVED lines=43> */
.L_x_856:
        /* <DEDUP_REMOVED lines=40> */
.L_x_857:
        /* <DEDUP_REMOVED lines=33> */
.L_x_858:
        /* <DEDUP_REMOVED lines=36> */
.L_x_859:
        /* <DEDUP_REMOVED lines=34> */
.L_x_860:
        /* <DEDUP_REMOVED lines=36> */
.L_x_861:
        /* <DEDUP_REMOVED lines=34> */
.L_x_862:
        /* <DEDUP_REMOVED lines=36> */
.L_x_863:
        /* <DEDUP_REMOVED lines=34> */
.L_x_864:
        /* <DEDUP_REMOVED lines=36> */
.L_x_865:
        /* <DEDUP_REMOVED lines=34> */
.L_x_866:
        /* <DEDUP_REMOVED lines=37> */
.L_x_867:
        /* <DEDUP_REMOVED lines=37> */
.L_x_868:
        /* <DEDUP_REMOVED lines=35> */
.L_x_869:
        /* <DEDUP_REMOVED lines=131> */
.L_x_871:
[----:B------:R-:W-:Y:S05]  /*4e20*/  BSYNC B0 ;  /* 0x0000000000007941 */ /* 0x000fea0003800000 */
.L_x_870:
        /* <DEDUP_REMOVED lines=41> */
.L_x_873:
[----:B------:R-:W-:Y:S05]  /*50c0*/  BSYNC B0 ;  /* 0x0000000000007941 */ /* 0x000fea0003800000 */
.L_x_872:
        /* <DEDUP_REMOVED lines=16> */
.L_x_875:
[----:B------:R-:W-:Y:S05]  /*51d0*/  BSYNC B0 ;  /* 0x0000000000007941 */ /* 0x000fea0003800000 */
.L_x_874:
        /* <DEDUP_REMOVED lines=63> */
.L_x_878:
[----:B-1----:R-:W2:Y:S04]  /*55d0*/  LDG.E.STRONG.GPU R102, desc[UR8][R24.64] ;  /* 0x0000000818667981 */ /* 0x002ea8000c1ef900 */
[----:B--2---:R-:W-:Y:S01]  /*55e0*/  CCTL.IVALL ;  /* 0x00000000ff00798f */ /* 0x004fe20002000000 */
[----:B------:R-:W-:Y:S05]  /*55f0*/  YIELD ;  /* 0x0000000000007946 */ /* 0x000fea0003800000 */
[----:B------:R-:W-:-:S13]  /*5600*/  ISETP.NE.AND P6, PT, R102, R109, PT ;  /* 0x0000006d6600720c */ /* 0x000fda0003fc5270 */
[----:B------:R-:W-:Y:S05]  /*5610*/  @P6 BRA `(.L_x_878) ;  /* 0xfffffffc00ec6947 */ /* 0x000fea000383ffff */
.L_x_877:
        /* <DEDUP_REMOVED lines=22> */
.L_x_882:
        /* <DEDUP_REMOVED lines=115> */
.L_x_881:
        /* <DEDUP_REMOVED lines=63> */
.L_x_883:
[----:B------:R-:W-:-:S04]  /*62a0*/  LOP3.LUT P6, RZ, R23, 0x1, RZ, 0xc0, !PT ;  /* 0x0000000117ff7812 */ /* 0x000fc800078cc0ff */
[----:B------:R-:W-:-:S13]  /*62b0*/  ISETP.NE.OR P6, PT, R102, RZ, P6 ;  /* 0x000000ff6600720c */ /* 0x000fda00037c5670 */
[----:B------:R-:W-:Y:S05]  /*62c0*/  @!P6 BRA `(.L_x_879) ;  /* 0x00000000007ce947 */ /* 0x000fea0003800000 */
.L_x_880:
        /* <DEDUP_REMOVED lines=31> */
.L_x_879:
        /* <DEDUP_REMOVED lines=10> */
.L_x_885:
[----:B------:R-:W-:Y:S05]  /*6560*/  BSYNC B0 ;  /* 0x0000000000007941 */ /* 0x000fea0003800000 */
.L_x_884:
        /* <DEDUP_REMOVED lines=17> */
.L_x_876:
        /* <DEDUP_REMOVED lines=42> */
.L_x_886:
        /* <DEDUP_REMOVED lines=21> */
.L_x_888:
[----:B------:R-:W-:Y:S05]  /*6a70*/  BSYNC B0 ;  /* 0x0000000000007941 */ /* 0x000fea0003800000 */
.L_x_887:
        /* <DEDUP_REMOVED lines=28> */
.L_x_889:
        /* <DEDUP_REMOVED lines=20> */
.L_x_891:
[----:B------:R-:W-:Y:S05]  /*6d80*/  BSYNC B0 ;  /* 0x0000000000007941 */ /* 0x000fea0003800000 */
.L_x_890:
        /* <DEDUP_REMOVED lines=27> */
.L_x_892:
        /* <DEDUP_REMOVED lines=20> */
.L_x_894:
[----:B------:R-:W-:Y:S05]  /*7080*/  BSYNC B0 ;  /* 0x0000000000007941 */ /* 0x000fea0003800000 */
.L_x_893:
        /* <DEDUP_REMOVED lines=27> */
.L_x_895:
        /* <DEDUP_REMOVED lines=23> */
.L_x_897:
[----:B------:R-:W-:Y:S05]  /*73b0*/  BSYNC B0 ;  /* 0x0000000000007941 */ /* 0x000fea0003800000 */
.L_x_896:
        /* <DEDUP_REMOVED lines=28> */
.L_x_898:
        /* <DEDUP_REMOVED lines=22> */
.L_x_900:
[----:B------:R-:W-:Y:S05]  /*76e0*/  BSYNC B0 ;  /* 0x0000000000007941 */ /* 0x000fea0003800000 */
.L_x_899:
        /* <DEDUP_REMOVED lines=28> */
.L_x_901:
        /* <DEDUP_REMOVED lines=23> */
.L_x_903:
[----:B------:R-:W-:Y:S05]  /*7a20*/  BSYNC B0 ;  /* 0x0000000000007941 */ /* 0x000fea0003800000 */
.L_x_902:
        /* <DEDUP_REMOVED lines=28> */
.L_x_904:
        /* <DEDUP_REMOVED lines=23> */
.L_x_906:
[----:B------:R-:W-:Y:S05]  /*7d60*/  BSYNC B0 ;  /* 0x0000000000007941 */ /* 0x000fea0003800000 */
.L_x_905:
        /* <DEDUP_REMOVED lines=28> */
.L_x_907:
        /* <DEDUP_REMOVED lines=23> */
.L_x_909:
[----:B------:R-:W-:Y:S05]  /*80a0*/  BSYNC B0 ;  /* 0x0000000000007941 */ /* 0x000fea0003800000 */
.L_x_908:
        /* <DEDUP_REMOVED lines=28> */
.L_x_910:
        /* <DEDUP_REMOVED lines=23> */
.L_x_912:
[----:B------:R-:W-:Y:S05]  /*83e0*/  BSYNC B0 ;  /* 0x0000000000007941 */ /* 0x000fea0003800000 */
.L_x_911:
        /* <DEDUP_REMOVED lines=28> */
.L_x_913:
        /* <DEDUP_REMOVED lines=22> */
.L_x_915:
[----:B------:R-:W-:Y:S05]  /*8710*/  BSYNC B0 ;  /* 0x0000000000007941 */ /* 0x000fea0003800000 */
.L_x_914:
        /* <DEDUP_REMOVED lines=27> */
.L_x_916:
        /* <DEDUP_REMOVED lines=22> */
.L_x_918:
[----:B------:R-:W-:Y:S05]  /*8a30*/  BSYNC B0 ;  /* 0x0000000000007941 */ /* 0x000fea0003800000 */
.L_x_917:
        /* <DEDUP_REMOVED lines=27> */
.L_x_919:
        /* <DEDUP_REMOVED lines=22> */
.L_x_921:
[----:B------:R-:W-:Y:S05]  /*8d50*/  BSYNC B0 ;  /* 0x0000000000007941 */ /* 0x000fea0003800000 */
.L_x_920:
        /* <DEDUP_REMOVED lines=29> */
.L_x_922:
        /* <DEDUP_REMOVED lines=27> */
.L_x_924:
[----:B------:R-:W-:Y:S05]  /*90e0*/  BSYNC B0 ;  /* 0x0000000000007941 */ /* 0x000fea0003800000 */
.L_x_923:
        /* <DEDUP_REMOVED lines=27> */
.L_x_925:
        /* <DEDUP_REMOVED lines=27> */
.L_x_927:
[----:B------:R-:W-:Y:S05]  /*9450*/  BSYNC B0 ;  /* 0x0000000000007941 */ /* 0x000fea0003800000 */
.L_x_926:
        /* <DEDUP_REMOVED lines=27> */
.L_x_928:
        /* <DEDUP_REMOVED lines=29> */
.L_x_930:
[----:B------:R-:W-:Y:S05]  /*97e0*/  BSYNC B0 ;  /* 0x0000000000007941 */ /* 0x000fea0003800000 */
.L_x_929:
        /* <DEDUP_REMOVED lines=25> */
.L_x_931:
        /* <DEDUP_REMOVED lines=24> */
.L_x_933:
[----:B------:R-:W-:Y:S05]  /*9b00*/  BSYNC B0 ;  /* 0x0000000000007941 */ /* 0x000fea0003800000 */
.L_x_932:
[----:B------:R-:W-:Y:S02]  /*9b10*/  IADD3 R14, R13, R14, RZ ;  /* 0x0000000e0d0e7210 */ /* 0x000fe40007ffe0ff */
[----:B------:R-:W-:Y:S02]  /*9b20*/  IADD3 R12, R12, 0x1, RZ ;  /* 0x000000010c0c7810 */ /* 0x000fe40007ffe0ff */
[----:B------:R-:W-:-:S13]  /*9b30*/  ISETP.GE.AND P0, PT, R14, UR4, PT ;  /* 0x000000040e007c0c */ /* 0x000fda000bf06270 */
[----:B------:R-:W-:Y:S05]  /*9b40*/  @!P0 BRA `(.L_x_934) ;  /* 0xffffff6800e48947 */ /* 0x000fea000383ffff */
.L_x_851:
        /* <DEDUP_REMOVED lines=23> */
.L_x_936:
[----:B------:R-:W-:Y:S05]  /*9cc0*/  BSYNC B0 ;  /* 0x0000000000007941 */ /* 0x000fea0003800000 */
.L_x_935:
[----:B------:R-:W-:Y:S05]  /*9cd0*/  @P0 EXIT ;  /* 0x000000000000094d */ /* 0x000fea0003800000 */
[----:B------:R-:W-:Y:S05]  /*9ce0*/  @P2 BRA `(.L_x_937) ;  /* 0x0000000000202947 */ /* 0x000fea0003800000 */
[----:B------:R-:W-:-:S05]  /*9cf0*/  IMAD R0, R6, R9, RZ ;  /* 0x0000000906007224 */ /* 0x000fca00078e02ff */
[----:B------:R-:W-:-:S13]  /*9d00*/  ISETP.NE.AND P0, PT, R0, -0x1, PT ;  /* 0xffffffff0000780c */ /* 0x000fda0003f05270 */
[----:B------:R-:W-:Y:S05]  /*9d10*/  @!P0 BRA `(.L_x_937) ;  /* 0x0000000000148947 */ /* 0x000fea0003800000 */
.L_x_938:
[----:B-1----:R-:W2:Y:S04]  /*9d20*/  LDG.E.STRONG.GPU R3, desc[UR8][R4.64] ;  /* 0x0000000804037981 */ /* 0x002ea8000c1ef900 */
[----:B--2---:R-:W-:Y:S01]  /*9d30*/  CCTL.IVALL ;  /* 0x00000000ff00798f */ /* 0x004fe20002000000 */
[----:B------:R-:W-:Y:S05]  /*9d40*/  YIELD ;  /* 0x0000000000007946 */ /* 0x000fea0003800000 */
[----:B------:R-:W-:-:S13]  /*9d50*/  ISETP.NE.AND P0, PT, R3, R0, PT ;  /* 0x000000000300720c */ /* 0x000fda0003f05270 */
[----:B------:R-:W-:Y:S05]  /*9d60*/  @P0 BRA `(.L_x_938) ;  /* 0xfffffffc00ec0947 */ /* 0x000fea000383ffff */
.L_x_937:
        /* <DEDUP_REMOVED lines=24> */
.L_x_939:
        /* <DEDUP_REMOVED lines=17> */
[----:B--2---:R-:W-:Y:S02]  /*a000*/  F2FP.F16.F32.PACK_AB R3, R11, R0 ;  /* 0x000000000b03723e */ /* 0x004fe400000000ff */
[----:B------:R-:W-:Y:S02]  /*a010*/  SHF.R.S32.HI R0, RZ, 0x1f, R2 ;  /* 0x0000001fff007819 */ /* 0x000fe40000011402 */
[----:B---3--:R-:W-:Y:S01]  /*a020*/  F2FP.F16.F32.PACK_AB R21, R15, R12 ;  /* 0x0000000c0f15723e */ /* 0x008fe200000000ff */
[----:B------:R2:W-:Y:S04]  /*a030*/  STG.E desc[UR8][R4.64], R3 ;  /* 0x0000000304007986 */ /* 0x0005e8000c101908 */
[----:B------:R2:W-:Y:S01]  /*a040*/  STG.E desc[UR8][R6.64], R21 ;  /* 0x0000001506007986 */ /* 0x0005e2000c101908 */
[----:B------:R-:W-:-:S13]  /*a050*/  ISETP.GT.AND.EX P0, PT, R27, R0, PT, P0 ;  /* 0x000000001b00720c */ /* 0x000fda0003f04300 */
[----:B--2---:R-:W-:Y:S05]  /*a060*/  @P0 BRA `(.L_x_939) ;  /* 0xfffffffc00a00947 */ /* 0x004fea000383ffff */
[----:B------:R-:W-:Y:S05]  /*a070*/  EXIT ;  /* 0x000000000000794d */ /* 0x000fea0003800000 */
.L_x_940:
        /* <DEDUP_REMOVED lines=16> */
.L_x_5594:


//--------------------- .text._Z35group_norm_nhwc_bwd_one_pass_kernelI11Bf16IOFp16WLi256ELi98ELi392EEv26Group_norm_nhwc_bwd_params --------------------------
	.section	.text._Z35group_norm_nhwc_bwd_one_pass_kernelI11Bf16IOFp16WLi256ELi98ELi392EEv26Group_norm_nhwc_bwd_params,"ax",@progbits
	.align	128
        .global         _Z35group_norm_nhwc_bwd_one_pass_kernelI11Bf16IOFp16WLi256ELi98ELi392EEv26Group_norm_nhwc_bwd_params
        .type           _Z35group_norm_nhwc_bwd_one_pass_kernelI11Bf16IOFp16WLi256ELi98ELi392EEv26Group_norm_nhwc_bwd_params,@function
        .size           _Z35group_norm_nhwc_bwd_one_pass_kernelI11Bf16IOFp16WLi256ELi98ELi392EEv26Group_norm_nhwc_bwd_params,(.L_x_5595 - _Z35group_norm_nhwc_bwd_one_pass_kernelI11Bf16IOFp16WLi256ELi98ELi392EEv26Group_norm_nhwc_bwd_params)
        .other          _Z35group_norm_nhwc_bwd_one_pass_kernelI11Bf16IOFp16WLi256ELi98ELi392EEv26Group_norm_nhwc_bwd_params,@"STO_CUDA_ENTRY STV_DEFAULT"
_Z35group_norm_nhwc_bwd_one_pass_kernelI11Bf16IOFp16WLi256ELi98ELi392EEv26Group_norm_nhwc_bwd_params:
.text._Z35group_norm_nhwc_bwd_one_pass_kernelI11Bf16IOFp16WLi256ELi98ELi392EEv26Group_norm_nhwc_bwd_params:
        /* <DEDUP_REMOVED lines=178> */
.L_x_1088:
        /* <DEDUP_REMOVED lines=885> */
[----:B--2---:R-:W-:-:S03]  /*4270*/  @P0 HADD2.F32 R3, -RZ, R0.H0_H0 ;  /* 0x20000000ff030230 */ /* 0x004fc60000004100 */
[----:B------:R-:W2:Y:S01]  /*4280*/  LDG.E.U16 R0, desc[UR20][R28.64+0x2] ;  /* 0x000002141c007981 */ /* 0x000ea2000c1e1500 */
[----:B---3--:R-:W-:Y:S02]  /*4290*/  @P0 HADD2.F32 R2, -RZ, R30.H0_H0 ;  /* 0x2000001eff020230 */ /* 0x008fe40000004100 */
[----:B----4-:R-:W-:Y:S02]  /*42a0*/  HADD2.F32 R5, -RZ, R5.H0_H0 ;  /* 0x20000005ff057230 */ /* 0x010fe40000004100 */
[----:B--2---:R-:W-:-:S07]  /*42b0*/  HADD2.F32 R0, -RZ, R0.H0_H0 ;  /* 0x20000000ff007230 */ /* 0x004fce0000004100 */
.L_x_943:
[----:B------:R-:W-:Y:S05]  /*42c0*/  BSYNC B0 ;  /* 0x0000000000007941 */ /* 0x000fea0003800000 */
.L_x_942:
        /* <DEDUP_REMOVED lines=40> */
.L_x_944:
        /* <DEDUP_REMOVED lines=26> */
.L_x_945:
        /* <DEDUP_REMOVED lines=43> */
.L_x_946:
        /* <DEDUP_REMOVED lines=39> */
.L_x_947:
        /* <DEDUP_REMOVED lines=39> */
.L_x_948:
        /* <DEDUP_REMOVED lines=39> */
.L_x_949:
        /* <DEDUP_REMOVED lines=39> */
.L_x_950:
        /* <DEDUP_REMOVED lines=39> */
.L_x_951:
        /* <DEDUP_REMOVED lines=39> */
.L_x_952:
        /* <DEDUP_REMOVED lines=39> */
.L_x_953:
        /* <DEDUP_REMOVED lines=39> */
.L_x_954:
        /* <DEDUP_REMOVED lines=39> */
.L_x_955:
        /* <DEDUP_REMOVED lines=39> */
.L_x_956:
        /* <DEDUP_REMOVED lines=42> */
.L_x_957:
        /* <DEDUP_REMOVED lines=37> */
.L_x_958:
        /* <DEDUP_REMOVED lines=36> */
.L_x_959:
        /* <DEDUP_REMOVED lines=37> */
.L_x_960:
        /* <DEDUP_REMOVED lines=35> */
.L_x_961:
        /* <DEDUP_REMOVED lines=37> */
.L_x_962:
        /* <DEDUP_REMOVED lines=34> */
.L_x_963:
        /* <DEDUP_REMOVED lines=36> */
.L_x_964:
        /* <DEDUP_REMOVED lines=34> */
.L_x_965:
        /* <DEDUP_REMOVED lines=36> */
.L_x_966:
        /* <DEDUP_REMOVED lines=34> */
.L_x_967:
        /* <DEDUP_REMOVED lines=37> */
.L_x_968:
        /* <DEDUP_REMOVED lines=35> */
.L_x_969:
        /* <DEDUP_REMOVED lines=38> */
.L_x_970:
        /* <DEDUP_REMOVED lines=34> */
.L_x_971:
        /* <DEDUP_REMOVED lines=37> */
.L_x_972:
        /* <DEDUP_REMOVED lines=39> */
.L_x_973:
        /* <DEDUP_REMOVED lines=35> */
.L_x_974:
        /* <DEDUP_REMOVED lines=38> */
.L_x_975:
        /* <DEDUP_REMOVED lines=199> */
.L_x_977:
[----:B------:R-:W-:Y:S05]  /*99a0*/  BSYNC B0 ;  /* 0x0000000000007941 */ /* 0x000fea0003800000 */
.L_x_976:
        /* <DEDUP_REMOVED lines=41> */
.L_x_979:
[----:B------:R-:W-:Y:S05]  /*9c40*/  BSYNC B0 ;  /* 0x0000000000007941 */ /* 0x000fea0003800000 */
.L_x_978:
        /* <DEDUP_REMOVED lines=16> */
.L_x_981:
[----:B------:R-:W-:Y:S05]  /*9d50*/  BSYNC B0 ;  /* 0x0000000000007941 */ /* 0x000fea0003800000 */
.L_x_980:
        /* <DEDUP_REMOVED lines=140> */
.L_x_984:
[----:B------:R-:W-:Y:S02]  /*a620*/  MOV R28, UR18 ;  /* 0x00000012001c7c02 */ /* 0x000fe40008000f00 */
[----:B------:R-:W-:-:S05]  /*a630*/  MOV R29, UR19 ;  /* 0x00000013001d7c02 */ /* 0x000fca0008000f00 */
[----:B------:R-:W2:Y:S04]  /*a640*/  LDG.E.STRONG.GPU R28, desc[UR20][R28.64] ;  /* 0x000000141c1c7981 */ /* 0x000ea8000c1ef900 */
[----:B--2---:R-:W-:Y:S01]  /*a650*/  CCTL.IVALL ;  /* 0x00000000ff00798f */ /* 0x004fe20002000000 */
[----:B------:R-:W-:Y:S05]  /*a660*/  YIELD ;  /* 0x0000000000007946 */ /* 0x000fea0003800000 */
[----:B------:R-:W-:-:S13]  /*a670*/  ISETP.NE.AND P6, PT, R28, R30, PT ;  /* 0x0000001e1c00720c */ /* 0x000fda0003fc5270 */
[----:B------:R-:W-:Y:S05]  /*a680*/  @P6 BRA `(.L_x_984) ;  /* 0xfffffffc00e46947 */ /* 0x000fea000383ffff */
.L_x_983:
        /* <DEDUP_REMOVED lines=26> */
.L_x_988:
        /* <DEDUP_REMOVED lines=165> */
.L_x_987:
        /* <DEDUP_REMOVED lines=89> */
.L_x_989:
[----:B------:R-:W-:-:S04]  /*b810*/  LOP3.LUT P6, RZ, R71, 0x1, RZ, 0xc0, !PT ;  /* 0x0000000147ff7812 */ /* 0x000fc800078cc0ff */
[----:B------:R-:W-:-:S13]  /*b820*/  ISETP.NE.OR P6, PT, RZ, UR16, P6 ;  /* 0x00000010ff007c0c */ /* 0x000fda000b7c5670 */
[----:B------:R-:W-:Y:S05]  /*b830*/  @!P6 BRA `(.L_x_985) ;  /* 0x0000000000b4e947 */ /* 0x000fea0003800000 */
.L_x_986:
        /* <DEDUP_REMOVED lines=45> */
.L_x_985:
        /* <DEDUP_REMOVED lines=14> */
.L_x_991:
[----:B------:R-:W-:Y:S05]  /*bbf0*/  BSYNC B0 ;  /* 0x0000000000007941 */ /* 0x000fea0003800000 */
.L_x_990:
        /* <DEDUP_REMOVED lines=25> */
.L_x_982:
        /* <DEDUP_REMOVED lines=39> */
.L_x_992:
        /* <DEDUP_REMOVED lines=24> */
.L_x_994:
[----:B------:R-:W-:Y:S05]  /*c180*/  BSYNC B0 ;  /* 0x0000000000007941 */ /* 0x000fea0003800000 */
.L_x_993:
        /* <DEDUP_REMOVED lines=28> */
.L_x_995:
        /* <DEDUP_REMOVED lines=26> */
.L_x_997:
[----:B------:R-:W-:Y:S05]  /*c4f0*/  BSYNC B0 ;  /* 0x0000000000007941 */ /* 0x000fea0003800000 */
.L_x_996:
        /* <DEDUP_REMOVED lines=28> */
.L_x_998:
        /* <DEDUP_REMOVED lines=26> */
.L_x_1000:
[----:B------:R-:W-:Y:S05]  /*c860*/  BSYNC B0 ;  /* 0x0000000000007941 */ /* 0x000fea0003800000 */
.L_x_999:
        /* <DEDUP_REMOVED lines=29> */
.L_x_1001:
        /* <DEDUP_REMOVED lines=26> */
.L_x_1003:
[----:B------:R-:W-:Y:S05]  /*cbe0*/  BSYNC B0 ;  /* 0x0000000000007941 */ /* 0x000fea0003800000 */
.L_x_1002:
        /* <DEDUP_REMOVED lines=32> */
.L_x_1004:
        /* <DEDUP_REMOVED lines=26> */
.L_x_1006:
[----:B------:R-:W-:Y:S05]  /*cf90*/  BSYNC B0 ;  /* 0x0000000000007941 */ /* 0x000fea0003800000 */
.L_x_1005:
        /* <DEDUP_REMOVED lines=28> */
.L_x_1007:
        /* <DEDUP_REMOVED lines=26> */
.L_x_1009:
[----:B------:R-:W-:Y:S05]  /*d300*/  BSYNC B0 ;  /* 0x0000000000007941 */ /* 0x000fea0003800000 */
.L_x_1008:
        /* <DEDUP_REMOVED lines=28> */
.L_x_1010:
        /* <DEDUP_REMOVED lines=26> */
.L_x_1012:
[----:B------:R-:W-:Y:S05]  /*d670*/  BSYNC B0 ;  /* 0x0000000000007941 */ /* 0x000fea0003800000 */
.L_x_1011:
        /* <DEDUP_REMOVED lines=28> */
.L_x_1013:
        /* <DEDUP_REMOVED lines=26> */
.L_x_1015:
[----:B------:R-:W-:Y:S05]  /*d9e0*/  BSYNC B0 ;  /* 0x0000000000007941 */ /* 0x000fea0003800000 */
.L_x_1014:
        /* <DEDUP_REMOVED lines=27> */
.L_x_1016:
        /* <DEDUP_REMOVED lines=26> */
.L_x_1018:
[----:B------:R-:W-:Y:S05]  /*dd40*/  BSYNC B0 ;  /* 0x0000000000007941 */ /* 0x000fea0003800000 */
.L_x_1017:
        /* <DEDUP_REMOVED lines=27> */
.L_x_1019:
        /* <DEDUP_REMOVED lines=26> */
.L_x_1021:
[----:B------:R-:W-:Y:S05]  /*e0a0*/  BSYNC B0 ;  /* 0x0000000000007941 */ /* 0x000fea0003800000 */
.L_x_1020:
        /* <DEDUP_REMOVED lines=27> */
.L_x_1022:
        /* <DEDUP_REMOVED lines=26> */
.L_x_1024:
[----:B------:R-:W-:Y:S05]  /*e400*/  BSYNC B0 ;  /* 0x0000000000007941 */ /* 0x000fea0003800000 */
.L_x_1023:
        /* <DEDUP_REMOVED lines=27> */
.L_x_1025:
        /* <DEDUP_REMOVED lines=25> */
.L_x_1027:
[----:B------:R-:W-:Y:S05]  /*e750*/  BSYNC B0 ;  /* 0x0000000000007941 */ /* 0x000fea0003800000 */
.L_x_1026:
        /* <DEDUP_REMOVED lines=27> */
.L_x_1028:
        /* <DEDUP_REMOVED lines=25> */
.L_x_1030:
[----:B------:R-:W-:Y:S05]  /*eaa0*/  BSYNC B0 ;  /* 0x0000000000007941 */ /* 0x000fea0003800000 */
.L_x_1029:
        /* <DEDUP_REMOVED lines=27> */
.L_x_1031:
        /* <DEDUP_REMOVED lines=25> */
.L_x_1033:
[----:B------:R-:W-:Y:S05]  /*edf0*/  BSYNC B0 ;  /* 0x0000000000007941 */ /* 0x000fea0003800000 */
.L_x_1032:
        /* <DEDUP_REMOVED lines=27> */
.L_x_1034:
        /* <DEDUP_REMOVED lines=25> */
.L_x_1036:
[----:B------:R-:W-:Y:S05]  /*f140*/  BSYNC B0 ;  /* 0x0000000000007941 */ /* 0x000fea0003800000 */
.L_x_1035:
        /* <DEDUP_REMOVED lines=27> */
.L_x_1037:
        /* <DEDUP_REMOVED lines=25> */
.L_x_1039:
[----:B------:R-:W-:Y:S05]  /*f490*/  BSYNC B0 ;  /* 0x0000000000007941 */ /* 0x000fea0003800000 */
.L_x_1038:
        /* <DEDUP_REMOVED lines=27> */
.L_x_1040:
        /* <DEDUP_REMOVED lines=25> */
.L_x_1042:
[----:B------:R-:W-:Y:S05]  /*f7e0*/  BSYNC B0 ;  /* 0x0000000000007941 */ /* 0x000fea0003800000 */
.L_x_1041:
        /* <DEDUP_REMOVED lines=27> */
.L_x_1043:
        /* <DEDUP_REMOVED lines=25> */
.L_x_1045:
[----:B------:R-:W-:Y:S05]  /*fb30*/  BSYNC B0 ;  /* 0x0000000000007941 */ /* 0x000fea0003800000 */
.L_x_1044:
        /* <DEDUP_REMOVED lines=28> */
.L_x_1046:
        /* <DEDUP_REMOVED lines=25> */
.L_x_1048:
[----:B------:R-:W-:Y:S05]  /*fe90*/  BSYNC B0 ;  /* 0x0000000000007941 */ /* 0x000fea0003800000 */
.L_x_1047:
        /* <DEDUP_REMOVED lines=27> */
.L_x_1049:
        /* <DEDUP_REMOVED lines=25> */
.L_x_1051:
[----:B------:R-:W-:Y:S05]  /*101e0*/  BSYNC B0 ;  /* 0x0000000000007941 */ /* 0x000fea0003800000 */
.L_x_1050:
        /* <DEDUP_REMOVED lines=27> */
.L_x_1052:
        /* <DEDUP_REMOVED lines=25> */
.L_x_1054:
[----:B------:R-:W-:Y:S05]  /*10530*/  BSYNC B0 ;  /* 0x0000000000007941 */ /* 0x000fea0003800000 */
.L_x_1053:
        /* <DEDUP_REMOVED lines=27> */
.L_x_1055:
        /* <DEDUP_REMOVED lines=25> */
.L_x_1057:
[----:B------:R-:W-:Y:S05]  /*10880*/  BSYNC B0 ;  /* 0x0000000000007941 */ /* 0x000fea0003800000 */
.L_x_1056:
        /* <DEDUP_REMOVED lines=27> */
.L_x_1058:
        /* <DEDUP_REMOVED lines=25> */
.L_x_1060:
[----:B------:R-:W-:Y:S05]  /*10bd0*/  BSYNC B0 ;  /* 0x0000000000007941 */ /* 0x000fea0003800000 */
.L_x_1059:
        /* <DEDUP_REMOVED lines=27> */
.L_x_1061:
        /* <DEDUP_REMOVED lines=25> */
.L_x_1063:
[----:B------:R-:W-:Y:S05]  /*10f20*/  BSYNC B0 ;  /* 0x0000000000007941 */ /* 0x000fea0003800000 */
.L_x_1062:
        /* <DEDUP_REMOVED lines=28> */
.L_x_1064:
        /* <DEDUP_REMOVED lines=25> */
.L_x_1066:
[----:B------:R-:W-:Y:S05]  /*11280*/  BSYNC B0 ;  /* 0x0000000000007941 */ /* 0x000fea0003800000 */
.L_x_1065:
        /* <DEDUP_REMOVED lines=30> */
.L_x_1067:
        /* <DEDUP_REMOVED lines=30> */
.L_x_1069:
[----:B------:R-:W-:Y:S05]  /*11650*/  BSYNC B0 ;  /* 0x0000000000007941 */ /* 0x000fea0003800000 */
.L_x_1068:
        /* <DEDUP_REMOVED lines=28> */
.L_x_1070:
        /* <DEDUP_REMOVED lines=30> */
.L_x_1072:
[----:B------:R-:W-:Y:S05]  /*11a00*/  BSYNC B0 ;  /* 0x0000000000007941 */ /* 0x000fea0003800000 */
.L_x_1071:
        /* <DEDUP_REMOVED lines=28> */
.L_x_1073:
        /* <DEDUP_REMOVED lines=29> */
.L_x_1075:
[----:B------:R-:W-:Y:S05]  /*11da0*/  BSYNC B0 ;  /* 0x0000000000007941 */ /* 0x000fea0003800000 */
.L_x_1074:
        /* <DEDUP_REMOVED lines=28> */
.L_x_1076:
        /* <DEDUP_REMOVED lines=29> */
.L_x_1078:
[----:B------:R-:W-:Y:S05]  /*12140*/  BSYNC B0 ;  /* 0x0000000000007941 */ /* 0x000fea0003800000 */
.L_x_1077:
        /* <DEDUP_REMOVED lines=28> */
.L_x_1079:
        /* <DEDUP_REMOVED lines=29> */
.L_x_1081:
[----:B------:R-:W-:Y:S05]  /*124e0*/  BSYNC B0 ;  /* 0x0000000000007941 */ /* 0x000fea0003800000 */
.L_x_1080:
        /* <DEDUP_REMOVED lines=28> */
.L_x_1082:
        /* <DEDUP_REMOVED lines=29> */
.L_x_1084:
[----:B------:R-:W-:Y:S05]  /*12880*/  BSYNC B0 ;  /* 0x0000000000007941 */ /* 0x000fea0003800000 */
.L_x_1083:
        /* <DEDUP_REMOVED lines=28> */
.L_x_1085:
        /* <DEDUP_REMOVED lines=24> */
.L_x_1087:
[----:B------:R-:W-:Y:S05]  /*12bd0*/  BSYNC B0 ;  /* 0x0000000000007941 */ /* 0x000fea0003800000 */
.L_x_1086:
        /* <DEDUP_REMOVED lines=9> */
.L_x_941:
        /* <DEDUP_REMOVED lines=19> */
.L_x_1090:
[----:B------:R-:W-:Y:S05]  /*12da0*/  BSYNC B0 ;  /* 0x0000000000007941 */ /* 0x000fea0003800000 */
.L_x_1089:
        /* <DEDUP_REMOVED lines=11> */
.L_x_1092:
[----:B------:R-:W2:Y:S04]  /*12e60*/  LDG.E.STRONG.GPU R5, desc[UR20][R2.64] ;  /* 0x0000001402057981 */ /* 0x000ea8000c1ef900 */
[----:B--2---:R-:W-:Y:S01]  /*12e70*/  CCTL.IVALL ;  /* 0x00000000ff00798f */ /* 0x004fe20002000000 */
[----:B------:R-:W-:Y:S05]  /*12e80*/  YIELD ;  /* 0x0000000000007946 */ /* 0x000fea0003800000 */
[----:B------:R-:W-:-:S13]  /*12e90*/  ISETP.NE.AND P0, PT, R5, R0, PT ;  /* 0x000000000500720c */ /* 0x000fda0003f05270 */
[----:B------:R-:W-:Y:S05]  /*12ea0*/  @P0 BRA `(.L_x_1092) ;  /* 0xfffffffc00ec0947 */ /* 0x000fea000383ffff */
.L_x_1091:
        /* <DEDUP_REMOVED lines=24> */
.L_x_1093:
        /* <DEDUP_REMOVED lines=25> */
.L_x_1094:
        /* <DEDUP_REMOVED lines=12> */
.L_x_5595:


//--------------------- .text._Z35group_norm_nhwc_bwd_one_pass_kernelI11Bf16IOFp16WLi512ELi98ELi392EEv26Group_norm_nhwc_bwd_params --------------------------
	.section	.text._Z35group_norm_nhwc_bwd_one_pass_kernelI11Bf16IOFp16WLi512ELi98ELi392EEv26Group_norm_nhwc_bwd_params,"ax",@progbits
	.align	128
        .global         _Z35group_norm_nhwc_bwd_one_pass_kernelI11Bf16IOFp16WLi512ELi98ELi392EEv26Group_norm_nhwc_bwd_params
        .type           _Z35group_norm_nhwc_bwd_one_pass_kernelI11Bf16IOFp16WLi512ELi98ELi392EEv26Group_norm_nhwc_bwd_params,@function
        .size           _Z35group_norm_nhwc_bwd_one_pass_kernelI11Bf16IOFp16WLi512ELi98ELi392EEv26Group_norm_nhwc_bwd_params,(.L_x_5596 - _Z35group_norm_nhwc_bwd_one_pass_kernelI11Bf16IOFp16WLi512ELi98ELi392EEv26Group_norm_nhwc_bwd_params)
        .other          _Z35group_norm_nhwc_bwd_one_pass_kernelI11Bf16IOFp16WLi512ELi98ELi392EEv26Group_norm_nhwc_bwd_params,@"STO_CUDA_ENTRY STV_DEFAULT"
_Z35group_norm_nhwc_bwd_one_pass_kernelI11Bf16IOFp16WLi512ELi98ELi392EEv26Group_norm_nhwc_bwd_params:
.text._Z35group_norm_nhwc_bwd_one_pass_kernelI11Bf16IOFp16WLi512ELi98ELi392EEv26Group_norm_nhwc_bwd_params:
        /* <DEDUP_REMOVED lines=27> */
.L_x_1182:
        /* <DEDUP_REMOVED lines=173> */
[----:B------:R-:W-:Y:S01]  /*0c80*/  @!P3 SHF.L.U32 R23, R22, 0x1, RZ ;  /* 0x000000011617b819 */ /* 0x000fe200000006ff */
[----:B------:R-:W-:Y:S01]  /*0c90*/  @!P4 IMAD.X R19, R34, 0x1, R31, P1 ;  /* 0x000000012213c824 */ /* 0x000fe200008e061f */
[----:B------:R-:W-:Y:S02]  /*0ca0*/  @!P3 SHF.L.U64.HI R26, R22, 0x1, R25 ;  /* 0x00000001161ab819 */ /* 0x000fe40000010219 */
        /* <DEDUP_REMOVED lines=118> */
[----:B0-----:R-:W-:-:S05]  /*1410*/  @!P2 IADD3 R42, P1, R43, R48, RZ ;  /* 0x000000302b2aa210 */ /* 0x001fca0007f3e0ff */
[----:B------:R-:W-:Y:S01]  /*1420*/  @!P2 IMAD.X R43, R46, 0x1, R49, P1 ;  /* 0x000000012e2ba824 */ /* 0x000fe200008e0631 */
        /* <DEDUP_REMOVED lines=1193> */
[----:B------:R-:W-:-:S03]  /*5ec0*/  MOV R64, R66 ;  /* 0x0000004200407202 */ /* 0x000fc60000000f00 */
[----:B------:R-:W-:Y:S01]  /*5ed0*/  @!P5 IMAD.IADD R61, R63, 0x1, R61 ;  /* 0x000000013f3dd824 */ /* 0x000fe200078e023d */
[----:B------:R-:W-:-:S04]  /*5ee0*/  @!P5 SHF.L.U32 R63, R62, 0x1, RZ ;  /* 0x000000013e3fd819 */ /* 0x000fc800000006ff */
[----:B------:R-:W-:Y:S02]  /*5ef0*/  @!P5 SHF.L.U64.HI R62, R62, 0x1, R61 ;  /* 0x000000013e3ed819 */ /* 0x000fe4000001023d */
[----:B------:R-:W0:Y:S01]  /*5f00*/  @!P5 LDC.64 R60, c[0x0][0x228] ;  /* 0x00008a00ff3cdb82 */ /* 0x000e220000000a00 */
[----:B-1----:R-:W-:-:S04]  /*5f10*/  @!P5 IADD3 R58, P6, R63, R58, RZ ;  /* 0x0000003a3f3ad210 */ /* 0x002fc80007fde0ff */
[----:B------:R-:W-:Y:S02]  /*5f20*/  @!P5 IADD3.X R59, R62, R59, RZ, P6, !PT ;  /* 0x0000003b3e3bd210 */ /* 0x000fe400037fe4ff */
[----:B------:R-:W-:-:S03]  /*5f30*/  IADD3 R66, R0, 0x1f8, RZ ;  /* 0x000001f800427810 */ /* 0x000fc60007ffe0ff */
        /* <DEDUP_REMOVED lines=261> */
[----:B------:R-:W-:Y:S02]  /*6f90*/  @!P3 PRMT R63, R12, 0x7610, R63 ;  /* 0x000076100c3fb816 */ /* 0x000fe4000000003f */
[----:B------:R-:W-:-:S06]  /*6fa0*/  MOV R12, RZ ;  /* 0x000000ff000c7202 */ /* 0x000fcc0000000f00 */
        /* <DEDUP_REMOVED lines=42> */
[----:B0-----:R-:W-:-:S10]  /*7250*/  IMAD.MOV.U32 R40, RZ, RZ, RZ ;  /* 0x000000ffff287224 */ /* 0x001fd400078e00ff */
        /* <DEDUP_REMOVED lines=369> */
[----:B-1----:R-:W-:-:S06]  /*8970*/  MOV R42, RZ ;  /* 0x000000ff002a7202 */ /* 0x002fcc0000000f00 */
        /* <DEDUP_REMOVED lines=23> */
[----:B------:R-:W-:Y:S01]  /*8af0*/  LOP3.LUT P3, RZ, R3, 0x10000000, RZ, 0xc0, !PT ;  /* 0x1000000003ff7812 */ /* 0x000fe2000786c0ff */
[----:B------:R-:W-:Y:S01]  /*8b00*/  HFMA2.MMA R43, -RZ, RZ, 0, 0 ;  /* 0x00000000ff2b7435 */ /* 0x000fe200000001ff */
        /* <DEDUP_REMOVED lines=15> */
[----:B0-----:R-:W-:-:S06]  /*8c00*/  MOV R40, RZ ;  /* 0x000000ff00287202 */ /* 0x001fcc0000000f00 */
        /* <DEDUP_REMOVED lines=48> */
[----:B0-----:R-:W-:-:S03]  /*8f10*/  IMAD.MOV.U32 R8, RZ, RZ, RZ ;  /* 0x000000ffff087224 */ /* 0x001fc600078e00ff */
        /* <DEDUP_REMOVED lines=323> */
[----:B------:R0:W-:Y:S01]  /*a350*/  STL.S16 [R1+0x3c8], R49 ;  /* 0x0003c83101007387 */ /* 0x0001e20000100600 */
[----:B------:R-:W-:Y:S01]  /*a360*/  @!P1 SHF.R.U32.HI R42, RZ, 0x10, R32 ;  /* 0x00000010ff2a9819 */ /* 0x000fe20000011620 */
[----:B0-----:R-:W-:-:S03]  /*a370*/  HFMA2.MMA R49, -RZ, RZ, 0, 0 ;  /* 0x00000000ff317435 */ /* 0x001fc600000001ff */
[----:B------:R-:W-:Y:S01]  /*a380*/  @!P1 PRMT R51, R42, 0x7610, R51 ;  /* 0x000076102a339816 */ /* 0x000fe20000000033 */
[----:B----4-:R-:W2:Y:S01]  /*a390*/  @!P3 LDG.E R46, desc[UR10][R60.64] ;  /* 0x0000000a3c2eb981 */ /* 0x010ea2000c1e1900 */
[----:B------:R-:W-:-:S05]  /*a3a0*/  @!P1 SHF.R.U32.HI R42, RZ, 0x10, R43 ;  /* 0x00000010ff2a9819 */ /* 0x000fca000001162b */
[----:B------:R-:W4:Y:S01]  /*a3b0*/  @!P3 LDG.E R49, desc[UR10][R64.64] ;  /* 0x0000000a4031b981 */ /* 0x000f22000c1e1900 */
[----:B------:R-:W-:-:S03]  /*a3c0*/  @!P1 PRMT R50, R42, 0x7610, R50 ;  /* 0x000076102a329816 */ /* 0x000fc60000000032 */
[----:B------:R-:W-:Y:S04]  /*a3d0*/  STL.S16 [R1+0x3cc], R51 ;  /* 0x0003cc3301007387 */ /* 0x000fe80000100600 */
[----:B------:R0:W-:Y:S04]  /*a3e0*/  STL.S16 [R1+0x3d4], R50 ;  /* 0x0003d43201007387 */ /* 0x0001e80000100600 */
[----:B------:R-:W4:Y:S01]  /*a3f0*/  LDL.LU.64 R60, [R1+0x710] ;  /* 0x00071000013c7983 */ /* 0x000f220000300a00 */
[----:B---3--:R-:W-:Y:S02]  /*a400*/  PRMT R0, RZ, 0x7610, R0 ;  /* 0x00007610ff007816 */ /* 0x008fe40000000000 */
[----:B------:R-:W-:-:S02]  /*a410*/  PRMT R55, RZ, 0x7610, R55 ;  /* 0x00007610ff377816 */ /* 0x000fc40000000037 */
        /* <DEDUP_REMOVED lines=37> */
[----:B------:R0:W2:Y:S04]  /*a670*/  @!P1 LDG.E R66, desc[UR10][R64.64] ;  /* 0x0000000a40429981 */ /* 0x0000a8000c1e1900 */
[----:B------:R1:W-:Y:S04]  /*a680*/  STL.S16 [R1+0x3a8], R69 ;  /* 0x0003a84501007387 */ /* 0x0003e80000100600 */
[----:B------:R-:W0:Y:S01]  /*a690*/  LDL.LU R64, [R1+0x700] ;  /* 0x0007000001407983 */ /* 0x000e220000300800 */
[----:B-1----:R-:W-:-:S06]  /*a6a0*/  MOV R69, RZ ;  /* 0x000000ff00457202 */ /* 0x002fcc0000000f00 */
[----:B----4-:R1:W3:Y:S04]  /*a6b0*/  @!P1 LDG.E R69, desc[UR10][R60.64] ;  /* 0x0000000a3c459981 */ /* 0x0102e8000c1e1900 */
[----:B------:R-:W1:Y:S01]  /*a6c0*/  LDL.LU.64 R60, [R1+0x6f8] ;  /* 0x0006f800013c7983 */ /* 0x000e620000300a00 */
[----:B------:R-:W-:-:S04]  /*a6d0*/  @!P2 SHF.R.U32.HI R38, RZ, 0x10, R52 ;  /* 0x00000010ff26a819 */ /* 0x000fc80000011634 */
        /* <DEDUP_REMOVED lines=9> */
[----:B--2---:R-:W-:-:S08]  /*a770*/  MOV R31, RZ ;  /* 0x000000ff001f7202 */ /* 0x004fd00000000f00 */
        /* <DEDUP_REMOVED lines=13> */
[----:B0-----:R-:W-:-:S10]  /*a850*/  HFMA2.MMA R8, -RZ, RZ, 0, 0 ;  /* 0x00000000ff087435 */ /* 0x001fd400000001ff */
[----:B----4-:R-:W4:Y:S01]  /*a860*/  @!P3 LDG.E R8, desc[UR10][R14.64] ;  /* 0x0000000a0e08b981 */ /* 0x010f22000c1e1900 */
[----:B------:R-:W-:-:S03]  /*a870*/  PRMT R60, RZ, 0x7610, R60 ;  /* 0x00007610ff3c7816 */ /* 0x000fc6000000003c */
[----:B------:R0:W-:Y:S01]  /*a880*/  STL.S16 [R1+0x394], R64 ;  /* 0x0003944001007387 */ /* 0x0001e20000100600 */
[----:B------:R-:W-:-:S03]  /*a890*/  @!P1 PRMT R60, R66, 0x7610, R60 ;  /* 0x00007610423c9816 */ /* 0x000fc6000000003c */
[----:B------:R-:W-:Y:S01]  /*a8a0*/  STL.S16 [R1+0x3a4], R61 ;  /* 0x0003a43d01007387 */ /* 0x000fe20000100600 */
[----:B------:R-:W-:Y:S02]  /*a8b0*/  PRMT R42, RZ, 0x7610, R42 ;  /* 0x00007610ff2a7816 */ /* 0x000fe4000000002a */
[----:B------:R-:W-:Y:S02]  /*a8c0*/  LOP3.LUT P2, RZ, R3, 0x200, RZ, 0xc0, !PT ;  /* 0x0000020003ff7812 */ /* 0x000fe4000784c0ff */
[----:B------:R-:W-:Y:S01]  /*a8d0*/  PRMT R21, RZ, 0x7610, R21 ;  /* 0x00007610ff157816 */ /* 0x000fe20000000015 */
[----:B0-----:R-:W3:Y:S04]  /*a8e0*/  LDL.LU.64 R64, [R1+0x378] ;  /* 0x0003780001407983 */ /* 0x001ee80000300a00 */
[----:B------:R0:W-:Y:S01]  /*a8f0*/  STL.S16 [R1+0x390], R60 ;  /* 0x0003903c01007387 */ /* 0x0001e20000100600 */
[----:B------:R-:W-:-:S02]  /*a900*/  PRMT R41, RZ, 0x7610, R41 ;  /* 0x00007610ff297816 */ /* 0x000fc40000000029 */
        /* <DEDUP_REMOVED lines=9> */
[----:B0-----:R-:W-:-:S02]  /*a9a0*/  MOV R41, RZ ;  /* 0x000000ff00297202 */ /* 0x001fc40000000f00 */
[----:B----4-:R-:W-:-:S05]  /*a9b0*/  @!P3 PRMT R42, R8, 0x7610, R42 ;  /* 0x00007610082ab816 */ /* 0x010fca000000002a */
[----:B------:R0:W-:Y:S02]  /*a9c0*/  STL.S16 [R1+0x380], R42 ;  /* 0x0003802a01007387 */ /* 0x0001e40000100600 */
[----:B0-----:R-:W-:-:S10]  /*a9d0*/  HFMA2.MMA R42, -RZ, RZ, 0, 0 ;  /* 0x00000000ff2a7435 */ /* 0x001fd400000001ff */
[----:B---3--:R-:W3:Y:S04]  /*a9e0*/  @!P2 LDG.E R42, desc[UR10][R64.64] ;  /* 0x0000000a402aa981 */ /* 0x008ee8000c1e1900 */
[----:B------:R-:W4:Y:S01]  /*a9f0*/  @!P2 LDG.E R41, desc[UR10][R60.64] ;  /* 0x0000000a3c29a981 */ /* 0x000f22000c1e1900 */
[----:B------:R-:W-:-:S04]  /*aa00*/  @!P3 SHF.R.U32.HI R36, RZ, 0x10, R8 ;  /* 0x00000010ff24b819 */ /* 0x000fc80000011608 */
[----:B------:R-:W-:Y:S01]  /*aa10*/  @!P3 PRMT R21, R36, 0x7610, R21 ;  /* 0x000076102415b816 */ /* 0x000fe20000000015 */
[----:B------:R-:W2:Y:S01]  /*aa20*/  LDL.LU.64 R64, [R1+0x350] ;  /* 0x0003500001407983 */ /* 0x000ea20000300a00 */
[----:B------:R-:W-:Y:S02]  /*aa30*/  @!P3 SHF.R.U32.HI R36, RZ, 0x10, R31 ;  /* 0x00000010ff24b819 */ /* 0x000fe4000001161f */
[----:B------:R-:W-:Y:S01]  /*aa40*/  PRMT R47, RZ, 0x7610, R47 ;  /* 0x00007610ff2f7816 */ /* 0x000fe2000000002f */
[----:B------:R-:W2:Y:S01]  /*aa50*/  LDL.LU.64 R60, [R1+0x358] ;  /* 0x00035800013c7983 */ /* 0x000ea20000300a00 */
[----:B------:R-:W-:-:S03]  /*aa60*/  @!P3 PRMT R20, R36, 0x7610, R20 ;  /* 0x000076102414b816 */ /* 0x000fc60000000014 */
[----:B------:R-:W-:Y:S04]  /*aa70*/  STL.S16 [R1+0x384], R21 ;  /* 0x0003841501007387 */ /* 0x000fe80000100600 */
[----:B------:R0:W-:Y:S04]  /*aa80*/  STL.S16 [R1+0x38c], R20 ;  /* 0x00038c1401007387 */ /* 0x0001e80000100600 */
[----:B0-----:R-:W2:Y:S01]  /*aa90*/  LDL.LU.64 R20, [R1+0x368] ;  /* 0x0003680001147983 */ /* 0x001ea20000300a00 */
[----:B------:R-:W-:Y:S02]  /*aaa0*/  LOP3.LUT P1, RZ, R3, 0x100, RZ, 0xc0, !PT ;  /* 0x0000010003ff7812 */ /* 0x000fe4000782c0ff */
[----:B------:R-:W-:-:S02]  /*aab0*/  PRMT R39, RZ, 0x7610, R39 ;  /* 0x00007610ff277816 */ /* 0x000fc40000000027 */
[----:B---3--:R-:W-:-:S04]  /*aac0*/  @!P2 SHF.R.U32.HI R34, RZ, 0x10, R42 ;  /* 0x00000010ff22a819 */ /* 0x008fc8000001162a */
[----:B------:R-:W-:Y:S02]  /*aad0*/  @!P2 PRMT R47, R34, 0x7610, R47 ;  /* 0x00007610222fa816 */ /* 0x000fe4000000002f */
[----:B----4-:R-:W-:-:S04]  /*aae0*/  @!P2 SHF.R.U32.HI R34, RZ, 0x10, R41 ;  /* 0x00000010ff22a819 */ /* 0x010fc80000011629 */
[----:B------:R-:W-:-:S05]  /*aaf0*/  @!P2 PRMT R40, R34, 0x7610, R40 ;  /* 0x000076102228a816 */ /* 0x000fca0000000028 */
[----:B------:R0:W-:Y:S01]  /*ab00*/  STL.S16 [R1+0x37c], R40 ;  /* 0x00037c2801007387 */ /* 0x0001e20000100600 */
[----:B------:R-:W-:Y:S01]  /*ab10*/  @!P2 PRMT R39, R42, 0x7610, R39 ;  /* 0x000076102a27a816 */ /* 0x000fe20000000027 */
[----:B0-----:R-:W-:-:S04]  /*ab20*/  HFMA2.MMA R40, -RZ, RZ, 0, 0 ;  /* 0x00000000ff287435 */ /* 0x001fc800000001ff */
[----:B------:R0:W-:Y:S06]  /*ab30*/  STL.S16 [R1+0x370], R39 ;  /* 0x0003702701007387 */ /* 0x0001ec0000100600 */
[----:B--2---:R-:W2:Y:S01]  /*ab40*/  @!P1 LDG.E R40, desc[UR10][R20.64] ;  /* 0x0000000a14289981 */ /* 0x004ea2000c1e1900 */
[----:B0-----:R-:W-:-:S06]  /*ab50*/  MOV R39, RZ ;  /* 0x000000ff00277202 */ /* 0x001fcc0000000f00 */
[----:B------:R-:W3:Y:S01]  /*ab60*/  @!P1 LDG.E R39, desc[UR10][R50.64] ;  /* 0x0000000a32279981 */ /* 0x000ee2000c1e1900 */
[----:B------:R-:W-:Y:S02]  /*ab70*/  PRMT R14, RZ, 0x7610, R14 ;  /* 0x00007610ff0e7816 */ /* 0x000fe4000000000e */
[----:B------:R-:W-:Y:S01]  /*ab80*/  PRMT R38, RZ, 0x7610, R38 ;  /* 0x00007610ff267816 */ /* 0x000fe20000000026 */
[----:B------:R-:W-:Y:S01]  /*ab90*/  STL [R1+0xb8], R35 ;  /* 0x0000b82301007387 */ /* 0x000fe20000100800 */
[----:B------:R-:W-:Y:S02]  /*aba0*/  LOP3.LUT P3, RZ, R3, 0x80, RZ, 0xc0, !PT ;  /* 0x0000008003ff7812 */ /* 0x000fe4000786c0ff */
[----:B------:R-:W-:Y:S01]  /*abb0*/  PRMT R15, RZ, 0x7610, R15 ;  /* 0x00007610ff0f7816 */ /* 0x000fe2000000000f */
[----:B------:R-:W-:Y:S03]  /*abc0*/  STL [R1+0x1b8], R33 ;  /* 0x0001b82101007387 */ /* 0x000fe60000100800 */
[----:B------:R-:W-:Y:S01]  /*abd0*/  @!P2 PRMT R15, R41, 0x7610, R15 ;  /* 0x00007610290fa816 */ /* 0x000fe2000000000f */
[----:B------:R-:W-:Y:S04]  /*abe0*/  STL [R1+0xb4], R37 ;  /* 0x0000b42501007387 */ /* 0x000fe80000100800 */
[----:B------:R-:W-:Y:S01]  /*abf0*/  STL.S16 [R1+0x378], R15 ;  /* 0x0003780f01007387 */ /* 0x000fe20000100600 */
[----:B------:R-:W-:-:S02]  /*ac00*/  LOP3.LUT P4, RZ, R3, 0x40, RZ, 0xc0, !PT ;  /* 0x0000004003ff7812 */ /* 0x000fc4000788c0ff */
[----:B------:R-:W-:Y:S01]  /*ac10*/  PRMT R36, RZ, 0x7610, R36 ;  /* 0x00007610ff247816 */ /* 0x000fe20000000024 */
        /* <DEDUP_REMOVED lines=20> */
[----:B0-----:R-:W-:Y:S01]  /*ad60*/  IMAD.MOV.U32 R60, RZ, RZ, R58 ;  /* 0x000000ffff3c7224 */ /* 0x001fe200078e003a */
        /* <DEDUP_REMOVED lines=297> */
[----:B------:R-:W-:Y:S01]  /*c000*/  STL [R1+0x1fc], R55 ;  /* 0x0001fc3701007387 */ /* 0x000fe20000100800 */
        /* <DEDUP_REMOVED lines=74> */
[----:B--2---:R-:W-:Y:S02]  /*c4b0*/  @P1 HADD2.F32 R3, -RZ, R31.H0_H0 ;  /* 0x2000001fff031230 */ /* 0x004fe40000004100 */
[----:B---3--:R-:W-:Y:S02]  /*c4c0*/  @P1 HADD2.F32 R2, -RZ, R34.H0_H0 ;  /* 0x20000022ff021230 */ /* 0x008fe40000004100 */
[----:B----4-:R-:W-:Y:S02]  /*c4d0*/  HADD2.F32 R8, -RZ, R8.H0_H0 ;  /* 0x20000008ff087230 */ /* 0x010fe40000004100 */
[----:B------:R-:W-:-:S07]  /*c4e0*/  HADD2.F32 R67, -RZ, R32.H0_H0 ;  /* 0x20000020ff437230 */ /* 0x000fce0000004100 */
.L_x_1097:
[----:B------:R-:W-:Y:S05]  /*c4f0*/  BSYNC B0 ;  /* 0x0000000000007941 */ /* 0x000fea0003800000 */
.L_x_1096:
        /* <DEDUP_REMOVED lines=33> */
.L_x_1098:
        /* <DEDUP_REMOVED lines=36> */
.L_x_1099:
        /* <DEDUP_REMOVED lines=45> */
.L_x_1100:
        /* <DEDUP_REMOVED lines=42> */
.L_x_1101:
        /* <DEDUP_REMOVED lines=39> */
.L_x_1102:
        /* <DEDUP_REMOVED lines=37> */
.L_x_1103:
        /* <DEDUP_REMOVED lines=44> */
.L_x_1104:
        /* <DEDUP_REMOVED lines=46> */
.L_x_1105:
        /* <DEDUP_REMOVED lines=37> */
.L_x_1106:
        /* <DEDUP_REMOVED lines=13> */
[----:B--2---:R-:W-:Y:S01]  /*dc40*/  IMAD.U32 R33, R54, 0x10000, RZ ;  /* 0x0001000036217824 */ /* 0x004fe200078e00ff */
        /* <DEDUP_REMOVED lines=19> */
.L_x_1107:
        /* <DEDUP_REMOVED lines=41> */
.L_x_1108:
        /* <DEDUP_REMOVED lines=33> */
.L_x_1109:
        /* <DEDUP_REMOVED lines=41> */
.L_x_1110:
        /* <DEDUP_REMOVED lines=33> */
.L_x_1111:
        /* <DEDUP_REMOVED lines=41> */
.L_x_1112:
        /* <DEDUP_REMOVED lines=33> */
.L_x_1113:
        /* <DEDUP_REMOVED lines=41> */
.L_x_1114:
        /* <DEDUP_REMOVED lines=33> */
.L_x_1115:
        /* <DEDUP_REMOVED lines=42> */
.L_x_1116:
        /* <DEDUP_REMOVED lines=9> */
[----:B--2---:R-:W-:Y:S01]  /*f330*/  SHF.L.U32 R12, R12, 0x10, RZ ;  /* 0x000000100c0c7819 */ /* 0x004fe200000006ff */
[----:B---3--:R-:W-:-:S04]  /*f340*/  IMAD.U32 R11, R11, 0x10000, RZ ;  /* 0x000100000b0b7824 */ /* 0x008fc800078e00ff */
[----:B------:R-:W-:Y:S01]  /*f350*/  FADD.FTZ R12, R12, -UR16 ;  /* 0x800000100c0c7e21 */ /* 0x000fe20008010000 */
[----:B------:R-:W-:Y:S01]  /*f360*/  FADD.FTZ R11, R11, -UR16 ;  /* 0x800000100b0b7e21 */ /* 0x000fe20008010000 */
[----:B----4-:R-:W-:Y:S02]  /*f370*/  SHF.L.U32 R44, R17, 0x10, RZ ;  /* 0x00000010112c7819 */ /* 0x010fe400000006ff */
        /* <DEDUP_REMOVED lines=22> */
.L_x_1117:
        /* <DEDUP_REMOVED lines=42> */
.L_x_1118:
        /* <DEDUP_REMOVED lines=36> */
.L_x_1119:
        /* <DEDUP_REMOVED lines=42> */
.L_x_1120:
        /* <DEDUP_REMOVED lines=36> */
.L_x_1121:
        /* <DEDUP_REMOVED lines=43> */
.L_x_1122:
        /* <DEDUP_REMOVED lines=39> */
.L_x_1123:
        /* <DEDUP_REMOVED lines=47> */
.L_x_1124:
        /* <DEDUP_REMOVED lines=39> */
.L_x_1125:
        /* <DEDUP_REMOVED lines=19> */
[----:B-----5:R-:W-:Y:S02]  /*10a50*/  IMAD.U32 R16, R16, 0x10000, RZ ;  /* 0x0001000010107824 */ /* 0x020fe400078e00ff */
[----:B------:R-:W-:Y:S02]  /*10a60*/  FADD.FTZ R11, R13, -UR16 ;  /* 0x800000100d0b7e21 */ /* 0x000fe40008010000 */
[----:B------:R-:W-:Y:S02]  /*10a70*/  FADD.FTZ R63, R16, -UR16 ;  /* 0x80000010103f7e21 */ /* 0x000fe40008010000 */
        /* <DEDUP_REMOVED lines=25> */
.L_x_1126:
        /* <DEDUP_REMOVED lines=42> */
.L_x_1127:
        /* <DEDUP_REMOVED lines=47> */
.L_x_1128:
        /* <DEDUP_REMOVED lines=44> */
.L_x_1129:
        /* <DEDUP_REMOVED lines=53> */
.L_x_1130:
        /* <DEDUP_REMOVED lines=38> */
.L_x_1131:
        /* <DEDUP_REMOVED lines=47> */
.L_x_1132:
        /* <DEDUP_REMOVED lines=38> */
.L_x_1133:
        /* <DEDUP_REMOVED lines=46> */
.L_x_1134:
        /* <DEDUP_REMOVED lines=15> */
[----:B-----5:R-:W-:Y:S02]  /*12330*/  IMAD.U32 R56, R54, 0x10000, RZ ;  /* 0x0001000036387824 */ /* 0x020fe400078e00ff */
[----:B------:R-:W-:Y:S02]  /*12340*/  FMUL.FTZ R55, R53, UR12 ;  /* 0x0000000c35377c20 */ /* 0x000fe40008410000 */
        /* <DEDUP_REMOVED lines=21> */
.L_x_1135:
        /* <DEDUP_REMOVED lines=49> */
.L_x_1136:
        /* <DEDUP_REMOVED lines=38> */
.L_x_1137:
        /* <DEDUP_REMOVED lines=49> */
.L_x_1138:
        /* <DEDUP_REMOVED lines=41> */
.L_x_1139:
        /* <DEDUP_REMOVED lines=49> */
.L_x_1140:
        /* <DEDUP_REMOVED lines=38> */
.L_x_1141:
        /* <DEDUP_REMOVED lines=47> */
.L_x_1142:
        /* <DEDUP_REMOVED lines=38> */
.L_x_1143:
        /* <DEDUP_REMOVED lines=24> */
[----:B--2---:R-:W-:Y:S01]  /*13bf0*/  IMAD.U32 R44, R37, 0x10000, RZ ;  /* 0x00010000252c7824 */ /* 0x004fe200078e00ff */
        /* <DEDUP_REMOVED lines=19> */
.L_x_1144:
        /* <DEDUP_REMOVED lines=38> */
.L_x_1145:
        /* <DEDUP_REMOVED lines=44> */
.L_x_1146:
        /* <DEDUP_REMOVED lines=39> */
.L_x_1147:
        /* <DEDUP_REMOVED lines=46> */
.L_x_1148:
        /* <DEDUP_REMOVED lines=39> */
.L_x_1149:
        /* <DEDUP_REMOVED lines=47> */
.L_x_1150:
        /* <DEDUP_REMOVED lines=39> */
.L_x_1151:
        /* <DEDUP_REMOVED lines=47> */
.L_x_1152:
        /* <DEDUP_REMOVED lines=41> */
.L_x_1153:
        /* <DEDUP_REMOVED lines=19> */
[----:B---3--:R-:W-:-:S05]  /*15620*/  SHF.L.U32 R20, R20, 0x10, RZ ;  /* 0x0000001014147819 */ /* 0x008fca00000006ff */
[----:B------:R-:W-:Y:S01]  /*15630*/  FADD.FTZ R20, R20, -UR16 ;  /* 0x8000001014147e21 */ /* 0x000fe20008010000 */
[----:B-----5:R-:W-:-:S04]  /*15640*/  IMAD.U32 R19, R19, 0x10000, RZ ;  /* 0x0001000013137824 */ /* 0x020fc800078e00ff */
        /* <DEDUP_REMOVED lines=27> */
.L_x_1154:
        /* <DEDUP_REMOVED lines=44> */
.L_x_1155:
        /* <DEDUP_REMOVED lines=54> */
.L_x_1156:
        /* <DEDUP_REMOVED lines=49> */
.L_x_1157:
        /* <DEDUP_REMOVED lines=62> */
.L_x_1158:
        /* <DEDUP_REMOVED lines=51> */
.L_x_1159:
        /* <DEDUP_REMOVED lines=70> */
.L_x_1160:
        /* <DEDUP_REMOVED lines=69> */
.L_x_1161:
        /* <DEDUP_REMOVED lines=324> */
.L_x_1163:
[----:B------:R-:W-:Y:S05]  /*18530*/  BSYNC B0 ;  /* 0x0000000000007941 */ /* 0x000fea0003800000 */
.L_x_1162:
        /* <DEDUP_REMOVED lines=39> */
.L_x_1165:
[----:B------:R-:W-:Y:S05]  /*187b0*/  BSYNC B0 ;  /* 0x0000000000007941 */ /* 0x000fea0003800000 */
.L_x_1164:
        /* <DEDUP_REMOVED lines=14> */
[----:B------:R-:W-:Y:S01]  /*188a0*/  SHF.R.S32.HI R22, RZ, 0x1, R17 ;  /* 0x00000001ff167819 */ /* 0x000fe20000011411 */
[----:B------:R-:W-:Y:S01]  /*188b0*/  IMAD.X R9, RZ, RZ, R9, P1 ;  /* 0x000000ffff097224 */ /* 0x000fe200008e0609 */
[----:B--2---:R-:W-:-:S02]  /*188c0*/  LEA R16, P3, R18, R44, 0x2 ;  /* 0x0000002c12107211 */ /* 0x004fc400078610ff */
[C---:B------:R-:W-:Y:S02]  /*188d0*/  SHF.L.U64.HI R23, R21.reuse, 0x2, R22 ;  /* 0x0000000215177819 */ /* 0x040fe40000010216 */
[--C-:B------:R-:W-:Y:S02]  /*188e0*/  SHF.R.S64 R11, R10, 0x1, R9.reuse ;  /* 0x000000010a0b7819 */ /* 0x100fe40000001009 */
[----:B------:R-:W-:Y:S02]  /*188f0*/  SHF.R.S32.HI R20, RZ, 0x1, R9 ;  /* 0x00000001ff147819 */ /* 0x000fe40000011409 */
[----:B------:R-:W-:Y:S02]  /*18900*/  LEA R10, P1, R21, R44, 0x2 ;  /* 0x0000002c150a7211 */ /* 0x000fe400078210ff */
[----:B------:R-:W-:Y:S02]  /*18910*/  LEA.HI.X R17, R18, R45, R19, 0x2, P3 ;  /* 0x0000002d12117211 */ /* 0x000fe400018f1413 */
[----:B------:R-:W-:-:S02]  /*18920*/  SHF.L.U64.HI R9, R11, 0x2, R20 ;  /* 0x000000020b097819 */ /* 0x000fc40000010214 */
[----:B------:R-:W-:Y:S02]  /*18930*/  LEA R18, P3, R11, R44, 0x2 ;  /* 0x0000002c0b127211 */ /* 0x000fe400078610ff */
[C---:B------:R-:W-:Y:S02]  /*18940*/  IADD3.X R11, R45.reuse, R23, RZ, P1, !PT ;  /* 0x000000172d0b7210 */ /* 0x040fe40000ffe4ff */
[----:B------:R-:W-:-:S03]  /*18950*/  IADD3.X R19, R45, R9, RZ, P3, !PT ;  /* 0x000000092d137210 */ /* 0x000fc60001ffe4ff */
[----:B------:R1:W-:Y:S04]  /*18960*/  REDG.E.ADD.F32.FTZ.RN.STRONG.GPU desc[UR10][R10.64], R13 ;  /* 0x0000000d0a0079a6 */ /* 0x0003e8000c10f38a */
[----:B------:R1:W-:Y:S04]  /*18970*/  REDG.E.ADD.F32.FTZ.RN.STRONG.GPU desc[UR10][R16.64], R14 ;  /* 0x0000000e100079a6 */ /* 0x0003e8000c10f38a */
[----:B------:R1:W-:Y:S02]  /*18980*/  REDG.E.ADD.F32.FTZ.RN.STRONG.GPU desc[UR10][R18.64], R15 ;  /* 0x0000000f120079a6 */ /* 0x0003e4000c10f38a */
.L_x_1167:
[----:B------:R-:W-:Y:S05]  /*18990*/  BSYNC B0 ;  /* 0x0000000000007941 */ /* 0x000fea0003800000 */
.L_x_1166:
        /* <DEDUP_REMOVED lines=40> */
.L_x_1171:
[----:B------:R-:W2:Y:S04]  /*18c20*/  LDG.E.STRONG.GPU R10, desc[UR10][R18.64] ;  /* 0x0000000a120a7981 */ /* 0x000ea8000c1ef900 */
[----:B--2---:R-:W-:Y:S04]  /*18c30*/  CCTL.IVALL ;  /* 0x00000000ff00798f */ /* 0x004fe80002000000 */
[----:B------:R0:W-:Y:S01]  /*18c40*/  STL [R1], R10 ;  /* 0x0000000a01007387 */ /* 0x0001e20000100800 */
[----:B------:R-:W-:-:S13]  /*18c50*/  ISETP.NE.AND P1, PT, R10, UR6, PT ;  /* 0x000000060a007c0c */ /* 0x000fda000bf25270 */
[----:B0-----:R-:W-:Y:S05]  /*18c60*/  @P1 BRA `(.L_x_1171) ;  /* 0xfffffffc00ec1947 */ /* 0x001fea000383ffff */
.L_x_1170:
[----:B------:R-:W-:Y:S05]  /*18c70*/  BSYNC B0 ;  /* 0x0000000000007941 */ /* 0x000fea0003800000 */
.L_x_1169:
        /* <DEDUP_REMOVED lines=18> */
.L_x_1175:
        /* <DEDUP_REMOVED lines=115> */
.L_x_1174:
        /* <DEDUP_REMOVED lines=61> */
.L_x_1176:
[----:B------:R-:W-:-:S13]  /*198a0*/  ISETP.NE.OR P1, PT, R10, RZ, P1 ;  /* 0x000000ff0a00720c */ /* 0x000fda0000f25670 */
[----:B------:R-:W-:Y:S05]  /*198b0*/  @!P1 BRA `(.L_x_1172) ;  /* 0x00000000007c9947 */ /* 0x000fea0003800000 */
.L_x_1173:
        /* <DEDUP_REMOVED lines=31> */
.L_x_1172:
        /* <DEDUP_REMOVED lines=11> */
.L_x_1178:
[----:B------:R-:W-:Y:S05]  /*19b60*/  BSYNC B0 ;  /* 0x0000000000007941 */ /* 0x000fea0003800000 */
.L_x_1177:
        /* <DEDUP_REMOVED lines=19> */
.L_x_1168:
        /* <DEDUP_REMOVED lines=14> */
.L_x_1181:
        /* <DEDUP_REMOVED lines=107> */
.L_x_1180:
[----:B------:R-:W-:Y:S05]  /*1a430*/  BSYNC B0 ;  /* 0x0000000000007941 */ /* 0x000fea0003800000 */
.L_x_1179:
        /* <DEDUP_REMOVED lines=10> */
.L_x_1095:
        /* <DEDUP_REMOVED lines=25> */
.L_x_1184:
[----:B------:R-:W-:Y:S05]  /*1a670*/  BSYNC B0 ;  /* 0x0000000000007941 */ /* 0x000fea0003800000 */
.L_x_1183:
[----:B------:R-:W-:Y:S05]  /*1a680*/  @P0 EXIT ;  /* 0x000000000000094d */ /* 0x000fea0003800000 */
[----:B------:R-:W-:Y:S05]  /*1a690*/  @P2 BRA `(.L_x_1185) ;  /* 0x0000000000202947 */ /* 0x000fea0003800000 */
[----:B------:R-:W-:-:S05]  /*1a6a0*/  IMAD R0, R6, R7, RZ ;  /* 0x0000000706007224 */ /* 0x000fca00078e02ff */
[----:B------:R-:W-:-:S13]  /*1a6b0*/  ISETP.NE.AND P0, PT, R0, -0x1, PT ;  /* 0xffffffff0000780c */ /* 0x000fda0003f05270 */
[----:B------:R-:W-:Y:S05]  /*1a6c0*/  @!P0 BRA `(.L_x_1185) ;  /* 0x0000000000148947 */ /* 0x000fea0003800000 */
.L_x_1186:
[----:B-1----:R-:W2:Y:S04]  /*1a6d0*/  LDG.E.STRONG.GPU R5, desc[UR10][R2.64] ;  /* 0x0000000a02057981 */ /* 0x002ea8000c1ef900 */
[----:B--2---:R-:W-:Y:S01]  /*1a6e0*/  CCTL.IVALL ;  /* 0x00000000ff00798f */ /* 0x004fe20002000000 */
[----:B------:R-:W-:Y:S05]  /*1a6f0*/  YIELD ;  /* 0x0000000000007946 */ /* 0x000fea0003800000 */
[----:B------:R-:W-:-:S13]  /*1a700*/  ISETP.NE.AND P0, PT, R5, R0, PT ;  /* 0x000000000500720c */ /* 0x000fda0003f05270 */
[----:B------:R-:W-:Y:S05]  /*1a710*/  @P0 BRA `(.L_x_1186) ;  /* 0xfffffffc00ec0947 */ /* 0x000fea000383ffff */
.L_x_1185:
        /* <DEDUP_REMOVED lines=27> */
.L_x_1187:
        /* <DEDUP_REMOVED lines=16> */
[----:B----4-:R-:W-:Y:S02]  /*1a9d0*/  F2FP.F16.F32.PACK_AB R19, R9, R0 ;  /* 0x000000000913723e */ /* 0x010fe400000000ff */
[----:B------:R-:W-:Y:S02]  /*1a9e0*/  IADD3 R0, R20, 0x188, RZ ;  /* 0x0000018814007810 */ /* 0x000fe40007ffe0ff */
[----:B-----5:R-:W-:Y:S01]  /*1a9f0*/  F2FP.F16.F32.PACK_AB R21, R13, R10 ;  /* 0x0000000a0d15723e */ /* 0x020fe200000000ff */
        /* <DEDUP_REMOVED lines=8> */
.L_x_1188:
        /* <DEDUP_REMOVED lines=16> */
.L_x_5596:


//--------------------- .text._Z35group_norm_nhwc_bwd_one_pass_kernelI11Fp16IOFp32WLi64ELi98ELi392EEv26Group_norm_nhwc_bwd_params --------------------------
	.section	.text._Z35group_norm_nhwc_bwd_one_pass_kernelI11Fp16IOFp32WLi64ELi98ELi392EEv26Group_norm_nhwc_bwd_params,"ax",@progbits
	.align	128
        .global         _Z35group_norm_nhwc_bwd_one_pass_kernelI11Fp16IOFp32WLi64ELi98ELi392EEv26Group_norm_nhwc_bwd_params
        .type           _Z35group_norm_nhwc_bwd_one_pass_kernelI11Fp16IOFp32WLi64ELi98ELi392EEv26Group_norm_nhwc_bwd_params,@function
        .size           _Z35group_norm_nhwc_bwd_one_pass_kernelI11Fp16IOFp32WLi64ELi98ELi392EEv26Group_norm_nhwc_bwd_params,(.L_x_5597 - _Z35group_norm_nhwc_bwd_one_pass_kernelI11Fp16IOFp32WLi64ELi98ELi392EEv26Group_norm_nhwc_bwd_params)
        .other          _Z35group_norm_nhwc_bwd_one_pass_kernelI11Fp16IOFp32WLi64ELi98ELi392EEv26Group_norm_nhwc_bwd_params,@"STO_CUDA_ENTRY STV_DEFAULT"
_Z35group_norm_nhwc_bwd_one_pass_kernelI11Fp16IOFp32WLi64ELi98ELi392EEv26Group_norm_nhwc_bwd_params:
.text._Z35group_norm_nhwc_bwd_one_pass_kernelI11Fp16IOFp32WLi64ELi98ELi392EEv26Group_norm_nhwc_bwd_params:
        /* <DEDUP_REMOVED lines=11> */
[----:B------:R-:W0:Y:S01]  /*00b0*/  LDC.64 R10, c[0x0][0x288] ;  /* 0x0000a200ff0a7b82 */ /* 0x000e220000000a00 */
[C---:B------:R-:W-:Y:S01]  /*00c0*/  IMAD.WIDE.U32 R4, R2.reuse, 0x5397829d, RZ ;  /* 0x5397829d02047825 */ /* 0x040fe200078e00ff */
[----:B------:R-:W-:Y:S01]  /*00d0*/  ULDC.64 UR10, c[0x0][0x290] ;  /* 0x0000a400000a7ab9 */ /* 0x000fe20000000a00 */
[----:B------:R-:W-:Y:S01]  /*00e0*/  ISETP.GE.U32.AND P1, PT, R2, 0x188, PT ;  /* 0x000001880200780c */ /* 0x000fe20003f26070 */
[----:B------:R-:W1:Y:S01]  /*00f0*/  S2R R63, SR_LANEID ;  /* 0x00000000003f7919 */ /* 0x000e620000000000 */
[----:B------:R-:W-:Y:S01]  /*0100*/  LOP3.LUT R7, R7, 0xfffffffd, RZ, 0xc0, !PT ;  /* 0xfffffffd07077812 */ /* 0x000fe200078ec0ff */
[----:B------:R-:W-:Y:S01]  /*0110*/  UMOV UR5, 0x400 ;  /* 0x0000040000057882 */ /* 0x000fe20000000000 */
[----:B------:R-:W-:Y:S01]  /*0120*/  SHF.R.U32.HI R51, RZ, 0x4, R5 ;  /* 0x00000004ff337819 */ /* 0x000fe20000011605 */
[----:B------:R-:W2:Y:S01]  /*0130*/  LDC R6, c[0x0][0x2ac] ;  /* 0x0000ab00ff067b82 */ /* 0x000ea20000000800 */
[----:B------:R-:W-:-:S07]  /*0140*/  HFMA2.MMA R50, -RZ, RZ, 0, 0 ;  /* 0x00000000ff327435 */ /* 0x000fce00000001ff */
[----:B------:R-:W3:Y:S01]  /*0150*/  S2UR UR6, SR_CgaCtaId ;  /* 0x00000000000679c3 */ /* 0x000ee20000008800 */
[----:B0-----:R-:W-:Y:S01]  /*0160*/  IMAD.WIDE.U32 R4, R10, 0x3, RZ ;  /* 0x000000030a047825 */ /* 0x001fe200078e00ff */
[----:B------:R-:W-:-:S04]  /*0170*/  LEA R9, R11, R11, 0x1 ;  /* 0x0000000b0b097211 */ /* 0x000fc800078e08ff */
[----:B------:R-:W-:Y:S02]  /*0180*/  IADD3 R9, R5, R9, RZ ;  /* 0x0000000905097210 */ /* 0x000fe40007ffe0ff */
[--C-:B------:R-:W-:Y:S01]  /*0190*/  SHF.R.S32.HI R5, RZ, 0x1f, R2.reuse ;  /* 0x0000001fff057819 */ /* 0x100fe20000011402 */
[----:B--2---:R-:W-:Y:S01]  /*01a0*/  IMAD R3, R6, UR7, R51 ;  /* 0x0000000706037c24 */ /* 0x004fe2000f8e0233 */
[----:B------:R-:W-:Y:S01]  /*01b0*/  LEA.HI R54, P2, R9, R4, RZ, 0x1 ;  /* 0x0000000409367211 */ /* 0x000fe200078508ff */
[----:B------:R-:W-:-:S03]  /*01c0*/  IMAD R51, R51, -0x31, R2 ;  /* 0xffffffcf33337824 */ /* 0x000fc600078e0202 */
[C---:B------:R-:W-:Y:S02]  /*01d0*/  ISETP.LT.U32.AND P0, PT, R3.reuse, UR10, PT ;  /* 0x0000000a03007c0c */ /* 0x040fe4000bf01070 */
[----:B------:R-:W-:Y:S01]  /*01e0*/  SHF.R.S32.HI R6, RZ, 0x1f, R3 ;  /* 0x0000001fff067819 */ /* 0x000fe20000011403 */
[----:B---3--:R-:W-:Y:S01]  /*01f0*/  ULEA UR5, UR6, UR5, 0x18 ;  /* 0x0000000506057291 */ /* 0x008fe2000f8ec03f */
[----:B------:R-:W-:Y:S02]  /*0200*/  IADD3 R4, R3, 0x8, RZ ;  /* 0x0000000803047810 */ /* 0x000fe40007ffe0ff */
[----:B------:R-:W-:Y:S02]  /*0210*/  ISETP.LT.AND.EX P0, PT, R6, UR11, !P1, P0 ;  /* 0x0000000b06007c0c */ /* 0x000fe4000cf01300 */
[----:B------:R-:W-:Y:S02]  /*0220*/  LEA.HI R6, R5, R2, RZ, 0x5 ;  /* 0x0000000205067211 */ /* 0x000fe400078f28ff */
[----:B------:R-:W-:-:S02]  /*0230*/  ISETP.LT.U32.AND P5, PT, R4, UR10, PT ;  /* 0x0000000a04007c0c */ /* 0x000fc4000bfa1070 */
[----:B------:R-:W-:Y:S02]  /*0240*/  SHF.R.S32.HI R5, RZ, 0x1f, R4 ;  /* 0x0000001fff057819 */ /* 0x000fe40000011404 */
[----:B------:R-:W-:Y:S02]  /*0250*/  IADD3 R8, R3, 0x10, RZ ;  /* 0x0000001003087810 */ /* 0x000fe40007ffe0ff */
[----:B------:R-:W-:Y:S02]  /*0260*/  ISETP.LT.AND.EX P5, PT, R5, UR11, !P1, P5 ;  /* 0x0000000b05007c0c */ /* 0x000fe4000cfa1350 */
[----:B------:R-:W-:Y:S02]  /*0270*/  IADD3 R5, R3, 0x18, RZ ;  /* 0x0000001803057810 */ /* 0x000fe40007ffe0ff */
[----:B------:R-:W-:Y:S02]  /*0280*/  ISETP.LT.U32.AND P4, PT, R8, UR10, PT ;  /* 0x0000000a08007c0c */ /* 0x000fe4000bf81070 */
[----:B------:R-:W-:-:S02]  /*0290*/  ISETP.LT.U32.AND P3, PT, R5, UR10, PT ;  /* 0x0000000a05007c0c */ /* 0x000fc4000bf61070 */
[----:B------:R-:W-:Y:S02]  /*02a0*/  SHF.R.S32.HI R5, RZ, 0x1f, R5 ;  /* 0x0000001fff057819 */ /* 0x000fe40000011405 */
[----:B------:R-:W-:Y:S02]  /*02b0*/  SHF.R.S32.HI R8, RZ, 0x1f, R8 ;  /* 0x0000001fff087819 */ /* 0x000fe40000011408 */
[----:B------:R-:W-:Y:S02]  /*02c0*/  LOP3.LUT R4, R6, 0xffffffe0, RZ, 0xc0, !PT ;  /* 0xffffffe006047812 */ /* 0x000fe400078ec0ff */
[----:B------:R-:W-:Y:S02]  /*02d0*/  ISETP.LT.AND.EX P3, PT, R5, UR11, !P1, P3 ;  /* 0x0000000b05007c0c */ /* 0x000fe4000cf61330 */
[----:B------:R-:W-:Y:S01]  /*02e0*/  ISETP.LT.AND.EX P4, PT, R8, UR11, !P1, P4 ;  /* 0x0000000b08007c0c */ /* 0x000fe2000cf81340 */
[----:B------:R-:W0:Y:S01]  /*02f0*/  LDC R5, c[0x0][0x10] ;  /* 0x00000400ff057b82 */ /* 0x000e220000000800 */
[----:B------:R-:W-:-:S02]  /*0300*/  @P0 LOP3.LUT R7, R7, 0x2, RZ, 0xfc, !PT ;  /* 0x0000000207070812 */ /* 0x000fc400078efcff */
[----:B------:R-:W-:Y:S02]  /*0310*/  IADD3 R8, R3, 0x20, RZ ;  /* 0x0000002003087810 */ /* 0x000fe40007ffe0ff */
[----:B------:R-:W-:Y:S02]  /*0320*/  ISETP.GT.AND P0, PT, R2, 0x17f, PT ;  /* 0x0000017f0200780c */ /* 0x000fe40003f04270 */
[----:B------:R-:W-:Y:S02]  /*0330*/  IADD3 R4, -R4, 0x187, RZ ;  /* 0x0000018704047810 */ /* 0x000fe40007ffe1ff */
[----:B------:R-:W-:Y:S02]  /*0340*/  IADD3.X R9, RZ, R9, RZ, P2, !PT ;  /* 0x00000009ff097210 */ /* 0x000fe400017fe4ff */
[----:B------:R-:W-:Y:S02]  /*0350*/  ISETP.LT.U32.AND P2, PT, R8, UR10, PT ;  /* 0x0000000a08007c0c */ /* 0x000fe4000bf41070 */
[----:B------:R-:W-:-:S02]  /*0360*/  SEL R4, R4, 0x1f, P0 ;  /* 0x0000001f04047807 */ /* 0x000fc40000000000 */
[----:B------:R-:W-:Y:S02]  /*0370*/  SHF.R.S32.HI R8, RZ, 0x1f, R8 ;  /* 0x0000001fff087819 */ /* 0x000fe40000011408 */
[----:B------:R-:W-:Y:S02]  /*0380*/  LEA.HI R53, P0, R11, R10, RZ, 0x1 ;  /* 0x0000000a0b357211 */ /* 0x000fe400078108ff */
[----:B------:R-:W-:Y:S02]  /*0390*/  ISETP.LT.AND.EX P2, PT, R8, UR11, !P1, P2 ;  /* 0x0000000b08007c0c */ /* 0x000fe4000cf41320 */
[----:B------:R-:W-:Y:S02]  /*03a0*/  IADD3.X R8, RZ, R11, RZ, P0, !PT ;  /* 0x0000000bff087210 */ /* 0x000fe400007fe4ff */
[----:B------:R-:W-:Y:S02]  /*03b0*/  IADD3 R60, R3, 0x28, RZ ;  /* 0x00000028033c7810 */ /* 0x000fe40007ffe0ff */
[----:B------:R-:W-:-:S02]  /*03c0*/  SHF.R.S64 R53, R53, 0x1, R8 ;  /* 0x0000000135357819 */ /* 0x000fc40000001008 */
[----:B------:R-:W-:Y:S02]  /*03d0*/  SHF.R.S64 R54, R54, 0x1, R9 ;  /* 0x0000000136367819 */ /* 0x000fe40000001009 */
[----:B------:R-:W-:Y:S01]  /*03e0*/  ISETP.LT.U32.AND P0, PT, R60, UR10, PT ;  /* 0x0000000a3c007c0c */ /* 0x000fe2000bf01070 */
[----:B------:R-:W-:Y:S01]  /*03f0*/  ULDC.U8 UR10, c[0x0][0x2a4] ;  /* 0x0000a900000a7ab9 */ /* 0x000fe20000000000 */
[----:B------:R-:W-:Y:S02]  /*0400*/  SHF.R.S32.HI R61, RZ, 0x1f, R60 ;  /* 0x0000001fff3d7819 */ /* 0x000fe4000001143c */
[----:B------:R-:W-:Y:S02]  /*0410*/  SHF.R.S32.HI R56, RZ, 0x5, R6 ;  /* 0x00000005ff387819 */ /* 0x000fe40000011406 */
[----:B------:R-:W-:Y:S02]  /*0420*/  SHF.R.S32.HI R8, RZ, 0x1, R8 ;  /* 0x00000001ff087819 */ /* 0x000fe40000011408 */
[----:B------:R-:W-:-:S02]  /*0430*/  IADD3 R59, R3, 0x30, RZ ;  /* 0x00000030033b7810 */ /* 0x000fc40007ffe0ff */
[----:B------:R-:W-:Y:S02]  /*0440*/  IADD3 R52, R3, 0x38, RZ ;  /* 0x0000003803347810 */ /* 0x000fe40007ffe0ff */
[----:B------:R-:W-:Y:S02]  /*0450*/  SHF.R.S32.HI R9, RZ, 0x1, R9 ;  /* 0x00000001ff097819 */ /* 0x000fe40000011409 */
[----:B------:R-:W-:Y:S02]  /*0460*/  ISETP.LT.AND.EX P1, PT, R61, UR11, !P1, P0 ;  /* 0x0000000b3d007c0c */ /* 0x000fe4000cf21300 */
[----:B------:R-:W-:Y:S02]  /*0470*/  MOV R6, R0 ;  /* 0x0000000000067202 */ /* 0x000fe40000000f00 */
[----:B------:R-:W-:Y:S02]  /*0480*/  SHF.L.U32 R51, R51, 0x1, RZ ;  /* 0x0000000133337819 */ /* 0x000fe400000006ff */
[----:B------:R-:W-:-:S02]  /*0490*/  LEA R56, R56, UR5, 0x3 ;  /* 0x0000000538387c11 */ /* 0x000fc4000f8e18ff */
[----:B------:R-:W-:Y:S02]  /*04a0*/  SHF.L.U64.HI R57, R53, 0x2, R8 ;  /* 0x0000000235397819 */ /* 0x000fe40000010208 */
[----:B------:R-:W-:Y:S02]  /*04b0*/  SHF.R.S32.HI R64, RZ, 0x1f, R59 ;  /* 0x0000001fff407819 */ /* 0x000fe4000001143b */
[----:B------:R-:W-:Y:S02]  /*04c0*/  SHF.R.S32.HI R62, RZ, 0x1f, R52 ;  /* 0x0000001fff3e7819 */ /* 0x000fe40000011434 */
[----:B01----:R-:W-:-:S07]  /*04d0*/  SHF.L.U64.HI R58, R54, 0x2, R9 ;  /* 0x00000002363a7819 */ /* 0x003fce0000010209 */
.L_x_1240:
[----:B0-----:R-:W0:Y:S01]  /*04e0*/  LDC R15, c[0x0][0x2a0] ;  /* 0x0000a800ff0f7b82 */ /* 0x001e220000000800 */
[----:B------:R-:W-:Y:S01]  /*04f0*/  LOP3.LUT P6, RZ, R7, 0x2, RZ, 0xc0, !PT ;  /* 0x0000000207ff7812 */ /* 0x000fe200078cc0ff */
[----:B------:R-:W-:Y:S01]  /*0500*/  ULDC.64 UR12, c[0x0][0x298] ;  /* 0x0000a600000c7ab9 */ /* 0x000fe20000000a00 */
[----:B------:R-:W-:Y:S02]  /*0510*/  SHF.R.S32.HI R19, RZ, 0x1f, R3 ;  /* 0x0000001fff137819 */ /* 0x000fe40000011403 */
[----:B------:R-:W-:Y:S02]  /*0520*/  CS2R R42, SRZ ;  /* 0x00000000002a7805 */ /* 0x000fe4000001ff00 */
[C---:B------:R-:W-:Y:S02]  /*0530*/  IADD3 R23, R3.reuse, 0x8, RZ ;  /* 0x0000000803177810 */ /* 0x040fe40007ffe0ff */
[----:B------:R-:W-:Y:S01]  /*0540*/  IADD3 R27, R3, 0x10, RZ ;  /* 0x00000010031b7810 */ /* 0x000fe20007ffe0ff */
        /* <DEDUP_REMOVED lines=9> */
[----:B------:R-:W4:Y:S08]  /*05e0*/  @P4 LDC.64 R32, c[0x0][0x228] ;  /* 0x00008a00ff204b82 */ /* 0x000f300000000a00 */
        /* <DEDUP_REMOVED lines=11> */
[----:B------:R-:W-:Y:S01]  /*06a0*/  IMAD R10, R13, R10, R12 ;  /* 0x0000000a0d0a7224 */ /* 0x000fe200078e020c */
[----:B------:R-:W-:-:S04]  /*06b0*/  SHF.R.S32.HI R12, RZ, 0x1f, R51 ;  /* 0x0000001fff0c7819 */ /* 0x000fc80000011433 */
[----:B------:R-:W-:-:S13]  /*06c0*/  ISETP.GT.U32.AND P0, PT, R13, R10, PT ;  /* 0x0000000a0d00720c */ /* 0x000fda0003f04070 */
[-C--:B------:R-:W-:Y:S02]  /*06d0*/  @!P0 IADD3 R10, R10, -R13.reuse, RZ ;  /* 0x8000000d0a0a8210 */ /* 0x080fe40007ffe0ff */
[----:B------:R-:W-:Y:S02]  /*06e0*/  @!P0 IADD3 R9, R9, 0x1, RZ ;  /* 0x0000000109098810 */ /* 0x000fe40007ffe0ff */
[----:B------:R-:W-:Y:S02]  /*06f0*/  ISETP.GT.U32.AND P0, PT, R13, R10, PT ;  /* 0x0000000a0d00720c */ /* 0x000fe40003f04070 */
[----:B------:R-:W-:-:S04]  /*0700*/  IADD3 R11, R10, -R13, RZ ;  /* 0x8000000d0a0b7210 */ /* 0x000fc80007ffe0ff */
[----:B------:R-:W-:Y:S02]  /*0710*/  SEL R11, R11, R10, !P0 ;  /* 0x0000000a0b0b7207 */ /* 0x000fe40004000000 */
[----:B------:R-:W-:-:S13]  /*0720*/  ISETP.GE.U32.AND P0, PT, R10, R13, PT ;  /* 0x0000000d0a00720c */ /* 0x000fda0003f06070 */
[----:B------:R-:W-:Y:S02]  /*0730*/  @P0 IADD3 R9, R9, 0x1, RZ ;  /* 0x0000000109090810 */ /* 0x000fe40007ffe0ff */
[----:B------:R-:W-:-:S13]  /*0740*/  ISETP.GE.AND P0, PT, R6, RZ, PT ;  /* 0x000000ff0600720c */ /* 0x000fda0003f06270 */
[----:B------:R-:W-:Y:S02]  /*0750*/  @!P0 IADD3 R11, -R11, RZ, RZ ;  /* 0x000000ff0b0b8210 */ /* 0x000fe40007ffe1ff */
[----:B------:R-:W-:Y:S02]  /*0760*/  ISETP.GE.AND P0, PT, R8, RZ, PT ;  /* 0x000000ff0800720c */ /* 0x000fe40003f06270 */
[----:B------:R-:W-:-:S11]  /*0770*/  LOP3.LUT R8, RZ, R15, RZ, 0x33, !PT ;  /* 0x0000000fff087212 */ /* 0x000fd600078e33ff */
[----:B------:R-:W-:Y:S02]  /*0780*/  @!P0 IADD3 R9, -R9, RZ, RZ ;  /* 0x000000ff09098210 */ /* 0x000fe40007ffe1ff */
[----:B------:R-:W-:Y:S02]  /*0790*/  ISETP.NE.AND P0, PT, R15, RZ, PT ;  /* 0x000000ff0f00720c */ /* 0x000fe40003f05270 */
[----:B------:R-:W1:Y:S02]  /*07a0*/  @P6 LDC.64 R14, c[0x0][0x288] ;  /* 0x0000a200ff0e6b82 */ /* 0x000e640000000a00 */
[C---:B------:R-:W-:Y:S02]  /*07b0*/  SEL R48, R8.reuse, R11, !P0 ;  /* 0x0000000b08307207 */ /* 0x040fe40004000000 */
[----:B------:R-:W-:-:S03]  /*07c0*/  SEL R13, R8, R9, !P0 ;  /* 0x00000009080d7207 */ /* 0x000fc60004000000 */
[----:B------:R-:W-:Y:S01]  /*07d0*/  IMAD R55, R48, 0x62, RZ ;  /* 0x0000006230377824 */ /* 0x000fe200078e02ff */
[----:B------:R-:W-:-:S04]  /*07e0*/  SHF.R.S32.HI R8, RZ, 0x1f, R13 ;  /* 0x0000001fff087819 */ /* 0x000fc8000001140d */
[----:B------:R-:W-:-:S04]  /*07f0*/  IADD3 R10, P0, R51, R55, RZ ;  /* 0x00000037330a7210 */ /* 0x000fc80007f1e0ff */
[----:B------:R-:W-:Y:S01]  /*0800*/  LEA.HI.X.SX32 R11, R55, R12, 0x1, P0 ;  /* 0x0000000c370b7211 */ /* 0x000fe200000f0eff */
[----:B------:R-:W-:Y:S02]  /*0810*/  IMAD R12, R8, UR12, RZ ;  /* 0x0000000c080c7c24 */ /* 0x000fe4000f8e02ff */
[----:B------:R-:W3:Y:S02]  /*0820*/  @P5 LDC.64 R8, c[0x0][0x288] ;  /* 0x0000a200ff085b82 */ /* 0x000ee40000000a00 */
[C---:B------:R-:W-:Y:S02]  /*0830*/  IMAD R17, R13.reuse, UR13, R12 ;  /* 0x0000000d0d117c24 */ /* 0x040fe4000f8e020c */
[----:B------:R-:W-:Y:S01]  /*0840*/  IMAD.WIDE.U32 R10, R13, UR12, R10 ;  /* 0x0000000c0d0a7c25 */ /* 0x000fe2000f8e000a */
[----:B------:R-:W-:-:S03]  /*0850*/  ULDC.64 UR12, c[0x0][0x290] ;  /* 0x0000a400000c7ab9 */ /* 0x000fc60000000a00 */
[----:B-1----:R-:W-:Y:S01]  /*0860*/  @P6 IMAD R12, R19, R14, RZ ;  /* 0x0000000e130c6224 */ /* 0x002fe200078e02ff */
[----:B------:R-:W-:Y:S01]  /*0870*/  IADD3 R13, R11, R17, RZ ;  /* 0x000000110b0d7210 */ /* 0x000fe20007ffe0ff */
[----:B------:R-:W1:Y:S02]  /*0880*/  @P4 LDC.64 R18, c[0x0][0x288] ;  /* 0x0000a200ff124b82 */ /* 0x000e640000000a00 */
[----:B------:R-:W-:Y:S01]  /*0890*/  @P6 IMAD R17, R3, R15, R12 ;  /* 0x0000000f03116224 */ /* 0x000fe200078e020c */
[----:B------:R-:W-:-:S05]  /*08a0*/  @P6 MOV R12, R10 ;  /* 0x0000000a000c6202 */ /* 0x000fca0000000f00 */
[----:B------:R-:W-:-:S05]  /*08b0*/  @P6 IMAD.WIDE.U32 R14, R3, R14, R12 ;  /* 0x0000000e030e6225 */ /* 0x000fca00078e000c */
[----:B------:R-:W-:Y:S02]  /*08c0*/  @P6 IADD3 R17, R15, R17, RZ ;  /* 0x000000110f116210 */ /* 0x000fe40007ffe0ff */
[C---:B------:R-:W-:Y:S02]  /*08d0*/  @P6 SHF.L.U32 R15, R14.reuse, 0x1, RZ ;  /* 0x000000010e0f6819 */ /* 0x040fe400000006ff */
[----:B------:R-:W-:Y:S01]  /*08e0*/  @P6 SHF.L.U64.HI R20, R14, 0x1, R17 ;  /* 0x000000010e146819 */ /* 0x000fe20000010211 */
[----:B---3--:R-:W-:Y:S01]  /*08f0*/  @P5 IMAD R14, R21, R8, RZ ;  /* 0x00000008150e5224 */ /* 0x008fe200078e02ff */
[----:B--2---:R-:W-:Y:S01]  /*0900*/  @P6 IADD3 R46, P0, R15, R46, RZ ;  /* 0x0000002e0f2e6210 */ /* 0x004fe20007f1e0ff */
[----:B------:R-:W2:Y:S02]  /*0910*/  @P2 LDC.64 R16, c[0x0][0x288] ;  /* 0x0000a200ff102b82 */ /* 0x000ea40000000a00 */
[----:B------:R-:W-:Y:S01]  /*0920*/  @P5 IMAD R21, R23, R9, R14 ;  /* 0x0000000917155224 */ /* 0x000fe200078e020e */
[----:B------:R-:W-:-:S02]  /*0930*/  @P6 IADD3.X R47, R20, R47, RZ, P0, !PT ;  /* 0x0000002f142f6210 */ /* 0x000fc400007fe4ff */
[----:B0-----:R-:W-:Y:S02]  /*0940*/  @P6 IADD3 R40, P0, R15, R40, RZ ;  /* 0x000000280f286210 */ /* 0x001fe40007f1e0ff */
[----:B------:R-:W-:Y:S02]  /*0950*/  @P5 MOV R14, R10 ;  /* 0x0000000a000e5202 */ /* 0x000fe40000000f00 */
[----:B------:R-:W-:Y:S02]  /*0960*/  @P5 MOV R15, R13 ;  /* 0x0000000d000f5202 */ /* 0x000fe40000000f00 */
[----:B------:R-:W-:Y:S01]  /*0970*/  @P6 IADD3.X R41, R20, R41, RZ, P0, !PT ;  /* 0x0000002914296210 */ /* 0x000fe200007fe4ff */
[----:B------:R-:W-:Y:S01]  /*0980*/  @P5 IMAD.WIDE.U32 R8, R23, R8, R14 ;  /* 0x0000000817085225 */ /* 0x000fe200078e000e */
[----:B------:R-:W-:Y:S02]  /*0990*/  SHF.R.S32.HI R23, RZ, 0x1f, R27 ;  /* 0x0000001fff177819 */ /* 0x000fe4000001141b */
[----:B------:R-:W0:Y:S02]  /*09a0*/  @P3 LDC.64 R14, c[0x0][0x288] ;  /* 0x0000a200ff0e3b82 */ /* 0x000e240000000a00 */
[----:B------:R-:W-:Y:S01]  /*09b0*/  @P5 IADD3 R9, R9, R21, RZ ;  /* 0x0000001509095210 */ /* 0x000fe20007ffe0ff */
[----:B-1----:R-:W-:Y:S01]  /*09c0*/  @P4 IMAD R22, R23, R18, RZ ;  /* 0x0000001217164224 */ /* 0x002fe200078e02ff */
[----:B------:R-:W-:-:S02]  /*09d0*/  @P5 SHF.L.U32 R21, R8, 0x1, RZ ;  /* 0x0000000108155819 */ /* 0x000fc400000006ff */
[----:B------:R-:W-:Y:S01]  /*09e0*/  @P5 SHF.L.U64.HI R20, R8, 0x1, R9 ;  /* 0x0000000108145819 */ /* 0x000fe20000010209 */
[----:B------:R-:W-:Y:S01]  /*09f0*/  @P4 IMAD R25, R27, R19, R22 ;  /* 0x000000131b194224 */ /* 0x000fe200078e0216 */
[----:B------:R-:W-:Y:S02]  /*0a00*/  @P4 MOV R8, R10 ;  /* 0x0000000a00084202 */ /* 0x000fe40000000f00 */
[----:B------:R-:W-:Y:S02]  /*0a10*/  @P4 MOV R9, R13 ;  /* 0x0000000d00094202 */ /* 0x000fe40000000f00 */
[----:B------:R-:W-:Y:S02]  /*0a20*/  @P5 IADD3 R44, P0, R21, R44, RZ ;  /* 0x0000002c152c5210 */ /* 0x000fe40007f1e0ff */
[----:B------:R-:W-:Y:S01]  /*0a30*/  IADD3 R23, R3, 0x18, RZ ;  /* 0x0000001803177810 */ /* 0x000fe20007ffe0ff */
[----:B------:R-:W-:Y:S01]  /*0a40*/  @P4 IMAD.WIDE.U32 R18, R27, R18, R8 ;  /* 0x000000121b124225 */ /* 0x000fe200078e0008 */
[----:B------:R-:W-:Y:S01]  /*0a50*/  @P5 IADD3.X R45, R20, R45, RZ, P0, !PT ;  /* 0x0000002d142d5210 */ /* 0x000fe200007fe4ff */
[----:B------:R-:W1:Y:S01]  /*0a60*/  @P1 LDC.64 R8, c[0x0][0x288] ;  /* 0x0000a200ff081b82 */ /* 0x000e620000000a00 */
[----:B----4-:R-:W-:-:S02]  /*0a70*/  @P5 IADD3 R36, P0, R21, R36, RZ ;  /* 0x0000002415245210 */ /* 0x010fc40007f1e0ff */
[----:B------:R-:W-:Y:S02]  /*0a80*/  @P4 IADD3 R25, R19, R25, RZ ;  /* 0x0000001913194210 */ /* 0x000fe40007ffe0ff */
[----:B------:R-:W-:Y:S02]  /*0a90*/  @P4 SHF.L.U32 R19, R18, 0x1, RZ ;  /* 0x0000000112134819 */ /* 0x000fe400000006ff */
[----:B------:R-:W-:Y:S02]  /*0aa0*/  SHF.R.S32.HI R27, RZ, 0x1f, R23 ;  /* 0x0000001fff1b7819 */ /* 0x000fe40000011417 */
[----:B------:R-:W-:Y:S02]  /*0ab0*/  @P5 IADD3.X R37, R20, R37, RZ, P0, !PT ;  /* 0x0000002514255210 */ /* 0x000fe400007fe4ff */
[----:B------:R-:W-:Y:S01]  /*0ac0*/  @P4 SHF.L.U64.HI R20, R18, 0x1, R25 ;  /* 0x0000000112144819 */ /* 0x000fe20000010219 */
[----:B0-----:R-:W-:Y:S01]  /*0ad0*/  @P3 IMAD R18, R27, R14, RZ ;  /* 0x0000000e1b123224 */ /* 0x001fe200078e02ff */
[----:B------:R-:W-:Y:S01]  /*0ae0*/  @P4 IADD3 R34, P0, R19, R34, RZ ;  /* 0x0000002213224210 */ /* 0x000fe20007f1e0ff */
[----:B------:R-:W0:Y:S01]  /*0af0*/  @P2 LDC.64 R26, c[0x0][0x230] ;  /* 0x00008c00ff1a2b82 */ /* 0x000e220000000a00 */
[----:B------:R-:W-:Y:S01]  /*0b00*/  IADD3 R21, R3, 0x20, RZ ;  /* 0x0000002003157810 */ /* 0x000fe20007ffe0ff */
[----:B------:R-:W-:Y:S01]  /*0b10*/  @P3 IMAD R25, R23, R15, R18 ;  /* 0x0000000f17193224 */ /* 0x000fe200078e0212 */
[----:B------:R-:W-:-:S02]  /*0b20*/  @P4 IADD3.X R35, R20, R35, RZ, P0, !PT ;  /* 0x0000002314234210 */ /* 0x000fc400007fe4ff */
[----:B------:R-:W-:Y:S02]  /*0b30*/  @P4 IADD3 R32, P0, R19, R32, RZ ;  /* 0x0000002013204210 */ /* 0x000fe40007f1e0ff */
[----:B------:R-:W-:Y:S02]  /*0b40*/  @P3 MOV R18, R10 ;  /* 0x0000000a00123202 */ /* 0x000fe40000000f00 */
[----:B------:R-:W-:Y:S02]  /*0b50*/  @P3 MOV R19, R13 ;  /* 0x0000000d00133202 */ /* 0x000fe40000000f00 */
[----:B------:R-:W-:Y:S02]  /*0b60*/  SHF.R.S32.HI R29, RZ, 0x1f, R21 ;  /* 0x0000001fff1d7819 */ /* 0x000fe40000011415 */
[----:B------:R-:W-:Y:S01]  /*0b70*/  @P4 IADD3.X R33, R20, R33, RZ, P0, !PT ;  /* 0x0000002114214210 */ /* 0x000fe200007fe4ff */
[----:B------:R-:W-:Y:S01]  /*0b80*/  @P3 IMAD.WIDE.U32 R14, R23, R14, R18 ;  /* 0x0000000e170e3225 */ /* 0x000fe200078e0012 */
[----:B------:R-:W-:-:S02]  /*0b90*/  @P2 MOV R18, R10 ;  /* 0x0000000a00122202 */ /* 0x000fc40000000f00 */
[----:B------:R-:W-:Y:S01]  /*0ba0*/  @P2 MOV R19, R13 ;  /* 0x0000000d00132202 */ /* 0x000fe20000000f00 */
[-C--:B--2---:R-:W-:Y:S02]  /*0bb0*/  @P2 IMAD R22, R29, R16.reuse, RZ ;  /* 0x000000101d162224 */ /* 0x084fe400078e02ff */
[----:B------:R-:W2:Y:S02]  /*0bc0*/  @P3 LDC.64 R28, c[0x0][0x228] ;  /* 0x00008a00ff1c3b82 */ /* 0x000ea40000000a00 */
[C---:B------:R-:W-:Y:S01]  /*0bd0*/  @P2 IMAD R23, R21.reuse, R17, R22 ;  /* 0x0000001115172224 */ /* 0x040fe200078e0216 */
[C---:B------:R-:W-:Y:S01]  /*0be0*/  @P3 SHF.L.U32 R17, R14.reuse, 0x1, RZ ;  /* 0x000000010e113819 */ /* 0x040fe200000006ff */
[----:B------:R-:W-:Y:S01]  /*0bf0*/  @P2 IMAD.WIDE.U32 R18, R21, R16, R18 ;  /* 0x0000001015122225 */ /* 0x000fe200078e0012 */
[----:B------:R-:W-:Y:S02]  /*0c00*/  @P3 IADD3 R21, R15, R25, RZ ;  /* 0x000000190f153210 */ /* 0x000fe40007ffe0ff */
[----:B------:R-:W-:Y:S01]  /*0c10*/  @P3 IADD3 R30, P0, R17, R30, RZ ;  /* 0x0000001e111e3210 */ /* 0x000fe20007f1e0ff */
[----:B------:R-:W3:Y:S01]  /*0c20*/  @P2 LDC.64 R24, c[0x0][0x228] ;  /* 0x00008a00ff182b82 */ /* 0x000ee20000000a00 */
[----:B------:R-:W-:Y:S01]  /*0c30*/  @P3 SHF.L.U64.HI R20, R14, 0x1, R21 ;  /* 0x000000010e143819 */ /* 0x000fe20000010215 */
[----:B-1----:R-:W-:Y:S01]  /*0c40*/  @P1 IMAD R14, R61, R8, RZ ;  /* 0x000000083d0e1224 */ /* 0x002fe200078e02ff */
[----:B------:R-:W-:-:S02]  /*0c50*/  @P2 IADD3 R15, R19, R23, RZ ;  /* 0x00000017130f2210 */ /* 0x000fc40007ffe0ff */
[----:B------:R-:W-:Y:S01]  /*0c60*/  @P2 SHF.L.U32 R19, R18, 0x1, RZ ;  /* 0x0000000112132819 */ /* 0x000fe200000006ff */
[----:B------:R-:W-:Y:S01]  /*0c70*/  @P1 IMAD R21, R60, R9, R14 ;  /* 0x000000093c151224 */ /* 0x000fe200078e020e */
[----:B------:R-:W-:Y:S01]  /*0c80*/  @P2 SHF.L.U64.HI R18, R18, 0x1, R15 ;  /* 0x0000000112122819 */ /* 0x000fe2000001020f */
[----:B------:R-:W1:Y:S01]  /*0c90*/  @P1 LDC.64 R22, c[0x0][0x230] ;  /* 0x00008c00ff161b82 */ /* 0x000e620000000a00 */
[----:B------:R-:W-:Y:S02]  /*0ca0*/  @P1 MOV R14, R10 ;  /* 0x0000000a000e1202 */ /* 0x000fe40000000f00 */
[----:B------:R-:W-:Y:S02]  /*0cb0*/  @P1 MOV R15, R13 ;  /* 0x0000000d000f1202 */ /* 0x000fe40000000f00 */
[----:B------:R-:W-:Y:S01]  /*0cc0*/  @P3 IADD3.X R31, R20, R31, RZ, P0, !PT ;  /* 0x0000001f141f3210 */ /* 0x000fe200007fe4ff */
[----:B------:R-:W-:Y:S01]  /*0cd0*/  @P1 IMAD.WIDE.U32 R8, R60, R8, R14 ;  /* 0x000000083c081225 */ /* 0x000fe200078e000e */
[----:B--2---:R-:W-:Y:S01]  /*0ce0*/  @P3 IADD3 R28, P0, R17, R28, RZ ;  /* 0x0000001c111c3210 */ /* 0x004fe20007f1e0ff */
[----:B------:R-:W2:Y:S03]  /*0cf0*/  LDC R14, c[0x0][0x2ac] ;  /* 0x0000ab00ff0e7b82 */ /* 0x000ea60000000800 */
[----:B------:R-:W-:-:S02]  /*0d00*/  @P1 IADD3 R9, R9, R21, RZ ;  /* 0x0000001509091210 */ /* 0x000fc40007ffe0ff */
[----:B------:R-:W-:Y:S02]  /*0d10*/  @P3 IADD3.X R29, R20, R29, RZ, P0, !PT ;  /* 0x0000001d141d3210 */ /* 0x000fe400007fe4ff */
[C---:B------:R-:W-:Y:S01]  /*0d20*/  @P1 SHF.L.U64.HI R20, R8.reuse, 0x1, R9 ;  /* 0x0000000108141819 */ /* 0x040fe20000010209 */
[----:B------:R-:W4:Y:S01]  /*0d30*/  @P1 LDC.64 R16, c[0x0][0x228] ;  /* 0x00008a00ff101b82 */ /* 0x000f220000000a00 */
[----:B------:R-:W-:Y:S01]  /*0d40*/  @P1 SHF.L.U32 R15, R8, 0x1, RZ ;  /* 0x00000001080f1819 */ /* 0x000fe200000006ff */
[----:B------:R-:W-:Y:S01]  /*0d50*/  IMAD.WIDE.U32 R8, R2, 0x5397829d, RZ ;  /* 0x5397829d02087825 */ /* 0x000fe200078e00ff */
[----:B0-----:R-:W-:-:S04]  /*0d60*/  @P2 IADD3 R26, P0, R19, R26, RZ ;  /* 0x0000001a131a2210 */ /* 0x001fc80007f1e0ff */
[C---:B------:R-:W-:Y:S02]  /*0d70*/  @P2 IADD3.X R27, R18.reuse, R27, RZ, P0, !PT ;  /* 0x0000001b121b2210 */ /* 0x040fe400007fe4ff */
[----:B---3--:R-:W-:Y:S02]  /*0d80*/  @P2 IADD3 R24, P0, R19, R24, RZ ;  /* 0x0000001813182210 */ /* 0x008fe40007f1e0ff */
[----:B------:R-:W-:Y:S02]  /*0d90*/  SHF.R.U32.HI R9, RZ, 0x4, R9 ;  /* 0x00000004ff097819 */ /* 0x000fe40000011609 */
[----:B------:R-:W-:Y:S02]  /*0da0*/  @P2 IADD3.X R25, R18, R25, RZ, P0, !PT ;  /* 0x0000001912192210 */ /* 0x000fe400007fe4ff */
[----:B-1----:R-:W-:Y:S01]  /*0db0*/  @P1 IADD3 R22, P0, R15, R22, RZ ;  /* 0x000000160f161210 */ /* 0x002fe20007f1e0ff */
[----:B--2---:R-:W-:-:S03]  /*0dc0*/  IMAD R14, R14, UR7, R9 ;  /* 0x000000070e0e7c24 */ /* 0x004fc6000f8e0209 */
[----:B------:R-:W-:Y:S02]  /*0dd0*/  @P1 IADD3.X R23, R20, R23, RZ, P0, !PT ;  /* 0x0000001714171210 */ /* 0x000fe400007fe4ff */
[----:B------:R-:W-:Y:S02]  /*0de0*/  IADD3 R14, R14, 0x30, RZ ;  /* 0x000000300e0e7810 */ /* 0x000fe40007ffe0ff */
[----:B----4-:R-:W-:-:S04]  /*0df0*/  @P1 IADD3 R16, P0, R15, R16, RZ ;  /* 0x000000100f101210 */ /* 0x010fc80007f1e0ff */
[----:B------:R-:W-:Y:S02]  /*0e00*/  @P1 IADD3.X R17, R20, R17, RZ, P0, !PT ;  /* 0x0000001114111210 */ /* 0x000fe400007fe4ff */
[----:B------:R-:W-:Y:S02]  /*0e10*/  ISETP.GE.U32.AND P0, PT, R14, UR12, PT ;  /* 0x0000000c0e007c0c */ /* 0x000fe4000bf06070 */
[----:B------:R-:W-:Y:S02]  /*0e20*/  SHF.R.S32.HI R14, RZ, 0x1f, R14 ;  /* 0x0000001fff0e7819 */ /* 0x000fe4000001140e */
[----:B------:R-:W-:Y:S02]  /*0e30*/  CS2R R38, SRZ ;  /* 0x0000000000267805 */ /* 0x000fe4000001ff00 */
[----:B------:R-:W-:Y:S01]  /*0e40*/  MOV R49, RZ ;  /* 0x000000ff00317202 */ /* 0x000fe20000000f00 */
[----:B------:R-:W-:Y:S01]  /*0e50*/  BSSY B0, `(.L_x_1190) ;  /* 0x0000052000007945 */ /* 0x000fe20003800000 */
[----:B------:R-:W-:Y:S01]  /*0e60*/  ISETP.GE.AND.EX P0, PT, R14, UR13, PT, P0 ;  /* 0x0000000d0e007c0c */ /* 0x000fe2000bf06300 */
[----:B------:R-:W5:Y:S03]  /*0e70*/  @P1 LDG.E R43, desc[UR8][R16.64] ;  /* 0x00000008102b1981 */ /* 0x000f66000c1e1900 */
[----:B------:R-:W-:Y:S01]  /*0e80*/  ISETP.LT.U32.AND P0, PT, R2, 0x188, !P0 ;  /* 0x000001880200780c */ /* 0x000fe20004701070 */
[----:B------:R-:W5:-:S12]  /*0e90*/  @P3 LDG.E R38, desc[UR8][R30.64] ;  /* 0x000000081e263981 */ /* 0x000f58000c1e1900 */
        /* <DEDUP_REMOVED lines=15> */
[----:B------:R-:W-:-:S03]  /*0f90*/  MOV R8, RZ ;  /* 0x000000ff00087202 */ /* 0x000fc60000000f00 */
[----:B------:R-:W5:Y:S04]  /*0fa0*/  @P0 LDG.E R42, desc[UR8][R18.64] ;  /* 0x00000008122a0981 */ /* 0x000f68000c1e1900 */
[----:B------:R0:W5:Y:S01]  /*0fb0*/  @P0 LDG.E R8, desc[UR8][R14.64] ;  /* 0x000000080e080981 */ /* 0x000162000c1e1900 */
[----:B------:R-:W-:-:S04]  /*0fc0*/  ISETP.GE.U32.AND P0, PT, R52, UR12, PT ;  /* 0x0000000c34007c0c */ /* 0x000fc8000bf06070 */
[----:B------:R-:W-:-:S04]  /*0fd0*/  ISETP.GE.AND.EX P0, PT, R62, UR13, PT, P0 ;  /* 0x0000000d3e007c0c */ /* 0x000fc8000bf06300 */
[----:B------:R-:W-:-:S13]  /*0fe0*/  ISETP.LT.U32.AND P0, PT, R2, 0x188, !P0 ;  /* 0x000001880200780c */ /* 0x000fda0004701070 */
[----:B0-----:R-:W0:Y:S01]  /*0ff0*/  @P0 LDC.64 R14, c[0x0][0x288] ;  /* 0x0000a200ff0e0b82 */ /* 0x001e220000000a00 */
[----:B------:R-:W-:Y:S02]  /*1000*/  @P0 MOV R20, R10 ;  /* 0x0000000a00140202 */ /* 0x000fe40000000f00 */
[----:B------:R-:W-:-:S05]  /*1010*/  @P0 MOV R21, R13 ;  /* 0x0000000d00150202 */ /* 0x000fca0000000f00 */
[----:B------:R-:W1:Y:S01]  /*1020*/  @P0 LDC.64 R18, c[0x0][0x230] ;  /* 0x00008c00ff120b82 */ /* 0x000e620000000a00 */
[-C--:B0-----:R-:W-:Y:S02]  /*1030*/  @P0 IMAD R9, R62, R14.reuse, RZ ;  /* 0x0000000e3e090224 */ /* 0x081fe400078e02ff */
[----:B------:R-:W-:-:S04]  /*1040*/  @P0 IMAD.WIDE.U32 R20, R52, R14, R20 ;  /* 0x0000000e34140225 */ /* 0x000fc800078e0014 */
[----:B------:R-:W-:-:S05]  /*1050*/  @P0 IMAD R9, R52, R15, R9 ;  /* 0x0000000f34090224 */ /* 0x000fca00078e0209 */
        /* <DEDUP_REMOVED lines=8> */
[----:B------:R-:W0:Y:S02]  /*10e0*/  LDC.64 R14, c[0x0][0x248] ;  /* 0x00009200ff0e7b82 */ /* 0x000e240000000a00 */
[----:B0-----:R-:W-:-:S06]  /*10f0*/  IMAD.WIDE R14, R6, 0x8, R14 ;  /* 0x00000008060e7825 */ /* 0x001fcc00078e020e */
[----:B------:R-:W2:Y:S01]  /*1100*/  LDG.E.64 R14, desc[UR8][R14.64] ;  /* 0x000000080e0e7981 */ /* 0x000ea2000c1e1b00 */
[----:B------:R-:W-:-:S13]  /*1110*/  LOP3.LUT P6, RZ, R7, 0x2, RZ, 0xc0, !PT ;  /* 0x0000000207ff7812 */ /* 0x000fda00078cc0ff */
[----:B------:R0:W5:Y:S04]  /*1120*/  @P6 LDG.E R39, desc[UR8][R46.64] ;  /* 0x000000082e276981 */ /* 0x000168000c1e1900 */
[----:B------:R1:W5:Y:S01]  /*1130*/  @P6 LDG.E R49, desc[UR8][R40.64] ;  /* 0x0000000828316981 */ /* 0x000362000c1e1900 */
[----:B0-----:R-:W-:Y:S02]  /*1140*/  CS2R R46, SRZ ;  /* 0x00000000002e7805 */ /* 0x001fe4000001ff00 */
[----:B-1----:R-:W-:-:S04]  /*1150*/  CS2R R40, SRZ ;  /* 0x0000000000287805 */ /* 0x002fc8000001ff00 */
[----:B------:R0:W5:Y:S04]  /*1160*/  @P5 LDG.E R47, desc[UR8][R36.64] ;  /* 0x00000008242f5981 */ /* 0x000168000c1e1900 */
[----:B------:R1:W5:Y:S04]  /*1170*/  @P5 LDG.E R40, desc[UR8][R44.64] ;  /* 0x000000082c285981 */ /* 0x000368000c1e1900 */
[----:B------:R-:W5:Y:S01]  /*1180*/  @P4 LDG.E R46, desc[UR8][R32.64] ;  /* 0x00000008202e4981 */ /* 0x000f62000c1e1900 */
[----:B0-----:R-:W-:-:S03]  /*1190*/  CS2R R36, SRZ ;  /* 0x0000000000247805 */ /* 0x001fc6000001ff00 */
[----:B------:R-:W5:Y:S01]  /*11a0*/  @P0 LDG.E R41, desc[UR8][R20.64] ;  /* 0x0000000814290981 */ /* 0x000f62000c1e1900 */
[----:B-1----:R-:W-:-:S03]  /*11b0*/  CS2R R44, SRZ ;  /* 0x00000000002c7805 */ /* 0x002fc6000001ff00 */
[----:B------:R0:W5:Y:S04]  /*11c0*/  @P4 LDG.E R37, desc[UR8][R34.64] ;  /* 0x0000000822254981 */ /* 0x000168000c1e1900 */
[----:B------:R-:W5:Y:S04]  /*11d0*/  @P2 LDG.E R44, desc[UR8][R24.64] ;  /* 0x00000008182c2981 */ /* 0x000f68000c1e1900 */
[----:B------:R-:W5:Y:S01]  /*11e0*/  @P1 LDG.E R36, desc[UR8][R22.64] ;  /* 0x0000000816241981 */ /* 0x000f62000c1e1900 */
[----:B0-----:R-:W-:-:S03]  /*11f0*/  CS2R R34, SRZ ;  /* 0x0000000000227805 */ /* 0x001fc6000001ff00 */
[----:B------:R-:W5:Y:S04]  /*1200*/  @P3 LDG.E R45, desc[UR8][R28.64] ;  /* 0x000000081c2d3981 */ /* 0x000f68000c1e1900 */
[----:B------:R-:W5:Y:S04]  /*1210*/  @P2 LDG.E R35, desc[UR8][R26.64] ;  /* 0x000000081a232981 */ /* 0x000f68000c1e1900 */
[----:B------:R0:W5:Y:S01]  /*1220*/  @P0 LDG.E R34, desc[UR8][R18.64] ;  /* 0x0000000812220981 */ /* 0x000162000c1e1900 */
[----:B------:R-:W-:Y:S02]  /*1230*/  MOV R9, 0x3f800000 ;  /* 0x3f80000000097802 */ /* 0x000fe40000000f00 */
[----:B------:R-:W-:-:S02]  /*1240*/  CS2R R16, SRZ ;  /* 0x0000000000107805 */ /* 0x000fc4000001ff00 */
[----:B0-----:R-:W-:Y:S01]  /*1250*/  CS2R R18, SRZ ;  /* 0x0000000000127805 */ /* 0x001fe2000001ff00 */
[----:B--2---:R-:W-:-:S05]  /*1260*/  FFMA.FTZ R28, -R14, R14, R15 ;  /* 0x0000000e0e1c7223 */ /* 0x004fca000001010f */
[----:B------:R-:W-:-:S13]  /*1270*/  FSETP.GTU.FTZ.AND P0, PT, R28, RZ, PT ;  /* 0x000000ff1c00720b */ /* 0x000fda0003f1c000 */
[----:B------:R-:W0:Y:S02]  /*1280*/  @P0 LDC R15, c[0x0][0x250] ;  /* 0x00009400ff0f0b82 */ /* 0x000e240000000800 */
[----:B0-----:R-:W-:-:S04]  /*1290*/  @P0 FADD.FTZ R15, R28, R15 ;  /* 0x0000000f1c0f0221 */ /* 0x001fc80000010000 */
[----:B------:R0:W1:Y:S01]  /*12a0*/  @P0 MUFU.RSQ R9, R15 ;  /* 0x0000000f00090308 */ /* 0x0000620000001400 */
[----:B------:R-:W-:-:S13]  /*12b0*/  ISETP.GT.U32.AND P0, PT, R2, 0x187, PT ;  /* 0x000001870200780c */ /* 0x000fda0003f04070 */
[----:B0-----:R-:W-:Y:S05]  /*12c0*/  @P0 BRA `(.L_x_1191) ;  /* 0x0000000000280947 */ /* 0x001fea0003800000 */
        /* <DEDUP_REMOVED lines=9> */
[----:B--2---:R-:W5:Y:S02]  /*1360*/  LDG.E.64 R16, desc[UR8][R16.64] ;  /* 0x0000000810107981 */ /* 0x004f64000c1e1b00 */
.L_x_1191:
[----:B------:R-:W-:Y:S05]  /*1370*/  BSYNC B0 ;  /* 0x0000000000007941 */ /* 0x000fea0003800000 */
.L_x_1190:
[----:B------:R-:W-:Y:S01]  /*1380*/  ISETP.NE.AND P0, PT, RZ, UR10, PT ;  /* 0x0000000aff007c0c */ /* 0x000fe2000bf05270 */
[--C-:B-----5:R-:W-:Y:S01]  /*1390*/  HADD2.F32 R15, -RZ, R39.reuse.H0_H0 ;  /* 0x20000027ff0f7230 */ /* 0x120fe20000004100 */
[----:B------:R-:W-:Y:S01]  /*13a0*/  LOP3.LUT R7, R7, 0xfffffffb, RZ, 0xc0, !PT ;  /* 0xfffffffb07077812 */ /* 0x000fe200078ec0ff */
[----:B------:R-:W-:Y:S02]  /*13b0*/  HADD2.F32 R21, -RZ, R39.H1_H1 ;  /* 0x30000027ff157230 */ /* 0x000fe40000004100 */
[--C-:B------:R-:W-:Y:S02]  /*13c0*/  HADD2.F32 R22, -RZ, R49.reuse.H0_H0 ;  /* 0x20000031ff167230 */ /* 0x100fe40000004100 */
[C---:B------:R-:W-:Y:S01]  /*13d0*/  FADD.FTZ R20, -R14.reuse, R15 ;  /* 0x0000000f0e147221 */ /* 0x040fe20000010100 */
[----:B------:R-:W-:Y:S01]  /*13e0*/  FADD.FTZ R24, -R14, R21 ;  /* 0x000000150e187221 */ /* 0x000fe20000010100 */
[----:B------:R-:W-:Y:S02]  /*13f0*/  HADD2.F32 R21, -RZ, R49.H1_H1 ;  /* 0x30000031ff157230 */ /* 0x000fe40000004100 */
[-C--:B-1----:R-:W-:Y:S01]  /*1400*/  FMUL.FTZ R15, R20, R9.reuse ;  /* 0x00000009140f7220 */ /* 0x082fe20000410000 */
[----:B------:R-:W-:Y:S01]  /*1410*/  FMUL.FTZ R20, R24, R9 ;  /* 0x0000000918147220 */ /* 0x000fe20000410000 */
        /* <DEDUP_REMOVED lines=20> */
.L_x_1192:
[----:B------:R-:W-:Y:S01]  /*1560*/  FMUL.FTZ R24, R22, R16 ;  /* 0x0000001016187220 */ /* 0x000fe20000410000 */
[--C-:B------:R-:W-:Y:S02]  /*1570*/  HADD2.F32 R27, -RZ, R40.reuse.H0_H0 ;  /* 0x20000028ff1b7230 */ /* 0x100fe40000004100 */
[----:B------:R-:W-:Y:S01]  /*1580*/  FMUL.FTZ R25, R21, R17 ;  /* 0x0000001115197220 */ /* 0x000fe20000410000 */
[----:B------:R-:W-:Y:S02]  /*1590*/  HADD2.F32 R29, -RZ, R40.H1_H1 ;  /* 0x30000028ff1d7230 */ /* 0x000fe40000004100 */
[----:B------:R-:W-:Y:S01]  /*15a0*/  FFMA.FTZ R23, R15, R24, RZ ;  /* 0x000000180f177223 */ /* 0x000fe200000100ff */
[----:B------:R-:W-:Y:S01]  /*15b0*/  FADD.FTZ R24, RZ, R24 ;  /* 0x00000018ff187221 */ /* 0x000fe20000010000 */
[C---:B------:R-:W-:Y:S01]  /*15c0*/  FADD.FTZ R26, -R14.reuse, R27 ;  /* 0x0000001b0e1a7221 */ /* 0x040fe20000010100 */
[--C-:B------:R-:W-:Y:S02]  /*15d0*/  HADD2.F32 R27, -RZ, R47.reuse.H0_H0 ;  /* 0x2000002fff1b7230 */ /* 0x100fe40000004100 */
[----:B------:R-:W-:Y:S01]  /*15e0*/  FADD.FTZ R28, -R14, R29 ;  /* 0x0000001d0e1c7221 */ /* 0x000fe20000010100 */
[----:B------:R-:W-:Y:S01]  /*15f0*/  FFMA.FTZ R23, R20, R25, R23 ;  /* 0x0000001914177223 */ /* 0x000fe20000010017 */
[----:B------:R-:W-:Y:S01]  /*1600*/  FADD.FTZ R24, R25, R24 ;  /* 0x0000001819187221 */ /* 0x000fe20000010000 */
[-C--:B------:R-:W-:Y:S01]  /*1610*/  FMUL.FTZ R25, R26, R9.reuse ;  /* 0x000000091a197220 */ /* 0x080fe20000410000 */
[----:B------:R-:W-:Y:S01]  /*1620*/  FMUL.FTZ R26, R28, R9 ;  /* 0x000000091c1a7220 */ /* 0x000fe20000410000 */
[----:B------:R-:W-:Y:S01]  /*1630*/  FFMA.FTZ R28, R15, R22, RZ ;  /* 0x000000160f1c7223 */ /* 0x000fe200000100ff */
[----:B------:R-:W-:Y:S01]  /*1640*/  HADD2.F32 R15, -RZ, R47.H1_H1 ;  /* 0x3000002fff0f7230 */ /* 0x000fe20000004100 */
        /* <DEDUP_REMOVED lines=19> */
.L_x_1193:
[----:B------:R-:W-:Y:S01]  /*1780*/  FADD.FTZ R22, RZ, R22 ;  /* 0x00000016ff167221 */ /* 0x000fe20000010000 */
[----:B------:R-:W-:Y:S01]  /*1790*/  FMUL.FTZ R30, R27, R16 ;  /* 0x000000101b1e7220 */ /* 0x000fe20000410000 */
[C---:B------:R-:W-:Y:S02]  /*17a0*/  FFMA.FTZ R28, R25.reuse, R27, R28 ;  /* 0x0000001b191c7223 */ /* 0x040fe4000001001c */
[----:B------:R-:W-:Y:S01]  /*17b0*/  FADD.FTZ R27, R22, R27 ;  /* 0x0000001b161b7221 */ /* 0x000fe20000010000 */
[----:B------:R-:W-:Y:S01]  /*17c0*/  FFMA.FTZ R23, R25, R30, R23 ;  /* 0x0000001e19177223 */ /* 0x000fe20000010017 */
[----:B------:R-:W-:Y:S01]  /*17d0*/  FFMA.FTZ R25, R20, R21, RZ ;  /* 0x0000001514197223 */ /* 0x000fe200000100ff */
[----:B------:R-:W-:Y:S01]  /*17e0*/  FADD.FTZ R22, RZ, R21 ;  /* 0x00000015ff167221 */ /* 0x000fe20000010000 */
[----:B------:R-:W-:Y:S02]  /*17f0*/  FADD.FTZ R24, R24, R30 ;  /* 0x0000001e18187221 */ /* 0x000fe40000010000 */
[----:B------:R-:W-:Y:S01]  /*1800*/  FFMA.FTZ R20, R26, R15, R25 ;  /* 0x0000000f1a147223 */ /* 0x000fe20000010019 */
[----:B------:R-:W-:Y:S01]  /*1810*/  FADD.FTZ R21, R22, R15 ;  /* 0x0000000f16157221 */ /* 0x000fe20000010000 */
[----:B------:R-:W-:Y:S01]  /*1820*/  FMUL.FTZ R15, R15, R17 ;  /* 0x000000110f0f7220 */ /* 0x000fe20000410000 */
[----:B------:R-:W-:-:S03]  /*1830*/  HADD2.F32 R25, -RZ, R37.H1_H1 ;  /* 0x30000025ff197230 */ /* 0x000fc60000004100 */
[----:B------:R-:W-:Y:S01]  /*1840*/  FFMA.FTZ R26, R26, R15, R23 ;  /* 0x0000000f1a1a7223 */ /* 0x000fe20000010017 */
[----:B------:R-:W-:Y:S02]  /*1850*/  HADD2.F32 R23, -RZ, R37.H0_H0 ;  /* 0x20000025ff177230 */ /* 0x000fe40000004100 */
[C---:B------:R-:W-:Y:S01]  /*1860*/  FADD.FTZ R30, -R14.reuse, R25 ;  /* 0x000000190e1e7221 */ /* 0x040fe20000010100 */
[----:B------:R-:W-:Y:S01]  /*1870*/  FADD.FTZ R15, R15, R24 ;  /* 0x000000180f0f7221 */ /* 0x000fe20000010000 */
[--C-:B------:R-:W-:Y:S02]  /*1880*/  HADD2.F32 R24, -RZ, R46.reuse.H0_H0 ;  /* 0x2000002eff187230 */ /* 0x100fe40000004100 */
[----:B------:R-:W-:Y:S01]  /*1890*/  FADD.FTZ R22, -R14, R23 ;  /* 0x000000170e167221 */ /* 0x000fe20000010100 */
[----:B------:R-:W-:-:S03]  /*18a0*/  HADD2.F32 R23, -RZ, R46.H1_H1 ;  /* 0x3000002eff177230 */ /* 0x000fc60000004100 */
[-C--:B------:R-:W-:Y:S01]  /*18b0*/  FMUL.FTZ R25, R22, R9.reuse ;  /* 0x0000000916197220 */ /* 0x080fe20000410000 */
[----:B------:R-:W-:Y:S01]  /*18c0*/  FMUL.FTZ R22, R30, R9 ;  /* 0x000000091e167220 */ /* 0x000fe20000410000 */
        /* <DEDUP_REMOVED lines=19> */
.L_x_1194:
[----:B------:R-:W-:Y:S01]  /*1a00*/  FMUL.FTZ R29, R24, R16 ;  /* 0x00000010181d7220 */ /* 0x000fe20000410000 */
[----:B------:R-:W-:Y:S01]  /*1a10*/  FADD.FTZ R27, R27, R24 ;  /* 0x000000181b1b7221 */ /* 0x000fe20000010000 */
[----:B------:R-:W-:Y:S01]  /*1a20*/  FFMA.FTZ R28, R25, R24, R28 ;  /* 0x00000018191c7223 */ /* 0x000fe2000001001c */
[----:B------:R-:W-:Y:S01]  /*1a30*/  FMUL.FTZ R24, R23, R17 ;  /* 0x0000001117187220 */ /* 0x000fe20000410000 */
[----:B------:R-:W-:Y:S01]  /*1a40*/  FFMA.FTZ R25, R25, R29, R26 ;  /* 0x0000001d19197223 */ /* 0x000fe2000001001a */
[----:B------:R-:W-:Y:S01]  /*1a50*/  FADD.FTZ R21, R21, R23 ;  /* 0x0000001715157221 */ /* 0x000fe20000010000 */
[C---:B------:R-:W-:Y:S01]  /*1a60*/  FFMA.FTZ R20, R22.reuse, R23, R20 ;  /* 0x0000001716147223 */ /* 0x040fe20000010014 */
[--C-:B------:R-:W-:Y:S02]  /*1a70*/  HADD2.F32 R23, -RZ, R38.reuse.H0_H0 ;  /* 0x20000026ff177230 */ /* 0x100fe40000004100 */
[----:B------:R-:W-:Y:S01]  /*1a80*/  FFMA.FTZ R22, R22, R24, R25 ;  /* 0x0000001816167223 */ /* 0x000fe20000010019 */
[----:B------:R-:W-:-:S02]  /*1a90*/  HADD2.F32 R25, -RZ, R38.H1_H1 ;  /* 0x30000026ff197230 */ /* 0x000fc40000004100 */
[----:B------:R-:W-:Y:S01]  /*1aa0*/  FADD.FTZ R15, R15, R29 ;  /* 0x0000001d0f0f7221 */ /* 0x000fe20000010000 */
[C---:B------:R-:W-:Y:S01]  /*1ab0*/  FADD.FTZ R26, -R14.reuse, R23 ;  /* 0x000000170e1a7221 */ /* 0x040fe20000010100 */
[--C-:B------:R-:W-:Y:S02]  /*1ac0*/  HADD2.F32 R23, -RZ, R45.reuse.H1_H1 ;  /* 0x3000002dff177230 */ /* 0x100fe40000004100 */
[----:B------:R-:W-:Y:S01]  /*1ad0*/  FADD.FTZ R30, -R14, R25 ;  /* 0x000000190e1e7221 */ /* 0x000fe20000010100 */
[----:B------:R-:W-:Y:S01]  /*1ae0*/  FADD.FTZ R15, R24, R15 ;  /* 0x0000000f180f7221 */ /* 0x000fe20000010000 */
[-C--:B------:R-:W-:Y:S01]  /*1af0*/  FMUL.FTZ R25, R26, R9.reuse ;  /* 0x000000091a197220 */ /* 0x080fe20000410000 */
[----:B------:R-:W-:Y:S02]  /*1b00*/  HADD2.F32 R26, -RZ, R45.H0_H0 ;  /* 0x2000002dff1a7230 */ /* 0x000fe40000004100 */
        /* <DEDUP_REMOVED lines=20> */
.L_x_1195:
[----:B------:R-:W-:Y:S01]  /*1c50*/  FMUL.FTZ R29, R26, R16 ;  /* 0x000000101a1d7220 */ /* 0x000fe20000410000 */
[----:B------:R-:W-:Y:S01]  /*1c60*/  FFMA.FTZ R28, R25, R26, R28 ;  /* 0x0000001a191c7223 */ /* 0x000fe2000001001c */
[----:B------:R-:W-:Y:S01]  /*1c70*/  FADD.FTZ R21, R21, R23 ;  /* 0x0000001715157221 */ /* 0x000fe20000010000 */
[C---:B------:R-:W-:Y:S01]  /*1c80*/  FFMA.FTZ R20, R24.reuse, R23, R20 ;  /* 0x0000001718147223 */ /* 0x040fe20000010014 */
[----:B------:R-:W-:Y:S01]  /*1c90*/  FFMA.FTZ R25, R25, R29, R22 ;  /* 0x0000001d19197223 */ /* 0x000fe20000010016 */
[----:B------:R-:W-:Y:S01]  /*1ca0*/  FMUL.FTZ R22, R23, R17 ;  /* 0x0000001117167220 */ /* 0x000fe20000410000 */
[--C-:B------:R-:W-:Y:S02]  /*1cb0*/  HADD2.F32 R23, -RZ, R35.reuse.H0_H0 ;  /* 0x20000023ff177230 */ /* 0x100fe40000004100 */
[----:B------:R-:W-:Y:S01]  /*1cc0*/  FADD.FTZ R27, R27, R26 ;  /* 0x0000001a1b1b7221 */ /* 0x000fe20000010000 */
[----:B------:R-:W-:Y:S01]  /*1cd0*/  FADD.FTZ R15, R15, R29 ;  /* 0x0000001d0f0f7221 */ /* 0x000fe20000010000 */
[----:B------:R-:W-:Y:S01]  /*1ce0*/  FFMA.FTZ R24, R24, R22, R25 ;  /* 0x0000001618187223 */ /* 0x000fe20000010019 */
[----:B------:R-:W-:-:S02]  /*1cf0*/  HADD2.F32 R25, -RZ, R35.H1_H1 ;  /* 0x30000023ff197230 */ /* 0x000fc40000004100 */
[----:B------:R-:W-:Y:S01]  /*1d00*/  FADD.FTZ R26, -R14, R23 ;  /* 0x000000170e1a7221 */ /* 0x000fe20000010100 */
[----:B------:R-:W-:Y:S01]  /*1d10*/  FADD.FTZ R15, R22, R15 ;  /* 0x0000000f160f7221 */ /* 0x000fe20000010000 */
[--C-:B------:R-:W-:Y:S02]  /*1d20*/  HADD2.F32 R23, -RZ, R44.reuse.H1_H1 ;  /* 0x3000002cff177230 */ /* 0x100fe40000004100 */
[----:B------:R-:W-:Y:S01]  /*1d30*/  FADD.FTZ R30, -R14, R25 ;  /* 0x000000190e1e7221 */ /* 0x000fe20000010100 */
        /* <DEDUP_REMOVED lines=22> */
.L_x_1196:
        /* <DEDUP_REMOVED lines=37> */
.L_x_1197:
[----:B------:R-:W-:Y:S01]  /*20f0*/  FMUL.FTZ R29, R26, R16 ;  /* 0x000000101a1d7220 */ /* 0x000fe20000410000 */
[----:B------:R-:W-:Y:S01]  /*2100*/  FFMA.FTZ R28, R25, R26, R28 ;  /* 0x0000001a191c7223 */ /* 0x000fe2000001001c */
[C---:B------:R-:W-:Y:S01]  /*2110*/  FFMA.FTZ R20, R24.reuse, R23, R20 ;  /* 0x0000001718147223 */ /* 0x040fe20000010014 */
[----:B------:R-:W-:Y:S01]  /*2120*/  FADD.FTZ R21, R21, R23 ;  /* 0x0000001715157221 */ /* 0x000fe20000010000 */
        /* <DEDUP_REMOVED lines=9> */
[--C-:B------:R-:W-:Y:S02]  /*21c0*/  HADD2.F32 R29, -RZ, R42.reuse.H0_H0 ;  /* 0x2000002aff1d7230 */ /* 0x100fe40000004100 */
[----:B------:R-:W-:Y:S01]  /*21d0*/  FADD.FTZ R30, -R14, R25 ;  /* 0x000000190e1e7221 */ /* 0x000fe20000010100 */
[-C--:B------:R-:W-:Y:S01]  /*21e0*/  FMUL.FTZ R25, R26, R9.reuse ;  /* 0x000000091a197220 */ /* 0x080fe20000410000 */
[----:B------:R-:W-:Y:S02]  /*21f0*/  HADD2.F32 R23, -RZ, R42.H1_H1 ;  /* 0x3000002aff177230 */ /* 0x000fe40000004100 */
        /* <DEDUP_REMOVED lines=20> */
.L_x_1198:
        /* <DEDUP_REMOVED lines=37> */
.L_x_1199:
        /* <DEDUP_REMOVED lines=11> */
[----:B------:R-:W-:Y:S01]  /*2640*/  FFMA.FTZ R24, R23, R15, R28 ;  /* 0x0000000f17187223 */ /* 0x000fe2000001001c */
[----:B------:R-:W-:Y:S01]  /*2650*/  FADD.FTZ R26, R26, R15 ;  /* 0x0000000f1a1a7221 */ /* 0x000fe20000010000 */
[----:B------:R-:W1:Y:S01]  /*2660*/  SHFL.DOWN PT, R27, R32, 0x1, R4 ;  /* 0x08200000201b7989 */ /* 0x000e6200000e0004 */
[----:B------:R-:W-:Y:S01]  /*2670*/  FFMA.FTZ R25, R25, R30, R20 ;  /* 0x0000001e19197223 */ /* 0x000fe20000010014 */
[----:B------:R-:W-:Y:S02]  /*2680*/  BSSY B0, `(.L_x_1200) ;  /* 0x0000044000007945 */ /* 0x000fe40003800000 */
        /* <DEDUP_REMOVED lines=24> */
[----:B------:R-:W-:-:S03]  /*2810*/  ISETP.GT.AND P0, PT, R29, R4, PT ;  /* 0x000000041d00720c */ /* 0x000fc60003f04270 */
[----:B------:R-:W1:Y:S10]  /*2820*/  SHFL.DOWN PT, R22, R33, 0x10, R4 ;  /* 0x0a00000021167989 */ /* 0x000e7400000e0004 */
[----:B0-----:R-:W-:Y:S01]  /*2830*/  @!P0 FADD.FTZ R32, R32, R27 ;  /* 0x0000001b20208221 */ /* 0x001fe20000010000 */
[----:B------:R-:W-:Y:S01]  /*2840*/  FADD.FTZ R27, R21, R30 ;  /* 0x0000001e151b7221 */ /* 0x000fe20000010000 */
[----:B-1----:R-:W-:Y:S01]  /*2850*/  @!P0 FADD.FTZ R33, R33, R22 ;  /* 0x0000001621218221 */ /* 0x002fe20000010000 */
[----:B------:R-:W-:-:S03]  /*2860*/  ISETP.NE.AND P0, PT, R63, RZ, PT ;  /* 0x000000ff3f00720c */ /* 0x000fc60003f05270 */
[----:B------:R0:W-:Y:S10]  /*2870*/  STS.128 [R15], R24 ;  /* 0x000000180f007388 */ /* 0x0001f40000000c00 */
[----:B------:R0:W-:Y:S01]  /*2880*/  @!P0 STS.64 [R56+0x10], R32 ;  /* 0x0000102038008388 */ /* 0x0001e20000000a00 */
[----:B------:R-:W-:Y:S01]  /*2890*/  BAR.SYNC.DEFER_BLOCKING 0x0 ;  /* 0x0000000000007b1d */ /* 0x000fe20000010000 */
[----:B------:R-:W-:-:S13]  /*28a0*/  ISETP.NE.AND P0, PT, R2, RZ, PT ;  /* 0x000000ff0200720c */ /* 0x000fda0003f05270 */
[----:B0-----:R-:W-:Y:S05]  /*28b0*/  @P0 BRA `(.L_x_1201) ;  /* 0x0000000000800947 */ /* 0x001fea0003800000 */
[----:B------:R-:W-:-:S09]  /*28c0*/  ULEA UR5, UR11, UR6, 0x18 ;  /* 0x000000060b057291 */ /* 0x000fd2000f8ec03f */
[----:B------:R-:W0:Y:S04]  /*28d0*/  LDS.64 R28, [UR5+0x18] ;  /* 0x00001805ff1c7984 */ /* 0x000e280008000a00 */
[----:B------:R-:W1:Y:S01]  /*28e0*/  LDS.128 R20, [UR5+0x20] ;  /* 0x00002005ff147984 */ /* 0x000e620008000c00 */
[----:B0-----:R-:W-:Y:S01]  /*28f0*/  FADD.FTZ R31, R32, R28 ;  /* 0x0000001c201f7221 */ /* 0x001fe20000010000 */
[----:B------:R-:W-:Y:S02]  /*2900*/  FADD.FTZ R28, R33, R29 ;  /* 0x0000001d211c7221 */ /* 0x000fe40000010000 */
[----:B------:R-:W-:Y:S01]  /*2910*/  LDS.64 R32, [UR5+0x70] ;  /* 0x00007005ff207984 */ /* 0x000fe20008000a00 */
[----:B-1----:R-:W-:Y:S01]  /*2920*/  FADD.FTZ R31, R31, R20 ;  /* 0x000000141f1f7221 */ /* 0x002fe20000010000 */
[----:B------:R-:W-:-:S03]  /*2930*/  FADD.FTZ R20, R28, R21 ;  /* 0x000000151c147221 */ /* 0x000fc60000010000 */
[----:B------:R-:W-:Y:S01]  /*2940*/  FADD.FTZ R21, R31, R22 ;  /* 0x000000161f157221 */ /* 0x000fe20000010000 */
[----:B------:R-:W-:Y:S01]  /*2950*/  FADD.FTZ R20, R20, R23 ;  /* 0x0000001714147221 */ /* 0x000fe20000010000 */
[----:B------:R-:W0:Y:S02]  /*2960*/  LDS.128 R28, [UR5+0x30] ;  /* 0x00003005ff1c7984 */ /* 0x000e240008000c00 */
[----:B0-----:R-:W-:Y:S01]  /*2970*/  FADD.FTZ R21, R21, R28 ;  /* 0x0000001c15157221 */ /* 0x001fe20000010000 */
        /* <DEDUP_REMOVED lines=17> */
[----:B------:R-:W-:-:S03]  /*2a90*/  FADD.FTZ R28, R28, R23 ;  /* 0x000000171c1c7221 */ /* 0x000fc60000010000 */
[----:B------:R-:W-:Y:S01]  /*2aa0*/  FADD.FTZ R32, R29, R32 ;  /* 0x000000201d207221 */ /* 0x000fe20000010000 */
[----:B------:R-:W-:-:S07]  /*2ab0*/  FADD.FTZ R33, R28, R33 ;  /* 0x000000211c217221 */ /* 0x000fce0000010000 */
.L_x_1201:
[----:B------:R-:W-:Y:S05]  /*2ac0*/  BSYNC B0 ;  /* 0x0000000000007941 */ /* 0x000fea0003800000 */
.L_x_1200:
[----:B------:R-:W-:Y:S01]  /*2ad0*/  BAR.SYNC.DEFER_BLOCKING 0x0 ;  /* 0x0000000000007b1d */ /* 0x000fe20000010000 */
[----:B------:R-:W-:Y:S02]  /*2ae0*/  ISETP.GT.U32.AND P6, PT, R2, 0x30, PT ;  /* 0x000000300200780c */ /* 0x000fe40003fc4070 */
[----:B------:R-:W-:-:S03]  /*2af0*/  LOP3.LUT R7, R7, 0xfffffffe, RZ, 0xc0, !PT ;  /* 0xfffffffe07077812 */ /* 0x000fc600078ec0ff */
[----:B------:R-:W-:Y:S08]  /*2b00*/  BSSY B0, `(.L_x_1202) ;  /* 0x0000026000007945 */ /* 0x000ff00003800000 */
[----:B------:R-:W-:Y:S01]  /*2b10*/  @P6 LOP3.LUT R7, R7, 0x1, RZ, 0xfc, !PT ;  /* 0x0000000107076812 */ /* 0x000fe200078efcff */
[----:B------:R-:W-:Y:S06]  /*2b20*/  @P6 BRA `(.L_x_1203) ;  /* 0x00000000008c6947 */ /* 0x000fec0003800000 */
        /* <DEDUP_REMOVED lines=10> */
[----:B------:R-:W0:Y:S02]  /*2bd0*/  LDS.128 R20, [R15+0x930] ;  /* 0x000930000f147984 */ /* 0x000e240000000c00 */
[----:B0-----:R-:W-:Y:S01]  /*2be0*/  FADD.FTZ R55, R55, R20 ;  /* 0x0000001437377221 */ /* 0x001fe20000010000 */
        /* <DEDUP_REMOVED lines=16> */
[----:B------:R-:W0:Y:S01]  /*2cf0*/  LDS.128 R20, [R15+0x1570] ;  /* 0x001570000f147984 */ /* 0x000e220000000c00 */
[----:B------:R-:W-:Y:S01]  /*2d00*/  FADD.FTZ R29, R29, R26 ;  /* 0x0000001a1d1d7221 */ /* 0x000fe20000010000 */
[----:B------:R-:W-:Y:S01]  /*2d10*/  FADD.FTZ R28, R28, R27 ;  /* 0x0000001b1c1c7221 */ /* 0x000fe20000010000 */
[----:B0-----:R-:W-:Y:S01]  /*2d20*/  FADD.FTZ R24, R55, R20 ;  /* 0x0000001437187221 */ /* 0x001fe20000010000 */
[----:B------:R-:W-:Y:S01]  /*2d30*/  FADD.FTZ R25, R30, R21 ;  /* 0x000000151e197221 */ /* 0x000fe20000010000 */
[----:B------:R-:W-:Y:S01]  /*2d40*/  FADD.FTZ R26, R29, R22 ;  /* 0x000000161d1a7221 */ /* 0x000fe20000010000 */
[----:B------:R-:W-:-:S07]  /*2d50*/  FADD.FTZ R27, R28, R23 ;  /* 0x000000171c1b7221 */ /* 0x000fce0000010000 */
.L_x_1203:
[----:B------:R-:W-:Y:S05]  /*2d60*/  BSYNC B0 ;  /* 0x0000000000007941 */ /* 0x000fea0003800000 */
.L_x_1202:
[----:B------:R-:W0:Y:S01]  /*2d70*/  LDC.64 R20, c[0x0][0x268] ;  /* 0x00009a00ff147b82 */ /* 0x000e220000000a00 */
[----:B------:R-:W-:Y:S01]  /*2d80*/  IMAD R23, R48, 0x31, R2 ;  /* 0x0000003130177824 */ /* 0x000fe200078e0202 */
[----:B------:R-:W-:Y:S06]  /*2d90*/  BSSY B0, `(.L_x_1204) ;  /* 0x000000f000007945 */ /* 0x000fec0003800000 */
[----:B------:R-:W1:Y:S01]  /*2da0*/  LDC R15, c[0x0][0xc] ;  /* 0x00000300ff0f7b82 */ /* 0x000e620000000800 */
[----:B0-----:R-:W-:Y:S01]  /*2db0*/  IMAD.WIDE R20, R23, 0x4, R20 ;  /* 0x0000000417147825 */ /* 0x001fe200078e0214 */
[----:B------:R-:W-:Y:S06]  /*2dc0*/  @P6 BRA `(.L_x_1205) ;  /* 0x00000000002c6947 */ /* 0x000fec0003800000 */
[----:B------:R-:W0:Y:S01]  /*2dd0*/  LDC.64 R28, c[0x0][0x288] ;  /* 0x0000a200ff1c7b82 */ /* 0x000e220000000a00 */
[----:B------:R2:W-:Y:S01]  /*2de0*/  REDG.E.ADD.F32.FTZ.RN.STRONG.GPU desc[UR8][R20.64], R24 ;  /* 0x00000018140079a6 */ /* 0x0005e2000c10f388 */
[----:B0-----:R-:W-:-:S04]  /*2df0*/  LEA R22, P6, R28, R20, 0x2 ;  /* 0x000000141c167211 */ /* 0x001fc800078c10ff */
[----:B------:R-:W-:Y:S02]  /*2e00*/  LEA.HI.X R23, R28, R21, R29, 0x2, P6 ;  /* 0x000000151c177211 */ /* 0x000fe400030f141d */
[----:B------:R-:W-:-:S04]  /*2e10*/  LEA R28, P6, R53, R20, 0x2 ;  /* 0x00000014351c7211 */ /* 0x000fc800078c10ff */
[----:B------:R-:W-:Y:S02]  /*2e20*/  IADD3.X R29, R21, R57, RZ, P6, !PT ;  /* 0x00000039151d7210 */ /* 0x000fe400037fe4ff */
[----:B--2---:R-:W-:-:S03]  /*2e30*/  LEA R20, P6, R54, R20, 0x2 ;  /* 0x0000001436147211 */ /* 0x004fc600078c10ff */
[----:B------:R0:W-:Y:S01]  /*2e40*/  REDG.E.ADD.F32.FTZ.RN.STRONG.GPU desc[UR8][R28.64], R25 ;  /* 0x000000191c0079a6 */ /* 0x0001e2000c10f388 */
[----:B------:R-:W-:-:S03]  /*2e50*/  IADD3.X R21, R21, R58, RZ, P6, !PT ;  /* 0x0000003a15157210 */ /* 0x000fc600037fe4ff */
[----:B------:R0:W-:Y:S04]  /*2e60*/  REDG.E.ADD.F32.FTZ.RN.STRONG.GPU desc[UR8][R22.64], R26 ;  /* 0x0000001a160079a6 */ /* 0x0001e8000c10f388 */
[----:B------:R0:W-:Y:S02]  /*2e70*/  REDG.E.ADD.F32.FTZ.RN.STRONG.GPU desc[UR8][R20.64], R27 ;  /* 0x0000001b140079a6 */ /* 0x0001e4000c10f388 */
.L_x_1205:
[----:B------:R-:W-:Y:S05]  /*2e80*/  BSYNC B0 ;  /* 0x0000000000007941 */ /* 0x000fea0003800000 */
.L_x_1204:
[----:B-1----:R-:W-:-:S13]  /*2e90*/  ISETP.GE.U32.AND P6, PT, R15, 0x2, PT ;  /* 0x000000020f00780c */ /* 0x002fda0003fc6070 */
[----:B------:R-:W-:Y:S05]  /*2ea0*/  @!P6 BRA `(.L_x_1206) ;  /* 0x0000001000b4e947 */ /* 0x000fea0003800000 */
[----:B0-----:R-:W0:Y:S01]  /*2eb0*/  LDC.64 R20, c[0x0][0x258] ;  /* 0x00009600ff147b82 */ /* 0x001e220000000a00 */
        /* <DEDUP_REMOVED lines=9> */
[----:B------:R-:W0:Y:S01]  /*2f50*/  S2UR UR5, SR_CTAID.Y ;  /* 0x00000000000579c3 */ /* 0x000e220000002600 */
[----:B------:R-:W1:Y:S01]  /*2f60*/  S2R R63, SR_LANEID ;  /* 0x00000000003f7919 */ /* 0x000e620000000000 */
[----:B------:R-:W-:Y:S01]  /*2f70*/  HFMA2.MMA R26, -RZ, RZ, 0, 5.9604644775390625e-08 ;  /* 0x00000001ff1a7435 */ /* 0x000fe200000001ff */
[----:B------:R-:W-:Y:S02]  /*2f80*/  LOP3.LUT P6, RZ, R50, 0x2, RZ, 0xc0, !PT ;  /* 0x0000000232ff7812 */ /* 0x000fe400078cc0ff */
[----:B------:R-:W-:Y:S02]  /*2f90*/  P2R R28, PR, RZ, 0x1 ;  /* 0x00000001ff1c7803 */ /* 0x000fe40000000000 */
[----:B------:R-:W-:-:S05]  /*2fa0*/  SEL R29, R15, RZ, !P6 ;  /* 0x000000ff0f1d7207 */ /* 0x000fca0007000000 */
[----:B------:R-:W-:Y:S02]  /*2fb0*/  SEL R26, R26, 0xffffffff, !P6 ;  /* 0xffffffff1a1a7807 */ /* 0x000fe40007000000 */
[----:B0-----:R-:W-:Y:S01]  /*2fc0*/  MOV R0, UR5 ;  /* 0x0000000500007c02 */ /* 0x001fe20008000f00 */
[----:B------:R-:W-:Y:S02]  /*2fd0*/  VOTEU.ANY UR5, UPT, PT ;  /* 0x0000000000057886 */ /* 0x000fe400038e0100 */
[----:B------:R-:W-:Y:S02]  /*2fe0*/  UPOPC UR6, UR5 ;  /* 0x00000005000672bf */ /* 0x000fe40008000000 */
[----:B------:R-:W-:Y:S01]  /*2ff0*/  UFLO.U32 UR5, UR5 ;  /* 0x00000005000572bd */ /* 0x000fe200080e0000 */
[----:B------:R-:W-:Y:S01]  /*3000*/  ISETP.NE.AND P6, PT, R29, -0x1, PT ;  /* 0xffffffff1d00780c */ /* 0x000fe20003fc5270 */
[----:B------:R-:W-:Y:S02]  /*3010*/  IMAD R25, R5, UR7, R0 ;  /* 0x0000000705197c24 */ /* 0x000fe4000f8e0200 */
[----:B------:R-:W-:-:S02]  /*3020*/  IMAD R27, R26, UR6, RZ ;  /* 0x000000061a1b7c24 */ /* 0x000fc4000f8e02ff */
[----:B-1----:R-:W-:Y:S01]  /*3030*/  ISETP.EQ.U32.AND P0, PT, R63, UR5, PT ;  /* 0x000000053f007c0c */ /* 0x002fe2000bf02070 */
[----:B------:R-:W-:-:S05]  /*3040*/  IMAD.WIDE.U32 R24, R25, 0x8, R22 ;  /* 0x0000000819187825 */ /* 0x000fca00078e0016 */
[----:B------:R0:W-:Y:S07]  /*3050*/  STG.E.64 desc[UR8][R24.64], R32 ;  /* 0x0000002018007986 */ /* 0x0001ee000c101b08 */
[----:B------:R-:W-:Y:S06]  /*3060*/  @P0 MEMBAR.ALL.GPU ;  /* 0x0000000000000992 */ /* 0x000fec000000a000 */
[----:B------:R-:W-:-:S00]  /*3070*/  @P0 ERRBAR ;  /* 0x00000000000009ab */ /* 0x000fc00000000000 */
[----:B------:R-:W-:Y:S06]  /*3080*/  @P0 CGAERRBAR ;  /* 0x00000000000005ab */ /* 0x000fec0000000000 */
[----:B------:R0:W-:Y:S01]  /*3090*/  @P0 REDG.E.ADD.S32.STRONG.GPU desc[UR8][R20.64], R27 ;  /* 0x0000001b1400098e */ /* 0x0001e2000c10e388 */
[----:B------:R-:W-:Y:S01]  /*30a0*/  ISETP.NE.AND P0, PT, R28, RZ, PT ;  /* 0x000000ff1c00720c */ /* 0x000fe20003f05270 */
[----:B------:R-:W-:-:S12]  /*30b0*/  @!P6 BRA `(.L_x_1207) ;  /* 0x000000000014e947 */ /* 0x000fd80003800000 */
.L_x_1208:
[----:B0-----:R-:W2:Y:S04]  /*30c0*/  LDG.E.STRONG.GPU R24, desc[UR8][R20.64] ;  /* 0x0000000814187981 */ /* 0x001ea8000c1ef900 */
[----:B--2---:R-:W-:Y:S01]  /*30d0*/  CCTL.IVALL ;  /* 0x00000000ff00798f */ /* 0x004fe20002000000 */
[----:B------:R-:W-:Y:S05]  /*30e0*/  YIELD ;  /* 0x0000000000007946 */ /* 0x000fea0003800000 */
[----:B------:R-:W-:-:S13]  /*30f0*/  ISETP.NE.AND P6, PT, R24, R29, PT ;  /* 0x0000001d1800720c */ /* 0x000fda0003fc5270 */
[----:B------:R-:W-:Y:S05]  /*3100*/  @P6 BRA `(.L_x_1208) ;  /* 0xfffffffc00ec6947 */ /* 0x000fea000383ffff */
.L_x_1207:
[----:B------:R-:W-:Y:S01]  /*3110*/  ISETP.NE.AND P6, PT, R15, RZ, PT ;  /* 0x000000ff0f00720c */ /* 0x000fe20003fc5270 */
[----:B------:R-:W-:Y:S05]  /*3120*/  WARPSYNC.ALL ;  /* 0x0000000000007948 */ /* 0x000fea0003800000 */
[----:B------:R-:W-:Y:S07]  /*3130*/  BAR.SYNC.DEFER_BLOCKING 0x0 ;  /* 0x0000000000007b1d */ /* 0x000fee0000010000 */
[----:B------:R-:W-:Y:S05]  /*3140*/  @!P6 BRA `(.L_x_1206) ;  /* 0x00000010000ce947 */ /* 0x000fea0003800000 */
[----:B0-----:R-:W-:Y:S02]  /*3150*/  IADD3 R21, R15, -0x1, RZ ;  /* 0xffffffff0f157810 */ /* 0x001fe40007ffe0ff */
[----:B------:R-:W-:Y:S02]  /*3160*/  MOV R20, RZ ;  /* 0x000000ff00147202 */ /* 0x000fe40000000f00 */
[----:B------:R-:W-:-:S13]  /*3170*/  ISETP.GE.U32.AND P6, PT, R21, 0x3, PT ;  /* 0x000000031500780c */ /* 0x000fda0003fc6070 */
[----:B------:R-:W-:Y:S05]  /*3180*/  @!P6 BRA `(.L_x_1209) ;  /* 0x0000000c008ce947 */ /* 0x000fea0003800000 */
[----:B------:R-:W-:-:S04]  /*3190*/  LOP3.LUT R20, R15, 0x3, RZ, 0xc0, !PT ;  /* 0x000000030f147812 */ /* 0x000fc800078ec0ff */
        /* <DEDUP_REMOVED lines=14> */
.L_x_1212:
[----:B------:R-:W-:-:S13]  /*3280*/  ISETP.EQ.OR P6, PT, R20, UR7, P0 ;  /* 0x0000000714007c0c */ /* 0x000fda00087c2670 */
[----:B------:R-:W-:-:S04]  /*3290*/  @!P6 IMAD R25, R5, R20, R0 ;  /* 0x000000140519e224 */ /* 0x000fc800078e0200 */
[----:B------:R-:W-:-:S06]  /*32a0*/  @!P6 IMAD.WIDE.U32 R24, R25, 0x8, R22 ;  /* 0x000000081918e825 */ /* 0x000fcc00078e0016 */
[----:B------:R-:W2:Y:S01]  /*32b0*/  @!P6 LDG.E.64 R24, desc[UR8][R24.64] ;  /* 0x000000081818e981 */ /* 0x000ea2000c1e1b00 */
[----:B------:R-:W-:Y:S01]  /*32c0*/  IADD3 R27, R20, 0x1, RZ ;  /* 0x00000001141b7810 */ /* 0x000fe20007ffe0ff */
[----:B--2---:R-:W-:Y:S01]  /*32d0*/  @!P6 FADD.FTZ R32, R32, R24 ;  /* 0x000000182020e221 */ /* 0x004fe20000010000 */
[----:B------:R-:W-:Y:S02]  /*32e0*/  @!P6 FADD.FTZ R33, R33, R25 ;  /* 0x000000192121e221 */ /* 0x000fe40000010000 */
        /* <DEDUP_REMOVED lines=108> */
.L_x_1211:
[----:B------:R-:W-:-:S13]  /*39b0*/  ISETP.GT.AND P6, PT, R21, 0x4, PT ;  /* 0x000000041500780c */ /* 0x000fda0003fc4270 */
[----:B------:R-:W-:Y:S05]  /*39c0*/  @!P6 BRA `(.L_x_1213) ;  /* 0x0000000000f4e947 */ /* 0x000fea0003800000 */
        /* <DEDUP_REMOVED lines=61> */
.L_x_1213:
[----:B------:R-:W-:-:S04]  /*3da0*/  LOP3.LUT P6, RZ, R7, 0x1, RZ, 0xc0, !PT ;  /* 0x0000000107ff7812 */ /* 0x000fc800078cc0ff */
[----:B------:R-:W-:-:S13]  /*3db0*/  ISETP.NE.OR P6, PT, R21, RZ, P6 ;  /* 0x000000ff1500720c */ /* 0x000fda00037c5670 */
[----:B------:R-:W-:Y:S05]  /*3dc0*/  @!P6 BRA `(.L_x_1209) ;  /* 0x00000000007ce947 */ /* 0x000fea0003800000 */
.L_x_1210:
        /* <DEDUP_REMOVED lines=31> */
.L_x_1209:
[----:B------:R-:W-:-:S13]  /*3fc0*/  LOP3.LUT P6, R15, R15, 0x3, RZ, 0xc0, !PT ;  /* 0x000000030f0f7812 */ /* 0x000fda00078cc0ff */
        /* <DEDUP_REMOVED lines=9> */
.L_x_1215:
[----:B------:R-:W-:Y:S05]  /*4060*/  BSYNC B0 ;  /* 0x0000000000007941 */ /* 0x000fea0003800000 */
.L_x_1214:
[----:B------:R-:W-:-:S13]  /*4070*/  ISETP.NE.AND P6, PT, R15, 0x1, PT ;  /* 0x000000010f00780c */ /* 0x000fda0003fc5270 */
[----:B------:R-:W-:Y:S05]  /*4080*/  @!P6 BRA `(.L_x_1206) ;  /* 0x00000000003ce947 */ /* 0x000fea0003800000 */
[----:B------:R-:W-:-:S04]  /*4090*/  IADD3 R25, R20, 0x1, RZ ;  /* 0x0000000114197810 */ /* 0x000fc80007ffe0ff */
[----:B------:R-:W-:-:S13]  /*40a0*/  ISETP.EQ.OR P6, PT, R25, UR7, P0 ;  /* 0x0000000719007c0c */ /* 0x000fda00087c2670 */
[----:B------:R-:W-:-:S04]  /*40b0*/  @!P6 IMAD R25, R25, R5, R0 ;  /* 0x000000051919e224 */ /* 0x000fc800078e0200 */
[----:B------:R-:W-:-:S06]  /*40c0*/  @!P6 IMAD.WIDE.U32 R24, R25, 0x8, R22 ;  /* 0x000000081918e825 */ /* 0x000fcc00078e0016 */
[----:B------:R-:W2:Y:S01]  /*40d0*/  @!P6 LDG.E.64 R24, desc[UR8][R24.64] ;  /* 0x000000081818e981 */ /* 0x000ea2000c1e1b00 */
[----:B------:R-:W-:Y:S01]  /*40e0*/  IADD3 R20, R20, 0x2, RZ ;  /* 0x0000000214147810 */ /* 0x000fe20007ffe0ff */
[----:B--2---:R-:W-:Y:S01]  /*40f0*/  @!P6 FADD.FTZ R32, R32, R24 ;  /* 0x000000182020e221 */ /* 0x004fe20000010000 */
[----:B------:R-:W-:Y:S02]  /*4100*/  @!P6 FADD.FTZ R33, R33, R25 ;  /* 0x000000192121e221 */ /* 0x000fe40000010000 */
[----:B------:R-:W-:-:S04]  /*4110*/  ISETP.EQ.OR P6, PT, R20, UR7, P0 ;  /* 0x0000000714007c0c */ /* 0x000fc800087c2670 */
[----:B------:R-:W-:-:S13]  /*4120*/  ISETP.EQ.OR P6, PT, R15, 0x2, P6 ;  /* 0x000000020f00780c */ /* 0x000fda00037c2670 */
[----:B------:R-:W-:-:S04]  /*4130*/  @!P6 IMAD R15, R20, R5, R0 ;  /* 0x00000005140fe224 */ /* 0x000fc800078e0200 */
[----:B------:R-:W-:-:S06]  /*4140*/  @!P6 IMAD.WIDE.U32 R22, R15, 0x8, R22 ;  /* 0x000000080f16e825 */ /* 0x000fcc00078e0016 */
[----:B------:R-:W2:Y:S02]  /*4150*/  @!P6 LDG.E.64 R22, desc[UR8][R22.64] ;  /* 0x000000081616e981 */ /* 0x000ea4000c1e1b00 */
[----:B--2---:R-:W-:Y:S01]  /*4160*/  @!P6 FADD.FTZ R32, R32, R22 ;  /* 0x000000162020e221 */ /* 0x004fe20000010000 */
[----:B------:R-:W-:-:S07]  /*4170*/  @!P6 FADD.FTZ R33, R33, R23 ;  /* 0x000000172121e221 */ /* 0x000fce0000010000 */
.L_x_1206:
[----:B------:R-:W1:Y:S01]  /*4180*/  S2UR UR6, SR_CgaCtaId ;  /* 0x00000000000679c3 */ /* 0x000e620000008800 */
[----:B------:R-:W-:Y:S01]  /*4190*/  UMOV UR5, 0x400 ;  /* 0x0000040000057882 */ /* 0x000fe20000000000 */
[----:B0-----:R-:W-:Y:S01]  /*41a0*/  IMAD.WIDE.U32 R22, R2, 0x5397829d, RZ ;  /* 0x5397829d02167825 */ /* 0x001fe200078e00ff */
[----:B------:R-:W-:-:S03]  /*41b0*/  ISETP.NE.AND P6, PT, RZ, UR10, PT ;  /* 0x0000000aff007c0c */ /* 0x000fc6000bfc5270 */
[----:B------:R-:W-:Y:S01]  /*41c0*/  HADD2.F32 R31, -RZ, R49.H0_H0 ;  /* 0x20000031ff1f7230 */ /* 0x000fe20000004100 */
[----:B------:R-:W-:Y:S01]  /*41d0*/  SHF.R.U32.HI R15, RZ, 0x4, R23 ;  /* 0x00000004ff0f7819 */ /* 0x000fe20000011617 */
[----:B------:R-:W0:Y:S01]  /*41e0*/  LDC R26, c[0x0][0x2ac] ;  /* 0x0000ab00ff1a7b82 */ /* 0x000e220000000800 */
[--C-:B------:R-:W-:Y:S02]  /*41f0*/  HADD2.F32 R23, -RZ, R39.reuse.H0_H0 ;  /* 0x20000027ff177230 */ /* 0x100fe40000004100 */
[----:B------:R-:W-:Y:S02]  /*4200*/  HADD2.F32 R39, -RZ, R39.H1_H1 ;  /* 0x30000027ff277230 */ /* 0x000fe40000004100 */
[----:B------:R-:W-:Y:S02]  /*4210*/  HADD2.F32 R28, -RZ, R49.H1_H1 ;  /* 0x30000031ff1c7230 */ /* 0x000fe40000004100 */
[--C-:B------:R-:W-:Y:S02]  /*4220*/  HADD2.F32 R27, -RZ, R40.reuse.H0_H0 ;  /* 0x20000028ff1b7230 */ /* 0x100fe40000004100 */
[----:B------:R-:W-:Y:S01]  /*4230*/  FADD.FTZ R30, -R14, R39 ;  /* 0x000000270e1e7221 */ /* 0x000fe20000010100 */
[----:B------:R-:W-:-:S03]  /*4240*/  HADD2.F32 R29, -RZ, R40.H1_H1 ;  /* 0x30000028ff1d7230 */ /* 0x000fc60000004100 */
[----:B------:R-:W-:Y:S01]  /*4250*/  FMUL.FTZ R30, R30, R9 ;  /* 0x000000091e1e7220 */ /* 0x000fe20000410000 */
[----:B-1----:R-:W-:-:S09]  /*4260*/  ULEA UR5, UR6, UR5, 0x18 ;  /* 0x0000000506057291 */ /* 0x002fd2000f8ec03f */
[----:B------:R-:W-:Y:S01]  /*4270*/  @!P0 STS.64 [UR5+0x80], R32 ;  /* 0x00008020ff008988 */ /* 0x000fe20008000a05 */
[----:B------:R-:W-:Y:S06]  /*4280*/  BAR.SYNC.DEFER_BLOCKING 0x0 ;  /* 0x0000000000007b1d */ /* 0x000fec0000010000 */
[----:B------:R-:W1:Y:S01]  /*4290*/  LDS.64 R20, [UR5+0x80] ;  /* 0x00008005ff147984 */ /* 0x000e620008000a00 */
[----:B------:R-:W-:Y:S02]  /*42a0*/  ULDC UR5, c[0x0][0x2bc] ;  /* 0x0000af0000057ab9 */ /* 0x000fe40000000800 */
[----:B-1----:R-:W-:Y:S01]  /*42b0*/  FMUL.FTZ R24, R20, UR5 ;  /* 0x0000000514187c20 */ /* 0x002fe20008410000 */
[----:B------:R-:W-:Y:S01]  /*42c0*/  FADD.FTZ R20, -R14, R23 ;  /* 0x000000170e147221 */ /* 0x000fe20000010100 */
[----:B------:R-:W-:-:S03]  /*42d0*/  FMUL.FTZ R25, R21, UR5 ;  /* 0x0000000515197c20 */ /* 0x000fc60008410000 */
[----:B------:R-:W-:Y:S01]  /*42e0*/  FMUL.FTZ R33, R20, R9 ;  /* 0x0000000914217220 */ /* 0x000fe20000410000 */
[----:B0-----:R-:W-:Y:S06]  /*42f0*/  @!P6 BRA `(.L_x_1216) ;  /* 0x000000000048e947 */ /* 0x001fec0003800000 */
        /* <DEDUP_REMOVED lines=18> */
.L_x_1216:
        /* <DEDUP_REMOVED lines=18> */
[-C--:B------:R-:W-:Y:S01]  /*4540*/  FMUL.FTZ R21, R20, R9.reuse ;  /* 0x0000000914157220 */ /* 0x080fe20000410000 */
[----:B------:R-:W-:-:S05]  /*4550*/  FMUL.FTZ R20, R28, R9 ;  /* 0x000000091c147220 */ /* 0x000fca0000410000 */
[----:B------:R-:W-:-:S05]  /*4560*/  F2FP.F16.F32.PACK_AB R21, R20, R21 ;  /* 0x000000151415723e */ /* 0x000fca00000000ff */
[----:B------:R0:W-:Y:S02]  /*4570*/  STG.E desc[UR8][R22.64], R21 ;  /* 0x0000001516007986 */ /* 0x0001e4000c101908 */
.L_x_1218:
[----:B------:R-:W-:Y:S05]  /*4580*/  BSYNC B0 ;  /* 0x0000000000007941 */ /* 0x000fea0003800000 */
.L_x_1217:
[----:B------:R-:W-:Y:S01]  /*4590*/  ISETP.NE.AND P6, PT, RZ, UR10, PT ;  /* 0x0000000aff007c0c */ /* 0x000fe2000bfc5270 */
[C---:B------:R-:W-:Y:S01]  /*45a0*/  FADD.FTZ R20, -R14.reuse, R27 ;  /* 0x0000001b0e147221 */ /* 0x040fe20000010100 */
[----:B------:R-:W-:Y:S01]  /*45b0*/  FADD.FTZ R30, -R14, R29 ;  /* 0x0000001d0e1e7221 */ /* 0x000fe20000010100 */
[----:B------:R-:W-:Y:S02]  /*45c0*/  HADD2.F32 R27, -RZ, R37.H0_H0 ;  /* 0x20000025ff1b7230 */ /* 0x000fe40000004100 */
[--C-:B------:R-:W-:Y:S02]  /*45d0*/  HADD2.F32 R31, -RZ, R47.reuse.H0_H0 ;  /* 0x2000002fff1f7230 */ /* 0x100fe40000004100 */
[-C--:B------:R-:W-:Y:S01]  /*45e0*/  FMUL.FTZ R29, R20, R9.reuse ;  /* 0x00000009141d7220 */ /* 0x080fe20000410000 */
[----:B------:R-:W-:Y:S02]  /*45f0*/  HADD2.F32 R28, -RZ, R47.H1_H1 ;  /* 0x3000002fff1c7230 */ /* 0x000fe40000004100 */
[----:B------:R-:W-:Y:S01]  /*4600*/  FMUL.FTZ R30, R30, R9 ;  /* 0x000000091e1e7220 */ /* 0x000fe20000410000 */
[----:B------:R-:W-:-:S02]  /*4610*/  HADD2.F32 R37, -RZ, R37.H1_H1 ;  /* 0x30000025ff257230 */ /* 0x000fc40000004100 */
        /* <DEDUP_REMOVED lines=12> */
[----:B-1----:R-:W-:Y:S01]  /*46e0*/  FMUL.FTZ R31, R31, R32 ;  /* 0x000000201f1f7220 */ /* 0x002fe20000410000 */
[----:B------:R-:W-:Y:S01]  /*46f0*/  FADD.FTZ R47, -R32, 1 ;  /* 0x3f800000202f7421 */ /* 0x000fe20000010100 */
[----:B------:R-:W-:-:S03]  /*4700*/  FADD.FTZ R32, -R39, 1 ;  /* 0x3f80000027207421 */ /* 0x000fc60000010100 */
[----:B------:R-:W-:Y:S01]  /*4710*/  FFMA.FTZ R20, R20, R47, 1 ;  /* 0x3f80000014147423 */ /* 0x000fe2000001002f */
[----:B------:R-:W-:-:S03]  /*4720*/  FFMA.FTZ R21, R21, R32, 1 ;  /* 0x3f80000015157423 */ /* 0x000fc60000010020 */
[----:B------:R-:W-:Y:S01]  /*4730*/  FMUL.FTZ R31, R31, R20 ;  /* 0x000000141f1f7220 */ /* 0x000fe20000410000 */
[----:B------:R-:W-:-:S07]  /*4740*/  FMUL.FTZ R28, R28, R21 ;  /* 0x000000151c1c7220 */ /* 0x000fce0000410000 */
.L_x_1219:
        /* <DEDUP_REMOVED lines=22> */
.L_x_1221:
[----:B------:R-:W-:Y:S05]  /*48b0*/  BSYNC B0 ;  /* 0x0000000000007941 */ /* 0x000fea0003800000 */
.L_x_1220:
[C---:B------:R-:W-:Y:S01]  /*48c0*/  FADD.FTZ R20, -R14.reuse, R27 ;  /* 0x0000001b0e147221 */ /* 0x040fe20000010100 */
[----:B------:R-:W-:Y:S01]  /*48d0*/  FADD.FTZ R28, -R14, R37 ;  /* 0x000000250e1c7221 */ /* 0x000fe20000010100 */
[--C-:B------:R-:W-:Y:S02]  /*48e0*/  HADD2.F32 R29, -RZ, R46.reuse.H0_H0 ;  /* 0x2000002eff1d7230 */ /* 0x100fe40000004100 */
[----:B------:R-:W-:Y:S02]  /*48f0*/  HADD2.F32 R46, -RZ, R46.H1_H1 ;  /* 0x3000002eff2e7230 */ /* 0x000fe40000004100 */
[-C--:B------:R-:W-:Y:S01]  /*4900*/  FMUL.FTZ R33, R20, R9.reuse ;  /* 0x0000000914217220 */ /* 0x080fe20000410000 */
[--C-:B------:R-:W-:Y:S02]  /*4910*/  HADD2.F32 R27, -RZ, R38.reuse.H0_H0 ;  /* 0x20000026ff1b7230 */ /* 0x100fe40000004100 */
[----:B------:R-:W-:Y:S01]  /*4920*/  FMUL.FTZ R28, R28, R9 ;  /* 0x000000091c1c7220 */ /* 0x000fe20000410000 */
[----:B------:R-:W-:Y:S01]  /*4930*/  HADD2.F32 R31, -RZ, R38.H1_H1 ;  /* 0x30000026ff1f7230 */ /* 0x000fe20000004100 */
        /* <DEDUP_REMOVED lines=19> */
.L_x_1222:
[----:B------:R-:W-:Y:S04]  /*4a70*/  BSSY B0, `(.L_x_1223) ;  /* 0x0000016000007945 */ /* 0x000fe80003800000 */
        /* <DEDUP_REMOVED lines=21> */
.L_x_1224:
[----:B------:R-:W-:Y:S05]  /*4bd0*/  BSYNC B0 ;  /* 0x0000000000007941 */ /* 0x000fea0003800000 */
.L_x_1223:
[C---:B------:R-:W-:Y:S01]  /*4be0*/  FADD.FTZ R20, -R14.reuse, R27 ;  /* 0x0000001b0e147221 */ /* 0x040fe20000010100 */
[----:B------:R-:W-:Y:S01]  /*4bf0*/  FADD.FTZ R30, -R14, R31 ;  /* 0x0000001f0e1e7221 */ /* 0x000fe20000010100 */
[----:B------:R-:W-:Y:S02]  /*4c00*/  HADD2.F32 R27, -RZ, R35.H0_H0 ;  /* 0x20000023ff1b7230 */ /* 0x000fe40000004100 */
[--C-:B------:R-:W-:Y:S02]  /*4c10*/  HADD2.F32 R29, -RZ, R45.reuse.H0_H0 ;  /* 0x2000002dff1d7230 */ /* 0x100fe40000004100 */
[-C--:B------:R-:W-:Y:S01]  /*4c20*/  FMUL.FTZ R31, R20, R9.reuse ;  /* 0x00000009141f7220 */ /* 0x080fe20000410000 */
[----:B------:R-:W-:Y:S02]  /*4c30*/  HADD2.F32 R28, -RZ, R45.H1_H1 ;  /* 0x3000002dff1c7230 */ /* 0x000fe40000004100 */
[----:B------:R-:W-:Y:S01]  /*4c40*/  FMUL.FTZ R30, R30, R9 ;  /* 0x000000091e1e7220 */ /* 0x000fe20000410000 */
[----:B------:R-:W-:Y:S01]  /*4c50*/  HADD2.F32 R35, -RZ, R35.H1_H1 ;  /* 0x30000023ff237230 */ /* 0x000fe20000004100 */
[----:B------:R-:W-:Y:S06]  /*4c60*/  @!P6 BRA `(.L_x_1225) ;  /* 0x000000000048e947 */ /* 0x000fec0003800000 */
        /* <DEDUP_REMOVED lines=18> */
.L_x_1225:
[----:B------:R-:W-:Y:S04]  /*4d90*/  BSSY B0, `(.L_x_1226) ;  /* 0x0000016000007945 */ /* 0x000fe80003800000 */
        /* <DEDUP_REMOVED lines=21> */
.L_x_1227:
[----:B------:R-:W-:Y:S05]  /*4ef0*/  BSYNC B0 ;  /* 0x0000000000007941 */ /* 0x000fea0003800000 */
.L_x_1226:
        /* <DEDUP_REMOVED lines=27> */
.L_x_1228:
[----:B------:R-:W-:Y:S04]  /*50b0*/  BSSY B0, `(.L_x_1229) ;  /* 0x0000016000007945 */ /* 0x000fe80003800000 */
        /* <DEDUP_REMOVED lines=21> */
.L_x_1230:
[----:B------:R-:W-:Y:S05]  /*5210*/  BSYNC B0 ;  /* 0x0000000000007941 */ /* 0x000fea0003800000 */
.L_x_1229:
[C---:B------:R-:W-:Y:S01]  /*5220*/  FADD.FTZ R20, -R14.reuse, R27 ;  /* 0x0000001b0e147221 */ /* 0x040fe20000010100 */
[----:B01234-:R-:W-:Y:S01]  /*5230*/  FADD.FTZ R22, -R14, R31 ;  /* 0x0000001f0e167221 */ /* 0x01ffe20000010100 */
[----:B------:R-:W-:Y:S02]  /*5240*/  IMAD R15, R26, UR7, R15 ;  /* 0x000000071a0f7c24 */ /* 0x000fe4000f8e020f */
[--C-:B------:R-:W-:Y:S02]  /*5250*/  HADD2.F32 R29, -RZ, R43.reuse.H0_H0 ;  /* 0x2000002bff1d7230 */ /* 0x100fe40000004100 */
[-C--:B------:R-:W-:Y:S01]  /*5260*/  FMUL.FTZ R35, R20, R9.reuse ;  /* 0x0000000914237220 */ /* 0x080fe20000410000 */
[----:B------:R-:W-:Y:S02]  /*5270*/  HADD2.F32 R26, -RZ, R43.H1_H1 ;  /* 0x3000002bff1a7230 */ /* 0x000fe40000004100 */
[----:B------:R-:W-:Y:S01]  /*5280*/  FMUL.FTZ R36, R22, R9 ;  /* 0x0000000916247220 */ /* 0x000fe20000410000 */
[----:B------:R-:W-:Y:S01]  /*5290*/  HADD2.F32 R27, -RZ, R8.H0_H0 ;  /* 0x20000008ff1b7230 */ /* 0x000fe20000004100 */
        /* <DEDUP_REMOVED lines=19> */
.L_x_1231:
        /* <DEDUP_REMOVED lines=16> */
[-C--:B------:R-:W-:Y:S01]  /*54d0*/  FMUL.FTZ R21, R20, R9.reuse ;  /* 0x0000000914157220 */ /* 0x080fe20000410000 */
[----:B------:R-:W-:-:S05]  /*54e0*/  FMUL.FTZ R20, R26, R9 ;  /* 0x000000091a147220 */ /* 0x000fca0000410000 */
[----:B------:R-:W-:-:S05]  /*54f0*/  F2FP.F16.F32.PACK_AB R21, R20, R21 ;  /* 0x000000151415723e */ /* 0x000fca00000000ff */
[----:B------:R0:W-:Y:S02]  /*5500*/  STG.E desc[UR8][R22.64], R21 ;  /* 0x0000001516007986 */ /* 0x0001e4000c101908 */
.L_x_1233:
[----:B------:R-:W-:Y:S05]  /*5510*/  BSYNC B0 ;  /* 0x0000000000007941 */ /* 0x000fea0003800000 */
.L_x_1232:
[----:B0-----:R-:W-:Y:S02]  /*5520*/  HADD2.F32 R21, -RZ, R8.H1_H1 ;  /* 0x30000008ff157230 */ /* 0x001fe40000004100 */
[C---:B------:R-:W-:Y:S01]  /*5530*/  FADD.FTZ R8, -R14.reuse, R27 ;  /* 0x0000001b0e087221 */ /* 0x040fe20000010100 */
[----:B------:R-:W-:Y:S01]  /*5540*/  IADD3 R32, R15, 0x30, RZ ;  /* 0x000000300f207810 */ /* 0x000fe20007ffe0ff */
[----:B------:R-:W-:Y:S01]  /*5550*/  ULDC.64 UR12, c[0x0][0x290] ;  /* 0x0000a400000c7ab9 */ /* 0x000fe20000000a00 */
[--C-:B------:R-:W-:Y:S02]  /*5560*/  HADD2.F32 R29, -RZ, R42.reuse.H0_H0 ;  /* 0x2000002aff1d7230 */ /* 0x100fe40000004100 */
[----:B------:R-:W-:Y:S01]  /*5570*/  FADD.FTZ R20, -R14, R21 ;  /* 0x000000150e147221 */ /* 0x000fe20000010100 */
[----:B------:R-:W-:Y:S02]  /*5580*/  HADD2.F32 R42, -RZ, R42.H1_H1 ;  /* 0x3000002aff2a7230 */ /* 0x000fe40000004100 */
        /* <DEDUP_REMOVED lines=22> */
.L_x_1234:
[----:B------:R-:W-:Y:S01]  /*56f0*/  ISETP.GE.U32.AND P0, PT, R32, UR12, PT ;  /* 0x0000000c20007c0c */ /* 0x000fe2000bf06070 */
[----:B------:R-:W-:Y:S03]  /*5700*/  BSSY B0, `(.L_x_1235) ;  /* 0x0000016000007945 */ /* 0x000fe60003800000 */
[----:B------:R-:W-:-:S04]  /*5710*/  ISETP.GE.AND.EX P0, PT, R35, UR13, PT, P0 ;  /* 0x0000000d23007c0c */ /* 0x000fc8000bf06300 */
[----:B------:R-:W-:-:S13]  /*5720*/  ISETP.LT.U32.AND P0, PT, R2, 0x188, !P0 ;  /* 0x000001880200780c */ /* 0x000fda0004701070 */
[----:B------:R-:W-:Y:S05]  /*5730*/  @!P0 BRA `(.L_x_1236) ;  /* 0x0000000000488947 */ /* 0x000fea0003800000 */
[----:B------:R-:W-:Y:S01]  /*5740*/  ULDC.64 UR14, c[0x0][0x288] ;  /* 0x0000a200000e7ab9 */ /* 0x000fe20000000a00 */
[----:B------:R-:W-:Y:S01]  /*5750*/  MOV R20, R10 ;  /* 0x0000000a00147202 */ /* 0x000fe20000000f00 */
[----:B------:R-:W-:Y:S01]  /*5760*/  IMAD R8, R64, UR14, RZ ;  /* 0x0000000e40087c24 */ /* 0x000fe2000f8e02ff */
[----:B------:R-:W-:-:S03]  /*5770*/  MOV R21, R13 ;  /* 0x0000000d00157202 */ /* 0x000fc60000000f00 */
[C---:B------:R-:W-:Y:S02]  /*5780*/  IMAD R15, R59.reuse, UR15, R8 ;  /* 0x0000000f3b0f7c24 */ /* 0x040fe4000f8e0208 */
[----:B------:R-:W-:Y:S01]  /*5790*/  FFMA.FTZ R8, R24, R33, R25 ;  /* 0x0000002118087223 */ /* 0x000fe20000010019 */
[----:B------:R-:W-:Y:S01]  /*57a0*/  IMAD.WIDE.U32 R20, R59, UR14, R20 ;  /* 0x0000000e3b147c25 */ /* 0x000fe2000f8e0014 */
[----:B------:R-:W-:-:S03]  /*57b0*/  ULDC.64 UR14, c[0x0][0x210] ;  /* 0x00008400000e7ab9 */ /* 0x000fc60000000a00 */
[----:B------:R-:W-:Y:S01]  /*57c0*/  FFMA.FTZ R8, R29, R16, -R8 ;  /* 0x000000101d087223 */ /* 0x000fe20000010808 */
[----:B------:R-:W-:Y:S02]  /*57d0*/  IADD3 R15, R21, R15, RZ ;  /* 0x0000000f150f7210 */ /* 0x000fe40007ffe0ff */
[----:B------:R-:W-:-:S04]  /*57e0*/  LEA R22, P0, R20, UR14, 0x1 ;  /* 0x0000000e14167c11 */ /* 0x000fc8000f8008ff */
[----:B------:R-:W-:Y:S01]  /*57f0*/  LEA.HI.X R23, R20, UR15, R15, 0x1, P0 ;  /* 0x0000000f14177c11 */ /* 0x000fe200080f0c0f */
[----:B------:R-:W-:-:S04]  /*5800*/  FFMA.FTZ R15, R24, R30, R25 ;  /* 0x0000001e180f7223 */ /* 0x000fc80000010019 */
[----:B------:R-:W-:Y:S01]  /*5810*/  FFMA.FTZ R42, R42, R17, -R15 ;  /* 0x000000112a2a7223 */ /* 0x000fe2000001080f */
[----:B------:R-:W-:-:S03]  /*5820*/  FMUL.FTZ R15, R8, R9 ;  /* 0x00000009080f7220 */ /* 0x000fc60000410000 */
[----:B------:R-:W-:-:S05]  /*5830*/  FMUL.FTZ R8, R42, R9 ;  /* 0x000000092a087220 */ /* 0x000fca0000410000 */
[----:B------:R-:W-:-:S05]  /*5840*/  F2FP.F16.F32.PACK_AB R15, R8, R15 ;  /* 0x0000000f080f723e */ /* 0x000fca00000000ff */
[----:B------:R0:W-:Y:S02]  /*5850*/  STG.E desc[UR8][R22.64], R15 ;  /* 0x0000000f16007986 */ /* 0x0001e4000c101908 */
.L_x_1236:
[----:B------:R-:W-:Y:S05]  /*5860*/  BSYNC B0 ;  /* 0x0000000000007941 */ /* 0x000fea0003800000 */
.L_x_1235:
[--C-:B0-----:R-:W-:Y:S01]  /*5870*/  HADD2.F32 R15, -RZ, R34.reuse.H0_H0 ;  /* 0x20000022ff0f7230 */ /* 0x101fe20000004100 */
[----:B------:R-:W-:Y:S01]  /*5880*/  ISETP.GE.U32.AND P0, PT, R52, UR12, PT ;  /* 0x0000000c34007c0c */ /* 0x000fe2000bf06070 */
[----:B------:R-:W-:Y:S02]  /*5890*/  HADD2.F32 R21, -RZ, R34.H1_H1 ;  /* 0x30000022ff157230 */ /* 0x000fe40000004100 */
[--C-:B------:R-:W-:Y:S02]  /*58a0*/  HADD2.F32 R8, -RZ, R41.reuse.H1_H1 ;  /* 0x30000029ff087230 */ /* 0x100fe40000004100 */
[----:B------:R-:W-:Y:S01]  /*58b0*/  FADD.FTZ R20, -R14, R15 ;  /* 0x0000000f0e147221 */ /* 0x000fe20000010100 */
[----:B------:R-:W-:Y:S01]  /*58c0*/  ISETP.GE.AND.EX P0, PT, R62, UR13, PT, P0 ;  /* 0x0000000d3e007c0c */ /* 0x000fe2000bf06300 */
[----:B------:R-:W-:Y:S01]  /*58d0*/  FADD.FTZ R14, -R14, R21 ;  /* 0x000000150e0e7221 */ /* 0x000fe20000010100 */
[----:B------:R-:W-:Y:S02]  /*58e0*/  HADD2.F32 R15, -RZ, R41.H0_H0 ;  /* 0x20000029ff0f7230 */ /* 0x000fe40000004100 */
[-C--:B------:R-:W-:Y:S01]  /*58f0*/  FMUL.FTZ R29, R20, R9.reuse ;  /* 0x00000009141d7220 */ /* 0x080fe20000410000 */
[----:B------:R-:W-:Y:S01]  /*5900*/  ISETP.LT.U32.AND P0, PT, R2, 0x188, !P0 ;  /* 0x000001880200780c */ /* 0x000fe20004701070 */
[----:B------:R-:W-:Y:S01]  /*5910*/  FMUL.FTZ R28, R14, R9 ;  /* 0x000000090e1c7220 */ /* 0x000fe20000410000 */
[----:B------:R-:W-:Y:S11]  /*5920*/  @!P6 BRA `(.L_x_1237) ;  /* 0x000000000048e947 */ /* 0x000ff60003800000 */
        /* <DEDUP_REMOVED lines=18> */
.L_x_1237:
        /* <DEDUP_REMOVED lines=10> */
[-C--:B------:R-:W-:Y:S01]  /*5af0*/  FMUL.FTZ R12, R12, R9.reuse ;  /* 0x000000090c0c7220 */ /* 0x080fe20000410000 */
[----:B------:R-:W-:Y:S01]  /*5b00*/  IMAD R15, R52, UR13, R13 ;  /* 0x0000000d340f7c24 */ /* 0x000fe2000f8e020d */
[----:B------:R-:W-:Y:S01]  /*5b10*/  ULDC.64 UR12, c[0x0][0x210] ;  /* 0x00008400000c7ab9 */ /* 0x000fe20000000a00 */
[----:B------:R-:W-:Y:S01]  /*5b20*/  FMUL.FTZ R13, R8, R9 ;  /* 0x00000009080d7220 */ /* 0x000fe20000410000 */
[C---:B------:R-:W-:Y:S02]  /*5b30*/  LEA R8, P0, R10.reuse, UR12, 0x1 ;  /* 0x0000000c0a087c11 */ /* 0x040fe4000f8008ff */
[----:B------:R-:W-:Y:S02]  /*5b40*/  IADD3 R15, R11, R15, RZ ;  /* 0x0000000f0b0f7210 */ /* 0x000fe40007ffe0ff */
[----:B------:R-:W-:Y:S02]  /*5b50*/  F2FP.F16.F32.PACK_AB R11, R13, R12 ;  /* 0x0000000c0d0b723e */ /* 0x000fe400000000ff */
[----:B------:R-:W-:-:S05]  /*5b60*/  LEA.HI.X R9, R10, UR13, R15, 0x1, P0 ;  /* 0x0000000d0a097c11 */ /* 0x000fca00080f0c0f */
[----:B------:R0:W-:Y:S02]  /*5b70*/  STG.E desc[UR8][R8.64], R11 ;  /* 0x0000000b08007986 */ /* 0x0001e4000c101908 */
.L_x_1239:
[----:B------:R-:W-:Y:S05]  /*5b80*/  BSYNC B0 ;  /* 0x0000000000007941 */ /* 0x000fea0003800000 */
.L_x_1238:
[----:B------:R-:W-:Y:S02]  /*5b90*/  IADD3 R6, R5, R6, RZ ;  /* 0x0000000605067210 */ /* 0x000fe40007ffe0ff */
[----:B------:R-:W-:Y:S02]  /*5ba0*/  IADD3 R50, R50, 0x1, RZ ;  /* 0x0000000132327810 */ /* 0x000fe40007ffe0ff */
[----:B------:R-:W-:-:S13]  /*5bb0*/  ISETP.GE.AND P0, PT, R6, UR4, PT ;  /* 0x0000000406007c0c */ /* 0x000fda000bf06270 */
[----:B------:R-:W-:Y:S05]  /*5bc0*/  @!P0 BRA `(.L_x_1240) ;  /* 0xffffffa800448947 */ /* 0x000fea000383ffff */
.L_x_1189:
[----:B------:R-:W1:Y:S01]  /*5bd0*/  LDC R6, c[0x0][0xc] ;  /* 0x00000300ff067b82 */ /* 0x000e620000000800 */
[----:B------:R-:W-:Y:S01]  /*5be0*/  ISETP.NE.AND P2, PT, R2, RZ, PT ;  /* 0x000000ff0200720c */ /* 0x000fe20003f45270 */
[----:B------:R-:W-:Y:S06]  /*5bf0*/  BSSY B0, `(.L_x_1241) ;  /* 0x0000015000007945 */ /* 0x000fec0003800000 */
[----:B0-----:R-:W0:Y:S08]  /*5c00*/  LDC R9, c[0x0][0x10] ;  /* 0x00000400ff097b82 */ /* 0x001e300000000800 */
[----:B------:R-:W2:Y:S01]  /*5c10*/  LDC.64 R4, c[0x0][0x258] ;  /* 0x00009600ff047b82 */ /* 0x000ea20000000a00 */
[----:B-1----:R-:W-:-:S02]  /*5c20*/  IADD3 R3, R6, -0x1, RZ ;  /* 0xffffffff06037810 */ /* 0x002fc40007ffe0ff */
[----:B------:R-:W-:Y:S02]  /*5c30*/  ISETP.NE.AND P1, PT, R6, 0x1, PT ;  /* 0x000000010600780c */ /* 0x000fe40003f25270 */
[----:B------:R-:W-:Y:S02]  /*5c40*/  ISETP.NE.AND P0, PT, R3, UR7, PT ;  /* 0x0000000703007c0c */ /* 0x000fe4000bf05270 */
[C---:B0-----:R-:W-:Y:S02]  /*5c50*/  SHF.L.U32 R3, R9.reuse, 0x1, RZ ;  /* 0x0000000109037819 */ /* 0x041fe400000006ff */
[----:B------:R-:W-:Y:S02]  /*5c60*/  IADD3 R7, R9, -0x1, RZ ;  /* 0xffffffff09077810 */ /* 0x000fe40007ffe0ff */
[----:B------:R-:W-:Y:S02]  /*5c70*/  SEL R3, R3, RZ, P1 ;  /* 0x000000ff03037207 */ /* 0x000fe40000800000 */
[----:B------:R-:W-:-:S03]  /*5c80*/  ISETP.NE.OR P0, PT, R0, R7, P0 ;  /* 0x000000070000720c */ /* 0x000fc60000705670 */
[----:B--2---:R-:W-:Y:S01]  /*5c90*/  IMAD.WIDE.U32 R4, R3, 0x4, R4 ;  /* 0x0000000403047825 */ /* 0x004fe200078e0004 */
[----:B------:R-:W-:Y:S09]  /*5ca0*/  @P2 BRA `(.L_x_1242) ;  /* 0x0000000000242947 */ /* 0x000ff20003800000 */
        /* <DEDUP_REMOVED lines=9> */
.L_x_1242:
[----:B------:R-:W-:Y:S05]  /*5d40*/  BSYNC B0 ;  /* 0x0000000000007941 */ /* 0x000fea0003800000 */
.L_x_1241:
[----:B------:R-:W-:Y:S05]  /*5d50*/  @P0 EXIT ;  /* 0x000000000000094d */ /* 0x000fea0003800000 */
[----:B------:R-:W-:Y:S05]  /*5d60*/  @P2 BRA `(.L_x_1243) ;  /* 0x0000000000202947 */ /* 0x000fea0003800000 */
[----:B------:R-:W-:-:S05]  /*5d70*/  IMAD R0, R6, R9, RZ ;  /* 0x0000000906007224 */ /* 0x000fca00078e02ff */
[----:B------:R-:W-:-:S13]  /*5d80*/  ISETP.NE.AND P0, PT, R0, -0x1, PT ;  /* 0xffffffff0000780c */ /* 0x000fda0003f05270 */
[----:B------:R-:W-:Y:S05]  /*5d90*/  @!P0 BRA `(.L_x_1243) ;  /* 0x0000000000148947 */ /* 0x000fea0003800000 */
.L_x_1244:
[----:B0-----:R-:W2:Y:S04]  /*5da0*/  LDG.E.STRONG.GPU R3, desc[UR8][R4.64] ;  /* 0x0000000804037981 */ /* 0x001ea8000c1ef900 */
[----:B--2---:R-:W-:Y:S01]  /*5db0*/  CCTL.IVALL ;  /* 0x00000000ff00798f */ /* 0x004fe20002000000 */
[----:B------:R-:W-:Y:S05]  /*5dc0*/  YIELD ;  /* 0x0000000000007946 */ /* 0x000fea0003800000 */
[----:B------:R-:W-:-:S13]  /*5dd0*/  ISETP.NE.AND P0, PT, R3, R0, PT ;  /* 0x000000000300720c */ /* 0x000fda0003f05270 */
[----:B------:R-:W-:Y:S05]  /*5de0*/  @P0 BRA `(.L_x_1244) ;  /* 0xfffffffc00ec0947 */ /* 0x000fea000383ffff */
.L_x_1243:
[----:B------:R-:W-:Y:S05]  /*5df0*/  WARPSYNC.ALL ;  /* 0x0000000000007948 */ /* 0x000fea0003800000 */
[----:B------:R-:W1:Y:S08]  /*5e00*/  LDC.64 R24, c[0x0][0x288] ;  /* 0x0000a200ff187b82 */ /* 0x000e700000000a00 */
[----:B------:R-:W-:Y:S01]  /*5e10*/  BAR.SYNC.DEFER_BLOCKING 0x0 ;  /* 0x0000000000007b1d */ /* 0x000fe20000010000 */
[----:B-1----:R-:W-:-:S04]  /*5e20*/  LEA.HI R0, P0, R25, R24, RZ, 0x1 ;  /* 0x0000001819007211 */ /* 0x002fc800078108ff */
[----:B0-----:R-:W-:-:S04]  /*5e30*/  IADD3.X R3, RZ, R25, RZ, P0, !PT ;  /* 0x00000019ff037210 */ /* 0x001fc800007fe4ff */
        /* <DEDUP_REMOVED lines=19> */
.L_x_1245:
        /* <DEDUP_REMOVED lines=23> */
.L_x_1246:
        /* <DEDUP_REMOVED lines=10> */
.L_x_5597:


//--------------------- .text._Z35group_norm_nhwc_bwd_one_pass_kernelI11Fp16IOFp32WLi128ELi98ELi392EEv26Group_norm_nhwc_bwd_params --------------------------
	.section	.text._Z35group_norm_nhwc_bwd_one_pass_kernelI11Fp16IOFp32WLi128ELi98ELi392EEv26Group_norm_nhwc_bwd_params,"ax",@progbits
	.align	128
        .global         _Z35group_norm_nhwc_bwd_one_pass_kernelI11Fp16IOFp32WLi128ELi98ELi392EEv26Group_norm_nhwc_bwd_params
        .type           _Z35group_norm_nhwc_bwd_one_pass_kernelI11Fp16IOFp32WLi128ELi98ELi392EEv26Group_norm_nhwc_bwd_params,@function
        .size           _Z35group_norm_nhwc_bwd_one_pass_kernelI11Fp16IOFp32WLi128ELi98ELi392EEv26Group_norm_nhwc_bwd_params,(.L_x_5598 - _Z35group_norm_nhwc_bwd_one_pass_kernelI11Fp16IOFp32WLi128ELi98ELi392EEv26Group_norm_nhwc_bwd_params)
        .other          _Z35group_norm_nhwc_bwd_one_pass_kernelI11Fp16IOFp32WLi128ELi98ELi392EEv26Group_norm_nhwc_bwd_params,@"STO_CUDA_ENTRY STV_DEFAULT"
_Z35group_norm_nhwc_bwd_one_pass_kernelI11Fp16IOFp32WLi128ELi98ELi392EEv26Group_norm_nhwc_bwd_params:
.text._Z35group_norm_nhwc_bwd_one_pass_kernelI11Fp16IOFp32WLi128ELi98ELi392EEv26Group_norm_nhwc_bwd_params:
        /* <DEDUP_REMOVED lines=18> */
[----:B------:R-:W2:Y:S01]  /*0120*/  S2UR UR6, SR_CgaCtaId ;  /* 0x00000000000679c3 */ /* 0x000ea20000008800 */
[----:B------:R-:W-:Y:S02]  /*0130*/  SHF.R.S32.HI R5, RZ, 0x1f, R2 ;  /* 0x0000001fff057819 */ /* 0x000fe40000011402 */
[----:B------:R-:W-:-:S02]  /*0140*/  MOV R8, R0 ;  /* 0x0000000000087202 */ /* 0x000fc40000000f00 */
[----:B------:R-:W-:-:S03]  /*0150*/  LEA.HI R10, R5, R2, RZ, 0x5 ;  /* 0x00000002050a7211 */ /* 0x000fc600078f28ff */
[----:B------:R-:W3:Y:S01]  /*0160*/  LDC R5, c[0x0][0x10] ;  /* 0x00000400ff057b82 */ /* 0x000ee20000000800 */
[----:B------:R-:W-:Y:S02]  /*0170*/  LOP3.LUT R4, R10, 0xffffffe0, RZ, 0xc0, !PT ;  /* 0xffffffe00a047812 */ /* 0x000fe400078ec0ff */
[----:B------:R-:W-:Y:S02]  /*0180*/  SHF.R.S32.HI R10, RZ, 0x5, R10 ;  /* 0x00000005ff0a7819 */ /* 0x000fe4000001140a */
[----:B------:R-:W-:Y:S01]  /*0190*/  IADD3 R4, -R4, 0x187, RZ ;  /* 0x0000018704047810 */ /* 0x000fe20007ffe1ff */
[----:B0-----:R-:W-:Y:S02]  /*01a0*/  IMAD R3, R6, UR7, R9 ;  /* 0x0000000706037c24 */ /* 0x001fe4000f8e0209 */
[----:B------:R-:W0:Y:S01]  /*01b0*/  LDC.64 R6, c[0x0][0x288] ;  /* 0x0000a200ff067b82 */ /* 0x000e220000000a00 */
[----:B------:R-:W-:Y:S02]  /*01c0*/  IMAD R9, R9, -0x31, R2 ;  /* 0xffffffcf09097824 */ /* 0x000fe400078e0202 */
[----:B------:R-:W-:-:S02]  /*01d0*/  ISETP.LT.U32.AND P0, PT, R3, UR10, PT ;  /* 0x0000000a03007c0c */ /* 0x000fc4000bf01070 */
[----:B------:R-:W-:Y:S01]  /*01e0*/  SHF.R.S32.HI R122, RZ, 0x1f, R3 ;  /* 0x0000001fff7a7819 */ /* 0x000fe20000011403 */
[----:B--2---:R-:W-:Y:S01]  /*01f0*/  ULEA UR5, UR6, UR5, 0x18 ;  /* 0x0000000506057291 */ /* 0x004fe2000f8ec03f */
[----:B------:R-:W-:Y:S02]  /*0200*/  IADD3 R108, R3, 0x8, RZ ;  /* 0x00000008036c7810 */ /* 0x000fe40007ffe0ff */
[----:B------:R-:W-:Y:S02]  /*0210*/  ISETP.LT.AND.EX P0, PT, R122, UR11, !P1, P0 ;  /* 0x0000000b7a007c0c */ /* 0x000fe4000cf01300 */
[----:B------:R-:W-:Y:S02]  /*0220*/  ISETP.LT.U32.AND P5, PT, R108, UR10, PT ;  /* 0x0000000a6c007c0c */ /* 0x000fe4000bfa1070 */
[----:B------:R-:W-:Y:S01]  /*0230*/  SHF.R.S32.HI R121, RZ, 0x1f, R108 ;  /* 0x0000001fff797819 */ /* 0x000fe2000001146c */
[----:B---3--:R-:W-:Y:S01]  /*0240*/  IMAD R12, R5, UR7, R0 ;  /* 0x00000007050c7c24 */ /* 0x008fe2000f8e0200 */
[----:B------:R-:W-:-:S02]  /*0250*/  IADD3 R107, R3, 0x10, RZ ;  /* 0x00000010036b7810 */ /* 0x000fc40007ffe0ff */
[----:B------:R-:W-:Y:S02]  /*0260*/  ISETP.LT.AND.EX P6, PT, R121, UR11, !P1, P5 ;  /* 0x0000000b79007c0c */ /* 0x000fe4000cfc1350 */
[----:B------:R-:W-:Y:S02]  /*0270*/  ISETP.LT.U32.AND P4, PT, R107, UR10, PT ;  /* 0x0000000a6b007c0c */ /* 0x000fe4000bf81070 */
[----:B------:R-:W-:Y:S02]  /*0280*/  SHF.R.S32.HI R120, RZ, 0x1f, R107 ;  /* 0x0000001fff787819 */ /* 0x000fe4000001146b */
[----:B------:R-:W-:Y:S02]  /*0290*/  @P0 LOP3.LUT R16, R16, 0x80, RZ, 0xfc, !PT ;  /* 0x0000008010100812 */ /* 0x000fe400078efcff */
[----:B------:R-:W-:Y:S02]  /*02a0*/  ISETP.LT.AND.EX P5, PT, R120, UR11, !P1, P4 ;  /* 0x0000000b78007c0c */ /* 0x000fe4000cfa1340 */
[----:B------:R-:W-:-:S02]  /*02b0*/  LOP3.LUT R16, R16, 0xffffffbf, RZ, 0xc0, !PT ;  /* 0xffffffbf10107812 */ /* 0x000fc400078ec0ff */
[C---:B------:R-:W-:Y:S02]  /*02c0*/  IADD3 R106, R3.reuse, 0x18, RZ ;  /* 0x00000018036a7810 */ /* 0x040fe40007ffe0ff */
[----:B------:R-:W-:Y:S02]  /*02d0*/  @P6 LOP3.LUT R16, R16, 0x40, RZ, 0xfc, !PT ;  /* 0x0000004010106812 */ /* 0x000fe400078efcff */
[----:B------:R-:W-:Y:S02]  /*02e0*/  IADD3 R105, R3, 0x20, RZ ;  /* 0x0000002003697810 */ /* 0x000fe40007ffe0ff */
[----:B------:R-:W-:Y:S02]  /*02f0*/  ISETP.LT.U32.AND P3, PT, R106, UR10, PT ;  /* 0x0000000a6a007c0c */ /* 0x000fe4000bf61070 */
[----:B------:R-:W-:Y:S02]  /*0300*/  SHF.R.S32.HI R119, RZ, 0x1f, R106 ;  /* 0x0000001fff777819 */ /* 0x000fe4000001146a */
[----:B------:R-:W-:-:S02]  /*0310*/  LOP3.LUT R16, R16, 0xffffffdf, RZ, 0xc0, !PT ;  /* 0xffffffdf10107812 */ /* 0x000fc400078ec0ff */
[----:B------:R-:W-:Y:S02]  /*0320*/  ISETP.LT.U32.AND P2, PT, R105, UR10, PT ;  /* 0x0000000a69007c0c */ /* 0x000fe4000bf41070 */
[----:B------:R-:W-:Y:S02]  /*0330*/  SHF.R.S32.HI R118, RZ, 0x1f, R105 ;  /* 0x0000001fff767819 */ /* 0x000fe40000011469 */
[----:B------:R-:W-:Y:S02]  /*0340*/  ISETP.LT.AND.EX P4, PT, R119, UR11, !P1, P3 ;  /* 0x0000000b77007c0c */ /* 0x000fe4000cf81330 */
[----:B------:R-:W-:Y:S02]  /*0350*/  @P5 LOP3.LUT R16, R16, 0x20, RZ, 0xfc, !PT ;  /* 0x0000002010105812 */ /* 0x000fe400078efcff */
[----:B------:R-:W-:Y:S02]  /*0360*/  IADD3 R104, R3, 0x28, RZ ;  /* 0x0000002803687810 */ /* 0x000fe40007ffe0ff */
[----:B------:R-:W-:-:S02]  /*0370*/  ISETP.LT.AND.EX P3, PT, R118, UR11, !P1, P2 ;  /* 0x0000000b76007c0c */ /* 0x000fc4000cf61320 */
[----:B------:R-:W-:Y:S02]  /*0380*/  LOP3.LUT R16, R16, 0xfffffff7, RZ, 0xc0, !PT ;  /* 0xfffffff710107812 */ /* 0x000fe400078ec0ff */
[----:B------:R-:W-:Y:S02]  /*0390*/  ISETP.LT.U32.AND P0, PT, R104, UR10, PT ;  /* 0x0000000a68007c0c */ /* 0x000fe4000bf01070 */
[----:B------:R-:W-:Y:S02]  /*03a0*/  SHF.R.S32.HI R117, RZ, 0x1f, R104 ;  /* 0x0000001fff757819 */ /* 0x000fe40000011468 */
[----:B------:R-:W-:Y:S02]  /*03b0*/  LOP3.LUT R16, R16, 0xffffffef, RZ, 0xc0, !PT ;  /* 0xffffffef10107812 */ /* 0x000fe400078ec0ff */
[----:B------:R-:W-:Y:S02]  /*03c0*/  IADD3 R103, R3, 0x30, RZ ;  /* 0x0000003003677810 */ /* 0x000fe40007ffe0ff */
[----:B------:R-:W-:-:S02]  /*03d0*/  ISETP.LT.AND.EX P2, PT, R117, UR11, !P1, P0 ;  /* 0x0000000b75007c0c */ /* 0x000fc4000cf41300 */
[----:B------:R-:W-:Y:S02]  /*03e0*/  @P4 LOP3.LUT R16, R16, 0x10, RZ, 0xfc, !PT ;  /* 0x0000001010104812 */ /* 0x000fe400078efcff */
[----:B------:R-:W-:Y:S02]  /*03f0*/  SHF.R.S32.HI R116, RZ, 0x1f, R103 ;  /* 0x0000001fff747819 */ /* 0x000fe40000011467 */
[----:B------:R-:W-:Y:S02]  /*0400*/  ISETP.LT.U32.AND P0, PT, R103, UR10, PT ;  /* 0x0000000a67007c0c */ /* 0x000fe4000bf01070 */
[----:B------:R-:W-:Y:S02]  /*0410*/  @P3 LOP3.LUT R16, R16, 0x8, RZ, 0xfc, !PT ;  /* 0x0000000810103812 */ /* 0x000fe400078efcff */
[----:B------:R-:W-:Y:S02]  /*0420*/  ISETP.LT.AND.EX P0, PT, R116, UR11, !P1, P0 ;  /* 0x0000000b74007c0c */ /* 0x000fe4000cf01300 */
[----:B------:R-:W-:-:S02]  /*0430*/  LOP3.LUT R16, R16, 0xfffffffb, RZ, 0xc0, !PT ;  /* 0xfffffffb10107812 */ /* 0x000fc400078ec0ff */
[C---:B------:R-:W-:Y:S02]  /*0440*/  IADD3 R102, R3.reuse, 0x38, RZ ;  /* 0x0000003803667810 */ /* 0x040fe40007ffe0ff */
[----:B------:R-:W-:Y:S02]  /*0450*/  @P2 LOP3.LUT R16, R16, 0x4, RZ, 0xfc, !PT ;  /* 0x0000000410102812 */ /* 0x000fe400078efcff */
[C---:B------:R-:W-:Y:S02]  /*0460*/  IADD3 R101, R3.reuse, 0x40, RZ ;  /* 0x0000004003657810 */ /* 0x040fe40007ffe0ff */
[C---:B------:R-:W-:Y:S02]  /*0470*/  IADD3 R100, R3.reuse, 0x48, RZ ;  /* 0x0000004803647810 */ /* 0x040fe40007ffe0ff */
[----:B------:R-:W-:Y:S02]  /*0480*/  IADD3 R99, R3, 0x50, RZ ;  /* 0x0000005003637810 */ /* 0x000fe40007ffe0ff */
[----:B------:R-:W-:-:S02]  /*0490*/  LOP3.LUT R16, R16, 0xfffffffd, RZ, 0xc0, !PT ;  /* 0xfffffffd10107812 */ /* 0x000fc400078ec0ff */
[----:B------:R-:W-:Y:S02]  /*04a0*/  IADD3 R98, R3, 0x58, RZ ;  /* 0x0000005803627810 */ /* 0x000fe40007ffe0ff */
[----:B------:R-:W-:Y:S02]  /*04b0*/  SHF.R.S32.HI R115, RZ, 0x1f, R102 ;  /* 0x0000001fff737819 */ /* 0x000fe40000011466 */
[----:B------:R-:W-:Y:S02]  /*04c0*/  SHF.R.S32.HI R114, RZ, 0x1f, R101 ;  /* 0x0000001fff727819 */ /* 0x000fe40000011465 */
[----:B------:R-:W-:Y:S02]  /*04d0*/  SHF.R.S32.HI R113, RZ, 0x1f, R100 ;  /* 0x0000001fff717819 */ /* 0x000fe40000011464 */
[----:B------:R-:W-:Y:S02]  /*04e0*/  SHF.R.S32.HI R112, RZ, 0x1f, R99 ;  /* 0x0000001fff707819 */ /* 0x000fe40000011463 */
[----:B------:R-:W-:-:S02]  /*04f0*/  ISETP.LT.U32.AND P5, PT, R102, UR10, PT ;  /* 0x0000000a66007c0c */ /* 0x000fc4000bfa1070 */
[----:B------:R-:W-:Y:S02]  /*0500*/  @P0 LOP3.LUT R16, R16, 0x2, RZ, 0xfc, !PT ;  /* 0x0000000210100812 */ /* 0x000fe400078efcff */
[----:B------:R-:W-:Y:S02]  /*0510*/  ISETP.LT.U32.AND P4, PT, R101, UR10, PT ;  /* 0x0000000a65007c0c */ /* 0x000fe4000bf81070 */
[----:B------:R-:W-:Y:S02]  /*0520*/  ISETP.LT.U32.AND P3, PT, R100, UR10, PT ;  /* 0x0000000a64007c0c */ /* 0x000fe4000bf61070 */
[----:B------:R-:W-:Y:S02]  /*0530*/  ISETP.LT.U32.AND P2, PT, R99, UR10, PT ;  /* 0x0000000a63007c0c */ /* 0x000fe4000bf41070 */
[----:B------:R-:W-:Y:S02]  /*0540*/  SHF.R.S32.HI R111, RZ, 0x1f, R98 ;  /* 0x0000001fff6f7819 */ /* 0x000fe40000011462 */
[----:B------:R-:W-:Y:S01]  /*0550*/  ISETP.LT.U32.AND P0, PT, R98, UR10, PT ;  /* 0x0000000a62007c0c */ /* 0x000fe2000bf01070 */
[----:B------:R-:W-:Y:S01]  /*0560*/  ULDC.U8 UR10, c[0x0][0x2a4] ;  /* 0x0000a900000a7ab9 */ /* 0x000fe20000000000 */
[----:B------:R-:W-:-:S02]  /*0570*/  ISETP.LT.AND.EX P5, PT, R115, UR11, !P1, P5 ;  /* 0x0000000b73007c0c */ /* 0x000fc4000cfa1350 */
[----:B------:R-:W-:Y:S02]  /*0580*/  ISETP.LT.AND.EX P4, PT, R114, UR11, !P1, P4 ;  /* 0x0000000b72007c0c */ /* 0x000fe4000cf81340 */
[----:B------:R-:W-:Y:S02]  /*0590*/  ISETP.LT.AND.EX P3, PT, R113, UR11, !P1, P3 ;  /* 0x0000000b71007c0c */ /* 0x000fe4000cf61330 */
[----:B------:R-:W-:Y:S02]  /*05a0*/  ISETP.LT.AND.EX P2, PT, R112, UR11, !P1, P2 ;  /* 0x0000000b70007c0c */ /* 0x000fe4000cf41320 */
[----:B------:R-:W-:Y:S02]  /*05b0*/  ISETP.LT.AND.EX P1, PT, R111, UR11, !P1, P0 ;  /* 0x0000000b6f007c0c */ /* 0x000fe4000cf21300 */
[C---:B0-----:R-:W-:Y:S02]  /*05c0*/  LEA.HI R11, P0, R7.reuse, R6, RZ, 0x1 ;  /* 0x00000006070b7211 */ /* 0x041fe400078108ff */
[----:B------:R-:W-:-:S02]  /*05d0*/  LEA R15, R7, R7, 0x1 ;  /* 0x00000007070f7211 */ /* 0x000fc400078e08ff */
[----:B------:R-:W-:Y:S01]  /*05e0*/  IADD3.X R18, RZ, R7, RZ, P0, !PT ;  /* 0x00000007ff127210 */ /* 0x000fe200007fe4ff */
[----:B------:R-:W-:Y:S01]  /*05f0*/  IMAD.WIDE.U32 R6, R6, 0x3, RZ ;  /* 0x0000000306067825 */ /* 0x000fe200078e00ff */
[----:B------:R-:W-:Y:S02]  /*0600*/  ISETP.GT.AND P0, PT, R2, 0x17f, PT ;  /* 0x0000017f0200780c */ /* 0x000fe40003f04270 */
[----:B------:R-:W-:Y:S02]  /*0610*/  SHF.R.S64 R11, R11, 0x1, R18 ;  /* 0x000000010b0b7819 */ /* 0x000fe40000001012 */
[----:B------:R-:W-:Y:S01]  /*0620*/  IADD3 R15, R7, R15, RZ ;  /* 0x0000000f070f7210 */ /* 0x000fe20007ffe0ff */
[----:B------:R-:W-:Y:S01]  /*0630*/  HFMA2.MMA R7, -RZ, RZ, 0, 0 ;  /* 0x00000000ff077435 */ /* 0x000fe200000001ff */
[----:B------:R-:W-:Y:S02]  /*0640*/  SEL R4, R4, 0x1f, P0 ;  /* 0x0000001f04047807 */ /* 0x000fe40000000000 */
[----:B------:R-:W-:-:S02]  /*0650*/  LEA.HI R14, P0, R15, R6, RZ, 0x1 ;  /* 0x000000060f0e7211 */ /* 0x000fc400078108ff */
[----:B------:R-:W0:Y:S01]  /*0660*/  LDC R6, c[0x0][0xc] ;  /* 0x00000300ff067b82 */ /* 0x000e220000000800 */
[----:B------:R-:W-:Y:S02]  /*0670*/  SHF.R.S32.HI R18, RZ, 0x1, R18 ;  /* 0x00000001ff127819 */ /* 0x000fe40000011412 */
[----:B------:R-:W-:Y:S02]  /*0680*/  IADD3.X R15, RZ, R15, RZ, P0, !PT ;  /* 0x0000000fff0f7210 */ /* 0x000fe400007fe4ff */
[C---:B------:R-:W-:Y:S02]  /*0690*/  IADD3 R97, R3.reuse, 0x60, RZ ;  /* 0x0000006003617810 */ /* 0x040fe40007ffe0ff */
[----:B------:R-:W-:Y:S02]  /*06a0*/  SHF.R.S64 R14, R14, 0x1, R15 ;  /* 0x000000010e0e7819 */ /* 0x000fe4000000100f */
[C---:B------:R-:W-:Y:S02]  /*06b0*/  IADD3 R96, R3.reuse, 0x68, RZ ;  /* 0x0000006803607810 */ /* 0x040fe40007ffe0ff */
[----:B------:R-:W-:-:S02]  /*06c0*/  IADD3 R95, R3, 0x70, RZ ;  /* 0x00000070035f7810 */ /* 0x000fc40007ffe0ff */
[----:B------:R-:W-:Y:S02]  /*06d0*/  IADD3 R12, R3, 0x78, RZ ;  /* 0x00000078030c7810 */ /* 0x000fe40007ffe0ff */
[----:B------:R-:W-:Y:S02]  /*06e0*/  SHF.R.S32.HI R15, RZ, 0x1, R15 ;  /* 0x00000001ff0f7819 */ /* 0x000fe4000001140f */
[----:B------:R-:W-:Y:S02]  /*06f0*/  SHF.L.U32 R9, R9, 0x1, RZ ;  /* 0x0000000109097819 */ /* 0x000fe400000006ff */
[----:B------:R-:W-:Y:S02]  /*0700*/  LEA R10, R10, UR5, 0x3 ;  /* 0x000000050a0a7c11 */ /* 0x000fe4000f8e18ff */
[----:B------:R-:W-:Y:S02]  /*0710*/  SHF.L.U64.HI R13, R11, 0x2, R18 ;  /* 0x000000020b0d7819 */ /* 0x000fe40000010212 */
[----:B------:R-:W-:-:S02]  /*0720*/  SHF.R.S32.HI R17, RZ, 0x1f, R97 ;  /* 0x0000001fff117819 */ /* 0x000fc40000011461 */
[----:B0-----:R-:W-:Y:S02]  /*0730*/  LOP3.LUT R109, R6, 0x3, RZ, 0xc0, !PT ;  /* 0x00000003066d7812 */ /* 0x001fe400078ec0ff */
[----:B------:R-:W-:Y:S02]  /*0740*/  SHF.R.S32.HI R125, RZ, 0x1f, R96 ;  /* 0x0000001fff7d7819 */ /* 0x000fe40000011460 */
[----:B------:R-:W-:Y:S02]  /*0750*/  SHF.R.S32.HI R124, RZ, 0x1f, R95 ;  /* 0x0000001fff7c7819 */ /* 0x000fe4000001145f */
[----:B------:R-:W-:Y:S02]  /*0760*/  SHF.R.S32.HI R123, RZ, 0x1f, R12 ;  /* 0x0000001fff7b7819 */ /* 0x000fe4000001140c */
[----:B-1----:R-:W-:-:S07]  /*0770*/  SHF.L.U64.HI R15, R14, 0x2, R15 ;  /* 0x000000020e0f7819 */ /* 0x002fce000001020f */
.L_x_1330:
[----:B0-----:R-:W0:Y:S01]  /*0780*/  LDC R25, c[0x0][0x2a0] ;  /* 0x0000a800ff197b82 */ /* 0x001e220000000800 */
[----:B------:R-:W-:Y:S01]  /*0790*/  P2R R22, PR, RZ, 0x4 ;  /* 0x00000004ff167803 */ /* 0x000fe20000000000 */
[----:B------:R-:W-:Y:S01]  /*07a0*/  ULDC.64 UR12, c[0x0][0x298] ;  /* 0x0000a600000c7ab9 */ /* 0x000fe20000000a00 */
[C---:B------:R-:W-:Y:S02]  /*07b0*/  LOP3.LUT P2, RZ, R16.reuse, 0x80, RZ, 0xc0, !PT ;  /* 0x0000008010ff7812 */ /* 0x040fe4000784c0ff */
[C---:B------:R-:W-:Y:S02]  /*07c0*/  LOP3.LUT P6, RZ, R16.reuse, 0x40, RZ, 0xc0, !PT ;  /* 0x0000004010ff7812 */ /* 0x040fe400078cc0ff */
[----:B------:R-:W-:Y:S01]  /*07d0*/  P2R R17, PR, RZ, 0x2 ;  /* 0x00000002ff117803 */ /* 0x000fe20000000000 */
[----:B------:R-:W1:Y:S01]  /*07e0*/  @P5 LDC.64 R44, c[0x0][0x230] ;  /* 0x00008c00ff2c5b82 */ /* 0x000e620000000a00 */
[----:B------:R-:W-:Y:S02]  /*07f0*/  LOP3.LUT P1, RZ, R16, 0x10, RZ, 0xc0, !PT ;  /* 0x0000001010ff7812 */ /* 0x000fe4000782c0ff */
[----:B------:R-:W-:-:S02]  /*0800*/  SHF.R.S32.HI R56, RZ, 0x1f, R97 ;  /* 0x0000001fff387819 */ /* 0x000fc40000011461 */
[----:B------:R-:W-:-:S03]  /*0810*/  P2R R84, PR, RZ, 0x20 ;  /* 0x00000020ff547803 */ /* 0x000fc60000000000 */
        /* <DEDUP_REMOVED lines=12> */
[----:B---3--:R-:W-:-:S07]  /*08e0*/  MOV R18, RZ ;  /* 0x000000ff00127202 */ /* 0x008fce0000000f00 */
[----:B------:R-:W3:Y:S01]  /*08f0*/  @P3 LDC.64 R36, c[0x0][0x230] ;  /* 0x00008c00ff243b82 */ /* 0x000ee20000000a00 */
[----:B--2---:R-:W-:-:S07]  /*0900*/  IADD3 R24, RZ, -R19, RZ ;  /* 0x80000013ff187210 */ /* 0x004fce0007ffe0ff */
[----:B------:R-:W2:Y:S01]  /*0910*/  @P3 LDC.64 R34, c[0x0][0x228] ;  /* 0x00008a00ff223b82 */ /* 0x000ea20000000a00 */
        /* <DEDUP_REMOVED lines=20> */
[----:B------:R-:W-:-:S04]  /*0a60*/  ISETP.NE.AND P0, PT, R25, RZ, PT ;  /* 0x000000ff1900720c */ /* 0x000fc80003f05270 */
[C---:B------:R-:W-:Y:S02]  /*0a70*/  SEL R30, R18.reuse, R21, !P0 ;  /* 0x00000015121e7207 */ /* 0x040fe40004000000 */
[----:B------:R-:W-:Y:S02]  /*0a80*/  SEL R21, R18, R19, !P0 ;  /* 0x0000001312157207 */ /* 0x000fe40004000000 */
[----:B------:R-:W-:Y:S01]  /*0a90*/  SHF.R.S32.HI R18, RZ, 0x1f, R9 ;  /* 0x0000001fff127819 */ /* 0x000fe20000011409 */
[----:B------:R-:W-:Y:S01]  /*0aa0*/  IMAD R31, R30, 0x62, RZ ;  /* 0x000000621e1f7824 */ /* 0x000fe200078e02ff */
[----:B------:R-:W-:-:S04]  /*0ab0*/  SHF.R.S32.HI R20, RZ, 0x1f, R21 ;  /* 0x0000001fff147819 */ /* 0x000fc80000011415 */
[----:B------:R-:W-:Y:S01]  /*0ac0*/  IADD3 R68, P0, R9, R31, RZ ;  /* 0x0000001f09447210 */ /* 0x000fe20007f1e0ff */
[----:B------:R-:W-:-:S03]  /*0ad0*/  IMAD R20, R20, UR12, RZ ;  /* 0x0000000c14147c24 */ /* 0x000fc6000f8e02ff */
[----:B------:R-:W-:Y:S01]  /*0ae0*/  LEA.HI.X.SX32 R69, R31, R18, 0x1, P0 ;  /* 0x000000121f457211 */ /* 0x000fe200000f0eff */
[C---:B------:R-:W-:Y:S01]  /*0af0*/  IMAD R67, R21.reuse, UR13, R20 ;  /* 0x0000000d15437c24 */ /* 0x040fe2000f8e0214 */
[----:B------:R-:W0:Y:S01]  /*0b00*/  @P2 LDC.64 R18, c[0x0][0x288] ;  /* 0x0000a200ff122b82 */ /* 0x000e220000000a00 */
[----:B------:R-:W-:Y:S01]  /*0b10*/  IMAD.WIDE.U32 R68, R21, UR12, R68 ;  /* 0x0000000c15447c25 */ /* 0x000fe2000f8e0044 */
[----:B------:R-:W-:-:S04]  /*0b20*/  ULDC.64 UR12, c[0x0][0x290] ;  /* 0x0000a400000c7ab9 */ /* 0x000fc80000000a00 */
[----:B------:R-:W-:Y:S02]  /*0b30*/  IADD3 R67, R69, R67, RZ ;  /* 0x0000004345437210 */ /* 0x000fe40007ffe0ff */
[----:B------:R-:W-:Y:S01]  /*0b40*/  @P2 MOV R66, R68 ;  /* 0x0000004400422202 */ /* 0x000fe20000000f00 */
[----:B0-----:R-:W-:-:S04]  /*0b50*/  @P2 IMAD R20, R122, R18, RZ ;  /* 0x000000127a142224 */ /* 0x001fc800078e02ff */
[C---:B------:R-:W-:Y:S02]  /*0b60*/  @P2 IMAD R21, R3.reuse, R19, R20 ;  /* 0x0000001303152224 */ /* 0x040fe400078e0214 */
[----:B------:R-:W-:-:S05]  /*0b70*/  @P2 IMAD.WIDE.U32 R18, R3, R18, R66 ;  /* 0x0000001203122225 */ /* 0x000fca00078e0042 */
[----:B------:R-:W-:Y:S02]  /*0b80*/  @P2 IADD3 R19, R19, R21, RZ ;  /* 0x0000001513132210 */ /* 0x000fe40007ffe0ff */
[----:B------:R-:W0:Y:S01]  /*0b90*/  @P2 LDC.64 R20, c[0x0][0x228] ;  /* 0x00008a00ff142b82 */ /* 0x000e220000000a00 */
[C---:B------:R-:W-:Y:S02]  /*0ba0*/  @P2 SHF.L.U32 R83, R18.reuse, 0x1, RZ ;  /* 0x0000000112532819 */ /* 0x040fe400000006ff */
[----:B------:R-:W-:Y:S02]  /*0bb0*/  @P2 SHF.L.U64.HI R18, R18, 0x1, R19 ;  /* 0x0000000112122819 */ /* 0x000fe40000010213 */
[----:B------:R-:W-:Y:S02]  /*0bc0*/  @P2 IADD3 R60, P0, R83, R60, RZ ;  /* 0x0000003c533c2210 */ /* 0x000fe40007f1e0ff */
[----:B------:R-:W-:Y:S02]  /*0bd0*/  @P6 MOV R19, R67 ;  /* 0x0000004300136202 */ /* 0x000fe40000000f00 */
[----:B------:R-:W-:-:S02]  /*0be0*/  @P2 IADD3.X R61, R18, R61, RZ, P0, !PT ;  /* 0x0000003d123d2210 */ /* 0x000fc400007fe4ff */
[----:B0-----:R-:W-:-:S04]  /*0bf0*/  @P2 IADD3 R82, P0, R83, R20, RZ ;  /* 0x0000001453522210 */ /* 0x001fc80007f1e0ff */
[----:B------:R-:W-:Y:S02]  /*0c00*/  @P2 IADD3.X R83, R18, R21, RZ, P0, !PT ;  /* 0x0000001512532210 */ /* 0x000fe400007fe4ff */
[----:B------:R-:W0:Y:S01]  /*0c10*/  @P6 LDC.64 R20, c[0x0][0x288] ;  /* 0x0000a200ff146b82 */ /* 0x000e220000000a00 */
[----:B------:R-:W-:-:S13]  /*0c20*/  LOP3.LUT P2, RZ, R16, 0x20, RZ, 0xc0, !PT ;  /* 0x0000002010ff7812 */ /* 0x000fda000784c0ff */
[----:B------:R-:W4:Y:S08]  /*0c30*/  @P2 LDC.64 R78, c[0x0][0x230] ;  /* 0x00008c00ff4e2b82 */ /* 0x000f300000000a00 */
[----:B------:R-:W1:Y:S01]  /*0c40*/  @P2 LDC.64 R76, c[0x0][0x228] ;  /* 0x00008a00ff4c2b82 */ /* 0x000e620000000a00 */
[----:B0-----:R-:W-:-:S04]  /*0c50*/  @P6 IMAD R18, R121, R20, RZ ;  /* 0x0000001479126224 */ /* 0x001fc800078e02ff */
[----:B------:R-:W-:Y:S01]  /*0c60*/  @P6 IMAD R21, R108, R21, R18 ;  /* 0x000000156c156224 */ /* 0x000fe200078e0212 */
[----:B------:R-:W-:-:S05]  /*0c70*/  @P6 MOV R18, R68 ;  /* 0x0000004400126202 */ /* 0x000fca0000000f00 */
[----:B------:R-:W-:-:S05]  /*0c80*/  @P6 IMAD.WIDE.U32 R18, R108, R20, R18 ;  /* 0x000000146c126225 */ /* 0x000fca00078e0012 */
[----:B------:R-:W-:Y:S02]  /*0c90*/  @P6 IADD3 R19, R19, R21, RZ ;  /* 0x0000001513136210 */ /* 0x000fe40007ffe0ff */
[----:B------:R-:W0:Y:S01]  /*0ca0*/  @P6 LDC.64 R20, c[0x0][0x228] ;  /* 0x00008a00ff146b82 */ /* 0x000e220000000a00 */
[C---:B------:R-:W-:Y:S02]  /*0cb0*/  @P6 SHF.L.U32 R81, R18.reuse, 0x1, RZ ;  /* 0x0000000112516819 */ /* 0x040fe400000006ff */
[----:B------:R-:W-:Y:S02]  /*0cc0*/  @P6 SHF.L.U64.HI R18, R18, 0x1, R19 ;  /* 0x0000000112126819 */ /* 0x000fe40000010213 */
[----:B------:R-:W-:-:S04]  /*0cd0*/  @P6 IADD3 R62, P0, R81, R62, RZ ;  /* 0x0000003e513e6210 */ /* 0x000fc80007f1e0ff */
[----:B------:R-:W-:Y:S02]  /*0ce0*/  @P6 IADD3.X R63, R18, R63, RZ, P0, !PT ;  /* 0x0000003f123f6210 */ /* 0x000fe400007fe4ff */
[----:B0-----:R-:W-:-:S04]  /*0cf0*/  @P6 IADD3 R80, P0, R81, R20, RZ ;  /* 0x0000001451506210 */ /* 0x001fc80007f1e0ff */
[----:B------:R-:W-:Y:S02]  /*0d00*/  @P6 IADD3.X R81, R18, R21, RZ, P0, !PT ;  /* 0x0000001512516210 */ /* 0x000fe400007fe4ff */
[----:B------:R-:W0:Y:S01]  /*0d10*/  @P2 LDC.64 R18, c[0x0][0x288] ;  /* 0x0000a200ff122b82 */ /* 0x000e220000000a00 */
[----:B------:R-:W-:Y:S02]  /*0d20*/  @P2 MOV R21, R67 ;  /* 0x0000004300152202 */ /* 0x000fe40000000f00 */
[----:B------:R-:W-:-:S13]  /*0d30*/  LOP3.LUT P6, RZ, R16, 0x2, RZ, 0xc0, !PT ;  /* 0x0000000210ff7812 */ /* 0x000fda00078cc0ff */
[----:B------:R-:W3:Y:S01]  /*0d40*/  @P6 LDC.64 R48, c[0x0][0x230] ;  /* 0x00008c00ff306b82 */ /* 0x000ee20000000a00 */
[----:B0-----:R-:W-:-:S07]  /*0d50*/  @P2 IMAD R20, R120, R18, RZ ;  /* 0x0000001278142224 */ /* 0x001fce00078e02ff */
[----:B------:R-:W0:Y:S01]  /*0d60*/  @P6 LDC.64 R46, c[0x0][0x228] ;  /* 0x00008a00ff2e6b82 */ /* 0x000e220000000a00 */
[----:B------:R-:W-:Y:S01]  /*0d70*/  @P2 IMAD R23, R107, R19, R20 ;  /* 0x000000136b172224 */ /* 0x000fe200078e0214 */
[----:B------:R-:W-:-:S05]  /*0d80*/  @P2 MOV R20, R68 ;  /* 0x0000004400142202 */ /* 0x000fca0000000f00 */
[----:B------:R-:W-:-:S05]  /*0d90*/  @P2 IMAD.WIDE.U32 R18, R107, R18, R20 ;  /* 0x000000126b122225 */ /* 0x000fca00078e0014 */
[----:B------:R-:W-:Y:S02]  /*0da0*/  @P2 IADD3 R21, R19, R23, RZ ;  /* 0x0000001713152210 */ /* 0x000fe40007ffe0ff */
[C---:B------:R-:W-:Y:S02]  /*0db0*/  @P2 SHF.L.U32 R19, R18.reuse, 0x1, RZ ;  /* 0x0000000112132819 */ /* 0x040fe400000006ff */
[----:B------:R-:W-:Y:S02]  /*0dc0*/  @P2 SHF.L.U64.HI R18, R18, 0x1, R21 ;  /* 0x0000000112122819 */ /* 0x000fe40000010215 */
[----:B----4-:R-:W-:Y:S02]  /*0dd0*/  @P2 IADD3 R78, P0, R19, R78, RZ ;  /* 0x0000004e134e2210 */ /* 0x010fe40007f1e0ff */
[----:B------:R-:W-:Y:S02]  /*0de0*/  @P1 MOV R21, R67 ;  /* 0x0000004300151202 */ /* 0x000fe40000000f00 */
[----:B------:R-:W-:-:S02]  /*0df0*/  @P2 IADD3.X R79, R18, R79, RZ, P0, !PT ;  /* 0x0000004f124f2210 */ /* 0x000fc400007fe4ff */
[----:B-1----:R-:W-:-:S04]  /*0e00*/  @P2 IADD3 R76, P0, R19, R76, RZ ;  /* 0x0000004c134c2210 */ /* 0x002fc80007f1e0ff */
[----:B------:R-:W-:Y:S02]  /*0e10*/  @P2 IADD3.X R77, R18, R77, RZ, P0, !PT ;  /* 0x0000004d124d2210 */ /* 0x000fe400007fe4ff */
[----:B------:R-:W1:Y:S01]  /*0e20*/  @P1 LDC.64 R18, c[0x0][0x288] ;  /* 0x0000a200ff121b82 */ /* 0x000e620000000a00 */
[----:B------:R-:W-:-:S13]  /*0e30*/  LOP3.LUT P2, RZ, R16, 0x8, RZ, 0xc0, !PT ;  /* 0x0000000810ff7812 */ /* 0x000fda000784c0ff */
[----:B------:R-:W4:Y:S08]  /*0e40*/  @P2 LDC.64 R70, c[0x0][0x230] ;  /* 0x00008c00ff462b82 */ /* 0x000f300000000a00 */
[----:B------:R-:W2:Y:S01]  /*0e50*/  @P2 LDC.64 R54, c[0x0][0x228] ;  /* 0x00008a00ff362b82 */ /* 0x000ea20000000a00 */
[----:B-1----:R-:W-:-:S04]  /*0e60*/  @P1 IMAD R20, R119, R18, RZ ;  /* 0x0000001277141224 */ /* 0x002fc800078e02ff */
        /* <DEDUP_REMOVED lines=9> */
[----:B------:R-:W-:Y:S02]  /*0f00*/  @P1 IADD3 R72, P0, R19, R72, RZ ;  /* 0x0000004813481210 */ /* 0x000fe40007f1e0ff */
[----:B------:R-:W1:Y:S02]  /*0f10*/  @P2 LDC.64 R18, c[0x0][0x288] ;  /* 0x0000a200ff122b82 */ /* 0x000e640000000a00 */
[----:B------:R-:W-:Y:S02]  /*0f20*/  @P1 IADD3.X R73, R20, R73, RZ, P0, !PT ;  /* 0x0000004914491210 */ /* 0x000fe400007fe4ff */
[----:B------:R-:W-:-:S13]  /*0f30*/  LOP3.LUT P1, RZ, R16, 0x4, RZ, 0xc0, !PT ;  /* 0x0000000410ff7812 */ /* 0x000fda000782c0ff */
[----:B------:R-:W3:Y:S01]  /*0f40*/  @P1 LDC.64 R52, c[0x0][0x230] ;  /* 0x00008c00ff341b82 */ /* 0x000ee20000000a00 */
[----:B-1----:R-:W-:-:S07]  /*0f50*/  @P2 IMAD R20, R118, R18, RZ ;  /* 0x0000001276142224 */ /* 0x002fce00078e02ff */
[----:B------:R-:W1:Y:S01]  /*0f60*/  @P1 LDC.64 R50, c[0x0][0x228] ;  /* 0x00008a00ff321b82 */ /* 0x000e620000000a00 */
        /* <DEDUP_REMOVED lines=9> */
[----:B--2---:R-:W-:Y:S02]  /*1000*/  @P2 IADD3 R54, P0, R19, R54, RZ ;  /* 0x0000003613362210 */ /* 0x004fe40007f1e0ff */
[----:B------:R-:W2:Y:S02]  /*1010*/  @P1 LDC.64 R18, c[0x0][0x288] ;  /* 0x0000a200ff121b82 */ /* 0x000ea40000000a00 */
[----:B------:R-:W-:Y:S02]  /*1020*/  @P2 IADD3.X R55, R20, R55, RZ, P0, !PT ;  /* 0x0000003714372210 */ /* 0x000fe400007fe4ff */
[----:B------:R-:W-:-:S13]  /*1030*/  ISETP.NE.AND P2, PT, R22, RZ, PT ;  /* 0x000000ff1600720c */ /* 0x000fda0003f45270 */
[----:B------:R-:W4:Y:S01]  /*1040*/  @P2 LDC.64 R32, c[0x0][0x230] ;  /* 0x00008c00ff202b82 */ /* 0x000f220000000a00 */
[----:B--2---:R-:W-:-:S07]  /*1050*/  @P1 IMAD R20, R117, R18, RZ ;  /* 0x0000001275141224 */ /* 0x004fce00078e02ff */
[----:B------:R-:W2:Y:S01]  /*1060*/  @P2 LDC.64 R24, c[0x0][0x228] ;  /* 0x00008a00ff182b82 */ /* 0x000ea20000000a00 */
[----:B------:R-:W-:Y:S01]  /*1070*/  @P1 IMAD R19, R104, R19, R20 ;  /* 0x0000001368131224 */ /* 0x000fe200078e0214 */
[----:B------:R-:W-:-:S05]  /*1080*/  @P1 MOV R20, R68 ;  /* 0x0000004400141202 */ /* 0x000fca0000000f00 */
[----:B------:R-:W-:-:S05]  /*1090*/  @P1 IMAD.WIDE.U32 R20, R104, R18, R20 ;  /* 0x0000001268141225 */ /* 0x000fca00078e0014 */
[----:B------:R-:W-:Y:S02]  /*10a0*/  @P1 IADD3 R21, R21, R19, RZ ;  /* 0x0000001315151210 */ /* 0x000fe40007ffe0ff */
[C---:B------:R-:W-:Y:S02]  /*10b0*/  @P1 SHF.L.U32 R19, R20.reuse, 0x1, RZ ;  /* 0x0000000114131819 */ /* 0x040fe400000006ff */
[----:B------:R-:W-:Y:S02]  /*10c0*/  @P1 SHF.L.U64.HI R20, R20, 0x1, R21 ;  /* 0x0000000114141819 */ /* 0x000fe40000010215 */
[----:B---3--:R-:W-:Y:S02]  /*10d0*/  @P1 IADD3 R52, P0, R19, R52, RZ ;  /* 0x0000003413341210 */ /* 0x008fe40007f1e0ff */
[----:B------:R-:W-:Y:S02]  /*10e0*/  @P6 MOV R21, R67 ;  /* 0x0000004300156202 */ /* 0x000fe40000000f00 */
[----:B------:R-:W-:-:S02]  /*10f0*/  @P1 IADD3.X R53, R20, R53, RZ, P0, !PT ;  /* 0x0000003514351210 */ /* 0x000fc400007fe4ff */
[----:B-1----:R-:W-:Y:S02]  /*1100*/  @P1 IADD3 R50, P0, R19, R50, RZ ;  /* 0x0000003213321210 */ /* 0x002fe40007f1e0ff */
[----:B------:R-:W1:Y:S02]  /*1110*/  @P6 LDC.64 R18, c[0x0][0x288] ;  /* 0x0000a200ff126b82 */ /* 0x000e640000000a00 */
[----:B------:R-:W-:Y:S02]  /*1120*/  @P1 IADD3.X R51, R20, R51, RZ, P0, !PT ;  /* 0x0000003314331210 */ /* 0x000fe400007fe4ff */
[----:B------:R-:W-:-:S13]  /*1130*/  ISETP.NE.AND P1, PT, R17, RZ, PT ;  /* 0x000000ff1100720c */ /* 0x000fda0003f25270 */
        /* <DEDUP_REMOVED lines=9> */
[----:B------:R-:W4:Y:S01]  /*11d0*/  @P5 LDC.64 R18, c[0x0][0x288] ;  /* 0x0000a200ff125b82 */ /* 0x000f220000000a00 */
[----:B------:R-:W-:Y:S02]  /*11e0*/  @P6 IADD3 R48, P0, R17, R48, RZ ;  /* 0x0000003011306210 */ /* 0x000fe40007f1e0ff */
[----:B------:R-:W-:Y:S02]  /*11f0*/  @P5 MOV R21, R67 ;  /* 0x0000004300155202 */ /* 0x000fe40000000f00 */
[----:B------:R-:W-:-:S02]  /*1200*/  @P6 IADD3.X R49, R20, R49, RZ, P0, !PT ;  /* 0x0000003114316210 */ /* 0x000fc400007fe4ff */
[----:B0-----:R-:W-:-:S04]  /*1210*/  @P6 IADD3 R46, P0, R17, R46, RZ ;  /* 0x0000002e112e6210 */ /* 0x001fc80007f1e0ff */
[----:B------:R-:W-:Y:S02]  /*1220*/  @P6 IADD3.X R47, R20, R47, RZ, P0, !PT ;  /* 0x0000002f142f6210 */ /* 0x000fe400007fe4ff */
[----:B------:R-:W-:Y:S01]  /*1230*/  @P5 MOV R20, R68 ;  /* 0x0000004400145202 */ /* 0x000fe20000000f00 */
[----:B----4-:R-:W-:-:S04]  /*1240*/  @P5 IMAD R17, R115, R18, RZ ;  /* 0x0000001273115224 */ /* 0x010fc800078e02ff */
[----:B------:R-:W-:-:S04]  /*1250*/  @P5 IMAD.WIDE.U32 R20, R102, R18, R20 ;  /* 0x0000001266145225 */ /* 0x000fc800078e0014 */
[----:B------:R-:W-:Y:S01]  /*1260*/  @P5 IMAD R19, R102, R19, R17 ;  /* 0x0000001366135224 */ /* 0x000fe200078e0211 */
[----:B------:R-:W-:-:S04]  /*1270*/  @P5 SHF.L.U32 R17, R20, 0x1, RZ ;  /* 0x0000000114115819 */ /* 0x000fc800000006ff */
[----:B------:R-:W-:Y:S02]  /*1280*/  @P5 IADD3 R19, R21, R19, RZ ;  /* 0x0000001315135210 */ /* 0x000fe40007ffe0ff */
[C---:B------:R-:W-:Y:S02]  /*1290*/  @P5 IADD3 R44, P0, R17.reuse, R44, RZ ;  /* 0x0000002c112c5210 */ /* 0x040fe40007f1e0ff */
[----:B------:R-:W-:Y:S02]  /*12a0*/  @P5 SHF.L.U64.HI R20, R20, 0x1, R19 ;  /* 0x0000000114145819 */ /* 0x000fe40000010213 */
[----:B------:R-:W0:Y:S01]  /*12b0*/  @P4 LDC.64 R18, c[0x0][0x288] ;  /* 0x0000a200ff124b82 */ /* 0x000e220000000a00 */
[----:B------:R-:W-:Y:S02]  /*12c0*/  @P4 MOV R21, R67 ;  /* 0x0000004300154202 */ /* 0x000fe40000000f00 */
[----:B------:R-:W-:Y:S02]  /*12d0*/  @P5 IADD3.X R45, R20, R45, RZ, P0, !PT ;  /* 0x0000002d142d5210 */ /* 0x000fe400007fe4ff */
[----:B------:R-:W-:-:S04]  /*12e0*/  @P5 IADD3 R42, P0, R17, R42, RZ ;  /* 0x0000002a112a5210 */ /* 0x000fc80007f1e0ff */
[----:B------:R-:W-:Y:S02]  /*12f0*/  @P5 IADD3.X R43, R20, R43, RZ, P0, !PT ;  /* 0x0000002b142b5210 */ /* 0x000fe400007fe4ff */
[----:B------:R-:W-:-:S04]  /*1300*/  LOP3.LUT P5, RZ, R16, 0x8, RZ, 0xc0, !PT ;  /* 0x0000000810ff7812 */ /* 0x000fc800078ac0ff */
[----:B------:R-:W-:Y:S02]  /*1310*/  P2R R85, PR, RZ, 0x20 ;  /* 0x00000020ff557803 */ /* 0x000fe40000000000 */
[----:B------:R-:W-:-:S04]  /*1320*/  LOP3.LUT P5, RZ, R16, 0x10, RZ, 0xc0, !PT ;  /* 0x0000001010ff7812 */ /* 0x000fc800078ac0ff */
[----:B------:R-:W-:Y:S02]  /*1330*/  P2R R86, PR, RZ, 0x20 ;  /* 0x00000020ff567803 */ /* 0x000fe40000000000 */
[----:B------:R-:W-:Y:S01]  /*1340*/  LOP3.LUT P5, RZ, R16, 0x20, RZ, 0xc0, !PT ;  /* 0x0000002010ff7812 */ /* 0x000fe200078ac0ff */
[----:B0-----:R-:W-:-:S03]  /*1350*/  @P4 IMAD R20, R114, R18, RZ ;  /* 0x0000001272144224 */ /* 0x001fc600078e02ff */
[----:B------:R-:W-:Y:S01]  /*1360*/  P2R R87, PR, RZ, 0x20 ;  /* 0x00000020ff577803 */ /* 0x000fe20000000000 */
[----:B------:R-:W-:Y:S01]  /*1370*/  @P4 IMAD R19, R101, R19, R20 ;  /* 0x0000001365134224 */ /* 0x000fe200078e0214 */
[----:B------:R-:W-:Y:S02]  /*1380*/  @P4 MOV R20, R68 ;  /* 0x0000004400144202 */ /* 0x000fe40000000f00 */
[----:B------:R-:W-:-:S03]  /*1390*/  LOP3.LUT P5, RZ, R16, 0x40, RZ, 0xc0, !PT ;  /* 0x0000004010ff7812 */ /* 0x000fc600078ac0ff */
[----:B------:R-:W-:Y:S01]  /*13a0*/  @P4 IMAD.WIDE.U32 R20, R101, R18, R20 ;  /* 0x0000001265144225 */ /* 0x000fe200078e0014 */
[----:B------:R-:W-:Y:S02]  /*13b0*/  P2R R88, PR, RZ, 0x20 ;  /* 0x00000020ff587803 */ /* 0x000fe40000000000 */
[----:B------:R-:W-:Y:S02]  /*13c0*/  LOP3.LUT P5, RZ, R16, 0x80, RZ, 0xc0, !PT ;  /* 0x0000008010ff7812 */ /* 0x000fe400078ac0ff */
[----:B------:R-:W-:Y:S02]  /*13d0*/  @P4 IADD3 R19, R21, R19, RZ ;  /* 0x0000001315134210 */ /* 0x000fe40007ffe0ff */
[C---:B------:R-:W-:Y:S02]  /*13e0*/  @P4 SHF.L.U32 R17, R20.reuse, 0x1, RZ ;  /* 0x0000000114114819 */ /* 0x040fe400000006ff */
[----:B------:R-:W-:Y:S02]  /*13f0*/  @P4 SHF.L.U64.HI R20, R20, 0x1, R19 ;  /* 0x0000000114144819 */ /* 0x000fe40000010213 */
[----:B------:R-:W0:Y:S01]  /*1400*/  @P3 LDC.64 R18, c[0x0][0x288] ;  /* 0x0000a200ff123b82 */ /* 0x000e220000000a00 */
[----:B------:R-:W-:-:S02]  /*1410*/  @P4 IADD3 R40, P0, R17, R40, RZ ;  /* 0x0000002811284210 */ /* 0x000fc40007f1e0ff */
[----:B------:R-:W-:Y:S02]  /*1420*/  @P3 MOV R21, R67 ;  /* 0x0000004300153202 */ /* 0x000fe40000000f00 */
[----:B------:R-:W-:Y:S02]  /*1430*/  @P4 IADD3.X R41, R20, R41, RZ, P0, !PT ;  /* 0x0000002914294210 */ /* 0x000fe400007fe4ff */
[----:B------:R-:W-:-:S04]  /*1440*/  @P4 IADD3 R38, P0, R17, R38, RZ ;  /* 0x0000002611264210 */ /* 0x000fc80007f1e0ff */
[----:B------:R-:W-:Y:S02]  /*1450*/  @P4 IADD3.X R39, R20, R39, RZ, P0, !PT ;  /* 0x0000002714274210 */ /* 0x000fe400007fe4ff */
[----:B------:R-:W-:Y:S01]  /*1460*/  @P3 MOV R20, R68 ;  /* 0x0000004400143202 */ /* 0x000fe20000000f00 */
[----:B0-----:R-:W-:-:S04]  /*1470*/  @P3 IMAD R17, R113, R18, RZ ;  /* 0x0000001271113224 */ /* 0x001fc800078e02ff */
        /* <DEDUP_REMOVED lines=10> */
[----:B------:R-:W-:Y:S01]  /*1520*/  @P3 IADD3.X R35, R20, R35, RZ, P0, !PT ;  /* 0x0000002314233210 */ /* 0x000fe200007fe4ff */
        /* <DEDUP_REMOVED lines=8> */
[----:B------:R-:W-:Y:S02]  /*15b0*/  @P2 IADD3 R32, P0, R17, R32, RZ ;  /* 0x0000002011202210 */ /* 0x000fe40007f1e0ff */
[----:B------:R-:W-:Y:S02]  /*15c0*/  @P1 MOV R21, R67 ;  /* 0x0000004300151202 */ /* 0x000fe40000000f00 */
[----:B------:R-:W-:-:S02]  /*15d0*/  @P2 IADD3.X R33, R20, R33, RZ, P0, !PT ;  /* 0x0000002114212210 */ /* 0x000fc400007fe4ff */
[----:B--2---:R-:W-:-:S04]  /*15e0*/  @P2 IADD3 R24, P0, R17, R24, RZ ;  /* 0x0000001811182210 */ /* 0x004fc80007f1e0ff */
[----:B------:R-:W-:Y:S02]  /*15f0*/  @P2 IADD3.X R25, R20, R25, RZ, P0, !PT ;  /* 0x0000001914192210 */ /* 0x000fe400007fe4ff */
[----:B------:R-:W-:Y:S01]  /*1600*/  @P1 MOV R20, R68 ;  /* 0x0000004400141202 */ /* 0x000fe20000000f00 */
[----:B0-----:R-:W-:-:S04]  /*1610*/  @P1 IMAD R17, R111, R18, RZ ;  /* 0x000000126f111224 */ /* 0x001fc800078e02ff */
[----:B------:R-:W-:-:S04]  /*1620*/  @P1 IMAD.WIDE.U32 R20, R98, R18, R20 ;  /* 0x0000001262141225 */ /* 0x000fc800078e0014 */
[----:B------:R-:W-:Y:S01]  /*1630*/  @P1 IMAD R19, R98, R19, R17 ;  /* 0x0000001362131224 */ /* 0x000fe200078e0211 */
[----:B------:R-:W-:-:S04]  /*1640*/  @P1 SHF.L.U32 R17, R20, 0x1, RZ ;  /* 0x0000000114111819 */ /* 0x000fc800000006ff */
[----:B------:R-:W-:Y:S02]  /*1650*/  @P1 IADD3 R19, R21, R19, RZ ;  /* 0x0000001315131210 */ /* 0x000fe40007ffe0ff */
[----:B---3--:R-:W-:Y:S02]  /*1660*/  @P1 IADD3 R26, P0, R17, R26, RZ ;  /* 0x0000001a111a1210 */ /* 0x008fe40007f1e0ff */
[----:B------:R-:W-:Y:S01]  /*1670*/  @P1 SHF.L.U64.HI R20, R20, 0x1, R19 ;  /* 0x0000000114141819 */ /* 0x000fe20000010213 */
[----:B------:R-:W-:-:S03]  /*1680*/  IMAD.WIDE.U32 R18, R2, 0x5397829d, RZ ;  /* 0x5397829d02127825 */ /* 0x000fc600078e00ff */
[C---:B------:R-:W-:Y:S02]  /*1690*/  @P1 IADD3.X R27, R20.reuse, R27, RZ, P0, !PT ;  /* 0x0000001b141b1210 */ /* 0x040fe400007fe4ff */
[----:B-1----:R-:W-:Y:S02]  /*16a0*/  @P1 IADD3 R28, P0, R17, R28, RZ ;  /* 0x0000001c111c1210 */ /* 0x002fe40007f1e0ff */
[----:B------:R-:W0:Y:S01]  /*16b0*/  LDC R17, c[0x0][0x2ac] ;  /* 0x0000ab00ff117b82 */ /* 0x000e220000000800 */
[----:B------:R-:W-:Y:S02]  /*16c0*/  SHF.R.U32.HI R18, RZ, 0x4, R19 ;  /* 0x00000004ff127819 */ /* 0x000fe40000011613 */
[----:B------:R-:W-:-:S03]  /*16d0*/  @P1 IADD3.X R29, R20, R29, RZ, P0, !PT ;  /* 0x0000001d141d1210 */ /* 0x000fc600007fe4ff */
[----:B0-----:R-:W-:-:S05]  /*16e0*/  IMAD R64, R17, UR7, R18 ;  /* 0x0000000711407c24 */ /* 0x001fca000f8e0212 */
        /* <DEDUP_REMOVED lines=18> */
[----:B------:R-:W-:-:S04]  /*1810*/  IADD3 R19, R64, 0x68, RZ ;  /* 0x0000006840137810 */ /* 0x000fc80007ffe0ff */
[----:B------:R-:W-:Y:S02]  /*1820*/  SHF.R.S32.HI R56, RZ, 0x1f, R19 ;  /* 0x0000001fff387819 */ /* 0x000fe40000011413 */
[----:B0-----:R-:W-:Y:S02]  /*1830*/  @P0 IADD3 R22, P6, R17, R22, RZ ;  /* 0x0000001611160210 */ /* 0x001fe40007fde0ff */
[----:B------:R-:W-:Y:S02]  /*1840*/  MOV R17, RZ ;  /* 0x000000ff00117202 */ /* 0x000fe40000000f00 */
[----:B------:R-:W-:Y:S02]  /*1850*/  @P0 IADD3.X R23, R18, R23, RZ, P6, !PT ;  /* 0x0000001712170210 */ /* 0x000fe400037fe4ff */
[----:B------:R-:W-:Y:S02]  /*1860*/  MOV R18, RZ ;  /* 0x000000ff00127202 */ /* 0x000fe40000000f00 */
[----:B------:R0:W5:Y:S04]  /*1870*/  @P0 LDG.E R17, desc[UR8][R20.64] ;  /* 0x0000000814110981 */ /* 0x000168000c1e1900 */
[----:B------:R1:W5:Y:S01]  /*1880*/  @P0 LDG.E R18, desc[UR8][R22.64] ;  /* 0x0000000816120981 */ /* 0x000362000c1e1900 */
[----:B------:R-:W-:-:S04]  /*1890*/  ISETP.GE.U32.AND P0, PT, R19, UR12, PT ;  /* 0x0000000c13007c0c */ /* 0x000fc8000bf06070 */
[----:B------:R-:W-:-:S04]  /*18a0*/  ISETP.GE.AND.EX P0, PT, R56, UR13, PT, P0 ;  /* 0x0000000d38007c0c */ /* 0x000fc8000bf06300 */
[----:B------:R-:W-:-:S13]  /*18b0*/  ISETP.LT.U32.AND P0, PT, R2, 0x188, !P0 ;  /* 0x000001880200780c */ /* 0x000fda0004701070 */
[----:B0-----:R-:W0:Y:S01]  /*18c0*/  @P0 LDC.64 R20, c[0x0][0x288] ;  /* 0x0000a200ff140b82 */ /* 0x001e220000000a00 */
[----:B------:R-:W-:Y:S02]  /*18d0*/  @P0 MOV R56, R68 ;  /* 0x0000004400380202 */ /* 0x000fe40000000f00 */
[----:B------:R-:W-:-:S05]  /*18e0*/  @P0 MOV R57, R67 ;  /* 0x0000004300390202 */ /* 0x000fca0000000f00 */
[----:B-1----:R-:W1:Y:S01]  /*18f0*/  @P0 LDC.64 R22, c[0x0][0x230] ;  /* 0x00008c00ff160b82 */ /* 0x002e620000000a00 */
        /* <DEDUP_REMOVED lines=21> */
[----:B------:R-:W-:-:S07]  /*1a50*/  @P0 MOV R59, R67 ;  /* 0x00000043003b0202 */ /* 0x000fce0000000f00 */
[----:B-1----:R-:W1:Y:S01]  /*1a60*/  @P0 LDC.64 R56, c[0x0][0x230] ;  /* 0x00008c00ff380b82 */ /* 0x002e620000000a00 */
        /* <DEDUP_REMOVED lines=33> */
[C---:B------:R-:W-:Y:S02]  /*1c80*/  @P0 IADD3.X R59, R56.reuse, R59, RZ, P6, !PT ;  /* 0x0000003b383b0210 */ /* 0x040fe400037fe4ff */
[----:B0-----:R-:W-:Y:S02]  /*1c90*/  @P0 IADD3 R64, P6, R23, R64, RZ ;  /* 0x0000004017400210 */ /* 0x001fe40007fde0ff */
[----:B------:R-:W-:Y:S02]  /*1ca0*/  MOV R23, RZ ;  /* 0x000000ff00177202 */ /* 0x000fe40000000f00 */
[----:B------:R-:W-:Y:S02]  /*1cb0*/  @P0 IADD3.X R65, R56, R65, RZ, P6, !PT ;  /* 0x0000004138410210 */ /* 0x000fe400037fe4ff */
[----:B------:R-:W-:Y:S02]  /*1cc0*/  MOV R56, RZ ;  /* 0x000000ff00387202 */ /* 0x000fe40000000f00 */
[----:B------:R-:W5:Y:S01]  /*1cd0*/  @P0 LDG.E R23, desc[UR8][R58.64] ;  /* 0x000000083a170981 */ /* 0x000f62000c1e1900 */
[----:B------:R-:W-:-:S03]  /*1ce0*/  LOP3.LUT P6, RZ, R16, 0x2, RZ, 0xc0, !PT ;  /* 0x0000000210ff7812 */ /* 0x000fc600078cc0ff */
[----:B------:R0:W5:Y:S02]  /*1cf0*/  @P0 LDG.E R56, desc[UR8][R64.64] ;  /* 0x0000000840380981 */ /* 0x000164000c1e1900 */
[----:B0-----:R-:W0:Y:S02]  /*1d00*/  LDC.64 R64, c[0x0][0x248] ;  /* 0x00009200ff407b82 */ /* 0x001e240000000a00 */
[----:B0-----:R-:W-:-:S06]  /*1d10*/  IMAD.WIDE R64, R8, 0x8, R64 ;  /* 0x0000000808407825 */ /* 0x001fcc00078e0240 */
[----:B------:R-:W2:Y:S01]  /*1d20*/  LDG.E.64 R64, desc[UR8][R64.64] ;  /* 0x0000000840407981 */ /* 0x000ea2000c1e1b00 */
[----:B------:R-:W-:-:S06]  /*1d30*/  CS2R R58, SRZ ;  /* 0x00000000003a7805 */ /* 0x000fcc000001ff00 */
[----:B------:R0:W5:Y:S04]  /*1d40*/  @P5 LDG.E R58, desc[UR8][R60.64] ;  /* 0x000000083c3a5981 */ /* 0x000168000c1e1900 */
[----:B------:R-:W5:Y:S01]  /*1d50*/  @P5 LDG.E R59, desc[UR8][R82.64] ;  /* 0x00000008523b5981 */ /* 0x000f62000c1e1900 */
[----:B------:R-:W-:Y:S02]  /*1d60*/  ISETP.NE.AND P5, PT, R88, RZ, PT ;  /* 0x000000ff5800720c */ /* 0x000fe40003fa5270 */
[----:B0-----:R-:W-:-:S11]  /*1d70*/  CS2R R60, SRZ ;  /* 0x00000000003c7805 */ /* 0x001fd6000001ff00 */
        /* <DEDUP_REMOVED lines=8> */
[----:B------:R0:W5:Y:S01]  /*1e00*/  @P5 LDG.E R78, desc[UR8][R72.64] ;  /* 0x00000008484e5981 */ /* 0x000162000c1e1900 */
[----:B------:R-:W-:Y:S02]  /*1e10*/  CS2R R80, SRZ ;  /* 0x0000000000507805 */ /* 0x000fe4000001ff00 */
[----:B------:R-:W-:Y:S02]  /*1e20*/  MOV R57, 0x3f800000 ;  /* 0x3f80000000397802 */ /* 0x000fe40000000f00 */
[----:B------:R-:W-:Y:S02]  /*1e30*/  CS2R R82, SRZ ;  /* 0x0000000000527805 */ /* 0x000fe4000001ff00 */
[----:B------:R-:W-:Y:S02]  /*1e40*/  CS2R R86, SRZ ;  /* 0x0000000000567805 */ /* 0x000fe4000001ff00 */
[----:B------:R-:W-:Y:S02]  /*1e50*/  CS2R R92, SRZ ;  /* 0x00000000005c7805 */ /* 0x000fe4000001ff00 */
[----:B------:R-:W-:Y:S01]  /*1e60*/  MOV R94, RZ ;  /* 0x000000ff005e7202 */ /* 0x000fe20000000f00 */
[----:B------:R-:W5:Y:S04]  /*1e70*/  @P6 LDG.E R83, desc[UR8][R48.64] ;  /* 0x0000000830536981 */ /* 0x000f68000c1e1900 */
[----:B------:R-:W5:Y:S04]  /*1e80*/  @P4 LDG.E R87, desc[UR8][R40.64] ;  /* 0x0000000828574981 */ /* 0x000f68000c1e1900 */
[----:B------:R-:W5:Y:S04]  /*1e90*/  @P2 LDG.E R92, desc[UR8][R24.64] ;  /* 0x00000008185c2981 */ /* 0x000f68000c1e1900 */
[----:B------:R-:W5:Y:S04]  /*1ea0*/  @P1 LDG.E R93, desc[UR8][R26.64] ;  /* 0x000000081a5d1981 */ /* 0x000f68000c1e1900 */
[----:B------:R-:W5:Y:S01]  /*1eb0*/  @P1 LDG.E R94, desc[UR8][R28.64] ;  /* 0x000000081c5e1981 */ /* 0x000f62000c1e1900 */
[----:B--2---:R-:W-:-:S05]  /*1ec0*/  FFMA.FTZ R90, -R64, R64, R65 ;  /* 0x00000040405a7223 */ /* 0x004fca0000010141 */
[----:B------:R-:W-:Y:S02]  /*1ed0*/  FSETP.GTU.FTZ.AND P0, PT, R90, RZ, PT ;  /* 0x000000ff5a00720b */ /* 0x000fe40003f1c000 */
[----:B------:R-:W-:-:S06]  /*1ee0*/  MOV R65, RZ ;  /* 0x000000ff00417202 */ /* 0x000fcc0000000f00 */
[----:B------:R-:W5:Y:S05]  /*1ef0*/  @P5 LDG.E R65, desc[UR8][R74.64] ;  /* 0x000000084a415981 */ /* 0x000f6a000c1e1900 */
[----:B------:R-:W1:Y:S01]  /*1f00*/  @P0 LDC R89, c[0x0][0x250] ;  /* 0x00009400ff590b82 */ /* 0x000e620000000800 */
[----:B------:R-:W-:-:S13]  /*1f10*/  ISETP.NE.AND P5, PT, R85, RZ, PT ;  /* 0x000000ff5500720c */ /* 0x000fda0003fa5270 */
[----:B------:R2:W5:Y:S04]  /*1f20*/  @P5 LDG.E R79, desc[UR8][R70.64] ;  /* 0x00000008464f5981 */ /* 0x000568000c1e1900 */
[----:B------:R3:W5:Y:S01]  /*1f30*/  @P5 LDG.E R80, desc[UR8][R54.64] ;  /* 0x0000000836505981 */ /* 0x000762000c1e1900 */
[----:B------:R-:W-:Y:S01]  /*1f40*/  ISETP.NE.AND P5, PT, R84, RZ, PT ;  /* 0x000000ff5400720c */ /* 0x000fe20003fa5270 */
[----:B-1----:R-:W-:Y:S01]  /*1f50*/  @P0 FADD.FTZ R89, R90, R89 ;  /* 0x000000595a590221 */ /* 0x002fe20000010000 */
[----:B------:R-:W-:Y:S02]  /*1f60*/  CS2R R84, SRZ ;  /* 0x0000000000547805 */ /* 0x000fe4000001ff00 */
[----:B------:R-:W-:Y:S01]  /*1f70*/  CS2R R90, SRZ ;  /* 0x00000000005a7805 */ /* 0x000fe2000001ff00 */
[----:B------:R1:W4:Y:S03]  /*1f80*/  @P0 MUFU.RSQ R57, R89 ;  /* 0x0000005900390308 */ /* 0x0003260000001400 */
[----:B------:R3:W5:Y:S05]  /*1f90*/  @P6 LDG.E R84, desc[UR8][R46.64] ;  /* 0x000000082e546981 */ /* 0x00076a000c1e1900 */
[----:B------:R3:W5:Y:S01]  /*1fa0*/  @P5 LDG.E R85, desc[UR8][R44.64] ;  /* 0x000000082c555981 */ /* 0x000762000c1e1900 */
[----:B-1----:R-:W-:-:S03]  /*1fb0*/  CS2R R88, SRZ ;  /* 0x0000000000587805 */ /* 0x002fc6000001ff00 */
[----:B------:R3:W5:Y:S04]  /*1fc0*/  @P5 LDG.E R86, desc[UR8][R42.64] ;  /* 0x000000082a565981 */ /* 0x000768000c1e1900 */
[----:B------:R3:W5:Y:S04]  /*1fd0*/  @P4 LDG.E R88, desc[UR8][R38.64] ;  /* 0x0000000826584981 */ /* 0x000768000c1e1900 */
[----:B------:R3:W5:Y:S04]  /*1fe0*/  @P3 LDG.E R89, desc[UR8][R36.64] ;  /* 0x0000000824593981 */ /* 0x000768000c1e1900 */
[----:B------:R3:W5:Y:S04]  /*1ff0*/  @P3 LDG.E R90, desc[UR8][R34.64] ;  /* 0x00000008225a3981 */ /* 0x000768000c1e1900 */
[----:B------:R3:W5:Y:S01]  /*2000*/  @P2 LDG.E R91, desc[UR8][R32.64] ;  /* 0x00000008205b2981 */ /* 0x000762000c1e1900 */
[----:B------:R-:W-:-:S13]  /*2010*/  LOP3.LUT P0, RZ, R16, 0x4, RZ, 0xc0, !PT ;  /* 0x0000000410ff7812 */ /* 0x000fda000780c0ff */
[----:B------:R3:W5:Y:S04]  /*2020*/  @P0 LDG.E R81, desc[UR8][R52.64] ;  /* 0x0000000834510981 */ /* 0x000768000c1e1900 */
[----:B------:R3:W5:Y:S01]  /*2030*/  @P0 LDG.E R82, desc[UR8][R50.64] ;  /* 0x0000000832520981 */ /* 0x000762000c1e1900 */
[----:B------:R-:W-:Y:S01]  /*2040*/  ISETP.GT.U32.AND P0, PT, R2, 0x187, PT ;  /* 0x000001870200780c */ /* 0x000fe20003f04070 */
[----:B------:R-:W-:Y:S01]  /*2050*/  BSSY B0, `(.L_x_1248) ;  /* 0x000000e000007945 */ /* 0x000fe20003800000 */
[----:B0-----:R-:W-:Y:S02]  /*2060*/  CS2R R72, SRZ ;  /* 0x0000000000487805 */ /* 0x001fe4000001ff00 */
[----:B--2---:R-:W-:-:S09]  /*2070*/  CS2R R70, SRZ ;  /* 0x0000000000467805 */ /* 0x004fd2000001ff00 */
[----:B---34-:R-:W-:Y:S05]  /*2080*/  @P0 BRA `(.L_x_1249) ;  /* 0x0000000000280947 */ /* 0x018fea0003800000 */
[----:B------:R-:W-:Y:S01]  /*2090*/  ISETP.NE.AND P0, PT, RZ, UR10, PT ;  /* 0x0000000aff007c0c */ /* 0x000fe2000bf05270 */
[----:B------:R-:W0:Y:S01]  /*20a0*/  LDC.64 R72, c[0x0][0x238] ;  /* 0x00008e00ff487b82 */ /* 0x000e220000000a00 */
[----:B------:R-:W-:-:S04]  /*20b0*/  IADD3 R31, R9, R31, RZ ;  /* 0x0000001f091f7210 */ /* 0x000fc80007ffe0ff */
[----:B------:R-:W-:-:S07]  /*20c0*/  SHF.R.S32.HI R26, RZ, 0x1f, R31 ;  /* 0x0000001fff1a7819 */ /* 0x000fce000001141f */
[----:B------:R-:W1:Y:S01]  /*20d0*/  @P0 LDC.64 R24, c[0x0][0x240] ;  /* 0x00009000ff180b82 */ /* 0x000e620000000a00 */
[----:B0-----:R-:W-:-:S06]  /*20e0*/  IMAD.WIDE R72, R31, 0x4, R72 ;  /* 0x000000041f487825 */ /* 0x001fcc00078e0248 */
[----:B------:R-:W5:Y:S01]  /*20f0*/  LDG.E.64 R72, desc[UR8][R72.64] ;  /* 0x0000000848487981 */ /* 0x000f62000c1e1b00 */
[----:B-1----:R-:W-:-:S04]  /*2100*/  @P0 LEA R24, P6, R31, R24, 0x2 ;  /* 0x000000181f180211 */ /* 0x002fc800078c10ff */
[----:B------:R-:W-:-:S05]  /*2110*/  @P0 LEA.HI.X R25, R31, R25, R26, 0x2, P6 ;  /* 0x000000191f190211 */ /* 0x000fca00030f141a */
[----:B------:R0:W5:Y:S04]  /*2120*/  @P0 LDG.E.64 R70, desc[UR8][R24.64] ;  /* 0x0000000818460981 */ /* 0x000168000c1e1b00 */
.L_x_1249:
[----:B------:R-:W-:Y:S05]  /*2130*/  BSYNC B0 ;  /* 0x0000000000007941 */ /* 0x000fea0003800000 */
.L_x_1248:
[----:B------:R-:W-:Y:S01]  /*2140*/  ISETP.NE.AND P0, PT, RZ, UR10, PT ;  /* 0x0000000aff007c0c */ /* 0x000fe2000bf05270 */
[--C-:B0----5:R-:W-:Y:S01]  /*2150*/  HADD2.F32 R25, -RZ, R58.reuse.H0_H0 ;  /* 0x2000003aff197230 */ /* 0x121fe20000004100 */
[----:B------:R-:W-:Y:S01]  /*2160*/  LOP3.LUT R16, R16, 0xfffffeff, RZ, 0xc0, !PT ;  /* 0xfffffeff10107812 */ /* 0x000fe200078ec0ff */
[----:B------:R-:W-:Y:S02]  /*2170*/  HADD2.F32 R27, -RZ, R58.H1_H1 ;  /* 0x3000003aff1b7230 */ /* 0x000fe40000004100 */
[--C-:B------:R-:W-:Y:S02]  /*2180*/  HADD2.F32 R33, -RZ, R60.reuse.H0_H0 ;  /* 0x2000003cff217230 */ /* 0x100fe40000004100 */
[C---:B------:R-:W-:Y:S01]  /*2190*/  FADD.FTZ R24, -R64.reuse, R25 ;  /* 0x0000001940187221 */ /* 0x040fe20000010100 */
[----:B------:R-:W-:Y:S02]  /*21a0*/  HADD2.F32 R35, -RZ, R60.H1_H1 ;  /* 0x3000003cff237230 */ /* 0x000fe40000004100 */
[----:B------:R-:W-:Y:S01]  /*21b0*/  FADD.FTZ R32, -R64, R27 ;  /* 0x0000001b40207221 */ /* 0x000fe20000010100 */
[----:B------:R-:W-:-:S02]  /*21c0*/  HADD2.F32 R31, -RZ, R59.H0_H0 ;  /* 0x2000003bff1f7230 */ /* 0x000fc40000004100 */
[-C--:B------:R-:W-:Y:S01]  /*21d0*/  FMUL.FTZ R27, R24, R57.reuse ;  /* 0x00000039181b7220 */ /* 0x080fe20000410000 */
[----:B------:R-:W-:Y:S02]  /*21e0*/  HADD2.F32 R28, -RZ, R59.H1_H1 ;  /* 0x3000003bff1c7230 */ /* 0x000fe40000004100 */
[C---:B------:R-:W-:Y:S01]  /*21f0*/  FADD.FTZ R40, -R64.reuse, R33 ;  /* 0x0000002140287221 */ /* 0x040fe20000010100 */
[--C-:B------:R-:W-:Y:S02]  /*2200*/  HADD2.F32 R29, -RZ, R61.reuse.H0_H0 ;  /* 0x2000003dff1d7230 */ /* 0x100fe40000004100 */
[----:B------:R-:W-:Y:S01]  /*2210*/  FADD.FTZ R42, -R64, R35 ;  /* 0x00000023402a7221 */ /* 0x000fe20000010100 */
[----:B------:R-:W-:Y:S02]  /*2220*/  HADD2.F32 R26, -RZ, R61.H1_H1 ;  /* 0x3000003dff1a7230 */ /* 0x000fe40000004100 */
        /* <DEDUP_REMOVED lines=21> */
.L_x_1250:
[----:B------:R-:W-:Y:S01]  /*2380*/  FMUL.FTZ R25, R31, R72 ;  /* 0x000000481f197220 */ /* 0x000fe20000410000 */
[C---:B------:R-:W-:Y:S01]  /*2390*/  FFMA.FTZ R34, R27.reuse, R31, RZ ;  /* 0x0000001f1b227223 */ /* 0x040fe200000100ff */
        /* <DEDUP_REMOVED lines=24> */
.L_x_1251:
[C---:B------:R-:W-:Y:S01]  /*2520*/  FFMA.FTZ R27, R24.reuse, R35, R27 ;  /* 0x00000023181b7223 */ /* 0x040fe2000001001b */
[----:B------:R-:W-:Y:S01]  /*2530*/  FMUL.FTZ R40, R29, R72 ;  /* 0x000000481d287220 */ /* 0x000fe20000410000 */
[----:B------:R-:W-:Y:S01]  /*2540*/  FADD.FTZ R39, R35, R36 ;  /* 0x0000002423277221 */ /* 0x000fe20000010000 */
[C---:B------:R-:W-:Y:S01]  /*2550*/  FFMA.FTZ R25, R33.reuse, R29, R34 ;  /* 0x0000001d21197223 */ /* 0x040fe20000010022 */
[----:B------:R-:W-:Y:S01]  /*2560*/  FFMA.FTZ R37, R24, R28, RZ ;  /* 0x0000001c18257223 */ /* 0x000fe200000100ff */
[----:B------:R-:W-:Y:S01]  /*2570*/  FFMA.FTZ R36, R33, R40, R27 ;  /* 0x0000002821247223 */ /* 0x000fe2000001001b */
[--C-:B------:R-:W-:Y:S02]  /*2580*/  HADD2.F32 R33, -RZ, R62.reuse.H0_H0 ;  /* 0x2000003eff217230 */ /* 0x100fe40000004100 */
[----:B------:R-:W-:Y:S01]  /*2590*/  FMUL.FTZ R27, R26, R73 ;  /* 0x000000491a1b7220 */ /* 0x000fe20000410000 */
[----:B------:R-:W-:Y:S02]  /*25a0*/  HADD2.F32 R35, -RZ, R62.H1_H1 ;  /* 0x3000003eff237230 */ /* 0x000fe40000004100 */
[----:B------:R-:W-:Y:S01]  /*25b0*/  FADD.FTZ R38, RZ, R31 ;  /* 0x0000001fff267221 */ /* 0x000fe20000010000 */
[----:B------:R-:W-:Y:S01]  /*25c0*/  FADD.FTZ R31, RZ, R28 ;  /* 0x0000001cff1f7221 */ /* 0x000fe20000010000 */
[C---:B------:R-:W-:Y:S01]  /*25d0*/  FFMA.FTZ R24, R32.reuse, R26, R37 ;  /* 0x0000001a20187223 */ /* 0x040fe20000010025 */
[----:B------:R-:W-:Y:S01]  /*25e0*/  FFMA.FTZ R32, R32, R27, R36 ;  /* 0x0000001b20207223 */ /* 0x000fe20000010024 */
[C---:B------:R-:W-:Y:S01]  /*25f0*/  FADD.FTZ R28, -R64.reuse, R33 ;  /* 0x00000021401c7221 */ /* 0x040fe20000010100 */
[----:B------:R-:W-:Y:S01]  /*2600*/  FADD.FTZ R36, -R64, R35 ;  /* 0x0000002340247221 */ /* 0x000fe20000010100 */
[----:B------:R-:W-:Y:S01]  /*2610*/  FADD.FTZ R29, R38, R29 ;  /* 0x0000001d261d7221 */ /* 0x000fe20000010000 */
[----:B------:R-:W-:Y:S01]  /*2620*/  FADD.FTZ R26, R31, R26 ;  /* 0x0000001a1f1a7221 */ /* 0x000fe20000010000 */
[----:B------:R-:W-:Y:S01]  /*2630*/  FMUL.FTZ R41, R28, R57 ;  /* 0x000000391c297220 */ /* 0x000fe20000410000 */
[----:B------:R-:W-:Y:S01]  /*2640*/  FADD.FTZ R34, R39, R40 ;  /* 0x0000002827227221 */ /* 0x000fe20000010000 */
[----:B------:R-:W-:-:S02]  /*2650*/  HADD2.F32 R38, -RZ, R63.H0_H0 ;  /* 0x2000003fff267230 */ /* 0x000fc40000004100 */
[----:B------:R-:W-:Y:S01]  /*2660*/  FMUL.FTZ R28, R36, R57 ;  /* 0x00000039241c7220 */ /* 0x000fe20000410000 */
[----:B------:R-:W-:Y:S01]  /*2670*/  HADD2.F32 R31, -RZ, R63.H1_H1 ;  /* 0x3000003fff1f7230 */ /* 0x000fe20000004100 */
        /* <DEDUP_REMOVED lines=19> */
.L_x_1252:
[----:B------:R-:W-:Y:S01]  /*27b0*/  FMUL.FTZ R33, R38, R72 ;  /* 0x0000004826217220 */ /* 0x000fe20000410000 */
[----:B------:R-:W-:Y:S01]  /*27c0*/  FADD.FTZ R36, R27, R34 ;  /* 0x000000221b247221 */ /* 0x000fe20000010000 */
[--C-:B------:R-:W-:Y:S02]  /*27d0*/  HADD2.F32 R35, -RZ, R65.reuse.H0_H0 ;  /* 0x20000041ff237230 */ /* 0x100fe40000004100 */
[----:B------:R-:W-:Y:S01]  /*27e0*/  FMUL.FTZ R27, R31, R73 ;  /* 0x000000491f1b7220 */ /* 0x000fe20000410000 */
[----:B------:R-:W-:Y:S01]  /*27f0*/  FFMA.FTZ R34, R41, R33, R32 ;  /* 0x0000002129227223 */ /* 0x000fe20000010020 */
[----:B------:R-:W-:Y:S02]  /*2800*/  HADD2.F32 R37, -RZ, R65.H1_H1 ;  /* 0x30000041ff257230 */ /* 0x000fe40000004100 */
[----:B------:R-:W-:Y:S01]  /*2810*/  FADD.FTZ R26, R26, R31 ;  /* 0x0000001f1a1a7221 */ /* 0x000fe20000010000 */
[C---:B------:R-:W-:Y:S01]  /*2820*/  FFMA.FTZ R24, R28.reuse, R31, R24 ;  /* 0x0000001f1c187223 */ /* 0x040fe20000010018 */
[----:B------:R-:W-:Y:S01]  /*2830*/  FFMA.FTZ R31, R28, R27, R34 ;  /* 0x0000001b1c1f7223 */ /* 0x000fe20000010022 */
[C---:B------:R-:W-:Y:S01]  /*2840*/  FADD.FTZ R28, -R64.reuse, R35 ;  /* 0x00000023401c7221 */ /* 0x040fe20000010100 */
[----:B------:R-:W-:Y:S01]  /*2850*/  FADD.FTZ R34, -R64, R37 ;  /* 0x0000002540227221 */ /* 0x000fe20000010100 */
[----:B------:R-:W-:Y:S01]  /*2860*/  FADD.FTZ R32, R36, R33 ;  /* 0x0000002124207221 */ /* 0x000fe20000010000 */
[----:B------:R-:W-:Y:S01]  /*2870*/  FADD.FTZ R29, R29, R38 ;  /* 0x000000261d1d7221 */ /* 0x000fe20000010000 */
[----:B------:R-:W-:Y:S01]  /*2880*/  FMUL.FTZ R45, R28, R57 ;  /* 0x000000391c2d7220 */ /* 0x000fe20000410000 */
[----:B------:R-:W-:Y:S01]  /*2890*/  FFMA.FTZ R25, R41, R38, R25 ;  /* 0x0000002629197223 */ /* 0x000fe20000010019 */
        /* <DEDUP_REMOVED lines=22> */
.L_x_1253:
[----:B------:R-:W-:Y:S01]  /*2a00*/  FMUL.FTZ R34, R36, R72 ;  /* 0x0000004824227220 */ /* 0x000fe20000410000 */
[----:B------:R-:W-:Y:S01]  /*2a10*/  FADD.FTZ R39, R27, R32 ;  /* 0x000000201b277221 */ /* 0x000fe20000010000 */
[----:B------:R-:W-:Y:S01]  /*2a20*/  FADD.FTZ R29, R29, R36 ;  /* 0x000000241d1d7221 */ /* 0x000fe20000010000 */
[C---:B------:R-:W-:Y:S01]  /*2a30*/  FFMA.FTZ R25, R45.reuse, R36, R25 ;  /* 0x000000242d197223 */ /* 0x040fe20000010019 */
[----:B------:R-:W-:Y:S01]  /*2a40*/  FFMA.FTZ R36, R45, R34, R31 ;  /* 0x000000222d247223 */ /* 0x000fe2000001001f */
[--C-:B------:R-:W-:Y:S02]  /*2a50*/  HADD2.F32 R35, -RZ, R79.reuse.H0_H0 ;  /* 0x2000004fff237230 */ /* 0x100fe40000004100 */
[----:B------:R-:W-:Y:S01]  /*2a60*/  FMUL.FTZ R27, R33, R73 ;  /* 0x00000049211b7220 */ /* 0x000fe20000410000 */
[----:B------:R-:W-:Y:S02]  /*2a70*/  HADD2.F32 R37, -RZ, R79.H1_H1 ;  /* 0x3000004fff257230 */ /* 0x000fe40000004100 */
[C---:B------:R-:W-:Y:S01]  /*2a80*/  FFMA.FTZ R24, R28.reuse, R33, R24 ;  /* 0x000000211c187223 */ /* 0x040fe20000010018 */
[----:B------:R-:W-:Y:S01]  /*2a90*/  FADD.FTZ R32, R39, R34 ;  /* 0x0000002227207221 */ /* 0x000fe20000010000 */
[----:B------:R-:W-:Y:S01]  /*2aa0*/  FFMA.FTZ R31, R28, R27, R36 ;  /* 0x0000001b1c1f7223 */ /* 0x000fe20000010024 */
[C---:B------:R-:W-:Y:S01]  /*2ab0*/  FADD.FTZ R28, -R64.reuse, R35 ;  /* 0x00000023401c7221 */ /* 0x040fe20000010100 */
[----:B------:R-:W-:Y:S01]  /*2ac0*/  FADD.FTZ R34, -R64, R37 ;  /* 0x0000002540227221 */ /* 0x000fe20000010100 */
[----:B------:R-:W-:Y:S01]  /*2ad0*/  FADD.FTZ R26, R26, R33 ;  /* 0x000000211a1a7221 */ /* 0x000fe20000010000 */
[----:B------:R-:W-:-:S02]  /*2ae0*/  HADD2.F32 R36, -RZ, R80.H0_H0 ;  /* 0x20000050ff247230 */ /* 0x000fc40000004100 */
[-C--:B------:R-:W-:Y:S01]  /*2af0*/  FMUL.FTZ R45, R28, R57.reuse ;  /* 0x000000391c2d7220 */ /* 0x080fe20000410000 */
[----:B------:R-:W-:Y:S02]  /*2b00*/  HADD2.F32 R33, -RZ, R80.H1_H1 ;  /* 0x30000050ff217230 */ /* 0x000fe40000004100 */
        /* <DEDUP_REMOVED lines=20> */
.L_x_1254:
[----:B------:R-:W-:Y:S01]  /*2c50*/  FMUL.FTZ R34, R36, R72 ;  /* 0x0000004824227220 */ /* 0x000fe20000410000 */
[----:B------:R-:W-:Y:S01]  /*2c60*/  FADD.FTZ R37, R27, R32 ;  /* 0x000000201b257221 */ /* 0x000fe20000010000 */
[----:B------:R-:W-:Y:S01]  /*2c70*/  FMUL.FTZ R27, R33, R73 ;  /* 0x00000049211b7220 */ /* 0x000fe20000410000 */
[--C-:B------:R-:W-:Y:S02]  /*2c80*/  HADD2.F32 R35, -RZ, R81.reuse.H1_H1 ;  /* 0x30000051ff237230 */ /* 0x100fe40000004100 */
[----:B------:R-:W-:Y:S01]  /*2c90*/  FFMA.FTZ R32, R45, R34, R31 ;  /* 0x000000222d207223 */ /* 0x000fe2000001001f */
[----:B------:R-:W-:Y:S02]  /*2ca0*/  HADD2.F32 R31, -RZ, R81.H0_H0 ;  /* 0x20000051ff1f7230 */ /* 0x000fe40000004100 */
[C---:B------:R-:W-:Y:S01]  /*2cb0*/  FFMA.FTZ R24, R28.reuse, R33, R24 ;  /* 0x000000211c187223 */ /* 0x040fe20000010018 */
[----:B------:R-:W-:Y:S01]  /*2cc0*/  FADD.FTZ R29, R29, R36 ;  /* 0x000000241d1d7221 */ /* 0x000fe20000010000 */
[----:B------:R-:W-:Y:S01]  /*2cd0*/  FFMA.FTZ R32, R28, R27, R32 ;  /* 0x0000001b1c207223 */ /* 0x000fe20000010020 */
[----:B------:R-:W-:Y:S01]  /*2ce0*/  FFMA.FTZ R25, R45, R36, R25 ;  /* 0x000000242d197223 */ /* 0x000fe20000010019 */
[C---:B------:R-:W-:Y:S01]  /*2cf0*/  FADD.FTZ R28, -R64.reuse, R31 ;  /* 0x0000001f401c7221 */ /* 0x040fe20000010100 */
[----:B------:R-:W-:Y:S01]  /*2d00*/  FADD.FTZ R36, -R64, R35 ;  /* 0x0000002340247221 */ /* 0x000fe20000010100 */
[----:B------:R-:W-:Y:S01]  /*2d10*/  FADD.FTZ R26, R26, R33 ;  /* 0x000000211a1a7221 */ /* 0x000fe20000010000 */
[----:B------:R-:W-:Y:S01]  /*2d20*/  FADD.FTZ R34, R37, R34 ;  /* 0x0000002225227221 */ /* 0x000fe20000010000 */
[----:B------:R-:W-:Y:S01]  /*2d30*/  FMUL.FTZ R41, R28, R57 ;  /* 0x000000391c297220 */ /* 0x000fe20000410000 */
        /* <DEDUP_REMOVED lines=22> */
.L_x_1255:
[----:B------:R-:W-:Y:S01]  /*2ea0*/  FMUL.FTZ R33, R38, R72 ;  /* 0x0000004826217220 */ /* 0x000fe20000410000 */
[----:B------:R-:W-:Y:S01]  /*2eb0*/  FADD.FTZ R34, R27, R34 ;  /* 0x000000221b227221 */ /* 0x000fe20000010000 */
[--C-:B------:R-:W-:Y:S02]  /*2ec0*/  HADD2.F32 R37, -RZ, R83.reuse.H0_H0 ;  /* 0x20000053ff257230 */ /* 0x100fe40000004100 */
[C---:B------:R-:W-:Y:S01]  /*2ed0*/  FFMA.FTZ R27, R41.reuse, R38, R25 ;  /* 0x00000026291b7223 */ /* 0x040fe20000010019 */
[----:B------:R-:W-:Y:S02]  /*2ee0*/  HADD2.F32 R39, -RZ, R83.H1_H1 ;  /* 0x30000053ff277230 */ /* 0x000fe40000004100 */
[----:B------:R-:W-:Y:S01]  /*2ef0*/  FFMA.FTZ R25, R41, R33, R32 ;  /* 0x0000002129197223 */ /* 0x000fe20000010020 */
[----:B------:R-:W-:Y:S01]  /*2f00*/  FADD.FTZ R35, R34, R33 ;  /* 0x0000002122237221 */ /* 0x000fe20000010000 */
[----:B------:R-:W-:Y:S01]  /*2f10*/  FMUL.FTZ R32, R31, R73 ;  /* 0x000000491f207220 */ /* 0x000fe20000410000 */
[----:B------:R-:W-:Y:S01]  /*2f20*/  FADD.FTZ R29, R29, R38 ;  /* 0x000000261d1d7221 */ /* 0x000fe20000010000 */
[C---:B------:R-:W-:Y:S01]  /*2f30*/  FADD.FTZ R34, -R64.reuse, R37 ;  /* 0x0000002540227221 */ /* 0x040fe20000010100 */
[----:B------:R-:W-:Y:S01]  /*2f40*/  FADD.FTZ R38, -R64, R39 ;  /* 0x0000002740267221 */ /* 0x000fe20000010100 */
[----:B------:R-:W-:Y:S01]  /*2f50*/  FFMA.FTZ R33, R28, R31, R24 ;  /* 0x0000001f1c217223 */ /* 0x000fe20000010018 */
[----:B------:R-:W-:Y:S01]  /*2f60*/  FADD.FTZ R24, R32, R35 ;  /* 0x0000002320187221 */ /* 0x000fe20000010000 */
[----:B------:R-:W-:Y:S01]  /*2f70*/  FFMA.FTZ R28, R28, R32, R25 ;  /* 0x000000201c1c7223 */ /* 0x000fe20000010019 */
        /* <DEDUP_REMOVED lines=23> */
.L_x_1256:
[----:B------:R-:W-:Y:S01]  /*30f0*/  FMUL.FTZ R25, R36, R72 ;  /* 0x0000004824197220 */ /* 0x000fe20000410000 */
[--C-:B------:R-:W-:Y:S02]  /*3100*/  HADD2.F32 R41, -RZ, R85.reuse.H0_H0 ;  /* 0x20000055ff297230 */ /* 0x100fe40000004100 */
[----:B------:R-:W-:Y:S01]  /*3110*/  FADD.FTZ R37, R26, R31 ;  /* 0x0000001f1a257221 */ /* 0x000fe20000010000 */
[----:B------:R-:W-:Y:S02]  /*3120*/  HADD2.F32 R31, -RZ, R85.H1_H1 ;  /* 0x30000055ff1f7230 */ /* 0x000fe40000004100 */
[----:B------:R-:W-:Y:S01]  /*3130*/  FADD.FTZ R26, R24, R25 ;  /* 0x00000019181a7221 */ /* 0x000fe20000010000 */
[----:B------:R-:W-:Y:S01]  /*3140*/  FFMA.FTZ R39, R35, R25, R28 ;  /* 0x0000001923277223 */ /* 0x000fe2000001001c */
[C---:B------:R-:W-:Y:S01]  /*3150*/  FADD.FTZ R24, -R64.reuse, R41 ;  /* 0x0000002940187221 */ /* 0x040fe20000010100 */
[--C-:B------:R-:W-:Y:S02]  /*3160*/  HADD2.F32 R25, -RZ, R86.reuse.H0_H0 ;  /* 0x20000056ff197230 */ /* 0x100fe40000004100 */
[----:B------:R-:W-:Y:S01]  /*3170*/  FADD.FTZ R38, -R64, R31 ;  /* 0x0000001f40267221 */ /* 0x000fe20000010100 */
[----:B------:R-:W-:-:S02]  /*3180*/  HADD2.F32 R28, -RZ, R86.H1_H1 ;  /* 0x30000056ff1c7230 */ /* 0x000fc40000004100 */
[----:B------:R-:W-:Y:S01]  /*3190*/  FMUL.FTZ R31, R24, R57 ;  /* 0x00000039181f7220 */ /* 0x000fe20000410000 */
        /* <DEDUP_REMOVED lines=21> */
.L_x_1257:
[----:B------:R-:W-:Y:S01]  /*32f0*/  FFMA.FTZ R42, R34, R41, R39 ;  /* 0x00000029222a7223 */ /* 0x000fe20000010027 */
[----:B------:R-:W-:Y:S01]  /*3300*/  FMUL.FTZ R38, R25, R72 ;  /* 0x0000004819267220 */ /* 0x000fe20000410000 */
[----:B------:R-:W-:Y:S01]  /*3310*/  FADD.FTZ R41, R41, R26 ;  /* 0x0000001a29297221 */ /* 0x000fe20000010000 */
[----:B------:R-:W-:Y:S01]  /*3320*/  FADD.FTZ R40, R29, R36 ;  /* 0x000000241d287221 */ /* 0x000fe20000010000 */
[--C-:B------:R-:W-:Y:S02]  /*3330*/  HADD2.F32 R39, -RZ, R87.reuse.H0_H0 ;  /* 0x20000057ff277230 */ /* 0x100fe40000004100 */
[----:B------:R-:W-:Y:S01]  /*3340*/  FFMA.FTZ R29, R31, R38, R42 ;  /* 0x000000261f1d7223 */ /* 0x000fe2000001002a */
[----:B------:R-:W-:Y:S01]  /*3350*/  FADD.FTZ R38, R41, R38 ;  /* 0x0000002629267221 */ /* 0x000fe20000010000 */
[----:B------:R-:W-:Y:S02]  /*3360*/  HADD2.F32 R41, -RZ, R87.H1_H1 ;  /* 0x30000057ff297230 */ /* 0x000fe40000004100 */
[----:B------:R-:W-:Y:S01]  /*3370*/  FFMA.FTZ R26, R35, R36, R27 ;  /* 0x00000024231a7223 */ /* 0x000fe2000001001b */
[----:B------:R-:W-:Y:S01]  /*3380*/  FMUL.FTZ R35, R28, R73 ;  /* 0x000000491c237220 */ /* 0x000fe20000410000 */
[----:B------:R-:W-:Y:S01]  /*3390*/  FFMA.FTZ R27, R34, R32, R33 ;  /* 0x00000020221b7223 */ /* 0x000fe20000010021 */
[C---:B------:R-:W-:Y:S01]  /*33a0*/  FADD.FTZ R34, -R64.reuse, R39 ;  /* 0x0000002740227221 */ /* 0x040fe20000010100 */
[----:B------:R-:W-:Y:S01]  /*33b0*/  FADD.FTZ R42, -R64, R41 ;  /* 0x00000029402a7221 */ /* 0x000fe20000010100 */
[----:B------:R-:W-:Y:S01]  /*33c0*/  FFMA.FTZ R36, R24, R35, R29 ;  /* 0x0000002318247223 */ /* 0x000fe2000001001d */
        /* <DEDUP_REMOVED lines=24> */
.L_x_1258:
[--C-:B------:R-:W-:Y:S02]  /*3550*/  HADD2.F32 R39, -RZ, R89.reuse.H0_H0 ;  /* 0x20000059ff277230 */ /* 0x100fe40000004100 */
[----:B------:R-:W-:Y:S01]  /*3560*/  FADD.FTZ R41, R37, R32 ;  /* 0x0000002025297221 */ /* 0x000fe20000010000 */
[----:B------:R-:W-:Y:S02]  /*3570*/  HADD2.F32 R45, -RZ, R89.H1_H1 ;  /* 0x30000059ff2d7230 */ /* 0x000fe40000004100 */
[----:B------:R-:W-:Y:S01]  /*3580*/  FMUL.FTZ R42, R33, R72 ;  /* 0x00000048212a7220 */ /* 0x000fe20000410000 */
[--C-:B------:R-:W-:Y:S02]  /*3590*/  HADD2.F32 R37, -RZ, R90.reuse.H0_H0 ;  /* 0x2000005aff257230 */ /* 0x100fe40000004100 */
[C---:B------:R-:W-:Y:S01]  /*35a0*/  FADD.FTZ R32, -R64.reuse, R39 ;  /* 0x0000002740207221 */ /* 0x040fe20000010100 */
[----:B------:R-:W-:Y:S02]  /*35b0*/  HADD2.F32 R44, -RZ, R90.H1_H1 ;  /* 0x3000005aff2c7230 */ /* 0x000fe40000004100 */
[----:B------:R-:W-:Y:S01]  /*35c0*/  FADD.FTZ R46, -R64, R45 ;  /* 0x0000002d402e7221 */ /* 0x000fe20000010100 */
[----:B------:R-:W-:Y:S01]  /*35d0*/  FFMA.FTZ R43, R35, R42, R36 ;  /* 0x0000002a232b7223 */ /* 0x000fe20000010024 */
[----:B------:R-:W-:Y:S01]  /*35e0*/  FMUL.FTZ R39, R32, R57 ;  /* 0x0000003920277220 */ /* 0x000fe20000410000 */
[----:B------:R-:W-:Y:S01]  /*35f0*/  FADD.FTZ R29, R29, R42 ;  /* 0x0000002a1d1d7221 */ /* 0x000fe20000010000 */
        /* <DEDUP_REMOVED lines=21> */
.L_x_1259:
[----:B------:R-:W-:Y:S01]  /*3750*/  FFMA.FTZ R48, R34, R32, R43 ;  /* 0x0000002022307223 */ /* 0x000fe2000001002b */
[----:B------:R-:W-:Y:S01]  /*3760*/  FMUL.FTZ R42, R37, R72 ;  /* 0x00000048252a7220 */ /* 0x000fe20000410000 */
[----:B------:R-:W-:Y:S01]  /*3770*/  FADD.FTZ R29, R32, R29 ;  /* 0x0000001d201d7221 */ /* 0x000fe20000010000 */
[----:B------:R-:W-:Y:S01]  /*3780*/  FFMA.FTZ R36, R31, R25, R26 ;  /* 0x000000191f247223 */ /* 0x000fe2000001001a */
[----:B------:R-:W-:Y:S01]  /*3790*/  FADD.FTZ R40, R40, R25 ;  /* 0x0000001928287221 */ /* 0x000fe20000010000 */
[----:B------:R-:W-:Y:S01]  /*37a0*/  FFMA.FTZ R25, R39, R42, R48 ;  /* 0x0000002a27197223 */ /* 0x000fe20000010030 */
[----:B------:R-:W-:Y:S01]  /*37b0*/  FADD.FTZ R42, R29, R42 ;  /* 0x0000002a1d2a7221 */ /* 0x000fe20000010000 */
[----:B------:R-:W-:Y:S01]  /*37c0*/  FMUL.FTZ R29, R44, R73 ;  /* 0x000000492c1d7220 */ /* 0x000fe20000410000 */
[--C-:B------:R-:W-:Y:S02]  /*37d0*/  HADD2.F32 R31, -RZ, R91.reuse.H0_H0 ;  /* 0x2000005bff1f7230 */ /* 0x100fe40000004100 */
[----:B------:R-:W-:Y:S01]  /*37e0*/  FFMA.FTZ R45, R24, R28, R27 ;  /* 0x0000001c182d7223 */ /* 0x000fe2000001001b */
[----:B------:R-:W-:-:S02]  /*37f0*/  HADD2.F32 R43, -RZ, R91.H1_H1 ;  /* 0x3000005bff2b7230 */ /* 0x000fc40000004100 */
[----:B------:R-:W-:Y:S01]  /*3800*/  FFMA.FTZ R32, R46, R29, R25 ;  /* 0x0000001d2e207223 */ /* 0x000fe20000010019 */
[----:B------:R-:W-:Y:S01]  /*3810*/  FADD.FTZ R29, R29, R42 ;  /* 0x0000002a1d1d7221 */ /* 0x000fe20000010000 */
[C---:B------:R-:W-:Y:S01]  /*3820*/  FADD.FTZ R24, -R64.reuse, R31 ;  /* 0x0000001f40187221 */ /* 0x040fe20000010100 */
[--C-:B------:R-:W-:Y:S02]  /*3830*/  HADD2.F32 R27, -RZ, R92.reuse.H0_H0 ;  /* 0x2000005cff1b7230 */ /* 0x100fe40000004100 */
[----:B------:R-:W-:Y:S01]  /*3840*/  FADD.FTZ R42, -R64, R43 ;  /* 0x0000002b402a7221 */ /* 0x000fe20000010100 */
[----:B------:R-:W-:Y:S02]  /*3850*/  HADD2.F32 R26, -RZ, R92.H1_H1 ;  /* 0x3000005cff1a7230 */ /* 0x000fe40000004100 */
        /* <DEDUP_REMOVED lines=21> */
.L_x_1260:
[--C-:B------:R-:W-:Y:S02]  /*39b0*/  HADD2.F32 R31, -RZ, R93.reuse.H0_H0 ;  /* 0x2000005dff1f7230 */ /* 0x100fe40000004100 */
[----:B------:R-:W-:Y:S01]  /*39c0*/  FMUL.FTZ R42, R27, R72 ;  /* 0x000000481b2a7220 */ /* 0x000fe20000410000 */
[----:B------:R-:W-:Y:S02]  /*39d0*/  HADD2.F32 R47, -RZ, R93.H1_H1 ;  /* 0x3000005dff2f7230 */ /* 0x000fe40000004100 */
[----:B------:R-:W-:Y:S01]  /*39e0*/  FADD.FTZ R41, R41, R28 ;  /* 0x0000001c29297221 */ /* 0x000fe20000010000 */
[C---:B------:R-:W-:Y:S01]  /*39f0*/  FADD.FTZ R28, -R64.reuse, R31 ;  /* 0x0000001f401c7221 */ /* 0x040fe20000010100 */
[----:B------:R-:W-:Y:S01]  /*3a00*/  FFMA.FTZ R43, R25, R42, R32 ;  /* 0x0000002a192b7223 */ /* 0x000fe20000010020 */
[----:B------:R-:W-:Y:S01]  /*3a10*/  FADD.FTZ R48, -R64, R47 ;  /* 0x0000002f40307221 */ /* 0x000fe20000010100 */
[----:B------:R-:W-:Y:S01]  /*3a20*/  FADD.FTZ R42, R29, R42 ;  /* 0x0000002a1d2a7221 */ /* 0x000fe20000010000 */
[----:B------:R-:W-:Y:S01]  /*3a30*/  FMUL.FTZ R29, R28, R57 ;  /* 0x000000391c1d7220 */ /* 0x000fe20000410000 */
[----:B------:R-:W-:-:S02]  /*3a40*/  HADD2.F32 R32, -RZ, R94.H0_H0 ;  /* 0x2000005eff207230 */ /* 0x000fc40000004100 */
[----:B------:R-:W-:Y:S01]  /*3a50*/  FMUL.FTZ R47, R26, R73 ;  /* 0x000000491a2f7220 */ /* 0x000fe20000410000 */
        /* <DEDUP_REMOVED lines=21> */
.L_x_1261:
[----:B------:R-:W-:Y:S01]  /*3bb0*/  FFMA.FTZ R50, R24, R47, R43 ;  /* 0x0000002f18327223 */ /* 0x000fe2000001002b */
[----:B------:R-:W-:Y:S01]  /*3bc0*/  FMUL.FTZ R48, R32, R72 ;  /* 0x0000004820307220 */ /* 0x000fe20000410000 */
[----:B------:R-:W-:Y:S01]  /*3bd0*/  FADD.FTZ R47, R47, R42 ;  /* 0x0000002a2f2f7221 */ /* 0x000fe20000010000 */
[----:B------:R-:W-:Y:S01]  /*3be0*/  FFMA.FTZ R42, R35, R33, R36 ;  /* 0x00000021232a7223 */ /* 0x000fe20000010024 */
[--C-:B------:R-:W-:Y:S02]  /*3bf0*/  HADD2.F32 R35, -RZ, R17.reuse.H0_H0 ;  /* 0x20000011ff237230 */ /* 0x100fe40000004100 */
[----:B------:R-:W-:Y:S01]  /*3c00*/  FADD.FTZ R40, R40, R33 ;  /* 0x0000002128287221 */ /* 0x000fe20000010000 */
        /* <DEDUP_REMOVED lines=32> */
.L_x_1262:
[----:B------:R-:W-:Y:S01]  /*3e10*/  FMUL.FTZ R50, R36, R72 ;  /* 0x0000004824327220 */ /* 0x000fe20000410000 */
[----:B------:R-:W-:Y:S01]  /*3e20*/  FADD.FTZ R47, R41, R38 ;  /* 0x00000026292f7221 */ /* 0x000fe20000010000 */
[----:B------:R-:W-:Y:S01]  /*3e30*/  FFMA.FTZ R38, R39, R37, R42 ;  /* 0x0000002527267223 */ /* 0x000fe2000001002a */
[--C-:B------:R-:W-:Y:S02]  /*3e40*/  HADD2.F32 R41, -RZ, R19.reuse.H0_H0 ;  /* 0x20000013ff297230 */ /* 0x100fe40000004100 */
[----:B------:R-:W-:Y:S01]  /*3e50*/  FFMA.FTZ R39, R33, R50, R48 ;  /* 0x0000003221277223 */ /* 0x000fe20000010030 */
[----:B------:R-:W-:Y:S01]  /*3e60*/  FADD.FTZ R50, R43, R50 ;  /* 0x000000322b327221 */ /* 0x000fe20000010000 */
[----:B------:R-:W-:Y:S01]  /*3e70*/  FMUL.FTZ R43, R35, R73 ;  /* 0x00000049232b7220 */ /* 0x000fe20000410000 */
[----:B------:R-:W-:Y:S02]  /*3e80*/  HADD2.F32 R49, -RZ, R19.H1_H1 ;  /* 0x30000013ff317230 */ /* 0x000fe40000004100 */
[----:B------:R-:W-:Y:S01]  /*3e90*/  FADD.FTZ R42, R40, R37 ;  /* 0x00000025282a7221 */ /* 0x000fe20000010000 */
[----:B------:R-:W-:Y:S01]  /*3ea0*/  FADD.FTZ R40, -R64, R41 ;  /* 0x0000002940287221 */ /* 0x000fe20000010100 */
[----:B------:R-:W-:Y:S01]  /*3eb0*/  FFMA.FTZ R48, R34, R43, R39 ;  /* 0x0000002b22307223 */ /* 0x000fe20000010027 */
[----:B------:R-:W-:Y:S01]  /*3ec0*/  FADD.FTZ R43, R43, R50 ;  /* 0x000000322b2b7221 */ /* 0x000fe20000010000 */
[----:B------:R-:W-:Y:S01]  /*3ed0*/  FADD.FTZ R50, -R64, R49 ;  /* 0x0000003140327221 */ /* 0x000fe20000010100 */
[----:B------:R-:W-:Y:S01]  /*3ee0*/  FMUL.FTZ R37, R40, R57 ;  /* 0x0000003928257220 */ /* 0x000fe20000410000 */
[----:B------:R-:W-:-:S02]  /*3ef0*/  HADD2.F32 R41, -RZ, R20.H0_H0 ;  /* 0x20000014ff297230 */ /* 0x000fc40000004100 */
        /* <DEDUP_REMOVED lines=21> */
.L_x_1263:
[----:B------:R-:W-:Y:S01]  /*4050*/  FMUL.FTZ R50, R41, R72 ;  /* 0x0000004829327220 */ /* 0x000fe20000410000 */
[--C-:B------:R-:W-:Y:S02]  /*4060*/  HADD2.F32 R51, -RZ, R21.reuse.H0_H0 ;  /* 0x20000015ff337230 */ /* 0x100fe40000004100 */
[----:B------:R-:W-:Y:S01]  /*4070*/  FFMA.FTZ R45, R46, R44, R45 ;  /* 0x0000002c2e2d7223 */ /* 0x000fe2000001002d */
[----:B------:R-:W-:Y:S02]  /*4080*/  HADD2.F32 R53, -RZ, R21.H1_H1 ;  /* 0x30000015ff357230 */ /* 0x000fe40000004100 */
[----:B------:R-:W-:Y:S01]  /*4090*/  FFMA.FTZ R49, R37, R50, R48 ;  /* 0x0000003225317223 */ /* 0x000fe20000010030 */
[----:B------:R-:W-:Y:S01]  /*40a0*/  FADD.FTZ R50, R43, R50 ;  /* 0x000000322b327221 */ /* 0x000fe20000010000 */
[----:B------:R-:W-:Y:S01]  /*40b0*/  FMUL.FTZ R43, R39, R73 ;  /* 0x00000049272b7220 */ /* 0x000fe20000410000 */
[C---:B------:R-:W-:Y:S01]  /*40c0*/  FADD.FTZ R46, -R64.reuse, R51 ;  /* 0x00000033402e7221 */ /* 0x040fe20000010100 */
[----:B------:R-:W-:Y:S01]  /*40d0*/  FADD.FTZ R48, -R64, R53 ;  /* 0x0000003540307221 */ /* 0x000fe20000010100 */
[----:B------:R-:W-:Y:S01]  /*40e0*/  FADD.FTZ R47, R47, R44 ;  /* 0x0000002c2f2f7221 */ /* 0x000fe20000010000 */
[----:B------:R-:W-:Y:S01]  /*40f0*/  FFMA.FTZ R44, R40, R43, R49 ;  /* 0x0000002b282c7223 */ /* 0x000fe20000010031 */
[-C--:B------:R-:W-:Y:S01]  /*4100*/  FMUL.FTZ R49, R46, R57.reuse ;  /* 0x000000392e317220 */ /* 0x080fe20000410000 */
[----:B------:R-:W-:Y:S01]  /*4110*/  FADD.FTZ R43, R43, R50 ;  /* 0x000000322b2b7221 */ /* 0x000fe20000010000 */
[----:B------:R-:W-:Y:S01]  /*4120*/  FMUL.FTZ R46, R48, R57 ;  /* 0x00000039302e7220 */ /* 0x000fe20000410000 */
[----:B------:R-:W-:-:S02]  /*4130*/  HADD2.F32 R48, -RZ, R22.H0_H0 ;  /* 0x20000016ff307230 */ /* 0x000fc40000004100 */
        /* <DEDUP_REMOVED lines=20> */
.L_x_1264:
[----:B------:R-:W-:Y:S01]  /*4280*/  FMUL.FTZ R52, R48, R72 ;  /* 0x0000004830347220 */ /* 0x000fe20000410000 */
[----:B------:R-:W-:-:S03]  /*4290*/  FMUL.FTZ R53, R50, R73 ;  /* 0x0000004932357220 */ /* 0x000fc60000410000 */
[----:B------:R-:W-:Y:S01]  /*42a0*/  FFMA.FTZ R51, R49, R52, R44 ;  /* 0x0000003431337223 */ /* 0x000fe2000001002c */
[----:B------:R-:W-:Y:S01]  /*42b0*/  FADD.FTZ R52, R43, R52 ;  /* 0x000000342b347221 */ /* 0x000fe20000010000 */
[--C-:B------:R-:W-:Y:S02]  /*42c0*/  HADD2.F32 R43, -RZ, R23.reuse.H0_H0 ;  /* 0x20000017ff2b7230 */ /* 0x100fe40000004100 */
[----:B------:R-:W-:Y:S01]  /*42d0*/  FFMA.FTZ R54, R46, R53, R51 ;  /* 0x000000352e367223 */ /* 0x000fe20000010033 */
[----:B------:R-:W-:Y:S02]  /*42e0*/  HADD2.F32 R51, -RZ, R23.H1_H1 ;  /* 0x30000017ff337230 */ /* 0x000fe40000004100 */
[----:B------:R-:W-:Y:S01]  /*42f0*/  FADD.FTZ R53, R53, R52 ;  /* 0x0000003435357221 */ /* 0x000fe20000010000 */
[C---:B------:R-:W-:Y:S01]  /*4300*/  FADD.FTZ R44, -R64.reuse, R43 ;  /* 0x0000002b402c7221 */ /* 0x040fe20000010100 */
[--C-:B------:R-:W-:Y:S02]  /*4310*/  HADD2.F32 R43, -RZ, R56.reuse.H0_H0 ;  /* 0x20000038ff2b7230 */ /* 0x100fe40000004100 */
[----:B------:R-:W-:Y:S01]  /*4320*/  FADD.FTZ R52, -R64, R51 ;  /* 0x0000003340347221 */ /* 0x000fe20000010100 */
[----:B------:R-:W-:Y:S01]  /*4330*/  FMUL.FTZ R51, R44, R57 ;  /* 0x000000392c337220 */ /* 0x000fe20000410000 */
[----:B------:R-:W-:-:S02]  /*4340*/  HADD2.F32 R44, -RZ, R56.H1_H1 ;  /* 0x30000038ff2c7230 */ /* 0x000fc40000004100 */
        /* <DEDUP_REMOVED lines=20> */
.L_x_1265:
[----:B------:R-:W-:Y:S01]  /*4490*/  FMUL.FTZ R74, R43, R72 ;  /* 0x000000482b4a7220 */ /* 0x000fe20000410000 */
[----:B------:R-:W-:Y:S01]  /*44a0*/  FMUL.FTZ R77, R44, R73 ;  /* 0x000000492c4d7220 */ /* 0x000fe20000410000 */
[----:B------:R-:W-:Y:S01]  /*44b0*/  ISETP.GE.AND P0, PT, R110, R4, PT ;  /* 0x000000046e00720c */ /* 0x000fe20003f06270 */
[----:B------:R-:W0:Y:S01]  /*44c0*/  S2UR UR11, SR_CgaCtaId ;  /* 0x00000000000b79c3 */ /* 0x000e220000008800 */
[----:B------:R-:W-:Y:S01]  /*44d0*/  FFMA.FTZ R55, R51, R74, R54 ;  /* 0x0000004a33377223 */ /* 0x000fe20000010036 */
[----:B------:R-:W-:Y:S01]  /*44e0*/  FADD.FTZ R74, R53, R74 ;  /* 0x0000004a354a7221 */ /* 0x000fe20000010000 */
[----:B------:R-:W-:Y:S01]  /*44f0*/  FFMA.FTZ R38, R25, R27, R38 ;  /* 0x0000001b19267223 */ /* 0x000fe20000010026 */
[----:B------:R-:W-:Y:S01]  /*4500*/  FFMA.FTZ R45, R24, R26, R45 ;  /* 0x0000001a182d7223 */ /* 0x000fe2000001002d */
[----:B------:R-:W-:Y:S01]  /*4510*/  FFMA.FTZ R76, R52, R77, R55 ;  /* 0x0000004d344c7223 */ /* 0x000fe20000010037 */
[----:B------:R-:W-:Y:S01]  /*4520*/  FADD.FTZ R77, R77, R74 ;  /* 0x0000004a4d4d7221 */ /* 0x000fe20000010000 */
[----:B------:R-:W-:Y:S01]  /*4530*/  IADD3 R55, R110, 0x2, RZ ;  /* 0x000000026e377810 */ /* 0x000fe20007ffe0ff */
[----:B------:R-:W-:Y:S01]  /*4540*/  FADD.FTZ R27, R42, R27 ;  /* 0x0000001b2a1b7221 */ /* 0x000fe20000010000 */
[----:B------:R-:W-:Y:S01]  /*4550*/  FADD.FTZ R26, R47, R26 ;  /* 0x0000001a2f1a7221 */ /* 0x000fe20000010000 */
[----:B------:R-:W1:Y:S01]  /*4560*/  SHFL.DOWN PT, R53, R76, 0x1, R4 ;  /* 0x082000004c357989 */ /* 0x000e6200000e0004 */
[----:B------:R-:W-:Y:S01]  /*4570*/  FFMA.FTZ R38, R29, R32, R38 ;  /* 0x000000201d267223 */ /* 0x000fe20000010026 */
[----:B------:R-:W-:Y:S01]  /*4580*/  FFMA.FTZ R45, R28, R31, R45 ;  /* 0x0000001f1c2d7223 */ /* 0x000fe2000001002d */
[----:B------:R-:W-:Y:S01]  /*4590*/  FADD.FTZ R27, R27, R32 ;  /* 0x000000201b1b7221 */ /* 0x000fe20000010000 */
[----:B------:R-:W2:Y:S01]  /*45a0*/  SHFL.DOWN PT, R54, R77, 0x1, R4 ;  /* 0x082000004d367989 */ /* 0x000ea200000e0004 */
        /* <DEDUP_REMOVED lines=8> */
[----:B------:R-:W-:Y:S01]  /*4630*/  FFMA.FTZ R45, R40, R39, R45 ;  /* 0x00000027282d7223 */ /* 0x000fe2000001002d */
[----:B------:R-:W-:Y:S01]  /*4640*/  FADD.FTZ R41, R36, R41 ;  /* 0x0000002924297221 */ /* 0x000fe20000010000 */
[----:B------:R-:W-:Y:S01]  /*4650*/  FADD.FTZ R39, R26, R39 ;  /* 0x000000271a277221 */ /* 0x000fe20000010000 */
[----:B0-----:R-:W-:Y:S01]  /*4660*/  ULEA UR5, UR11, UR5, 0x18 ;  /* 0x000000050b057291 */ /* 0x001fe2000f8ec03f */
[----:B------:R-:W-:Y:S01]  /*4670*/  FFMA.FTZ R45, R46, R50, R45 ;  /* 0x000000322e2d7223 */ /* 0x000fe2000001002d */
[----:B------:R-:W-:Y:S01]  /*4680*/  FFMA.FTZ R38, R49, R48, R38 ;  /* 0x0000003031267223 */ /* 0x000fe20000010026 */
[----:B------:R-:W-:Y:S01]  /*4690*/  FADD.FTZ R26, R41, R48 ;  /* 0x00000030291a7221 */ /* 0x000fe20000010000 */
[----:B------:R-:W-:Y:S01]  /*46a0*/  FADD.FTZ R39, R39, R50 ;  /* 0x0000003227277221 */ /* 0x000fe20000010000 */
[----:B------:R-:W0:Y:S01]  /*46b0*/  LDC.64 R74, c[0x0][0x268] ;  /* 0x00009a00ff4a7b82 */ /* 0x000e220000000a00 */
[----:B------:R-:W-:Y:S01]  /*46c0*/  FFMA.FTZ R25, R52, R44, R45 ;  /* 0x0000002c34197223 */ /* 0x000fe2000001002d */
[----:B------:R-:W-:Y:S01]  /*46d0*/  FFMA.FTZ R24, R51, R43, R38 ;  /* 0x0000002b33187223 */ /* 0x000fe20000010026 */
[----:B-1----:R-:W-:Y:S01]  /*46e0*/  @!P0 FADD.FTZ R76, R76, R53 ;  /* 0x000000354c4c8221 */ /* 0x002fe20000010000 */
[----:B------:R-:W-:Y:S01]  /*46f0*/  FADD.FTZ R26, R26, R43 ;  /* 0x0000002b1a1a7221 */ /* 0x000fe20000010000 */
[----:B------:R-:W-:Y:S01]  /*4700*/  FADD.FTZ R27, R39, R44 ;  /* 0x0000002c271b7221 */ /* 0x000fe20000010000 */
[----:B------:R-:W-:Y:S01]  /*4710*/  LEA R52, R2, UR5, 0x4 ;  /* 0x0000000502347c11 */ /* 0x000fe2000f8e20ff */
[----:B--2---:R-:W-:Y:S01]  /*4720*/  @!P0 FADD.FTZ R77, R77, R54 ;  /* 0x000000364d4d8221 */ /* 0x004fe20000010000 */
[----:B------:R-:W1:Y:S01]  /*4730*/  SHFL.DOWN PT, R53, R76, 0x2, R4 ;  /* 0x084000004c357989 */ /* 0x000e6200000e0004 */
[----:B------:R-:W-:Y:S01]  /*4740*/  ISETP.GT.AND P0, PT, R55, R4, PT ;  /* 0x000000043700720c */ /* 0x000fe20003f04270 */
[----:B------:R-:W-:Y:S01]  /*4750*/  IMAD R29, R30, 0x31, R2 ;  /* 0x000000311e1d7824 */ /* 0x000fe200078e0202 */
[----:B------:R-:W-:Y:S01]  /*4760*/  IADD3 R55, R110, 0x4, RZ ;  /* 0x000000046e377810 */ /* 0x000fe20007ffe0ff */
[----:B------:R-:W2:Y:S01]  /*4770*/  SHFL.DOWN PT, R54, R77, 0x2, R4 ;  /* 0x084000004d367989 */ /* 0x000ea200000e0004 */
[----:B------:R-:W-:Y:S03]  /*4780*/  BSSY B0, `(.L_x_1266) ;  /* 0x000003b000007945 */ /* 0x000fe60003800000 */
[----:B------:R-:W-:Y:S01]  /*4790*/  STS.128 [R52], R24 ;  /* 0x0000001834007388 */ /* 0x000fe20000000c00 */
[----:B0-----:R-:W-:-:S05]  /*47a0*/  IMAD.WIDE R74, R29, 0x4, R74 ;  /* 0x000000041d4a7825 */ /* 0x001fca00078e024a */
        /* <DEDUP_REMOVED lines=18> */
[----:B-1----:R-:W-:Y:S01]  /*48d0*/  @!P0 FADD.FTZ R77, R77, R54 ;  /* 0x000000364d4d8221 */ /* 0x002fe20000010000 */
[----:B------:R-:W-:-:S13]  /*48e0*/  ISETP.NE.AND P0, PT, R110, RZ, PT ;  /* 0x000000ff6e00720c */ /* 0x000fda0003f05270 */
[----:B------:R0:W-:Y:S01]  /*48f0*/  @!P0 STS.64 [R10+0x10], R76 ;  /* 0x0000104c0a008388 */ /* 0x0001e20000000a00 */
[----:B------:R-:W-:Y:S01]  /*4900*/  BAR.SYNC.DEFER_BLOCKING 0x0 ;  /* 0x0000000000007b1d */ /* 0x000fe20000010000 */
[----:B------:R-:W-:-:S13]  /*4910*/  ISETP.NE.AND P0, PT, R2, RZ, PT ;  /* 0x000000ff0200720c */ /* 0x000fda0003f05270 */
[----:B0-----:R-:W-:Y:S05]  /*4920*/  @P0 BRA `(.L_x_1267) ;  /* 0x0000000000800947 */ /* 0x001fea0003800000 */
[----:B------:R-:W-:-:S09]  /*4930*/  ULEA UR5, UR11, UR6, 0x18 ;  /* 0x000000060b057291 */ /* 0x000fd2000f8ec03f */
[----:B------:R-:W0:Y:S04]  /*4940*/  LDS.64 R44, [UR5+0x18] ;  /* 0x00001805ff2c7984 */ /* 0x000e280008000a00 */
[----:B------:R-:W1:Y:S04]  /*4950*/  LDS.128 R28, [UR5+0x20] ;  /* 0x00002005ff1c7984 */ /* 0x000e680008000c00 */
[----:B------:R-:W2:Y:S04]  /*4960*/  LDS.128 R32, [UR5+0x30] ;  /* 0x00003005ff207984 */ /* 0x000ea80008000c00 */
[----:B------:R-:W3:Y:S04]  /*4970*/  LDS.128 R36, [UR5+0x40] ;  /* 0x00004005ff247984 */ /* 0x000ee80008000c00 */
[----:B------:R-:W4:Y:S01]  /*4980*/  LDS.128 R40, [UR5+0x50] ;  /* 0x00005005ff287984 */ /* 0x000f220008000c00 */
[----:B0-----:R-:W-:Y:S01]  /*4990*/  FADD.FTZ R47, R76, R44 ;  /* 0x0000002c4c2f7221 */ /* 0x001fe20000010000 */
[----:B------:R-:W-:-:S02]  /*49a0*/  FADD.FTZ R44, R77, R45 ;  /* 0x0000002d4d2c7221 */ /* 0x000fc40000010000 */
[----:B------:R-:W-:Y:S01]  /*49b0*/  LDS.64 R76, [UR5+0x70] ;  /* 0x00007005ff4c7984 */ /* 0x000fe20008000a00 */
[----:B-1----:R-:W-:Y:S01]  /*49c0*/  FADD.FTZ R49, R47, R28 ;  /* 0x0000001c2f317221 */ /* 0x002fe20000010000 */
[----:B------:R-:W-:Y:S02]  /*49d0*/  FADD.FTZ R28, R44, R29 ;  /* 0x0000001d2c1c7221 */ /* 0x000fe40000010000 */
[----:B------:R-:W0:Y:S01]  /*49e0*/  LDS.128 R44, [UR5+0x60] ;  /* 0x00006005ff2c7984 */ /* 0x000e220008000c00 */
        /* <DEDUP_REMOVED lines=14> */
[----:B0-----:R-:W-:Y:S01]  /*4ad0*/  FADD.FTZ R49, R49, R44 ;  /* 0x0000002c31317221 */ /* 0x001fe20000010000 */
[----:B------:R-:W-:-:S03]  /*4ae0*/  FADD.FTZ R28, R28, R45 ;  /* 0x0000002d1c1c7221 */ /* 0x000fc60000010000 */
[----:B------:R-:W-:Y:S01]  /*4af0*/  FADD.FTZ R49, R49, R46 ;  /* 0x0000002e31317221 */ /* 0x000fe20000010000 */
[----:B------:R-:W-:-:S03]  /*4b00*/  FADD.FTZ R28, R28, R47 ;  /* 0x0000002f1c1c7221 */ /* 0x000fc60000010000 */
[----:B------:R-:W-:Y:S01]  /*4b10*/  FADD.FTZ R76, R49, R76 ;  /* 0x0000004c314c7221 */ /* 0x000fe20000010000 */
[----:B------:R-:W-:-:S07]  /*4b20*/  FADD.FTZ R77, R28, R77 ;  /* 0x0000004d1c4d7221 */ /* 0x000fce0000010000 */
.L_x_1267:
[----:B------:R-:W-:Y:S05]  /*4b30*/  BSYNC B0 ;  /* 0x0000000000007941 */ /* 0x000fea0003800000 */
.L_x_1266:
        /* <DEDUP_REMOVED lines=41> */
.L_x_1269:
[----:B------:R-:W-:Y:S05]  /*4dd0*/  BSYNC B0 ;  /* 0x0000000000007941 */ /* 0x000fea0003800000 */
.L_x_1268:
[----:B------:R-:W-:Y:S04]  /*4de0*/  BSSY B0, `(.L_x_1270) ;  /* 0x000000d000007945 */ /* 0x000fe80003800000 */
[----:B------:R-:W-:Y:S05]  /*4df0*/  @P6 BRA `(.L_x_1271) ;  /* 0x00000000002c6947 */ /* 0x000fea0003800000 */
        /* <DEDUP_REMOVED lines=11> */
.L_x_1271:
[----:B------:R-:W-:Y:S05]  /*4eb0*/  BSYNC B0 ;  /* 0x0000000000007941 */ /* 0x000fea0003800000 */
.L_x_1270:
[----:B------:R-:W-:-:S13]  /*4ec0*/  ISETP.GE.U32.AND P6, PT, R6, 0x2, PT ;  /* 0x000000020600780c */ /* 0x000fda0003fc6070 */
[----:B------:R-:W-:Y:S05]  /*4ed0*/  @!P6 BRA `(.L_x_1272) ;  /* 0x0000001000ace947 */ /* 0x000fea0003800000 */
[----:B-1----:R-:W0:Y:S01]  /*4ee0*/  LDC.64 R24, c[0x0][0x258] ;  /* 0x00009600ff187b82 */ /* 0x002e220000000a00 */
        /* <DEDUP_REMOVED lines=10> */
[----:B------:R-:W-:Y:S01]  /*4f90*/  IMAD R30, R5, UR7, R0 ;  /* 0x00000007051e7c24 */ /* 0x000fe2000f8e0200 */
[----:B------:R-:W-:Y:S01]  /*4fa0*/  VOTEU.ANY UR5, UPT, PT ;  /* 0x0000000000057886 */ /* 0x000fe200038e0100 */
[----:B------:R-:W-:Y:S01]  /*4fb0*/  P2R R32, PR, RZ, 0x1 ;  /* 0x00000001ff207803 */ /* 0x000fe20000000000 */
[----:B------:R-:W-:Y:S02]  /*4fc0*/  UPOPC UR6, UR5 ;  /* 0x00000005000672bf */ /* 0x000fe40008000000 */
[----:B------:R-:W-:Y:S01]  /*4fd0*/  LEA R28, P6, R30, R26, 0x3 ;  /* 0x0000001a1e1c7211 */ /* 0x000fe200078c18ff */
[----:B------:R-:W-:-:S03]  /*4fe0*/  UFLO.U32 UR5, UR5 ;  /* 0x00000005000572bd */ /* 0x000fc600080e0000 */
[----:B------:R-:W-:Y:S01]  /*4ff0*/  LEA.HI.X R29, R30, R27, RZ, 0x3, P6 ;  /* 0x0000001b1e1d7211 */ /* 0x000fe200030f1cff */
[----:B------:R-:W-:Y:S01]  /*5000*/  HFMA2.MMA R30, -RZ, RZ, 0, 5.9604644775390625e-08 ;  /* 0x00000001ff1e7435 */ /* 0x000fe200000001ff */
[----:B------:R-:W-:-:S03]  /*5010*/  LOP3.LUT P6, RZ, R7, 0x2, RZ, 0xc0, !PT ;  /* 0x0000000207ff7812 */ /* 0x000fc600078cc0ff */
[----:B------:R1:W-:Y:S01]  /*5020*/  STG.E.64 desc[UR8][R28.64], R76 ;  /* 0x0000004c1c007986 */ /* 0x0003e2000c101b08 */
[----:B------:R-:W-:-:S05]  /*5030*/  SEL R33, R6, RZ, !P6 ;  /* 0x000000ff06217207 */ /* 0x000fca0007000000 */
        /* <DEDUP_REMOVED lines=10> */
.L_x_1274:
[----:B-1----:R-:W2:Y:S04]  /*50e0*/  LDG.E.STRONG.GPU R28, desc[UR8][R24.64] ;  /* 0x00000008181c7981 */ /* 0x002ea8000c1ef900 */
[----:B--2---:R-:W-:Y:S01]  /*50f0*/  CCTL.IVALL ;  /* 0x00000000ff00798f */ /* 0x004fe20002000000 */
[----:B------:R-:W-:Y:S05]  /*5100*/  YIELD ;  /* 0x0000000000007946 */ /* 0x000fea0003800000 */
[----:B------:R-:W-:-:S13]  /*5110*/  ISETP.NE.AND P6, PT, R28, R33, PT ;  /* 0x000000211c00720c */ /* 0x000fda0003fc5270 */
[----:B------:R-:W-:Y:S05]  /*5120*/  @P6 BRA `(.L_x_1274) ;  /* 0xfffffffc00ec6947 */ /* 0x000fea000383ffff */
.L_x_1273:
        /* <DEDUP_REMOVED lines=22> */
.L_x_1278:
        /* <DEDUP_REMOVED lines=115> */
.L_x_1277:
        /* <DEDUP_REMOVED lines=63> */
.L_x_1279:
[----:B------:R-:W-:-:S04]  /*5db0*/  LOP3.LUT P6, RZ, R16, 0x1, RZ, 0xc0, !PT ;  /* 0x0000000110ff7812 */ /* 0x000fc800078cc0ff */
[----:B------:R-:W-:-:S13]  /*5dc0*/  ISETP.NE.OR P6, PT, R25, RZ, P6 ;  /* 0x000000ff1900720c */ /* 0x000fda00037c5670 */
[----:B------:R-:W-:Y:S05]  /*5dd0*/  @!P6 BRA `(.L_x_1275) ;  /* 0x00000000007ce947 */ /* 0x000fea0003800000 */
.L_x_1276:
        /* <DEDUP_REMOVED lines=31> */
.L_x_1275:
        /* <DEDUP_REMOVED lines=10> */
.L_x_1281:
[----:B------:R-:W-:Y:S05]  /*6070*/  BSYNC B0 ;  /* 0x0000000000007941 */ /* 0x000fea0003800000 */
.L_x_1280:
        /* <DEDUP_REMOVED lines=17> */
.L_x_1272:
[----:B------:R-:W0:Y:S01]  /*6190*/  S2UR UR6, SR_CgaCtaId ;  /* 0x00000000000679c3 */ /* 0x000e220000008800 */
[----:B------:R-:W-:Y:S01]  /*61a0*/  UMOV UR5, 0x400 ;  /* 0x0000040000057882 */ /* 0x000fe20000000000 */
[----:B-1----:R-:W-:Y:S01]  /*61b0*/  IMAD.WIDE.U32 R26, R2, 0x5397829d, RZ ;  /* 0x5397829d021a7825 */ /* 0x002fe200078e00ff */
[----:B------:R-:W-:-:S03]  /*61c0*/  ISETP.NE.AND P6, PT, RZ, UR10, PT ;  /* 0x0000000aff007c0c */ /* 0x000fc6000bfc5270 */
[--C-:B------:R-:W-:Y:S01]  /*61d0*/  HADD2.F32 R33, -RZ, R58.reuse.H1_H1 ;  /* 0x3000003aff217230 */ /* 0x100fe20000004100 */
[----:B------:R-:W-:Y:S01]  /*61e0*/  SHF.R.U32.HI R28, RZ, 0x4, R27 ;  /* 0x00000004ff1c7819 */ /* 0x000fe2000001161b */
[----:B------:R-:W1:Y:S01]  /*61f0*/  LDC R31, c[0x0][0x2ac] ;  /* 0x0000ab00ff1f7b82 */ /* 0x000e620000000800 */
[----:B------:R-:W-:Y:S02]  /*6200*/  HADD2.F32 R27, -RZ, R58.H0_H0 ;  /* 0x2000003aff1b7230 */ /* 0x000fe40000004100 */
[----:B------:R-:W-:Y:S01]  /*6210*/  FADD.FTZ R26, -R64, R33 ;  /* 0x00000021401a7221 */ /* 0x000fe20000010100 */
[--C-:B------:R-:W-:Y:S02]  /*6220*/  HADD2.F32 R37, -RZ, R59.reuse.H0_H0 ;  /* 0x2000003bff257230 */ /* 0x100fe40000004100 */
[----:B------:R-:W-:Y:S02]  /*6230*/  HADD2.F32 R32, -RZ, R59.H1_H1 ;  /* 0x3000003bff207230 */ /* 0x000fe40000004100 */
[----:B------:R-:W-:Y:S01]  /*6240*/  FMUL.FTZ R42, R26, R57 ;  /* 0x000000391a2a7220 */ /* 0x000fe20000410000 */
[----:B------:R-:W-:-:S02]  /*6250*/  HADD2.F32 R33, -RZ, R60.H0_H0 ;  /* 0x2000003cff217230 */ /* 0x000fc40000004100 */
[----:B------:R-:W-:Y:S01]  /*6260*/  HADD2.F32 R35, -RZ, R60.H1_H1 ;  /* 0x3000003cff237230 */ /* 0x000fe20000004100 */
[----:B0-----:R-:W-:-:S09]  /*6270*/  ULEA UR5, UR6, UR5, 0x18 ;  /* 0x0000000506057291 */ /* 0x001fd2000f8ec03f */
[----:B------:R-:W-:Y:S01]  /*6280*/  @!P0 STS.64 [UR5+0x80], R76 ;  /* 0x0000804cff008988 */ /* 0x000fe20008000a05 */
[----:B------:R-:W-:Y:S06]  /*6290*/  BAR.SYNC.DEFER_BLOCKING 0x0 ;  /* 0x0000000000007b1d */ /* 0x000fec0000010000 */
        /* <DEDUP_REMOVED lines=25> */
.L_x_1282:
        /* <DEDUP_REMOVED lines=21> */
.L_x_1284:
[----:B------:R-:W-:Y:S05]  /*6580*/  BSYNC B0 ;  /* 0x0000000000007941 */ /* 0x000fea0003800000 */
.L_x_1283:
[----:B------:R-:W-:Y:S01]  /*6590*/  ISETP.NE.AND P0, PT, RZ, UR10, PT ;  /* 0x0000000aff007c0c */ /* 0x000fe2000bf05270 */
[C---:B------:R-:W-:Y:S01]  /*65a0*/  FADD.FTZ R24, -R64.reuse, R33 ;  /* 0x0000002140187221 */ /* 0x040fe20000010100 */
[----:B0-----:R-:W-:Y:S01]  /*65b0*/  FADD.FTZ R26, -R64, R35 ;  /* 0x00000023401a7221 */ /* 0x001fe20000010100 */
[--C-:B------:R-:W-:Y:S02]  /*65c0*/  HADD2.F32 R37, -RZ, R61.reuse.H0_H0 ;  /* 0x2000003dff257230 */ /* 0x100fe40000004100 */
[----:B------:R-:W-:Y:S02]  /*65d0*/  HADD2.F32 R32, -RZ, R61.H1_H1 ;  /* 0x3000003dff207230 */ /* 0x000fe40000004100 */
[-C--:B------:R-:W-:Y:S01]  /*65e0*/  FMUL.FTZ R43, R24, R57.reuse ;  /* 0x00000039182b7220 */ /* 0x080fe20000410000 */
[--C-:B------:R-:W-:Y:S02]  /*65f0*/  HADD2.F32 R33, -RZ, R62.reuse.H0_H0 ;  /* 0x2000003eff217230 */ /* 0x100fe40000004100 */
[----:B------:R-:W-:Y:S01]  /*6600*/  FMUL.FTZ R42, R26, R57 ;  /* 0x000000391a2a7220 */ /* 0x000fe20000410000 */
[----:B------:R-:W-:-:S02]  /*6610*/  HADD2.F32 R35, -RZ, R62.H1_H1 ;  /* 0x3000003eff237230 */ /* 0x000fc40000004100 */
        /* <DEDUP_REMOVED lines=19> */
.L_x_1285:
        /* <DEDUP_REMOVED lines=21> */
.L_x_1287:
[----:B------:R-:W-:Y:S05]  /*68a0*/  BSYNC B0 ;  /* 0x0000000000007941 */ /* 0x000fea0003800000 */
.L_x_1286:
[----:B------:R-:W-:Y:S01]  /*68b0*/  ISETP.NE.AND P0, PT, RZ, UR10, PT ;  /* 0x0000000aff007c0c */ /* 0x000fe2000bf05270 */
[C---:B------:R-:W-:Y:S01]  /*68c0*/  FADD.FTZ R24, -R64.reuse, R33 ;  /* 0x0000002140187221 */ /* 0x040fe20000010100 */
[----:B0-----:R-:W-:Y:S01]  /*68d0*/  FADD.FTZ R26, -R64, R35 ;  /* 0x00000023401a7221 */ /* 0x001fe20000010100 */
[----:B------:R-:W-:Y:S02]  /*68e0*/  HADD2.F32 R33, -RZ, R65.H0_H0 ;  /* 0x20000041ff217230 */ /* 0x000fe40000004100 */
[--C-:B------:R-:W-:Y:S02]  /*68f0*/  HADD2.F32 R37, -RZ, R63.reuse.H0_H0 ;  /* 0x2000003fff257230 */ /* 0x100fe40000004100 */
[-C--:B------:R-:W-:Y:S01]  /*6900*/  FMUL.FTZ R43, R24, R57.reuse ;  /* 0x00000039182b7220 */ /* 0x080fe20000410000 */
[----:B------:R-:W-:Y:S02]  /*6910*/  HADD2.F32 R32, -RZ, R63.H1_H1 ;  /* 0x3000003fff207230 */ /* 0x000fe40000004100 */
        /* <DEDUP_REMOVED lines=21> */
.L_x_1288:
        /* <DEDUP_REMOVED lines=21> */
.L_x_1290:
[----:B------:R-:W-:Y:S05]  /*6bc0*/  BSYNC B0 ;  /* 0x0000000000007941 */ /* 0x000fea0003800000 */
.L_x_1289:
[----:B------:R-:W-:Y:S01]  /*6bd0*/  ISETP.NE.AND P0, PT, RZ, UR10, PT ;  /* 0x0000000aff007c0c */ /* 0x000fe2000bf05270 */
[C---:B------:R-:W-:Y:S01]  /*6be0*/  FADD.FTZ R24, -R64.reuse, R33 ;  /* 0x0000002140187221 */ /* 0x040fe20000010100 */
[----:B0-----:R-:W-:Y:S01]  /*6bf0*/  FADD.FTZ R26, -R64, R65 ;  /* 0x00000041401a7221 */ /* 0x001fe20000010100 */
[--C-:B------:R-:W-:Y:S02]  /*6c00*/  HADD2.F32 R35, -RZ, R78.reuse.H0_H0 ;  /* 0x2000004eff237230 */ /* 0x100fe40000004100 */
        /* <DEDUP_REMOVED lines=24> */
.L_x_1291:
        /* <DEDUP_REMOVED lines=21> */
.L_x_1293:
[----:B------:R-:W-:Y:S05]  /*6ee0*/  BSYNC B0 ;  /* 0x0000000000007941 */ /* 0x000fea0003800000 */
.L_x_1292:
        /* <DEDUP_REMOVED lines=28> */
.L_x_1294:
        /* <DEDUP_REMOVED lines=21> */
.L_x_1296:
[----:B------:R-:W-:Y:S05]  /*7200*/  BSYNC B0 ;  /* 0x0000000000007941 */ /* 0x000fea0003800000 */
.L_x_1295:
        /* <DEDUP_REMOVED lines=28> */
.L_x_1297:
        /* <DEDUP_REMOVED lines=21> */
.L_x_1299:
[----:B------:R-:W-:Y:S05]  /*7520*/  BSYNC B0 ;  /* 0x0000000000007941 */ /* 0x000fea0003800000 */
.L_x_1298:
        /* <DEDUP_REMOVED lines=28> */
.L_x_1300:
        /* <DEDUP_REMOVED lines=21> */
.L_x_1302:
[----:B------:R-:W-:Y:S05]  /*7840*/  BSYNC B0 ;  /* 0x0000000000007941 */ /* 0x000fea0003800000 */
.L_x_1301:
        /* <DEDUP_REMOVED lines=28> */
.L_x_1303:
        /* <DEDUP_REMOVED lines=20> */
.L_x_1305:
[----:B------:R-:W-:Y:S05]  /*7b50*/  BSYNC B0 ;  /* 0x0000000000007941 */ /* 0x000fea0003800000 */
.L_x_1304:
[C---:B------:R-:W-:Y:S01]  /*7b60*/  FADD.FTZ R24, -R64.reuse, R41 ;  /* 0x0000002940187221 */ /* 0x040fe20000010100 */
[----:B0-----:R-:W-:Y:S01]  /*7b70*/  FADD.FTZ R26, -R64, R87 ;  /* 0x00000057401a7221 */ /* 0x001fe20000010100 */
[--C-:B------:R-:W-:Y:S02]  /*7b80*/  HADD2.F32 R33, -RZ, R88.reuse.H0_H0 ;  /* 0x20000058ff217230 */ /* 0x100fe40000004100 */
[--C-:B------:R-:W-:Y:S02]  /*7b90*/  HADD2.F32 R41, -RZ, R89.reuse.H0_H0 ;  /* 0x20000059ff297230 */ /* 0x100fe40000004100 */
[-C--:B------:R-:W-:Y:S01]  /*7ba0*/  FMUL.FTZ R39, R24, R57.reuse ;  /* 0x0000003918277220 */ /* 0x080fe20000410000 */
[----:B------:R-:W-:Y:S02]  /*7bb0*/  HADD2.F32 R88, -RZ, R88.H1_H1 ;  /* 0x30000058ff587230 */ /* 0x000fe40000004100 */
        /* <DEDUP_REMOVED lines=21> */
.L_x_1306:
        /* <DEDUP_REMOVED lines=20> */
.L_x_1308:
[----:B------:R-:W-:Y:S05]  /*7e50*/  BSYNC B0 ;  /* 0x0000000000007941 */ /* 0x000fea0003800000 */
.L_x_1307:
        /* <DEDUP_REMOVED lines=27> */
.L_x_1309:
        /* <DEDUP_REMOVED lines=20> */
.L_x_1311:
[----:B------:R-:W-:Y:S05]  /*8150*/  BSYNC B0 ;  /* 0x0000000000007941 */ /* 0x000fea0003800000 */
.L_x_1310:
        /* <DEDUP_REMOVED lines=27> */
.L_x_1312:
        /* <DEDUP_REMOVED lines=20> */
.L_x_1314:
[----:B------:R-:W-:Y:S05]  /*8450*/  BSYNC B0 ;  /* 0x0000000000007941 */ /* 0x000fea0003800000 */
.L_x_1313:
[C---:B------:R-:W-:Y:S01]  /*8460*/  FADD.FTZ R24, -R64.reuse, R41 ;  /* 0x0000002940187221 */ /* 0x040fe20000010100 */
[----:B0-----:R-:W-:Y:S01]  /*8470*/  FADD.FTZ R26, -R64, R93 ;  /* 0x0000005d401a7221 */ /* 0x001fe20000010100 */
        /* <DEDUP_REMOVED lines=25> */
.L_x_1315:
        /* <DEDUP_REMOVED lines=20> */
.L_x_1317:
[----:B------:R-:W-:Y:S05]  /*8750*/  BSYNC B0 ;  /* 0x0000000000007941 */ /* 0x000fea0003800000 */
.L_x_1316:
[----:B0-----:R-:W-:Y:S01]  /*8760*/  HADD2.F32 R25, -RZ, R17.H1_H1 ;  /* 0x30000011ff197230 */ /* 0x001fe20000004100 */
[----:B------:R-:W-:Y:S01]  /*8770*/  IADD3 R36, R28, 0x60, RZ ;  /* 0x000000601c247810 */ /* 0x000fe20007ffe0ff */
[--C-:B------:R-:W-:Y:S01]  /*8780*/  HADD2.F32 R17, -RZ, R18.reuse.H0_H0 ;  /* 0x20000012ff117230 */ /* 0x100fe20000004100 */
[----:B------:R-:W-:Y:S01]  /*8790*/  ULDC.64 UR12, c[0x0][0x290] ;  /* 0x0000a400000c7ab9 */ /* 0x000fe20000000a00 */
[----:B------:R-:W-:Y:S02]  /*87a0*/  HADD2.F32 R26, -RZ, R18.H1_H1 ;  /* 0x30000012ff1a7230 */ /* 0x000fe40000004100 */
[C---:B------:R-:W-:Y:S01]  /*87b0*/  FADD.FTZ R18, -R64.reuse, R41 ;  /* 0x0000002940127221 */ /* 0x040fe20000010100 */
[----:B------:R-:W-:Y:S01]  /*87c0*/  FADD.FTZ R24, -R64, R25 ;  /* 0x0000001940187221 */ /* 0x000fe20000010100 */
[----:B------:R-:W-:Y:S02]  /*87d0*/  SHF.R.S32.HI R38, RZ, 0x1f, R36 ;  /* 0x0000001fff267819 */ /* 0x000fe40000011424 */
        /* <DEDUP_REMOVED lines=21> */
.L_x_1318:
[----:B------:R-:W-:Y:S01]  /*8930*/  ISETP.GE.U32.AND P0, PT, R36, UR12, PT ;  /* 0x0000000c24007c0c */ /* 0x000fe2000bf06070 */
[----:B------:R-:W-:Y:S01]  /*8940*/  BSSY B0, `(.L_x_1319) ;  /* 0x0000019000007945 */ /* 0x000fe20003800000 */
[--C-:B------:R-:W-:Y:S02]  /*8950*/  HADD2.F32 R27, -RZ, R19.reuse.H0_H0 ;  /* 0x20000013ff1b7230 */ /* 0x100fe40000004100 */
[----:B------:R-:W-:Y:S01]  /*8960*/  ISETP.GE.AND.EX P0, PT, R38, UR13, PT, P0 ;  /* 0x0000000d26007c0c */ /* 0x000fe2000bf06300 */
[----:B------:R-:W-:-:S03]  /*8970*/  HADD2.F32 R31, -RZ, R19.H1_H1 ;  /* 0x30000013ff1f7230 */ /* 0x000fc60000004100 */
[----:B------:R-:W-:-:S13]  /*8980*/  ISETP.LT.U32.AND P0, PT, R2, 0x188, !P0 ;  /* 0x000001880200780c */ /* 0x000fda0004701070 */
[----:B------:R-:W-:Y:S05]  /*8990*/  @!P0 BRA `(.L_x_1320) ;  /* 0x00000000004c8947 */ /* 0x000fea0003800000 */
[----:B------:R-:W-:Y:S01]  /*89a0*/  SHF.R.S32.HI R18, RZ, 0x1f, R97 ;  /* 0x0000001fff127819 */ /* 0x000fe20000011461 */
[----:B------:R-:W-:Y:S01]  /*89b0*/  ULDC.64 UR14, c[0x0][0x288] ;  /* 0x0000a200000e7ab9 */ /* 0x000fe20000000a00 */
[----:B------:R-:W-:-:S03]  /*89c0*/  MOV R19, R67 ;  /* 0x0000004300137202 */ /* 0x000fc60000000f00 */
        /* <DEDUP_REMOVED lines=14> */
[----:B------:R-:W-:-:S05]  /*8ab0*/  F2FP.F16.F32.PACK_AB R17, R17, R18 ;  /* 0x000000121111723e */ /* 0x000fca00000000ff */
[----:B------:R0:W-:Y:S02]  /*8ac0*/  STG.E desc[UR8][R24.64], R17 ;  /* 0x0000001118007986 */ /* 0x0001e4000c101908 */
.L_x_1320:
[----:B------:R-:W-:Y:S05]  /*8ad0*/  BSYNC B0 ;  /* 0x0000000000007941 */ /* 0x000fea0003800000 */
.L_x_1319:
[----:B------:R-:W-:Y:S01]  /*8ae0*/  FADD.FTZ R18, -R64, R27 ;  /* 0x0000001b40127221 */ /* 0x000fe20000010100 */
[----:B------:R-:W-:Y:S01]  /*8af0*/  IADD3 R36, R28, 0x68, RZ ;  /* 0x000000681c247810 */ /* 0x000fe20007ffe0ff */
[----:B------:R-:W-:Y:S01]  /*8b00*/  FADD.FTZ R26, -R64, R31 ;  /* 0x0000001f401a7221 */ /* 0x000fe20000010100 */
[--C-:B0-----:R-:W-:Y:S02]  /*8b10*/  HADD2.F32 R17, -RZ, R20.reuse.H0_H0 ;  /* 0x20000014ff117230 */ /* 0x101fe40000004100 */
[-C--:B------:R-:W-:Y:S01]  /*8b20*/  FMUL.FTZ R35, R18, R57.reuse ;  /* 0x0000003912237220 */ /* 0x080fe20000410000 */
[----:B------:R-:W-:Y:S01]  /*8b30*/  HADD2.F32 R24, -RZ, R20.H1_H1 ;  /* 0x30000014ff187230 */ /* 0x000fe20000004100 */
        /* <DEDUP_REMOVED lines=21> */
.L_x_1321:
[----:B------:R-:W-:Y:S01]  /*8c90*/  ISETP.GE.U32.AND P0, PT, R36, UR12, PT ;  /* 0x0000000c24007c0c */ /* 0x000fe2000bf06070 */
[----:B------:R-:W-:Y:S01]  /*8ca0*/  BSSY B0, `(.L_x_1322) ;  /* 0x0000018000007945 */ /* 0x000fe20003800000 */
[--C-:B------:R-:W-:Y:S02]  /*8cb0*/  HADD2.F32 R25, -RZ, R21.reuse.H0_H0 ;  /* 0x20000015ff197230 */ /* 0x100fe40000004100 */
[----:B------:R-:W-:Y:S01]  /*8cc0*/  ISETP.GE.AND.EX P0, PT, R37, UR13, PT, P0 ;  /* 0x0000000d25007c0c */ /* 0x000fe2000bf06300 */
[----:B------:R-:W-:-:S03]  /*8cd0*/  HADD2.F32 R27, -RZ, R21.H1_H1 ;  /* 0x30000015ff1b7230 */ /* 0x000fc60000004100 */
[----:B------:R-:W-:-:S13]  /*8ce0*/  ISETP.LT.U32.AND P0, PT, R2, 0x188, !P0 ;  /* 0x000001880200780c */ /* 0x000fda0004701070 */
        /* <DEDUP_REMOVED lines=19> */
.L_x_1323:
[----:B------:R-:W-:Y:S05]  /*8e20*/  BSYNC B0 ;  /* 0x0000000000007941 */ /* 0x000fea0003800000 */
.L_x_1322:
[----:B------:R-:W-:Y:S01]  /*8e30*/  FADD.FTZ R18, -R64, R25 ;  /* 0x0000001940127221 */ /* 0x000fe20000010100 */
[----:B------:R-:W-:Y:S01]  /*8e40*/  IADD3 R35, R28, 0x70, RZ ;  /* 0x000000701c237810 */ /* 0x000fe20007ffe0ff */
[----:B0-----:R-:W-:Y:S01]  /*8e50*/  FADD.FTZ R20, -R64, R27 ;  /* 0x0000001b40147221 */ /* 0x001fe20000010100 */
[--C-:B------:R-:W-:Y:S02]  /*8e60*/  HADD2.F32 R17, -RZ, R22.reuse.H0_H0 ;  /* 0x20000016ff117230 */ /* 0x100fe40000004100 */
        /* <DEDUP_REMOVED lines=23> */
.L_x_1324:
[----:B------:R-:W-:Y:S01]  /*8fe0*/  ISETP.GE.U32.AND P0, PT, R35, UR12, PT ;  /* 0x0000000c23007c0c */ /* 0x000fe2000bf06070 */
[--C-:B------:R-:W-:Y:S01]  /*8ff0*/  HADD2.F32 R19, -RZ, R23.reuse.H0_H0 ;  /* 0x20000017ff137230 */ /* 0x100fe20000004100 */
[----:B------:R-:W-:Y:S01]  /*9000*/  BSSY B0, `(.L_x_1325) ;  /* 0x0000019000007945 */ /* 0x000fe20003800000 */
[----:B------:R-:W-:Y:S01]  /*9010*/  HADD2.F32 R23, -RZ, R23.H1_H1 ;  /* 0x30000017ff177230 */ /* 0x000fe20000004100 */
[----:B------:R-:W-:Y:S02]  /*9020*/  ISETP.GE.AND.EX P0, PT, R36, UR13, PT, P0 ;  /* 0x0000000d24007c0c */ /* 0x000fe4000bf06300 */
[----:B------:R-:W-:Y:S02]  /*9030*/  FADD.FTZ R24, -R64, R19 ;  /* 0x0000001340187221 */ /* 0x000fe40000010100 */
[----:B------:R-:W-:Y:S01]  /*9040*/  ISETP.LT.U32.AND P0, PT, R2, 0x188, !P0 ;  /* 0x000001880200780c */ /* 0x000fe20004701070 */
[----:B------:R-:W-:-:S12]  /*9050*/  FADD.FTZ R64, -R64, R23 ;  /* 0x0000001740407221 */ /* 0x000fd80000010100 */
        /* <DEDUP_REMOVED lines=19> */
.L_x_1326:
[----:B------:R-:W-:Y:S05]  /*9190*/  BSYNC B0 ;  /* 0x0000000000007941 */ /* 0x000fea0003800000 */
.L_x_1325:
[----:B------:R-:W-:Y:S01]  /*91a0*/  IADD3 R28, R28, 0x78, RZ ;  /* 0x000000781c1c7810 */ /* 0x000fe20007ffe0ff */
        /* <DEDUP_REMOVED lines=24> */
.L_x_1327:
[----:B------:R-:W-:Y:S01]  /*9330*/  ISETP.GE.U32.AND P0, PT, R28, UR12, PT ;  /* 0x0000000c1c007c0c */ /* 0x000fe2000bf06070 */
[----:B------:R-:W-:Y:S03]  /*9340*/  BSSY B0, `(.L_x_1328) ;  /* 0x0000015000007945 */ /* 0x000fe60003800000 */
[----:B------:R-:W-:-:S04]  /*9350*/  ISETP.GE.AND.EX P0, PT, R26, UR13, PT, P0 ;  /* 0x0000000d1a007c0c */ /* 0x000fc8000bf06300 */
[----:B------:R-:W-:-:S13]  /*9360*/  ISETP.LT.U32.AND P0, PT, R2, 0x188, !P0 ;  /* 0x000001880200780c */ /* 0x000fda0004701070 */
[----:B------:R-:W-:Y:S05]  /*9370*/  @!P0 BRA `(.L_x_1329) ;  /* 0x0000000000448947 */ /* 0x000fea0003800000 */
[----:B------:R-:W-:Y:S01]  /*9380*/  ULDC.64 UR12, c[0x0][0x288] ;  /* 0x0000a200000c7ab9 */ /* 0x000fe20000000a00 */
[----:B------:R-:W-:Y:S01]  /*9390*/  MOV R66, R68 ;  /* 0x0000004400427202 */ /* 0x000fe20000000f00 */
[--C-:B------:R-:W-:Y:S01]  /*93a0*/  FFMA.FTZ R20, R29, R27, R30.reuse ;  /* 0x0000001b1d147223 */ /* 0x100fe2000001001e */
[----:B------:R-:W-:Y:S02]  /*93b0*/  IMAD R19, R123, UR12, RZ ;  /* 0x0000000c7b137c24 */ /* 0x000fe4000f8e02ff */
[----:B------:R-:W-:Y:S01]  /*93c0*/  FFMA.FTZ R29, R29, R64, R30 ;  /* 0x000000401d1d7223 */ /* 0x000fe2000001001e */
[----:B------:R-:W-:-:S04]  /*93d0*/  IMAD.WIDE.U32 R66, R12, UR12, R66 ;  /* 0x0000000c0c427c25 */ /* 0x000fc8000f8e0042 */
[----:B------:R-:W-:Y:S01]  /*93e0*/  FFMA.FTZ R20, R17, R72, -R20 ;  /* 0x0000004811147223 */ /* 0x000fe20000010814 */
[----:B------:R-:W-:Y:S01]  /*93f0*/  FFMA.FTZ R56, R56, R73, -R29 ;  /* 0x0000004938387223 */ /* 0x000fe2000001081d */
[----:B------:R-:W-:Y:S01]  /*9400*/  IMAD R19, R12, UR13, R19 ;  /* 0x0000000d0c137c24 */ /* 0x000fe2000f8e0213 */
[----:B------:R-:W-:Y:S01]  /*9410*/  ULDC.64 UR12, c[0x0][0x210] ;  /* 0x00008400000c7ab9 */ /* 0x000fe20000000a00 */
[-C--:B------:R-:W-:Y:S01]  /*9420*/  FMUL.FTZ R17, R20, R57.reuse ;  /* 0x0000003914117220 */ /* 0x080fe20000410000 */
[----:B------:R-:W-:Y:S01]  /*9430*/  FMUL.FTZ R56, R56, R57 ;  /* 0x0000003938387220 */ /* 0x000fe20000410000 */
[----:B------:R-:W-:Y:S02]  /*9440*/  LEA R18, P0, R66, UR12, 0x1 ;  /* 0x0000000c42127c11 */ /* 0x000fe4000f8008ff */
[----:B------:R-:W-:Y:S02]  /*9450*/  IADD3 R19, R67, R19, RZ ;  /* 0x0000001343137210 */ /* 0x000fe40007ffe0ff */
[----:B------:R-:W-:-:S02]  /*9460*/  F2FP.F16.F32.PACK_AB R17, R56, R17 ;  /* 0x000000113811723e */ /* 0x000fc400000000ff */
[----:B------:R-:W-:-:S05]  /*9470*/  LEA.HI.X R19, R66, UR13, R19, 0x1, P0 ;  /* 0x0000000d42137c11 */ /* 0x000fca00080f0c13 */
[----:B------:R0:W-:Y:S02]  /*9480*/  STG.E desc[UR8][R18.64], R17 ;  /* 0x0000001112007986 */ /* 0x0001e4000c101908 */
.L_x_1329:
[----:B------:R-:W-:Y:S05]  /*9490*/  BSYNC B0 ;  /* 0x0000000000007941 */ /* 0x000fea0003800000 */
.L_x_1328:
[----:B------:R-:W-:Y:S02]  /*94a0*/  IADD3 R8, R5, R8, RZ ;  /* 0x0000000805087210 */ /* 0x000fe40007ffe0ff */
[----:B------:R-:W-:Y:S02]  /*94b0*/  IADD3 R7, R7, 0x1, RZ ;  /* 0x0000000107077810 */ /* 0x000fe40007ffe0ff */
[----:B------:R-:W-:-:S13]  /*94c0*/  ISETP.GE.AND P0, PT, R8, UR4, PT ;  /* 0x0000000408007c0c */ /* 0x000fda000bf06270 */
[----:B------:R-:W-:Y:S05]  /*94d0*/  @!P0 BRA `(.L_x_1330) ;  /* 0xffffff7000a88947 */ /* 0x000fea000383ffff */
.L_x_1247:
        /* <DEDUP_REMOVED lines=23> */
.L_x_1332:
[----:B------:R-:W-:Y:S05]  /*9650*/  BSYNC B0 ;  /* 0x0000000000007941 */ /* 0x000fea0003800000 */
.L_x_1331:
[----:B------:R-:W-:Y:S05]  /*9660*/  @P0 EXIT ;  /* 0x000000000000094d */ /* 0x000fea0003800000 */
[----:B------:R-:W-:Y:S05]  /*9670*/  @P2 BRA `(.L_x_1333) ;  /* 0x0000000000202947 */ /* 0x000fea0003800000 */
[----:B------:R-:W-:-:S05]  /*9680*/  IMAD R0, R6, R9, RZ ;  /* 0x0000000906007224 */ /* 0x000fca00078e02ff */
[----:B------:R-:W-:-:S13]  /*9690*/  ISETP.NE.AND P0, PT, R0, -0x1, PT ;  /* 0xffffffff0000780c */ /* 0x000fda0003f05270 */
[----:B------:R-:W-:Y:S05]  /*96a0*/  @!P0 BRA `(.L_x_1333) ;  /* 0x0000000000148947 */ /* 0x000fea0003800000 */
.L_x_1334:
[----:B-1----:R-:W2:Y:S04]  /*96b0*/  LDG.E.STRONG.GPU R3, desc[UR8][R4.64] ;  /* 0x0000000804037981 */ /* 0x002ea8000c1ef900 */
[----:B--2---:R-:W-:Y:S01]  /*96c0*/  CCTL.IVALL ;  /* 0x00000000ff00798f */ /* 0x004fe20002000000 */
[----:B------:R-:W-:Y:S05]  /*96d0*/  YIELD ;  /* 0x0000000000007946 */ /* 0x000fea0003800000 */
[----:B------:R-:W-:-:S13]  /*96e0*/  ISETP.NE.AND P0, PT, R3, R0, PT ;  /* 0x000000000300720c */ /* 0x000fda0003f05270 */
[----:B------:R-:W-:Y:S05]  /*96f0*/  @P0 BRA `(.L_x_1334) ;  /* 0xfffffffc00ec0947 */ /* 0x000fea000383ffff */
.L_x_1333:
[----:B------:R-:W-:Y:S05]  /*9700*/  WARPSYNC.ALL ;  /* 0x0000000000007948 */ /* 0x000fea0003800000 */
[----:B------:R-:W2:Y:S08]  /*9710*/  LDC.64 R24, c[0x0][0x288] ;  /* 0x0000a200ff187b82 */ /* 0x000eb00000000a00 */
[----:B------:R-:W-:Y:S01]  /*9720*/  BAR.SYNC.DEFER_BLOCKING 0x0 ;  /* 0x0000000000007b1d */ /* 0x000fe20000010000 */
[----:B--2---:R-:W-:-:S04]  /*9730*/  LEA.HI R0, P0, R25, R24, RZ, 0x1 ;  /* 0x0000001819007211 */ /* 0x004fc800078108ff */
[----:B-1----:R-:W-:-:S04]  /*9740*/  IADD3.X R3, RZ, R25, RZ, P0, !PT ;  /* 0x00000019ff037210 */ /* 0x002fc800007fe4ff */
        /* <DEDUP_REMOVED lines=8> */
[----:B0-----:R-:W0:Y:S01]  /*97d0*/  LDC.64 R16, c[0x0][0x218] ;  /* 0x00008600ff107b82 */ /* 0x001e220000000a00 */
        /* <DEDUP_REMOVED lines=10> */
.L_x_1335:
        /* <DEDUP_REMOVED lines=23> */
.L_x_1336:
        /* <DEDUP_REMOVED lines=9> */
.L_x_5598:


//--------------------- .text._Z35group_norm_nhwc_bwd_one_pass_kernelI11Fp16IOFp32WLi256ELi98ELi392EEv26Group_norm_nhwc_bwd_params --------------------------
	.section	.text._Z35group_norm_nhwc_bwd_one_pass_kernelI11Fp16IOFp32WLi256ELi98ELi392EEv26Group_norm_nhwc_bwd_params,"ax",@progbits
	.align	128
        .global         _Z35group_norm_nhwc_bwd_one_pass_kernelI11Fp16IOFp32WLi256ELi98ELi392EEv26Group_norm_nhwc_bwd_params
        .type           _Z35group_norm_nhwc_bwd_one_pass_kernelI11Fp16IOFp32WLi256ELi98ELi392EEv26Group_norm_nhwc_bwd_params,@function
        .size           _Z35group_norm_nhwc_bwd_one_pass_kernelI11Fp16IOFp32WLi256ELi98ELi392EEv26Group_norm_nhwc_bwd_params,(.L_x_5599 - _Z35group_norm_nhwc_bwd_one_pass_kernelI11Fp16IOFp32WLi256ELi98ELi392EEv26Group_norm_nhwc_bwd_params)
        .other          _Z35group_norm_nhwc_bwd_one_pass_kernelI11Fp16IOFp32WLi256ELi98ELi392EEv26Group_norm_nhwc_bwd_params,@"STO_CUDA_ENTRY STV_DEFAULT"
_Z35group_norm_nhwc_bwd_one_pass_kernelI11Fp16IOFp32WLi256ELi98ELi392EEv26Group_norm_nhwc_bwd_params:
.text._Z35group_norm_nhwc_bwd_one_pass_kernelI11Fp16IOFp32WLi256ELi98ELi392EEv26Group_norm_nhwc_bwd_params:
[----:B------:R-:W-:Y:S08]  /*0000*/  LDC R1, c[0x0][0x28] ;  /* 0x00000a00ff017b82 */ /* 0x000ff00000000800 */
[----:B------:R-:W0:Y:S01]  /*0010*/  S2UR UR12, SR_CTAID.Y ;  /* 0x00000000000c79c3 */ /* 0x000e220000002600 */
[----:B------:R-:W-:Y:S01]  /*0020*/  ULDC UR4, c[0x0][0x2a0] ;  /* 0x0000a80000047ab9 */ /* 0x000fe20000000800 */
[----:B------:R-:W-:Y:S01]  /*0030*/  ULDC UR5, c[0x0][0x270] ;  /* 0x00009c0000057ab9 */ /* 0x000fe20000000800 */
[----:B------:R-:W1:Y:S01]  /*0040*/  S2R R0, SR_TID.X ;  /* 0x0000000000007919 */ /* 0x000e620000002100 */
[----:B------:R-:W-:Y:S01]  /*0050*/  UIMAD UR4, UR4, UR5, URZ ;  /* 0x00000005040472a4 */ /* 0x000fe2000f8e023f */
[----:B------:R-:W-:-:S03]  /*0060*/  ULDC.64 UR18, c[0x0][0x208] ;  /* 0x0000820000127ab9 */ /* 0x000fc60000000a00 */
[----:B0-----:R-:W-:-:S06]  /*0070*/  UISETP.GE.AND UP0, UPT, UR12, UR4, UPT ;  /* 0x000000040c00728c */ /* 0x001fcc000bf06270 */
[----:B------:R-:W-:-:S13]  /*0080*/  PLOP3.LUT P0, PT, PT, PT, UP0, 0x80, 0x0 ;  /* 0x000000000000781c */ /* 0x000fda0003f0f008 */
[----:B-1----:R-:W-:Y:S05]  /*0090*/  @P0 BRA `(.L_x_1337) ;  /* 0x0000011000a80947 */ /* 0x002fea0003800000 */
[----:B------:R-:W0:Y:S01]  /*00a0*/  S2UR UR20, SR_CTAID.X ;  /* 0x00000000001479c3 */ /* 0x000e220000002500 */
[C---:B------:R-:W-:Y:S01]  /*00b0*/  IMAD.WIDE.U32 R4, R0.reuse, 0x5397829d, RZ ;  /* 0x5397829d00047825 */ /* 0x040fe200078e00ff */
[----:B------:R-:W-:Y:S01]  /*00c0*/  ULDC.64 UR4, c[0x0][0x290] ;  /* 0x0000a40000047ab9 */ /* 0x000fe20000000a00 */
[----:B------:R-:W-:Y:S01]  /*00d0*/  ISETP.GE.U32.AND P1, PT, R0, 0x188, PT ;  /* 0x000001880000780c */ /* 0x000fe20003f26070 */
[----:B------:R-:W-:Y:S01]  /*00e0*/  ULDC.64 UR6, c[0x0][0x288] ;  /* 0x0000a20000067ab9 */ /* 0x000fe20000000a00 */
[----:B------:R-:W-:Y:S01]  /*00f0*/  LOP3.LUT R3, R3, 0xfff7ffff, RZ, 0xc0, !PT ;  /* 0xfff7ffff03037812 */ /* 0x000fe200078ec0ff */
[----:B------:R-:W1:Y:S01]  /*0100*/  S2R R124, SR_LANEID ;  /* 0x00000000007c7919 */ /* 0x000e620000000000 */
[----:B------:R-:W-:Y:S01]  /*0110*/  SHF.R.U32.HI R9, RZ, 0x4, R5 ;  /* 0x00000004ff097819 */ /* 0x000fe20000011605 */
[----:B------:R-:W0:Y:S01]  /*0120*/  LDC R2, c[0x0][0x2ac] ;  /* 0x0000ab00ff027b82 */ /* 0x000e220000000800 */
[----:B------:R-:W-:Y:S02]  /*0130*/  UIMAD UR11, UR7, 0x3, URZ ;  /* 0x00000003070b78a4 */ /* 0x000fe4000f8e023f */
[----:B------:R-:W-:Y:S01]  /*0140*/  ULEA.HI UR8, UP0, UR7, UR6, URZ, 0x1 ;  /* 0x0000000607087291 */ /* 0x000fe2000f81083f */
[----:B------:R-:W-:Y:S01]  /*0150*/  IMAD R98, R9, -0x31, R0 ;  /* 0xffffffcf09627824 */ /* 0x000fe200078e0200 */
[----:B------:R-:W-:-:S02]  /*0160*/  ULDC.U8 UR21, c[0x0][0x2a4] ;  /* 0x0000a90000157ab9 */ /* 0x000fc40000000000 */
[----:B------:R-:W-:Y:S02]  /*0170*/  UIADD3.X UR10, URZ, UR7, URZ, UP0, !UPT ;  /* 0x000000073f0a7290 */ /* 0x000fe400087fe43f */
[----:B------:R-:W-:Y:S02]  /*0180*/  SHF.L.U32 R98, R98, 0x1, RZ ;  /* 0x0000000162627819 */ /* 0x000fe400000006ff */
        /* <DEDUP_REMOVED lines=22> */
[----:B------:R-:W-:Y:S02]  /*02f0*/  ISETP.LT.AND.EX P2, PT, R7, UR5, !P1, P0 ;  /* 0x0000000507007c0c */ /* 0x000fe4000cf41300 */
[----:B------:R-:W-:Y:S02]  /*0300*/  LOP3.LUT R3, R3, 0xfffdffff, RZ, 0xc0, !PT ;  /* 0xfffdffff03037812 */ /* 0x000fe400078ec0ff */
[----:B------:R-:W-:Y:S02]  /*0310*/  ISETP.LT.U32.AND P0, PT, R2, UR4, PT ;  /* 0x0000000402007c0c */ /* 0x000fe4000bf01070 */
[----:B------:R-:W-:Y:S02]  /*0320*/  @P3 LOP3.LUT R3, R3, 0x20000, RZ, 0xfc, !PT ;  /* 0x0002000003033812 */ /* 0x000fe400078efcff */
[----:B------:R-:W-:Y:S02]  /*0330*/  SHF.R.S32.HI R8, RZ, 0x1f, R2 ;  /* 0x0000001fff087819 */ /* 0x000fe40000011402 */
[----:B------:R-:W-:-:S02]  /*0340*/  LOP3.LUT R3, R3, 0xfffeffff, RZ, 0xc0, !PT ;  /* 0xfffeffff03037812 */ /* 0x000fc400078ec0ff */
[----:B------:R-:W-:Y:S02]  /*0350*/  IADD3 R123, R2, 0x8, RZ ;  /* 0x00000008027b7810 */ /* 0x000fe40007ffe0ff */
[----:B------:R-:W-:Y:S02]  /*0360*/  @P2 LOP3.LUT R3, R3, 0x10000, RZ, 0xfc, !PT ;  /* 0x0001000003032812 */ /* 0x000fe400078efcff */
[----:B------:R-:W-:Y:S02]  /*0370*/  ISETP.LT.AND.EX P2, PT, R8, UR5, !P1, P0 ;  /* 0x0000000508007c0c */ /* 0x000fe4000cf41300 */
[----:B------:R-:W-:Y:S02]  /*0380*/  ISETP.LT.U32.AND P0, PT, R123, UR4, PT ;  /* 0x000000047b007c0c */ /* 0x000fe4000bf01070 */
[----:B------:R-:W-:Y:S02]  /*0390*/  SHF.R.S32.HI R23, RZ, 0x1f, R123 ;  /* 0x0000001fff177819 */ /* 0x000fe4000001147b */
[----:B------:R-:W-:-:S02]  /*03a0*/  IADD3 R122, R2, 0x10, RZ ;  /* 0x00000010027a7810 */ /* 0x000fc40007ffe0ff */
[----:B------:R-:W-:Y:S02]  /*03b0*/  ISETP.LT.AND.EX P3, PT, R23, UR5, !P1, P0 ;  /* 0x0000000517007c0c */ /* 0x000fe4000cf61300 */
[----:B------:R-:W-:Y:S02]  /*03c0*/  LOP3.LUT R3, R3, 0xffefffff, RZ, 0xc0, !PT ;  /* 0xffefffff03037812 */ /* 0x000fe400078ec0ff */
[----:B------:R-:W-:Y:S02]  /*03d0*/  SHF.R.S32.HI R22, RZ, 0x1f, R122 ;  /* 0x0000001fff167819 */ /* 0x000fe4000001147a */
[----:B------:R-:W-:Y:S02]  /*03e0*/  ISETP.LT.U32.AND P0, PT, R122, UR4, PT ;  /* 0x000000047a007c0c */ /* 0x000fe4000bf01070 */
[----:B------:R-:W-:Y:S02]  /*03f0*/  @P2 LOP3.LUT R3, R3, 0x100000, RZ, 0xfc, !PT ;  /* 0x0010000003032812 */ /* 0x000fe400078efcff */
        /* <DEDUP_REMOVED lines=78> */
[----:B------:R-:W-:-:S02]  /*08e0*/  ISETP.LT.AND.EX P0, PT, R8, UR5, !P1, P0 ;  /* 0x0000000508007c0c */ /* 0x000fc4000cf01300 */
[----:B------:R-:W-:Y:S02]  /*08f0*/  LOP3.LUT R3, R3, 0xfffffffb, RZ, 0xc0, !PT ;  /* 0xfffffffb03037812 */ /* 0x000fe400078ec0ff */
[C---:B------:R-:W-:Y:S02]  /*0900*/  IADD3 R106, R2.reuse, 0x80, RZ ;  /* 0x00000080026a7810 */ /* 0x040fe40007ffe0ff */
[----:B------:R-:W-:Y:S02]  /*0910*/  @P2 LOP3.LUT R3, R3, 0x4, RZ, 0xfc, !PT ;  /* 0x0000000403032812 */ /* 0x000fe400078efcff */
[C---:B------:R-:W-:Y:S02]  /*0920*/  IADD3 R105, R2.reuse, 0x88, RZ ;  /* 0x0000008802697810 */ /* 0x040fe40007ffe0ff */
[C---:B------:R-:W-:Y:S02]  /*0930*/  IADD3 R104, R2.reuse, 0x90, RZ ;  /* 0x0000009002687810 */ /* 0x040fe40007ffe0ff */
[----:B------:R-:W-:-:S02]  /*0940*/  IADD3 R103, R2, 0x98, RZ ;  /* 0x0000009802677810 */ /* 0x000fc40007ffe0ff */
[----:B------:R-:W-:Y:S02]  /*0950*/  LOP3.LUT R3, R3, 0xfffffffd, RZ, 0xc0, !PT ;  /* 0xfffffffd03037812 */ /* 0x000fe400078ec0ff */
[----:B------:R-:W-:Y:S02]  /*0960*/  IADD3 R102, R2, 0xa0, RZ ;  /* 0x000000a002667810 */ /* 0x000fe40007ffe0ff */
[----:B------:R-:W-:Y:S02]  /*0970*/  SHF.R.S32.HI R7, RZ, 0x1f, R106 ;  /* 0x0000001fff077819 */ /* 0x000fe4000001146a */
[----:B------:R-:W-:Y:S02]  /*0980*/  SHF.R.S32.HI R6, RZ, 0x1f, R105 ;  /* 0x0000001fff067819 */ /* 0x000fe40000011469 */
[----:B------:R-:W-:Y:S02]  /*0990*/  SHF.R.S32.HI R5, RZ, 0x1f, R104 ;  /* 0x0000001fff057819 */ /* 0x000fe40000011468 */
[----:B------:R-:W-:-:S02]  /*09a0*/  SHF.R.S32.HI R4, RZ, 0x1f, R103 ;  /* 0x0000001fff047819 */ /* 0x000fc40000011467 */
[----:B------:R-:W-:Y:S02]  /*09b0*/  ISETP.LT.U32.AND P5, PT, R106, UR4, PT ;  /* 0x000000046a007c0c */ /* 0x000fe4000bfa1070 */
[----:B------:R-:W-:Y:S02]  /*09c0*/  @P0 LOP3.LUT R3, R3, 0x2, RZ, 0xfc, !PT ;  /* 0x0000000203030812 */ /* 0x000fe400078efcff */
[----:B------:R-:W-:Y:S02]  /*09d0*/  ISETP.LT.U32.AND P4, PT, R105, UR4, PT ;  /* 0x0000000469007c0c */ /* 0x000fe4000bf81070 */
[----:B------:R-:W-:Y:S02]  /*09e0*/  ISETP.LT.U32.AND P3, PT, R104, UR4, PT ;  /* 0x0000000468007c0c */ /* 0x000fe4000bf61070 */
[----:B------:R-:W-:Y:S02]  /*09f0*/  ISETP.LT.U32.AND P2, PT, R103, UR4, PT ;  /* 0x0000000467007c0c */ /* 0x000fe4000bf41070 */
[----:B------:R-:W-:-:S02]  /*0a00*/  SHF.R.S32.HI R125, RZ, 0x1f, R102 ;  /* 0x0000001fff7d7819 */ /* 0x000fc40000011466 */
[----:B------:R-:W-:Y:S02]  /*0a10*/  ISETP.LT.U32.AND P0, PT, R102, UR4, PT ;  /* 0x0000000466007c0c */ /* 0x000fe4000bf01070 */
[----:B------:R-:W-:Y:S02]  /*0a20*/  ISETP.LT.AND.EX P5, PT, R7, UR5, !P1, P5 ;  /* 0x0000000507007c0c */ /* 0x000fe4000cfa1350 */
[----:B------:R-:W-:Y:S02]  /*0a30*/  ISETP.LT.AND.EX P4, PT, R6, UR5, !P1, P4 ;  /* 0x0000000506007c0c */ /* 0x000fe4000cf81340 */
[----:B------:R-:W-:Y:S02]  /*0a40*/  ISETP.LT.AND.EX P3, PT, R5, UR5, !P1, P3 ;  /* 0x0000000505007c0c */ /* 0x000fe4000cf61330 */
        /* <DEDUP_REMOVED lines=9> */
[----:B------:R-:W-:-:S04]  /*0ae0*/  UIADD3.X UR11, URZ, UR11, URZ, UP1, !UPT ;  /* 0x0000000b3f0b7290 */ /* 0x000fc80008ffe43f */
[----:B------:R-:W-:Y:S02]  /*0af0*/  USHF.R.S64 UR9, UR9, 0x1, UR11 ;  /* 0x0000000109097899 */ /* 0x000fe4000800100b */
[----:B------:R-:W-:-:S04]  /*0b00*/  USHF.R.S32.HI UR11, URZ, 0x1, UR11 ;  /* 0x000000013f0b7899 */ /* 0x000fc8000801140b */
[----:B-1----:R-:W-:-:S12]  /*0b10*/  USHF.L.U64.HI UR11, UR9, 0x2, UR11 ;  /* 0x00000002090b7899 */ /* 0x002fd8000801020b */
.L_x_1484:
[----:B------:R-:W-:Y:S01]  /*0b20*/  ULDC UR15, c[0x0][0x2a0] ;  /* 0x0000a800000f7ab9 */ /* 0x000fe20000000800 */
[----:B------:R-:W-:Y:S01]  /*0b30*/  IABS R6, UR12 ;  /* 0x0000000c00067c13 */ /* 0x000fe20008000000 */
[----:B------:R-:W-:Y:S01]  /*0b40*/  UMOV UR6, URZ ;  /* 0x0000003f00067c82 */ /* 0x000fe20008000000 */
[----:B0-----:R-:W-:Y:S01]  /*0b50*/  MOV R4, UR15 ;  /* 0x0000000f00047c02 */ /* 0x001fe20008000f00 */
[----:B------:R-:W-:Y:S01]  /*0b60*/  UISETP.GE.AND UP2, UPT, UR12, URZ, UPT ;  /* 0x0000003f0c00728c */ /* 0x000fe2000bf46270 */
[----:B------:R-:W-:Y:S01]  /*0b70*/  R2UR UR13, R6 ;  /* 0x00000000060d72ca */ /* 0x000fe200000e0000 */
[----:B------:R-:W0:Y:S01]  /*0b80*/  @P5 LDC.64 R82, c[0x0][0x228] ;  /* 0x00008a00ff525b82 */ /* 0x000e220000000a00 */
[----:B------:R-:W-:Y:S01]  /*0b90*/  IABS R4, R4 ;  /* 0x0000000400047213 */ /* 0x000fe20000000000 */
[----:B------:R-:W-:Y:S01]  /*0ba0*/  HFMA2.MMA R76, -RZ, RZ, 0, 0 ;  /* 0x00000000ff4c7435 */ /* 0x000fe200000001ff */
[----:B------:R-:W-:Y:S02]  /*0bb0*/  P2R R52, PR, RZ, 0x4 ;  /* 0x00000004ff347803 */ /* 0x000fe40000000000 */
[----:B------:R-:W-:-:S02]  /*0bc0*/  R2UR UR16, R4 ;  /* 0x00000000041072ca */ /* 0x000fc400000e0000 */
[C---:B------:R-:W-:Y:S01]  /*0bd0*/  LOP3.LUT P2, RZ, R3.reuse, 0x100000, RZ, 0xc0, !PT ;  /* 0x0010000003ff7812 */ /* 0x040fe2000784c0ff */
[----:B------:R-:W1:Y:S01]  /*0be0*/  @P4 LDC.64 R80, c[0x0][0x228] ;  /* 0x00008a00ff504b82 */ /* 0x000e620000000a00 */
[----:B------:R-:W-:Y:S02]  /*0bf0*/  SHF.R.S32.HI R10, RZ, 0x1f, R2 ;  /* 0x0000001fff0a7819 */ /* 0x000fe40000011402 */
[----:B------:R-:W-:Y:S02]  /*0c00*/  P2R R14, PR, RZ, 0x8 ;  /* 0x00000008ff0e7803 */ /* 0x000fe40000000000 */
[C---:B------:R-:W-:Y:S02]  /*0c10*/  LOP3.LUT P3, RZ, R3.reuse, 0x8000, RZ, 0xc0, !PT ;  /* 0x0000800003ff7812 */ /* 0x040fe4000786c0ff */
[----:B------:R-:W-:Y:S02]  /*0c20*/  SHF.R.S32.HI R12, RZ, 0x1f, R122 ;  /* 0x0000001fff0c7819 */ /* 0x000fe4000001147a */
[----:B------:R-:W-:Y:S01]  /*0c30*/  P2R R56, PR, RZ, 0x2 ;  /* 0x00000002ff387803 */ /* 0x000fe20000000000 */
[----:B------:R-:W2:Y:S01]  /*0c40*/  I2F.RP R4, UR16 ;  /* 0x0000001000047d06 */ /* 0x000ea20008209400 */
[----:B------:R-:W-:Y:S01]  /*0c50*/  LOP3.LUT P1, RZ, R3, 0x2000, RZ, 0xc0, !PT ;  /* 0x0000200003ff7812 */ /* 0x000fe2000782c0ff */
[----:B------:R-:W3:Y:S01]  /*0c60*/  @P2 LDC.64 R8, c[0x0][0x288] ;  /* 0x0000a200ff082b82 */ /* 0x000ee20000000a00 */
[----:B------:R-:W-:-:S02]  /*0c70*/  SHF.R.S32.HI R16, RZ, 0x1f, R119 ;  /* 0x0000001fff107819 */ /* 0x000fc40000011477 */
[----:B------:R-:W-:Y:S02]  /*0c80*/  LOP3.LUT P6, RZ, R3, 0x200, RZ, 0xc0, !PT ;  /* 0x0000020003ff7812 */ /* 0x000fe400078cc0ff */
[----:B------:R-:W-:Y:S02]  /*0c90*/  SHF.R.S32.HI R20, RZ, 0x1f, R115 ;  /* 0x0000001fff147819 */ /* 0x000fe40000011473 */
[----:B------:R-:W-:Y:S01]  /*0ca0*/  SHF.R.S32.HI R22, RZ, 0x1f, R114 ;  /* 0x0000001fff167819 */ /* 0x000fe20000011472 */
[----:B------:R-:W4:Y:S01]  /*0cb0*/  @P3 LDC.64 R88, c[0x0][0x230] ;  /* 0x00008c00ff583b82 */ /* 0x000f220000000a00 */
[----:B------:R-:W-:Y:S02]  /*0cc0*/  SHF.R.S32.HI R26, RZ, 0x1f, R113 ;  /* 0x0000001fff1a7819 */ /* 0x000fe40000011471 */
[----:B------:R-:W-:Y:S01]  /*0cd0*/  SHF.R.S32.HI R30, RZ, 0x1f, R112 ;  /* 0x0000001fff1e7819 */ /* 0x000fe20000011470 */
[----:B--2---:R-:W2:Y:S01]  /*0ce0*/  MUFU.RCP R4, R4 ;  /* 0x0000000400047308 */ /* 0x004ea20000001000 */
[----:B------:R-:W-:-:S03]  /*0cf0*/  SHF.R.S32.HI R50, RZ, 0x1f, R111 ;  /* 0x0000001fff327819 */ /* 0x000fc6000001146f */
[----:B------:R-:W0:Y:S01]  /*0d00*/  @P1 LDC.64 R94, c[0x0][0x230] ;  /* 0x00008c00ff5e1b82 */ /* 0x000e220000000a00 */
[----:B------:R-:W-:Y:S02]  /*0d10*/  SHF.R.S32.HI R54, RZ, 0x1f, R110 ;  /* 0x0000001fff367819 */ /* 0x000fe4000001146e */
[----:B------:R-:W-:Y:S02]  /*0d20*/  SHF.R.S32.HI R57, RZ, 0x1f, R107 ;  /* 0x0000001fff397819 */ /* 0x000fe4000001146b */
[----:B------:R-:W-:Y:S02]  /*0d30*/  SHF.R.S32.HI R60, RZ, 0x1f, R106 ;  /* 0x0000001fff3c7819 */ /* 0x000fe4000001146a */
[----:B------:R-:W-:Y:S01]  /*0d40*/  SHF.R.S32.HI R62, RZ, 0x1f, R105 ;  /* 0x0000001fff3e7819 */ /* 0x000fe20000011469 */
[----:B---3--:R-:W-:Y:S01]  /*0d50*/  @P2 IMAD R6, R10, R8, RZ ;  /* 0x000000080a062224 */ /* 0x008fe200078e02ff */
[----:B------:R-:W-:Y:S01]  /*0d60*/  SHF.R.S32.HI R10, RZ, 0x1f, R123 ;  /* 0x0000001fff0a7819 */ /* 0x000fe2000001147b */
[----:B------:R-:W3:Y:S01]  /*0d70*/  @P1 LDC.64 R38, c[0x0][0x228] ;  /* 0x00008a00ff261b82 */ /* 0x000ee20000000a00 */
[----:B------:R-:W-:Y:S01]  /*0d80*/  SHF.R.S32.HI R64, RZ, 0x1f, R104 ;  /* 0x0000001fff407819 */ /* 0x000fe20000011468 */
[----:B------:R-:W-:Y:S01]  /*0d90*/  @P2 IMAD R9, R2, R9, R6 ;  /* 0x0000000902092224 */ /* 0x000fe200078e0206 */
[----:B------:R-:W-:-:S02]  /*0da0*/  SHF.R.S32.HI R66, RZ, 0x1f, R103 ;  /* 0x0000001fff427819 */ /* 0x000fc40000011467 */
[----:B--2---:R-:W-:Y:S02]  /*0db0*/  IADD3 R5, R4, 0xffffffe, RZ ;  /* 0x0ffffffe04057810 */ /* 0x004fe40007ffe0ff */
[----:B------:R-:W-:Y:S01]  /*0dc0*/  SHF.R.S32.HI R4, RZ, 0x1f, R98 ;  /* 0x0000001fff047819 */ /* 0x000fe20000011462 */
[----:B------:R-:W2:Y:S03]  /*0dd0*/  @P6 LDC.64 R100, c[0x0][0x230] ;  /* 0x00008c00ff646b82 */ /* 0x000ea60000000a00 */
[----:B------:R-:W1:Y:S05]  /*0de0*/  F2I.FTZ.U32.TRUNC.NTZ R5, R5 ;  /* 0x0000000500057305 */ /* 0x000e6a000021f000 */
[----:B------:R-:W2:Y:S01]  /*0df0*/  @P6 LDC.64 R90, c[0x0][0x228] ;  /* 0x00008a00ff5a6b82 */ /* 0x000ea20000000a00 */
[----:B-1----:R-:W-:-:S13]  /*0e00*/  R2UR UR7, R5 ;  /* 0x00000000050772ca */ /* 0x002fda00000e0000 */
[----:B------:R-:W-:-:S04]  /*0e10*/  UIADD3 UR5, URZ, -UR7, URZ ;  /* 0x800000073f057290 */ /* 0x000fc8000fffe03f */
[----:B------:R-:W-:-:S04]  /*0e20*/  UIMAD UR5, UR5, UR16, URZ ;  /* 0x00000010050572a4 */ /* 0x000fc8000f8e023f */
        /* <DEDUP_REMOVED lines=19> */
[----:B------:R-:W-:Y:S01]  /*0f60*/  @UP2 UIADD3 UR7, UR7, 0x1, URZ ;  /* 0x0000000107072890 */ /* 0x000fe2000fffe03f */
[----:B------:R-:W-:Y:S02]  /*0f70*/  MOV R7, UR16 ;  /* 0x0000001000077c02 */ /* 0x000fe40008000f00 */
[----:B------:R-:W-:Y:S02]  /*0f80*/  MOV R5, UR24 ;  /* 0x0000001800057c02 */ /* 0x000fe40008000f00 */
[----:B------:R-:W-:Y:S01]  /*0f90*/  IADD3 R44, P0, R98, UR24, RZ ;  /* 0x00000018622c7c10 */ /* 0x000fe2000ff1e0ff */
[----:B------:R-:W-:-:S03]  /*0fa0*/  @!UP1 UIADD3 UR7, -UR7, URZ, URZ ;  /* 0x0000003f07079290 */ /* 0x000fc6000fffe13f */
[----:B------:R-:W-:Y:S01]  /*0fb0*/  LEA.HI.X.SX32 R45, R5, R4, 0x1, P0 ;  /* 0x00000004052d7211 */ /* 0x000fe200000f0eff */
[----:B------:R-:W-:Y:S01]  /*0fc0*/  USEL UR7, UR13, UR7, !UP0 ;  /* 0x000000070d077287 */ /* 0x000fe2000c000000 */
[----:B------:R-:W1:Y:S03]  /*0fd0*/  @P2 LDC.64 R4, c[0x0][0x230] ;  /* 0x00008c00ff042b82 */ /* 0x000e660000000a00 */
[----:B------:R-:W-:Y:S02]  /*0fe0*/  USHF.R.S32.HI UR5, URZ, 0x1f, UR7 ;  /* 0x0000001f3f057899 */ /* 0x000fe40008011407 */
[----:B------:R-:W-:Y:S02]  /*0ff0*/  IMAD.WIDE.U32 R44, R7, UR7, R44 ;  /* 0x00000007072c7c25 */ /* 0x000fe4000f8e002c */
[----:B------:R-:W-:Y:S01]  /*1000*/  UIMAD UR5, UR5, UR16, URZ ;  /* 0x00000010050572a4 */ /* 0x000fe2000f8e023f */
[----:B------:R-:W-:-:S03]  /*1010*/  @P2 MOV R42, R44 ;  /* 0x0000002c002a2202 */ /* 0x000fc60000000f00 */
[----:B------:R-:W-:Y:S01]  /*1020*/  UIMAD UR5, UR7, UR17, UR5 ;  /* 0x00000011070572a4 */ /* 0x000fe2000f8e0205 */
[----:B------:R-:W-:Y:S02]  /*1030*/  MOV R75, RZ ;  /* 0x000000ff004b7202 */ /* 0x000fe40000000f00 */
[----:B------:R-:W-:Y:S02]  /*1040*/  CS2R R92, SRZ ;  /* 0x00000000005c7805 */ /* 0x000fe4000001ff00 */
[----:B------:R-:W-:Y:S01]  /*1050*/  CS2R R96, SRZ ;  /* 0x0000000000607805 */ /* 0x000fe2000001ff00 */
[----:B------:R-:W-:Y:S01]  /*1060*/  ULDC.64 UR6, c[0x0][0x290] ;  /* 0x0000a40000067ab9 */ /* 0x000fe20000000a00 */
[----:B------:R-:W-:-:S04]  /*1070*/  IADD3 R43, R45, UR5, RZ ;  /* 0x000000052d2b7c10 */ /* 0x000fc8000fffe0ff */
[-C--:B------:R-:W-:Y:S01]  /*1080*/  @P5 MOV R61, R43.reuse ;  /* 0x0000002b003d5202 */ /* 0x080fe20000000f00 */
[----:B------:R-:W-:Y:S01]  /*1090*/  @P2 IMAD.WIDE.U32 R6, R2, R8, R42 ;  /* 0x0000000802062225 */ /* 0x000fe200078e002a */
[----:B------:R-:W-:-:S04]  /*10a0*/  @P4 MOV R63, R43 ;  /* 0x0000002b003f4202 */ /* 0x000fc80000000f00 */
[----:B------:R-:W-:Y:S02]  /*10b0*/  @P2 IADD3 R7, R7, R9, RZ ;  /* 0x0000000907072210 */ /* 0x000fe40007ffe0ff */
[----:B------:R-:W4:Y:S01]  /*10c0*/  @P2 LDC.64 R8, c[0x0][0x228] ;  /* 0x00008a00ff082b82 */ /* 0x000f220000000a00 */
[C---:B------:R-:W-:Y:S02]  /*10d0*/  @P2 SHF.L.U32 R59, R6.reuse, 0x1, RZ ;  /* 0x00000001063b2819 */ /* 0x040fe400000006ff */
[----:B------:R-:W-:Y:S02]  /*10e0*/  @P2 SHF.L.U64.HI R6, R6, 0x1, R7 ;  /* 0x0000000106062819 */ /* 0x000fe40000010207 */
[----:B-1----:R-:W-:Y:S02]  /*10f0*/  @P2 IADD3 R4, P0, R59, R4, RZ ;  /* 0x000000043b042210 */ /* 0x002fe40007f1e0ff */
[----:B------:R-:W-:Y:S02]  /*1100*/  @P3 MOV R7, R43 ;  /* 0x0000002b00073202 */ /* 0x000fe40000000f00 */
[----:B------:R-:W-:-:S02]  /*1110*/  @P2 IADD3.X R5, R6, R5, RZ, P0, !PT ;  /* 0x0000000506052210 */ /* 0x000fc400007fe4ff */
[----:B----4-:R-:W-:-:S04]  /*1120*/  @P2 IADD3 R58, P0, R59, R8, RZ ;  /* 0x000000083b3a2210 */ /* 0x010fc80007f1e0ff */
[----:B------:R-:W-:Y:S02]  /*1130*/  @P2 IADD3.X R59, R6, R9, RZ, P0, !PT ;  /* 0x00000009063b2210 */ /* 0x000fe400007fe4ff */
[----:B------:R-:W1:Y:S01]  /*1140*/  @P3 LDC.64 R8, c[0x0][0x288] ;  /* 0x0000a200ff083b82 */ /* 0x000e620000000a00 */
[----:B------:R-:W-:Y:S01]  /*1150*/  LOP3.LUT P2, RZ, R3, 0x4000, RZ, 0xc0, !PT ;  /* 0x0000400003ff7812 */ /* 0x000fe2000784c0ff */
[----:B-1----:R-:W-:-:S12]  /*1160*/  @P3 IMAD R6, R10, R8, RZ ;  /* 0x000000080a063224 */ /* 0x002fd800078e02ff */
[----:B------:R-:W1:Y:S01]  /*1170*/  @P2 LDC.64 R10, c[0x0][0x288] ;  /* 0x0000a200ff0a2b82 */ /* 0x000e620000000a00 */
[----:B------:R-:W-:Y:S01]  /*1180*/  @P3 IMAD R9, R123, R9, R6 ;  /* 0x000000097b093224 */ /* 0x000fe200078e0206 */
[----:B------:R-:W-:-:S05]  /*1190*/  @P3 MOV R6, R44 ;  /* 0x0000002c00063202 */ /* 0x000fca0000000f00 */
[----:B------:R-:W-:-:S05]  /*11a0*/  @P3 IMAD.WIDE.U32 R6, R123, R8, R6 ;  /* 0x000000087b063225 */ /* 0x000fca00078e0006 */
[----:B------:R-:W-:Y:S02]  /*11b0*/  @P3 IADD3 R7, R7, R9, RZ ;  /* 0x0000000907073210 */ /* 0x000fe40007ffe0ff */
[----:B------:R-:W4:Y:S01]  /*11c0*/  @P3 LDC.64 R8, c[0x0][0x228] ;  /* 0x00008a00ff083b82 */ /* 0x000f220000000a00 */
[C---:B------:R-:W-:Y:S02]  /*11d0*/  @P3 SHF.L.U32 R49, R6.reuse, 0x1, RZ ;  /* 0x0000000106313819 */ /* 0x040fe400000006ff */
[----:B------:R-:W-:Y:S02]  /*11e0*/  @P3 SHF.L.U64.HI R6, R6, 0x1, R7 ;  /* 0x0000000106063819 */ /* 0x000fe40000010207 */
[----:B------:R-:W-:-:S04]  /*11f0*/  @P3 IADD3 R88, P0, R49, R88, RZ ;  /* 0x0000005831583210 */ /* 0x000fc80007f1e0ff */
[----:B------:R-:W-:Y:S02]  /*1200*/  @P3 IADD3.X R89, R6, R89, RZ, P0, !PT ;  /* 0x0000005906593210 */ /* 0x000fe400007fe4ff */
[----:B----4-:R-:W-:Y:S01]  /*1210*/  @P3 IADD3 R48, P0, R49, R8, RZ ;  /* 0x0000000831303210 */ /* 0x010fe20007f1e0ff */
[----:B-1----:R-:W-:Y:S01]  /*1220*/  @P2 IMAD R8, R12, R10, RZ ;  /* 0x0000000a0c082224 */ /* 0x002fe200078e02ff */
[----:B------:R-:W-:Y:S02]  /*1230*/  SHF.R.S32.HI R12, RZ, 0x1f, R121 ;  /* 0x0000001fff0c7819 */ /* 0x000fe40000011479 */
[----:B------:R-:W-:Y:S01]  /*1240*/  @P3 IADD3.X R49, R6, R9, RZ, P0, !PT ;  /* 0x0000000906313210 */ /* 0x000fe200007fe4ff */
[----:B------:R-:W-:Y:S01]  /*1250*/  @P2 IMAD R11, R122, R11, R8 ;  /* 0x0000000b7a0b2224 */ /* 0x000fe200078e0208 */
[----:B------:R-:W-:Y:S01]  /*1260*/  @P2 MOV R8, R44 ;  /* 0x0000002c00082202 */ /* 0x000fe20000000f00 */
[----:B------:R-:W1:Y:S01]  /*1270*/  @P2 LDC.64 R6, c[0x0][0x230] ;  /* 0x00008c00ff062b82 */ /* 0x000e620000000a00 */
[----:B------:R-:W-:-:S02]  /*1280*/  @P2 MOV R9, R43 ;  /* 0x0000002b00092202 */ /* 0x000fc40000000f00 */
[----:B------:R-:W-:Y:S01]  /*1290*/  LOP3.LUT P3, RZ, R3, 0x1000, RZ, 0xc0, !PT ;  /* 0x0000100003ff7812 */ /* 0x000fe2000786c0ff */
[----:B------:R-:W-:-:S05]  /*12a0*/  @P2 IMAD.WIDE.U32 R8, R122, R10, R8 ;  /* 0x0000000a7a082225 */ /* 0x000fca00078e0008 */
[----:B------:R-:W-:Y:S02]  /*12b0*/  @P2 IADD3 R9, R9, R11, RZ ;  /* 0x0000000b09092210 */ /* 0x000fe40007ffe0ff */
[----:B------:R-:W4:Y:S01]  /*12c0*/  @P2 LDC.64 R10, c[0x0][0x228] ;  /* 0x00008a00ff0a2b82 */ /* 0x000f220000000a00 */
[C---:B------:R-:W-:Y:S02]  /*12d0*/  @P2 SHF.L.U32 R47, R8.reuse, 0x1, RZ ;  /* 0x00000001082f2819 */ /* 0x040fe400000006ff */
[----:B------:R-:W-:-:S05]  /*12e0*/  @P2 SHF.L.U64.HI R8, R8, 0x1, R9 ;  /* 0x0000000108082819 */ /* 0x000fca0000010209 */
[----:B------:R-:W2:Y:S01]  /*12f0*/  @P3 LDC.64 R32, c[0x0][0x228] ;  /* 0x00008a00ff203b82 */ /* 0x000ea20000000a00 */
[----:B-1----:R-:W-:-:S04]  /*1300*/  @P2 IADD3 R6, P0, R47, R6, RZ ;  /* 0x000000062f062210 */ /* 0x002fc80007f1e0ff */
[----:B------:R-:W-:Y:S02]  /*1310*/  @P2 IADD3.X R7, R8, R7, RZ, P0, !PT ;  /* 0x0000000708072210 */ /* 0x000fe400007fe4ff */
[----:B----4-:R-:W-:-:S04]  /*1320*/  @P2 IADD3 R46, P0, R47, R10, RZ ;  /* 0x0000000a2f2e2210 */ /* 0x010fc80007f1e0ff */
[----:B------:R-:W-:Y:S02]  /*1330*/  @P2 IADD3.X R47, R8, R11, RZ, P0, !PT ;  /* 0x0000000b082f2210 */ /* 0x000fe400007fe4ff */
[----:B------:R-:W1:Y:S01]  /*1340*/  @P1 LDC.64 R8, c[0x0][0x288] ;  /* 0x0000a200ff081b82 */ /* 0x000e620000000a00 */
[----:B------:R-:W-:Y:S02]  /*1350*/  @P1 MOV R11, R43 ;  /* 0x0000002b000b1202 */ /* 0x000fe40000000f00 */
[----:B------:R-:W-:-:S13]  /*1360*/  LOP3.LUT P2, RZ, R3, 0x800, RZ, 0xc0, !PT ;  /* 0x0000080003ff7812 */ /* 0x000fda000784c0ff */
[----:B------:R-:W4:Y:S01]  /*1370*/  @P2 LDC.64 R108, c[0x0][0x230] ;  /* 0x00008c00ff6c2b82 */ /* 0x000f220000000a00 */
[----:B-1----:R-:W-:Y:S01]  /*1380*/  @P1 IMAD R10, R12, R8, RZ ;  /* 0x000000080c0a1224 */ /* 0x002fe200078e02ff */
[----:B------:R-:W-:-:S06]  /*1390*/  SHF.R.S32.HI R12, RZ, 0x1f, R120 ;  /* 0x0000001fff0c7819 */ /* 0x000fcc0000011478 */
[----:B------:R-:W1:Y:S01]  /*13a0*/  @P2 LDC.64 R36, c[0x0][0x228] ;  /* 0x00008a00ff242b82 */ /* 0x000e620000000a00 */
[----:B------:R-:W-:Y:S01]  /*13b0*/  @P1 IMAD R13, R121, R9, R10 ;  /* 0x00000009790d1224 */ /* 0x000fe200078e020a */
[----:B------:R-:W-:-:S05]  /*13c0*/  @P1 MOV R10, R44 ;  /* 0x0000002c000a1202 */ /* 0x000fca0000000f00 */
[----:B------:R-:W-:-:S05]  /*13d0*/  @P1 IMAD.WIDE.U32 R8, R121, R8, R10 ;  /* 0x0000000879081225 */ /* 0x000fca00078e000a */
[----:B------:R-:W-:Y:S02]  /*13e0*/  @P1 IADD3 R11, R9, R13, RZ ;  /* 0x0000000d090b1210 */ /* 0x000fe40007ffe0ff */
[C---:B------:R-:W-:Y:S02]  /*13f0*/  @P1 SHF.L.U32 R9, R8.reuse, 0x1, RZ ;  /* 0x0000000108091819 */ /* 0x040fe400000006ff */
[----:B------:R-:W-:Y:S02]  /*1400*/  @P1 SHF.L.U64.HI R8, R8, 0x1, R11 ;  /* 0x0000000108081819 */ /* 0x000fe4000001020b */
[----:B------:R-:W2:Y:S01]  /*1410*/  @P3 LDC.64 R10, c[0x0][0x288] ;  /* 0x0000a200ff0a3b82 */ /* 0x000ea20000000a00 */
[----:B0-----:R-:W-:Y:S02]  /*1420*/  @P1 IADD3 R94, P0, R9, R94, RZ ;  /* 0x0000005e095e1210 */ /* 0x001fe40007f1e0ff */
[----:B------:R-:W-:Y:S02]  /*1430*/  @P3 MOV R13, R43 ;  /* 0x0000002b000d3202 */ /* 0x000fe40000000f00 */
[----:B------:R-:W-:-:S02]  /*1440*/  @P1 IADD3.X R95, R8, R95, RZ, P0, !PT ;  /* 0x0000005f085f1210 */ /* 0x000fc400007fe4ff */
[----:B---3--:R-:W-:-:S04]  /*1450*/  @P1 IADD3 R38, P0, R9, R38, RZ ;  /* 0x0000002609261210 */ /* 0x008fc80007f1e0ff */
[----:B------:R-:W-:Y:S02]  /*1460*/  @P1 IADD3.X R39, R8, R39, RZ, P0, !PT ;  /* 0x0000002708271210 */ /* 0x000fe400007fe4ff */
[----:B------:R-:W0:Y:S01]  /*1470*/  @P3 LDC.64 R8, c[0x0][0x230] ;  /* 0x00008c00ff083b82 */ /* 0x000e220000000a00 */
[----:B------:R-:W-:Y:S01]  /*1480*/  LOP3.LUT P1, RZ, R3, 0x400, RZ, 0xc0, !PT ;  /* 0x0000040003ff7812 */ /* 0x000fe2000782c0ff */
[----:B--2---:R-:W-:-:S12]  /*1490*/  @P3 IMAD R12, R12, R10, RZ ;  /* 0x0000000a0c0c3224 */ /* 0x004fd800078e02ff */
[----:B------:R-:W2:Y:S01]  /*14a0*/  @P1 LDC.64 R34, c[0x0][0x228] ;  /* 0x00008a00ff221b82 */ /* 0x000ea20000000a00 */
[----:B------:R-:W-:Y:S01]  /*14b0*/  @P3 IMAD R15, R120, R11, R12 ;  /* 0x0000000b780f3224 */ /* 0x000fe200078e020c */
[----:B------:R-:W-:-:S05]  /*14c0*/  @P3 MOV R12, R44 ;  /* 0x0000002c000c3202 */ /* 0x000fca0000000f00 */
[----:B------:R-:W-:-:S05]  /*14d0*/  @P3 IMAD.WIDE.U32 R10, R120, R10, R12 ;  /* 0x0000000a780a3225 */ /* 0x000fca00078e000c */
[----:B------:R-:W-:Y:S02]  /*14e0*/  @P3 IADD3 R13, R11, R15, RZ ;  /* 0x0000000f0b0d3210 */ /* 0x000fe40007ffe0ff */
[C---:B------:R-:W-:Y:S02]  /*14f0*/  @P3 SHF.L.U32 R11, R10.reuse, 0x1, RZ ;  /* 0x000000010a0b3819 */ /* 0x040fe400000006ff */
[----:B------:R-:W-:Y:S02]  /*1500*/  @P3 SHF.L.U64.HI R10, R10, 0x1, R13 ;  /* 0x000000010a0a3819 */ /* 0x000fe4000001020d */
[----:B0-----:R-:W-:Y:S02]  /*1510*/  @P3 IADD3 R8, P0, R11, R8, RZ ;  /* 0x000000080b083210 */ /* 0x001fe40007f1e0ff */
[----:B------:R-:W-:Y:S02]  /*1520*/  @P2 MOV R13, R43 ;  /* 0x0000002b000d2202 */ /* 0x000fe40000000f00 */
[----:B------:R-:W-:-:S02]  /*1530*/  @P3 IADD3.X R9, R10, R9, RZ, P0, !PT ;  /* 0x000000090a093210 */ /* 0x000fc400007fe4ff */
[----:B------:R-:W-:Y:S02]  /*1540*/  @P3 IADD3 R32, P0, R11, R32, RZ ;  /* 0x000000200b203210 */ /* 0x000fe40007f1e0ff */
[----:B------:R-:W-:Y:S02]  /*1550*/  @P1 MOV R15, R43 ;  /* 0x0000002b000f1202 */ /* 0x000fe40000000f00 */
[----:B------:R-:W-:Y:S02]  /*1560*/  @P3 IADD3.X R33, R10, R33, RZ, P0, !PT ;  /* 0x000000210a213210 */ /* 0x000fe400007fe4ff */
[----:B------:R-:W0:Y:S01]  /*1570*/  @P2 LDC.64 R10, c[0x0][0x288] ;  /* 0x0000a200ff0a2b82 */ /* 0x000e220000000a00 */
[----:B------:R-:W-:-:S13]  /*1580*/  ISETP.NE.AND P3, PT, R14, RZ, PT ;  /* 0x000000ff0e00720c */ /* 0x000fda0003f65270 */
[----:B------:R-:W-:Y:S01]  /*1590*/  @P3 MOV R65, R43 ;  /* 0x0000002b00413202 */ /* 0x000fe20000000f00 */
[----:B0-----:R-:W-:Y:S01]  /*15a0*/  @P2 IMAD R12, R16, R10, RZ ;  /* 0x0000000a100c2224 */ /* 0x001fe200078e02ff */
[----:B------:R-:W-:-:S03]  /*15b0*/  SHF.R.S32.HI R16, RZ, 0x1f, R118 ;  /* 0x0000001fff107819 */ /* 0x000fc60000011476 */
[----:B------:R-:W-:Y:S01]  /*15c0*/  @P2 IMAD R11, R119, R11, R12 ;  /* 0x0000000b770b2224 */ /* 0x000fe200078e020c */
[----:B------:R-:W-:-:S05]  /*15d0*/  @P2 MOV R12, R44 ;  /* 0x0000002c000c2202 */ /* 0x000fca0000000f00 */
[----:B------:R-:W-:-:S05]  /*15e0*/  @P2 IMAD.WIDE.U32 R12, R119, R10, R12 ;  /* 0x0000000a770c2225 */ /* 0x000fca00078e000c */
[----:B------:R-:W-:Y:S02]  /*15f0*/  @P2 IADD3 R13, R13, R11, RZ ;  /* 0x0000000b0d0d2210 */ /* 0x000fe40007ffe0ff */
[C---:B------:R-:W-:Y:S02]  /*1600*/  @P2 SHF.L.U32 R11, R12.reuse, 0x1, RZ ;  /* 0x000000010c0b2819 */ /* 0x040fe400000006ff */
[----:B------:R-:W-:Y:S02]  /*1610*/  @P2 SHF.L.U64.HI R12, R12, 0x1, R13 ;  /* 0x000000010c0c2819 */ /* 0x000fe4000001020d */
[----:B----4-:R-:W-:-:S04]  /*1620*/  @P2 IADD3 R108, P0, R11, R108, RZ ;  /* 0x0000006c0b6c2210 */ /* 0x010fc80007f1e0ff */
[C---:B------:R-:W-:Y:S02]  /*1630*/  @P2 IADD3.X R109, R12.reuse, R109, RZ, P0, !PT ;  /* 0x0000006d0c6d2210 */ /* 0x040fe400007fe4ff */
[----:B-1----:R-:W-:Y:S02]  /*1640*/  @P2 IADD3 R36, P0, R11, R36, RZ ;  /* 0x000000240b242210 */ /* 0x002fe40007f1e0ff */
[----:B------:R-:W0:Y:S02]  /*1650*/  @P1 LDC.64 R10, c[0x0][0x230] ;  /* 0x00008c00ff0a1b82 */ /* 0x000e240000000a00 */
[----:B------:R-:W-:Y:S02]  /*1660*/  @P2 IADD3.X R37, R12, R37, RZ, P0, !PT ;  /* 0x000000250c252210 */ /* 0x000fe400007fe4ff */
[----:B------:R-:W-:-:S04]  /*1670*/  LOP3.LUT P2, RZ, R3, 0x80, RZ, 0xc0, !PT ;  /* 0x0000008003ff7812 */ /* 0x000fc8000784c0ff */
[----:B------:R-:W1:Y:S09]  /*1680*/  @P1 LDC.64 R12, c[0x0][0x288] ;  /* 0x0000a200ff0c1b82 */ /* 0x000e720000000a00 */
[----:B------:R-:W3:Y:S01]  /*1690*/  @P2 LDC.64 R18, c[0x0][0x288] ;  /* 0x0000a200ff122b82 */ /* 0x000ee20000000a00 */
[----:B------:R-:W-:-:S07]  /*16a0*/  @P2 MOV R21, R43 ;  /* 0x0000002b00152202 */ /* 0x000fce0000000f00 */
[----:B------:R-:W4:Y:S01]  /*16b0*/  @P2 LDC.64 R72, c[0x0][0x228] ;  /* 0x00008a00ff482b82 */ /* 0x000f220000000a00 */
[----:B-1----:R-:W-:Y:S01]  /*16c0*/  @P1 IMAD R14, R16, R12, RZ ;  /* 0x0000000c100e1224 */ /* 0x002fe200078e02ff */
[----:B------:R-:W-:-:S03]  /*16d0*/  SHF.R.S32.HI R16, RZ, 0x1f, R117 ;  /* 0x0000001fff107819 */ /* 0x000fc60000011475 */
[----:B------:R-:W-:Y:S01]  /*16e0*/  @P1 IMAD R13, R118, R13, R14 ;  /* 0x0000000d760d1224 */ /* 0x000fe200078e020e */
[----:B------:R-:W-:Y:S01]  /*16f0*/  @P1 MOV R14, R44 ;  /* 0x0000002c000e1202 */ /* 0x000fe20000000f00 */
[----:B---3--:R-:W-:-:S04]  /*1700*/  @P2 IMAD R20, R20, R18, RZ ;  /* 0x0000001214142224 */ /* 0x008fc800078e02ff */
[----:B------:R-:W-:-:S04]  /*1710*/  @P1 IMAD.WIDE.U32 R14, R118, R12, R14 ;  /* 0x0000000c760e1225 */ /* 0x000fc800078e000e */
[----:B------:R-:W-:Y:S01]  /*1720*/  @P2 IMAD R19, R115, R19, R20 ;  /* 0x0000001373132224 */ /* 0x000fe200078e0214 */
[----:B------:R-:W-:Y:S02]  /*1730*/  @P1 IADD3 R15, R15, R13, RZ ;  /* 0x0000000d0f0f1210 */ /* 0x000fe40007ffe0ff */
[C---:B------:R-:W-:Y:S02]  /*1740*/  @P1 SHF.L.U32 R13, R14.reuse, 0x1, RZ ;  /* 0x000000010e0d1819 */ /* 0x040fe400000006ff */
[----:B------:R-:W-:Y:S02]  /*1750*/  @P1 SHF.L.U64.HI R14, R14, 0x1, R15 ;  /* 0x000000010e0e1819 */ /* 0x000fe4000001020f */
[----:B0-----:R-:W-:Y:S02]  /*1760*/  @P1 IADD3 R10, P0, R13, R10, RZ ;  /* 0x0000000a0d0a1210 */ /* 0x001fe40007f1e0ff */
[----:B------:R-:W-:Y:S02]  /*1770*/  @P6 MOV R15, R43 ;  /* 0x0000002b000f6202 */ /* 0x000fe40000000f00 */
[----:B------:R-:W-:-:S02]  /*1780*/  @P1 IADD3.X R11, R14, R11, RZ, P0, !PT ;  /* 0x0000000b0e0b1210 */ /* 0x000fc400007fe4ff */
[----:B--2---:R-:W-:Y:S02]  /*1790*/  @P1 IADD3 R34, P0, R13, R34, RZ ;  /* 0x000000220d221210 */ /* 0x004fe40007f1e0ff */
[----:B------:R-:W0:Y:S01]  /*17a0*/  @P6 LDC.64 R12, c[0x0][0x288] ;  /* 0x0000a200ff0c6b82 */ /* 0x000e220000000a00 */
[----:B------:R-:W-:Y:S02]  /*17b0*/  @P2 MOV R20, R44 ;  /* 0x0000002c00142202 */ /* 0x000fe40000000f00 */
[----:B------:R-:W-:Y:S02]  /*17c0*/  @P1 IADD3.X R35, R14, R35, RZ, P0, !PT ;  /* 0x000000230e231210 */ /* 0x000fe400007fe4ff */
[----:B------:R-:W-:Y:S01]  /*17d0*/  LOP3.LUT P1, RZ, R3, 0x100, RZ, 0xc0, !PT ;  /* 0x0000010003ff7812 */ /* 0x000fe2000782c0ff */
[----:B------:R-:W-:Y:S01]  /*17e0*/  @P2 IMAD.WIDE.U32 R20, R115, R18, R20 ;  /* 0x0000001273142225 */ /* 0x000fe200078e0014 */
[----:B------:R-:W-:-:S04]  /*17f0*/  LOP3.LUT R3, R3, 0xfbffffff, RZ, 0xc0, !PT ;  /* 0xfbffffff03037812 */ /* 0x000fc800078ec0ff */
[----:B------:R-:W-:Y:S02]  /*1800*/  @P6 LOP3.LUT R3, R3, 0x4000000, RZ, 0xfc, !PT ;  /* 0x0400000003036812 */ /* 0x000fe400078efcff */
[----:B------:R-:W-:Y:S02]  /*1810*/  @P2 IADD3 R21, R21, R19, RZ ;  /* 0x0000001315152210 */ /* 0x000fe40007ffe0ff */
[C---:B------:R-:W-:Y:S02]  /*1820*/  @P2 SHF.L.U32 R19, R20.reuse, 0x1, RZ ;  /* 0x0000000114132819 */ /* 0x040fe400000006ff */
[----:B------:R-:W-:Y:S02]  /*1830*/  @P2 SHF.L.U64.HI R20, R20, 0x1, R21 ;  /* 0x0000000114142819 */ /* 0x000fe40000010215 */
        /* <DEDUP_REMOVED lines=9> */
[----:B------:R-:W-:-:S04]  /*18d0*/  @P6 IADD3 R100, P0, R13, R100, RZ ;  /* 0x000000640d646210 */ /* 0x000fc80007f1e0ff */
[C---:B------:R-:W-:Y:S02]  /*18e0*/  @P6 IADD3.X R101, R14.reuse, R101, RZ, P0, !PT ;  /* 0x000000650e656210 */ /* 0x040fe400007fe4ff */
[----:B------:R-:W-:Y:S02]  /*18f0*/  @P6 IADD3 R90, P0, R13, R90, RZ ;  /* 0x0000005a0d5a6210 */ /* 0x000fe40007f1e0ff */
[----:B------:R-:W0:Y:S02]  /*1900*/  @P1 LDC.64 R12, c[0x0][0x230] ;  /* 0x00008c00ff0c1b82 */ /* 0x000e240000000a00 */
[----:B------:R-:W-:Y:S02]  /*1910*/  @P6 IADD3.X R91, R14, R91, RZ, P0, !PT ;  /* 0x0000005b0e5b6210 */ /* 0x000fe400007fe4ff */
[----:B------:R-:W-:-:S04]  /*1920*/  LOP3.LUT P6, RZ, R3, 0x2, RZ, 0xc0, !PT ;  /* 0x0000000203ff7812 */ /* 0x000fc800078cc0ff */
[----:B------:R-:W1:Y:S09]  /*1930*/  @P1 LDC.64 R14, c[0x0][0x288] ;  /* 0x0000a200ff0e1b82 */ /* 0x000e720000000a00 */
        /* <DEDUP_REMOVED lines=8> */
[----:B------:R-:W1:Y:S01]  /*19c0*/  @P1 LDC.64 R14, c[0x0][0x228] ;  /* 0x00008a00ff0e1b82 */ /* 0x000e620000000a00 */
[----:B0-----:R-:W-:-:S04]  /*19d0*/  @P1 IADD3 R12, P0, R17, R12, RZ ;  /* 0x0000000c110c1210 */ /* 0x001fc80007f1e0ff */
[----:B------:R-:W-:Y:S02]  /*19e0*/  @P1 IADD3.X R13, R16, R13, RZ, P0, !PT ;  /* 0x0000000d100d1210 */ /* 0x000fe400007fe4ff */
[----:B-1----:R-:W-:-:S04]  /*19f0*/  @P1 IADD3 R14, P0, R17, R14, RZ ;  /* 0x0000000e110e1210 */ /* 0x002fc80007f1e0ff */
[----:B------:R-:W-:Y:S02]  /*1a00*/  @P1 IADD3.X R15, R16, R15, RZ, P0, !PT ;  /* 0x0000000f100f1210 */ /* 0x000fe400007fe4ff */
[----:B------:R-:W0:Y:S01]  /*1a10*/  @P2 LDC.64 R16, c[0x0][0x230] ;  /* 0x00008c00ff102b82 */ /* 0x000e220000000a00 */
[----:B------:R-:W-:-:S13]  /*1a20*/  LOP3.LUT P1, RZ, R3, 0x40, RZ, 0xc0, !PT ;  /* 0x0000004003ff7812 */ /* 0x000fda000782c0ff */
[----:B------:R-:W-:Y:S02]  /*1a30*/  @P1 MOV R23, R43 ;  /* 0x0000002b00171202 */ /* 0x000fe40000000f00 */
[----:B0-----:R-:W-:-:S04]  /*1a40*/  @P2 IADD3 R16, P0, R19, R16, RZ ;  /* 0x0000001013102210 */ /* 0x001fc80007f1e0ff */
[C---:B------:R-:W-:Y:S02]  /*1a50*/  @P2 IADD3.X R17, R20.reuse, R17, RZ, P0, !PT ;  /* 0x0000001114112210 */ /* 0x040fe400007fe4ff */
[----:B----4-:R-:W-:Y:S02]  /*1a60*/  @P2 IADD3 R72, P0, R19, R72, RZ ;  /* 0x0000004813482210 */ /* 0x010fe40007f1e0ff */
[----:B------:R-:W0:Y:S02]  /*1a70*/  @P1 LDC.64 R18, c[0x0][0x230] ;  /* 0x00008c00ff121b82 */ /* 0x000e240000000a00 */
[----:B------:R-:W-:Y:S02]  /*1a80*/  @P2 IADD3.X R73, R20, R73, RZ, P0, !PT ;  /* 0x0000004914492210 */ /* 0x000fe400007fe4ff */
[----:B------:R-:W-:-:S04]  /*1a90*/  LOP3.LUT P2, RZ, R3, 0x20, RZ, 0xc0, !PT ;  /* 0x0000002003ff7812 */ /* 0x000fc8000784c0ff */
[----:B------:R-:W1:Y:S09]  /*1aa0*/  @P1 LDC.64 R20, c[0x0][0x288] ;  /* 0x0000a200ff141b82 */ /* 0x000e720000000a00 */
[----:B------:R-:W3:Y:S01]  /*1ab0*/  @P2 LDC.64 R24, c[0x0][0x288] ;  /* 0x0000a200ff182b82 */ /* 0x000ee20000000a00 */
[----:B------:R-:W-:Y:S01]  /*1ac0*/  @P2 MOV R27, R43 ;  /* 0x0000002b001b2202 */ /* 0x000fe20000000f00 */
[----:B-1----:R-:W-:-:S04]  /*1ad0*/  @P1 IMAD R22, R22, R20, RZ ;  /* 0x0000001416161224 */ /* 0x002fc800078e02ff */
        /* <DEDUP_REMOVED lines=8> */
[----:B------:R-:W1:Y:S01]  /*1b60*/  @P1 LDC.64 R20, c[0x0][0x228] ;  /* 0x00008a00ff141b82 */ /* 0x000e620000000a00 */
[----:B------:R-:W-:Y:S02]  /*1b70*/  @P2 MOV R26, R44 ;  /* 0x0000002c001a2202 */ /* 0x000fe40000000f00 */
[----:B0-----:R-:W-:-:S03]  /*1b80*/  @P1 IADD3 R18, P0, R23, R18, RZ ;  /* 0x0000001217121210 */ /* 0x001fc60007f1e0ff */
[----:B------:R-:W-:Y:S01]  /*1b90*/  @P2 IMAD.WIDE.U32 R26, R113, R24, R26 ;  /* 0x00000018711a2225 */ /* 0x000fe200078e001a */
[----:B------:R-:W-:-:S04]  /*1ba0*/  @P1 IADD3.X R19, R22, R19, RZ, P0, !PT ;  /* 0x0000001316131210 */ /* 0x000fc800007fe4ff */
[----:B------:R-:W-:Y:S02]  /*1bb0*/  @P2 IADD3 R27, R27, R25, RZ ;  /* 0x000000191b1b2210 */ /* 0x000fe40007ffe0ff */
[C---:B------:R-:W-:Y:S02]  /*1bc0*/  @P2 SHF.L.U32 R25, R26.reuse, 0x1, RZ ;  /* 0x000000011a192819 */ /* 0x040fe400000006ff */
[----:B------:R-:W-:Y:S02]  /*1bd0*/  @P2 SHF.L.U64.HI R24, R26, 0x1, R27 ;  /* 0x000000011a182819 */ /* 0x000fe4000001021b */
[----:B------:R-:W0:Y:S01]  /*1be0*/  @P2 LDC.64 R26, c[0x0][0x228] ;  /* 0x00008a00ff1a2b82 */ /* 0x000e220000000a00 */
[----:B-1----:R-:W-:-:S04]  /*1bf0*/  @P1 IADD3 R20, P0, R23, R20, RZ ;  /* 0x0000001417141210 */ /* 0x002fc80007f1e0ff */
[----:B------:R-:W-:Y:S02]  /*1c00*/  @P1 IADD3.X R21, R22, R21, RZ, P0, !PT ;  /* 0x0000001516151210 */ /* 0x000fe400007fe4ff */
[----:B------:R-:W-:Y:S01]  /*1c10*/  LOP3.LUT P1, RZ, R3, 0x10, RZ, 0xc0, !PT ;  /* 0x0000001003ff7812 */ /* 0x000fe2000782c0ff */
[----:B------:R-:W1:-:S12]  /*1c20*/  @P2 LDC.64 R22, c[0x0][0x230] ;  /* 0x00008c00ff162b82 */ /* 0x000e580000000a00 */
[----:B------:R-:W3:Y:S01]  /*1c30*/  @P1 LDC.64 R28, c[0x0][0x288] ;  /* 0x0000a200ff1c1b82 */ /* 0x000ee20000000a00 */
[----:B------:R-:W-:Y:S02]  /*1c40*/  @P1 MOV R31, R43 ;  /* 0x0000002b001f1202 */ /* 0x000fe40000000f00 */
[----:B-1----:R-:W-:-:S04]  /*1c50*/  @P2 IADD3 R22, P0, R25, R22, RZ ;  /* 0x0000001619162210 */ /* 0x002fc80007f1e0ff */
[----:B------:R-:W-:Y:S02]  /*1c60*/  @P2 IADD3.X R23, R24, R23, RZ, P0, !PT ;  /* 0x0000001718172210 */ /* 0x000fe400007fe4ff */
[----:B0-----:R-:W-:-:S04]  /*1c70*/  @P2 IADD3 R26, P0, R25, R26, RZ ;  /* 0x0000001a191a2210 */ /* 0x001fc80007f1e0ff */
[----:B------:R-:W-:Y:S02]  /*1c80*/  @P2 IADD3.X R27, R24, R27, RZ, P0, !PT ;  /* 0x0000001b181b2210 */ /* 0x000fe400007fe4ff */
[----:B------:R-:W-:Y:S01]  /*1c90*/  LOP3.LUT P2, RZ, R3, 0x8, RZ, 0xc0, !PT ;  /* 0x0000000803ff7812 */ /* 0x000fe2000784c0ff */
[----:B---3--:R-:W-:Y:S01]  /*1ca0*/  @P1 IMAD R30, R30, R28, RZ ;  /* 0x0000001c1e1e1224 */ /* 0x008fe200078e02ff */
[----:B------:R-:W0:Y:S03]  /*1cb0*/  @P1 LDC.64 R24, c[0x0][0x230] ;  /* 0x00008c00ff181b82 */ /* 0x000e260000000a00 */
[----:B------:R-:W-:Y:S01]  /*1cc0*/  @P1 IMAD R29, R112, R29, R30 ;  /* 0x0000001d701d1224 */ /* 0x000fe200078e021e */
[----:B------:R-:W-:-:S05]  /*1cd0*/  @P1 MOV R30, R44 ;  /* 0x0000002c001e1202 */ /* 0x000fca0000000f00 */
[----:B------:R-:W-:Y:S02]  /*1ce0*/  @P1 IMAD.WIDE.U32 R30, R112, R28, R30 ;  /* 0x0000001c701e1225 */ /* 0x000fe400078e001e */
[----:B------:R-:W1:Y:S01]  /*1cf0*/  @P2 LDC.64 R40, c[0x0][0x288] ;  /* 0x0000a200ff282b82 */ /* 0x000e620000000a00 */
[----:B------:R-:W-:Y:S02]  /*1d00*/  @P2 MOV R51, R43 ;  /* 0x0000002b00332202 */ /* 0x000fe40000000f00 */
[----:B------:R-:W-:Y:S02]  /*1d10*/  @P1 IADD3 R29, R31, R29, RZ ;  /* 0x0000001d1f1d1210 */ /* 0x000fe40007ffe0ff */
[C---:B------:R-:W-:Y:S02]  /*1d20*/  @P1 SHF.L.U32 R31, R30.reuse, 0x1, RZ ;  /* 0x000000011e1f1819 */ /* 0x040fe400000006ff */
[----:B------:R-:W-:Y:S02]  /*1d30*/  @P1 SHF.L.U64.HI R30, R30, 0x1, R29 ;  /* 0x000000011e1e1819 */ /* 0x000fe4000001021d */
[----:B------:R-:W3:Y:S01]  /*1d40*/  @P1 LDC.64 R28, c[0x0][0x228] ;  /* 0x00008a00ff1c1b82 */ /* 0x000ee20000000a00 */
[----:B0-----:R-:W-:-:S04]  /*1d50*/  @P1 IADD3 R24, P0, R31, R24, RZ ;  /* 0x000000181f181210 */ /* 0x001fc80007f1e0ff */
[----:B------:R-:W-:Y:S01]  /*1d60*/  @P1 IADD3.X R25, R30, R25, RZ, P0, !PT ;  /* 0x000000191e191210 */ /* 0x000fe200007fe4ff */
[----:B-1----:R-:W-:-:S04]  /*1d70*/  @P2 IMAD R50, R50, R40, RZ ;  /* 0x0000002832322224 */ /* 0x002fc800078e02ff */
[----:B------:R-:W-:Y:S01]  /*1d80*/  @P2 IMAD R41, R111, R41, R50 ;  /* 0x000000296f292224 */ /* 0x000fe200078e0232 */
[----:B------:R-:W-:Y:S02]  /*1d90*/  @P2 MOV R50, R44 ;  /* 0x0000002c00322202 */ /* 0x000fe40000000f00 */
[----:B---3--:R-:W-:-:S03]  /*1da0*/  @P1 IADD3 R28, P0, R31, R28, RZ ;  /* 0x0000001c1f1c1210 */ /* 0x008fc60007f1e0ff */
[----:B------:R-:W-:Y:S01]  /*1db0*/  @P2 IMAD.WIDE.U32 R50, R111, R40, R50 ;  /* 0x000000286f322225 */ /* 0x000fe200078e0032 */
[----:B------:R-:W-:-:S04]  /*1dc0*/  @P1 IADD3.X R29, R30, R29, RZ, P0, !PT ;  /* 0x0000001d1e1d1210 */ /* 0x000fc800007fe4ff */
[----:B------:R-:W-:Y:S01]  /*1dd0*/  @P2 IADD3 R51, R51, R41, RZ ;  /* 0x0000002933332210 */ /* 0x000fe20007ffe0ff */
[----:B------:R-:W0:Y:S01]  /*1de0*/  @P2 LDC.64 R30, c[0x0][0x230] ;  /* 0x00008c00ff1e2b82 */ /* 0x000e220000000a00 */
[C---:B------:R-:W-:Y:S02]  /*1df0*/  @P2 SHF.L.U32 R41, R50.reuse, 0x1, RZ ;  /* 0x0000000132292819 */ /* 0x040fe400000006ff */
[----:B------:R-:W-:Y:S02]  /*1e00*/  @P2 SHF.L.U64.HI R40, R50, 0x1, R51 ;  /* 0x0000000132282819 */ /* 0x000fe40000010233 */
[----:B------:R-:W-:-:S03]  /*1e10*/  LOP3.LUT P1, RZ, R3, 0x4, RZ, 0xc0, !PT ;  /* 0x0000000403ff7812 */ /* 0x000fc6000782c0ff */
[----:B------:R-:W1:Y:S10]  /*1e20*/  @P2 LDC.64 R50, c[0x0][0x228] ;  /* 0x00008a00ff322b82 */ /* 0x000e740000000a00 */
[----:B------:R-:W3:Y:S01]  /*1e30*/  @P1 LDC.64 R86, c[0x0][0x228] ;  /* 0x00008a00ff561b82 */ /* 0x000ee20000000a00 */
[----:B------:R-:W-:-:S02]  /*1e40*/  @P1 MOV R55, R43 ;  /* 0x0000002b00371202 */ /* 0x000fc40000000f00 */
[----:B0-----:R-:W-:-:S04]  /*1e50*/  @P2 IADD3 R30, P0, R41, R30, RZ ;  /* 0x0000001e291e2210 */ /* 0x001fc80007f1e0ff */
[----:B------:R-:W-:Y:S02]  /*1e60*/  @P2 IADD3.X R31, R40, R31, RZ, P0, !PT ;  /* 0x0000001f281f2210 */ /* 0x000fe400007fe4ff */
[----:B-1----:R-:W-:-:S04]  /*1e70*/  @P2 IADD3 R50, P0, R41, R50, RZ ;  /* 0x0000003229322210 */ /* 0x002fc80007f1e0ff */
[----:B------:R-:W-:Y:S02]  /*1e80*/  @P2 IADD3.X R51, R40, R51, RZ, P0, !PT ;  /* 0x0000003328332210 */ /* 0x000fe400007fe4ff */
[----:B------:R-:W-:Y:S01]  /*1e90*/  ISETP.NE.AND P2, PT, R52, RZ, PT ;  /* 0x000000ff3400720c */ /* 0x000fe20003f45270 */
[----:B------:R-:W0:Y:S08]  /*1ea0*/  @P1 LDC.64 R40, c[0x0][0x230] ;  /* 0x00008c00ff281b82 */ /* 0x000e300000000a00 */
[----:B------:R-:W1:Y:S04]  /*1eb0*/  @P1 LDC.64 R52, c[0x0][0x288] ;  /* 0x0000a200ff341b82 */ /* 0x000e680000000a00 */
[----:B------:R-:W-:-:S04]  /*1ec0*/  @P2 MOV R67, R43 ;  /* 0x0000002b00432202 */ /* 0x000fc80000000f00 */
[----:B------:R-:W4:Y:S01]  /*1ed0*/  @P2 LDC.64 R78, c[0x0][0x230] ;  /* 0x00008c00ff4e2b82 */ /* 0x000f220000000a00 */
[----:B-1----:R-:W-:-:S04]  /*1ee0*/  @P1 IMAD R54, R54, R52, RZ ;  /* 0x0000003436361224 */ /* 0x002fc800078e02ff */
        /* <DEDUP_REMOVED lines=8> */
[----:B---3--:R-:W-:Y:S02]  /*1f70*/  @P1 IADD3 R86, P0, R53, R86, RZ ;  /* 0x0000005635561210 */ /* 0x008fe40007f1e0ff */
[----:B------:R-:W0:Y:S02]  /*1f80*/  @P6 LDC.64 R52, c[0x0][0x230] ;  /* 0x00008c00ff346b82 */ /* 0x000e240000000a00 */
[----:B------:R-:W-:Y:S02]  /*1f90*/  @P1 IADD3.X R87, R54, R87, RZ, P0, !PT ;  /* 0x0000005736571210 */ /* 0x000fe400007fe4ff */
[----:B------:R-:W-:-:S04]  /*1fa0*/  ISETP.NE.AND P1, PT, R56, RZ, PT ;  /* 0x000000ff3800720c */ /* 0x000fc80003f25270 */
[----:B------:R-:W1:Y:S09]  /*1fb0*/  @P6 LDC.64 R54, c[0x0][0x288] ;  /* 0x0000a200ff366b82 */ /* 0x000e720000000a00 */
[-C--:B------:R-:W-:Y:S01]  /*1fc0*/  @P1 MOV R69, R43.reuse ;  /* 0x0000002b00451202 */ /* 0x080fe20000000f00 */
[----:B------:R-:W3:Y:S01]  /*1fd0*/  @P1 LDC.64 R70, c[0x0][0x230] ;  /* 0x00008c00ff461b82 */ /* 0x000ee20000000a00 */
[----:B-1----:R-:W-:Y:S01]  /*1fe0*/  @P6 IMAD R56, R57, R54, RZ ;  /* 0x0000003639386224 */ /* 0x002fe200078e02ff */
[----:B------:R-:W-:-:S03]  /*1ff0*/  @P6 MOV R57, R43 ;  /* 0x0000002b00396202 */ /* 0x000fc60000000f00 */
        /* <DEDUP_REMOVED lines=8> */
[----:B--2---:R-:W-:Y:S02]  /*2080*/  @P6 IADD3 R84, P0, R55, R84, RZ ;  /* 0x0000005437546210 */ /* 0x004fe40007f1e0ff */
[----:B------:R-:W0:Y:S02]  /*2090*/  @P5 LDC.64 R54, c[0x0][0x230] ;  /* 0x00008c00ff365b82 */ /* 0x000e240000000a00 */
[----:B------:R-:W-:Y:S02]  /*20a0*/  @P6 IADD3.X R85, R56, R85, RZ, P0, !PT ;  /* 0x0000005538556210 */ /* 0x000fe400007fe4ff */
[C---:B------:R-:W-:Y:S02]  /*20b0*/  LOP3.LUT P6, RZ, R3.reuse, 0x4000, RZ, 0xc0, !PT ;  /* 0x0000400003ff7812 */ /* 0x040fe400078cc0ff */
[----:B------:R-:W-:-:S02]  /*20c0*/  LOP3.LUT R3, R3, 0xfeffffff, RZ, 0xc0, !PT ;  /* 0xfeffffff03037812 */ /* 0x000fc400078ec0ff */
[----:B------:R-:W1:Y:S02]  /*20d0*/  @P5 LDC.64 R56, c[0x0][0x288] ;  /* 0x0000a200ff385b82 */ /* 0x000e640000000a00 */
[----:B------:R-:W-:-:S07]  /*20e0*/  @P5 LOP3.LUT R3, R3, 0x1000000, RZ, 0xfc, !PT ;  /* 0x0100000003035812 */ /* 0x000fce00078efcff */
[----:B------:R-:W5:Y:S01]  /*20f0*/  @P6 LDG.E R92, desc[UR18][R46.64] ;  /* 0x000000122e5c6981 */ /* 0x000f62000c1e1900 */
        /* <DEDUP_REMOVED lines=9> */
[----:B------:R-:W-:Y:S02]  /*2190*/  @P5 IADD3 R82, P0, R57, R82, RZ ;  /* 0x0000005239525210 */ /* 0x000fe40007f1e0ff */
[----:B------:R-:W0:Y:S02]  /*21a0*/  @P4 LDC.64 R56, c[0x0][0x230] ;  /* 0x00008c00ff384b82 */ /* 0x000e240000000a00 */
[----:B------:R-:W-:Y:S02]  /*21b0*/  @P5 IADD3.X R83, R60, R83, RZ, P0, !PT ;  /* 0x000000533c535210 */ /* 0x000fe400007fe4ff */
[C---:B------:R-:W-:Y:S02]  /*21c0*/  LOP3.LUT P5, RZ, R3.reuse, 0x8000, RZ, 0xc0, !PT ;  /* 0x0000800003ff7812 */ /* 0x040fe400078ac0ff */
[----:B------:R-:W-:-:S02]  /*21d0*/  LOP3.LUT R3, R3, 0xfdffffff, RZ, 0xc0, !PT ;  /* 0xfdffffff03037812 */ /* 0x000fc400078ec0ff */
[----:B------:R-:W1:Y:S02]  /*21e0*/  @P4 LDC.64 R60, c[0x0][0x288] ;  /* 0x0000a200ff3c4b82 */ /* 0x000e640000000a00 */
[----:B------:R-:W-:Y:S01]  /*21f0*/  @P4 LOP3.LUT R3, R3, 0x2000000, RZ, 0xfc, !PT ;  /* 0x0200000003034812 */ /* 0x000fe200078efcff */
        /* <DEDUP_REMOVED lines=8> */
[----:B------:R-:W-:Y:S02]  /*2280*/  @P4 IADD3.X R57, R62, R57, RZ, P0, !PT ;  /* 0x000000393e394210 */ /* 0x000fe400007fe4ff */
        /* <DEDUP_REMOVED lines=21> */
[----:B------:R1:W2:Y:S04]  /*23e0*/  @P3 LDG.E R76, desc[UR18][R4.64] ;  /* 0x00000012044c3981 */ /* 0x0002a8000c1e1900 */
[----:B------:R3:W5:Y:S01]  /*23f0*/  @P3 LDG.E R75, desc[UR18][R58.64] ;  /* 0x000000123a4b3981 */ /* 0x000762000c1e1900 */
[----:B0-----:R-:W-:Y:S01]  /*2400*/  @P2 IMAD R66, R66, R64, RZ ;  /* 0x0000004042422224 */ /* 0x001fe200078e02ff */
[----:B-1----:R-:W0:Y:S03]  /*2410*/  @P4 LDC.64 R4, c[0x0][0x288] ;  /* 0x0000a200ff044b82 */ /* 0x002e260000000a00 */
[----:B------:R-:W-:Y:S01]  /*2420*/  @P2 IMAD R65, R103, R65, R66 ;  /* 0x0000004167412224 */ /* 0x000fe200078e0242 */
[----:B------:R-:W-:-:S05]  /*2430*/  @P2 MOV R66, R44 ;  /* 0x0000002c00422202 */ /* 0x000fca0000000f00 */
[----:B------:R-:W-:-:S05]  /*2440*/  @P2 IMAD.WIDE.U32 R66, R103, R64, R66 ;  /* 0x0000004067422225 */ /* 0x000fca00078e0042 */
[----:B------:R-:W-:Y:S02]  /*2450*/  @P2 IADD3 R65, R67, R65, RZ ;  /* 0x0000004143412210 */ /* 0x000fe40007ffe0ff */
[C---:B------:R-:W-:Y:S02]  /*2460*/  @P2 SHF.L.U32 R67, R66.reuse, 0x1, RZ ;  /* 0x0000000142432819 */ /* 0x040fe400000006ff */
[----:B------:R-:W-:Y:S02]  /*2470*/  @P2 SHF.L.U64.HI R66, R66, 0x1, R65 ;  /* 0x0000000142422819 */ /* 0x000fe40000010241 */
[----:B------:R-:W1:Y:S01]  /*2480*/  @P2 LDC.64 R64, c[0x0][0x228] ;  /* 0x00008a00ff402b82 */ /* 0x000e620000000a00 */
[----:B----4-:R-:W-:-:S04]  /*2490*/  @P2 IADD3 R78, P0, R67, R78, RZ ;  /* 0x0000004e434e2210 */ /* 0x010fc80007f1e0ff */
[----:B------:R-:W-:Y:S02]  /*24a0*/  @P2 IADD3.X R79, R66, R79, RZ, P0, !PT ;  /* 0x0000004f424f2210 */ /* 0x000fe400007fe4ff */
[----:B-1----:R-:W-:-:S04]  /*24b0*/  @P2 IADD3 R64, P0, R67, R64, RZ ;  /* 0x0000004043402210 */ /* 0x002fc80007f1e0ff */
[----:B------:R-:W-:Y:S02]  /*24c0*/  @P2 IADD3.X R65, R66, R65, RZ, P0, !PT ;  /* 0x0000004142412210 */ /* 0x000fe400007fe4ff */
[----:B------:R-:W1:Y:S02]  /*24d0*/  @P1 LDC.64 R66, c[0x0][0x288] ;  /* 0x0000a200ff421b82 */ /* 0x000e640000000a00 */
        /* <DEDUP_REMOVED lines=8> */
[----:B---3--:R-:W-:-:S04]  /*2560*/  @P1 IADD3 R70, P0, R69, R70, RZ ;  /* 0x0000004645461210 */ /* 0x008fc80007f1e0ff */
[----:B------:R-:W-:Y:S02]  /*2570*/  @P1 IADD3.X R71, R68, R71, RZ, P0, !PT ;  /* 0x0000004744471210 */ /* 0x000fe400007fe4ff */
[----:B-1----:R-:W-:-:S04]  /*2580*/  @P1 IADD3 R66, P0, R69, R66, RZ ;  /* 0x0000004245421210 */ /* 0x002fc80007f1e0ff */
[----:B------:R-:W-:Y:S02]  /*2590*/  @P1 IADD3.X R67, R68, R67, RZ, P0, !PT ;  /* 0x0000004344431210 */ /* 0x000fe400007fe4ff */
[----:B------:R-:W-:-:S04]  /*25a0*/  IADD3 R68, R2, 0xa8, RZ ;  /* 0x000000a802447810 */ /* 0x000fc80007ffe0ff */
[----:B------:R-:W-:-:S05]  /*25b0*/  SHF.R.S32.HI R58, RZ, 0x1f, R68 ;  /* 0x0000001fff3a7819 */ /* 0x000fca0000011444 */
        /* <DEDUP_REMOVED lines=9> */
[----:B------:R-:W1:Y:S01]  /*2650*/  @P4 LDC.64 R58, c[0x0][0x228] ;  /* 0x00008a00ff3a4b82 */ /* 0x000e620000000a00 */
[----:B------:R-:W-:-:S02]  /*2660*/  LOP3.LUT P3, RZ, R3, 0x40000, RZ, 0xc0, !PT ;  /* 0x0004000003ff7812 */ /* 0x000fc4000786c0ff */
[----:B0-----:R-:W-:-:S04]  /*2670*/  @P4 IADD3 R68, P0, R5, R68, RZ ;  /* 0x0000004405444210 */ /* 0x001fc80007f1e0ff */
[----:B------:R-:W-:Y:S02]  /*2680*/  @P4 IADD3.X R69, R4, R69, RZ, P0, !PT ;  /* 0x0000004504454210 */ /* 0x000fe400007fe4ff */
[----:B-1----:R-:W-:-:S04]  /*2690*/  @P4 IADD3 R58, P0, R5, R58, RZ ;  /* 0x0000003a053a4210 */ /* 0x002fc80007f1e0ff */
[----:B------:R-:W-:Y:S02]  /*26a0*/  @P4 IADD3.X R59, R4, R59, RZ, P0, !PT ;  /* 0x0000003b043b4210 */ /* 0x000fe400007fe4ff */
[----:B------:R-:W-:-:S06]  /*26b0*/  CS2R R4, SRZ ;  /* 0x0000000000047805 */ /* 0x000fcc000001ff00 */
[----:B------:R0:W5:Y:S04]  /*26c0*/  @P6 LDG.E R5, desc[UR18][R6.64] ;  /* 0x0000001206056981 */ /* 0x000168000c1e1900 */
[----:B------:R1:W5:Y:S01]  /*26d0*/  @P5 LDG.E R4, desc[UR18][R88.64] ;  /* 0x0000001258045981 */ /* 0x000362000c1e1900 */
[----:B0-----:R-:W0:Y:S01]  /*26e0*/  @P3 LDC.64 R6, c[0x0][0x288] ;  /* 0x0000a200ff063b82 */ /* 0x001e220000000a00 */
[----:B-1----:R-:W-:-:S06]  /*26f0*/  CS2R R88, SRZ ;  /* 0x0000000000587805 */ /* 0x002fcc000001ff00 */
[----:B------:R1:W5:Y:S02]  /*2700*/  @P5 LDG.E R88, desc[UR18][R48.64] ;  /* 0x0000001230585981 */ /* 0x000364000c1e1900 */
[----:B-1----:R-:W-:-:S04]  /*2710*/  IADD3 R48, R2, 0xb0, RZ ;  /* 0x000000b002307810 */ /* 0x002fc80007ffe0ff */
        /* <DEDUP_REMOVED lines=12> */
[----:B------:R-:W-:-:S11]  /*27e0*/  LOP3.LUT P6, RZ, R3, 0x20000, RZ, 0xc0, !PT ;  /* 0x0002000003ff7812 */ /* 0x000fd600078cc0ff */
[----:B------:R-:W5:Y:S01]  /*27f0*/  @P4 LDG.E R96, desc[UR18][R32.64] ;  /* 0x0000001220604981 */ /* 0x000f62000c1e1900 */
[----:B0-----:R-:W-:-:S04]  /*2800*/  @P3 IADD3 R48, P0, R7, R48, RZ ;  /* 0x0000003007303210 */ /* 0x001fc80007f1e0ff */
[----:B------:R-:W-:Y:S02]  /*2810*/  @P3 IADD3.X R49, R6, R49, RZ, P0, !PT ;  /* 0x0000003106313210 */ /* 0x000fe400007fe4ff */
[----:B-1----:R-:W-:-:S04]  /*2820*/  @P3 IADD3 R46, P0, R7, R46, RZ ;  /* 0x0000002e072e3210 */ /* 0x002fc80007f1e0ff */
[----:B------:R-:W-:Y:S02]  /*2830*/  @P3 IADD3.X R47, R6, R47, RZ, P0, !PT ;  /* 0x0000002f062f3210 */ /* 0x000fe400007fe4ff */
[----:B------:R-:W-:Y:S02]  /*2840*/  CS2R R6, SRZ ;  /* 0x0000000000067805 */ /* 0x000fe4000001ff00 */
[----:B------:R-:W-:-:S04]  /*2850*/  LOP3.LUT P0, RZ, R3, 0x2000, RZ, 0xc0, !PT ;  /* 0x0000200003ff7812 */ /* 0x000fc8000780c0ff */
[----:B------:R0:W5:Y:S09]  /*2860*/  @P4 LDG.E R7, desc[UR18][R8.64] ;  /* 0x0000001208074981 */ /* 0x000172000c1e1900 */
        /* <DEDUP_REMOVED lines=21> */
[C---:B------:R-:W-:Y:S02]  /*29c0*/  LOP3.LUT P0, RZ, R3.reuse, 0x400, RZ, 0xc0, !PT ;  /* 0x0000040003ff7812 */ /* 0x040fe4000780c0ff */
[----:B------:R-:W-:Y:S02]  /*29d0*/  CS2R R8, SRZ ;  /* 0x0000000000087805 */ /* 0x000fe4000001ff00 */
[----:B------:R-:W-:-:S09]  /*29e0*/  LOP3.LUT P5, RZ, R3, 0x800, RZ, 0xc0, !PT ;  /* 0x0000080003ff7812 */ /* 0x000fd200078ac0ff */
[----:B------:R0:W5:Y:S04]  /*29f0*/  @P0 LDG.E R9, desc[UR18][R10.64] ;  /* 0x000000120a090981 */ /* 0x000168000c1e1900 */
[----:B------:R1:W5:Y:S04]  /*2a00*/  @P5 LDG.E R97, desc[UR18][R36.64] ;  /* 0x0000001224615981 */ /* 0x000368000c1e1900 */
[----:B------:R3:W5:Y:S01]  /*2a10*/  @P0 LDG.E R95, desc[UR18][R34.64] ;  /* 0x00000012225f0981 */ /* 0x000762000c1e1900 */
[----:B0-----:R-:W0:Y:S01]  /*2a20*/  @P4 LDC.64 R10, c[0x0][0x288] ;  /* 0x0000a200ff0a4b82 */ /* 0x001e220000000a00 */
[----:B------:R-:W-:-:S02]  /*2a30*/  LOP3.LUT P6, RZ, R3, 0x4000000, RZ, 0xc0, !PT ;  /* 0x0400000003ff7812 */ /* 0x000fc400078cc0ff */
[----:B------:R-:W5:Y:S01]  /*2a40*/  @P5 LDG.E R8, desc[UR18][R108.64] ;  /* 0x000000126c085981 */ /* 0x000f62000c1e1900 */
[----:B-1----:R-:W-:-:S04]  /*2a50*/  IADD3 R37, R2, 0xc0, RZ ;  /* 0x000000c002257810 */ /* 0x002fc80007ffe0ff */
[----:B---3--:R-:W-:Y:S02]  /*2a60*/  SHF.R.S32.HI R34, RZ, 0x1f, R37 ;  /* 0x0000001fff227819 */ /* 0x008fe40000011425 */
[----:B------:R-:W-:-:S04]  /*2a70*/  @P4 MOV R35, R43 ;  /* 0x0000002b00234202 */ /* 0x000fc80000000f00 */
[----:B------:R1:W5:Y:S01]  /*2a80*/  @P6 LDG.E R93, desc[UR18][R90.64] ;  /* 0x000000125a5d6981 */ /* 0x000362000c1e1900 */
[----:B0-----:R-:W-:-:S04]  /*2a90*/  @P4 IMAD R34, R34, R10, RZ ;  /* 0x0000000a22224224 */ /* 0x001fc800078e02ff */
[----:B------:R-:W-:Y:S01]  /*2aa0*/  @P4 IMAD R36, R37, R11, R34 ;  /* 0x0000000b25244224 */ /* 0x000fe200078e0222 */
[----:B------:R-:W-:-:S05]  /*2ab0*/  @P4 MOV R34, R44 ;  /* 0x0000002c00224202 */ /* 0x000fca0000000f00 */
[----:B------:R-:W-:Y:S02]  /*2ac0*/  @P4 IMAD.WIDE.U32 R10, R37, R10, R34 ;  /* 0x0000000a250a4225 */ /* 0x000fe400078e0022 */
[----:B------:R-:W0:Y:S03]  /*2ad0*/  @P4 LDC.64 R34, c[0x0][0x230] ;  /* 0x00008c00ff224b82 */ /* 0x000e260000000a00 */
[----:B------:R-:W-:-:S05]  /*2ae0*/  @P4 IADD3 R11, R11, R36, RZ ;  /* 0x000000240b0b4210 */ /* 0x000fca0007ffe0ff */
[----:B------:R-:W3:Y:S01]  /*2af0*/  @P4 LDC.64 R36, c[0x0][0x228] ;  /* 0x00008a00ff244b82 */ /* 0x000ee20000000a00 */
[C---:B------:R-:W-:Y:S02]  /*2b00*/  @P4 SHF.L.U64.HI R11, R10.reuse, 0x1, R11 ;  /* 0x000000010a0b4819 */ /* 0x040fe4000001020b */
[----:B------:R-:W-:-:S04]  /*2b10*/  @P4 SHF.L.U32 R10, R10, 0x1, RZ ;  /* 0x000000010a0a4819 */ /* 0x000fc800000006ff */
[----:B0-----:R-:W-:-:S04]  /*2b20*/  @P4 IADD3 R34, P0, R10, R34, RZ ;  /* 0x000000220a224210 */ /* 0x001fc80007f1e0ff */
[----:B------:R-:W-:Y:S02]  /*2b30*/  @P4 IADD3.X R35, R11, R35, RZ, P0, !PT ;  /* 0x000000230b234210 */ /* 0x000fe400007fe4ff */
[----:B---3--:R-:W-:-:S04]  /*2b40*/  @P4 IADD3 R36, P0, R10, R36, RZ ;  /* 0x000000240a244210 */ /* 0x008fc80007f1e0ff */
[----:B------:R-:W-:Y:S02]  /*2b50*/  @P4 IADD3.X R37, R11, R37, RZ, P0, !PT ;  /* 0x000000250b254210 */ /* 0x000fe400007fe4ff */
[----:B------:R-:W0:Y:S01]  /*2b60*/  LDC R11, c[0x0][0x2ac] ;  /* 0x0000ab00ff0b7b82 */ /* 0x000e220000000800 */
[----:B-1----:R-:W-:Y:S01]  /*2b70*/  IMAD.WIDE.U32 R90, R0, 0x5397829d, RZ ;  /* 0x5397829d005a7825 */ /* 0x002fe200078e00ff */
[----:B------:R-:W-:-:S04]  /*2b80*/  LOP3.LUT P5, RZ, R3, 0x100, RZ, 0xc0, !PT ;  /* 0x0000010003ff7812 */ /* 0x000fc800078ac0ff */
[----:B------:R-:W-:Y:S01]  /*2b90*/  SHF.R.U32.HI R90, RZ, 0x4, R91 ;  /* 0x00000004ff5a7819 */ /* 0x000fe2000001165b */
[----:B------:R-:W-:Y:S01]  /*2ba0*/  HFMA2.MMA R10, -RZ, RZ, 0, 0 ;  /* 0x00000000ff0a7435 */ /* 0x000fe200000001ff */
[----:B------:R-:W-:Y:S02]  /*2bb0*/  IADD3 R74, R2, 0xc8, RZ ;  /* 0x000000c8024a7810 */ /* 0x000fe40007ffe0ff */
[----:B------:R-:W-:-:S05]  /*2bc0*/  LOP3.LUT P4, RZ, R3, 0x80, RZ, 0xc0, !PT ;  /* 0x0000008003ff7812 */ /* 0x000fca000788c0ff */
[----:B------:R-:W5:Y:S01]  /*2bd0*/  @P5 LDG.E R89, desc[UR18][R14.64] ;  /* 0x000000120e595981 */ /* 0x000f62000c1e1900 */
[----:B0-----:R-:W-:Y:S01]  /*2be0*/  IMAD R90, R11, UR20, R90 ;  /* 0x000000140b5a7c24 */ /* 0x001fe2000f8e025a */
[----:B------:R-:W-:Y:S02]  /*2bf0*/  MOV R11, RZ ;  /* 0x000000ff000b7202 */ /* 0x000fe40000000f00 */
[----:B------:R-:W5:Y:S04]  /*2c00*/  @P6 LDG.E R10, desc[UR18][R100.64] ;  /* 0x00000012640a6981 */ /* 0x000f68000c1e1900 */
[----:B------:R0:W5:Y:S02]  /*2c10*/  @P5 LDG.E R11, desc[UR18][R12.64] ;  /* 0x000000120c0b5981 */ /* 0x000164000c1e1900 */
[----:B0-----:R-:W-:-:S04]  /*2c20*/  IADD3 R12, R90, 0xc8, RZ ;  /* 0x000000c85a0c7810 */ /* 0x001fc80007ffe0ff */
[----:B------:R-:W-:Y:S02]  /*2c30*/  SHF.R.S32.HI R13, RZ, 0x1f, R12 ;  /* 0x0000001fff0d7819 */ /* 0x000fe4000001140c */
[----:B------:R-:W-:-:S04]  /*2c40*/  ISETP.GE.U32.AND P0, PT, R12, UR6, PT ;  /* 0x000000060c007c0c */ /* 0x000fc8000bf06070 */
[----:B------:R-:W-:-:S04]  /*2c50*/  ISETP.GE.AND.EX P0, PT, R13, UR7, PT, P0 ;  /* 0x000000070d007c0c */ /* 0x000fc8000bf06300 */
[----:B------:R-:W-:-:S13]  /*2c60*/  ISETP.LT.U32.AND P0, PT, R0, 0x188, !P0 ;  /* 0x000001880000780c */ /* 0x000fda0004701070 */
[----:B------:R-:W0:Y:S01]  /*2c70*/  @P0 LDC.64 R12, c[0x0][0x288] ;  /* 0x0000a200ff0c0b82 */ /* 0x000e220000000a00 */
[----:B------:R-:W-:Y:S02]  /*2c80*/  SHF.R.S32.HI R77, RZ, 0x1f, R74 ;  /* 0x0000001fff4d7819 */ /* 0x000fe4000001144a */
[----:B------:R-:W-:Y:S02]  /*2c90*/  @P0 MOV R100, R44 ;  /* 0x0000002c00640202 */ /* 0x000fe40000000f00 */
[----:B------:R-:W-:Y:S01]  /*2ca0*/  @P0 MOV R101, R43 ;  /* 0x0000002b00650202 */ /* 0x000fe20000000f00 */
[-C--:B0-----:R-:W-:Y:S02]  /*2cb0*/  @P0 IMAD R77, R77, R12.reuse, RZ ;  /* 0x0000000c4d4d0224 */ /* 0x081fe400078e02ff */
[----:B------:R-:W-:-:S04]  /*2cc0*/  @P0 IMAD.WIDE.U32 R100, R74, R12, R100 ;  /* 0x0000000c4a640225 */ /* 0x000fc800078e0064 */
[----:B------:R-:W-:Y:S01]  /*2cd0*/  @P0 IMAD R13, R74, R13, R77 ;  /* 0x0000000d4a0d0224 */ /* 0x000fe200078e024d */
[----:B------:R-:W-:-:S04]  /*2ce0*/  @P0 SHF.L.U32 R74, R100, 0x1, RZ ;  /* 0x00000001644a0819 */ /* 0x000fc800000006ff */
[----:B------:R-:W-:-:S04]  /*2cf0*/  @P0 IADD3 R13, R101, R13, RZ ;  /* 0x0000000d650d0210 */ /* 0x000fc80007ffe0ff */
[----:B------:R-:W-:Y:S02]  /*2d00*/  @P0 SHF.L.U64.HI R13, R100, 0x1, R13 ;  /* 0x00000001640d0819 */ /* 0x000fe4000001020d */
[----:B------:R-:W0:Y:S01]  /*2d10*/  @P0 LDC.64 R100, c[0x0][0x230] ;  /* 0x00008c00ff640b82 */ /* 0x000e220000000a00 */
[----:B------:R-:W-:Y:S01]  /*2d20*/  HFMA2.MMA R12, -RZ, RZ, 0, 0 ;  /* 0x00000000ff0c7435 */ /* 0x000fe200000001ff */
[----:B0-----:R-:W-:-:S04]  /*2d30*/  @P0 IADD3 R100, P6, R74, R100, RZ ;  /* 0x000000644a640210 */ /* 0x001fc80007fde0ff */
[----:B------:R-:W-:-:S05]  /*2d40*/  @P0 IADD3.X R101, R13, R101, RZ, P6, !PT ;  /* 0x000000650d650210 */ /* 0x000fca00037fe4ff */
[----:B------:R0:W5:Y:S02]  /*2d50*/  @P0 LDG.E R12, desc[UR18][R100.64] ;  /* 0x00000012640c0981 */ /* 0x000164000c1e1900 */
[----:B0-----:R-:W0:Y:S01]  /*2d60*/  @P0 LDC.64 R100, c[0x0][0x228] ;  /* 0x00008a00ff640b82 */ /* 0x001e220000000a00 */
[----:B------:R-:W-:Y:S01]  /*2d70*/  HFMA2.MMA R14, -RZ, RZ, 0, 0 ;  /* 0x00000000ff0e7435 */ /* 0x000fe200000001ff */
[----:B------:R-:W-:-:S09]  /*2d80*/  IADD3 R15, R90, 0xd0, RZ ;  /* 0x000000d05a0f7810 */ /* 0x000fd20007ffe0ff */
[----:B------:R1:W5:Y:S01]  /*2d90*/  @P4 LDG.E R14, desc[UR18][R16.64] ;  /* 0x00000012100e4981 */ /* 0x000362000c1e1900 */
[----:B0-----:R-:W-:-:S04]  /*2da0*/  @P0 IADD3 R100, P6, R74, R100, RZ ;  /* 0x000000644a640210 */ /* 0x001fc80007fde0ff */
[----:B------:R-:W-:Y:S02]  /*2db0*/  @P0 IADD3.X R101, R13, R101, RZ, P6, !PT ;  /* 0x000000650d650210 */ /* 0x000fe400037fe4ff */
[----:B------:R-:W-:Y:S02]  /*2dc0*/  MOV R13, RZ ;  /* 0x000000ff000d7202 */ /* 0x000fe40000000f00 */
[----:B-1----:R-:W-:-:S04]  /*2dd0*/  SHF.R.S32.HI R16, RZ, 0x1f, R15 ;  /* 0x0000001fff107819 */ /* 0x002fc8000001140f */
[----:B------:R0:W5:Y:S01]  /*2de0*/  @P0 LDG.E R13, desc[UR18][R100.64] ;  /* 0x00000012640d0981 */ /* 0x000162000c1e1900 */
[----:B------:R-:W-:-:S04]  /*2df0*/  ISETP.GE.U32.AND P0, PT, R15, UR6, PT ;  /* 0x000000060f007c0c */ /* 0x000fc8000bf06070 */
[----:B------:R-:W-:-:S04]  /*2e00*/  ISETP.GE.AND.EX P0, PT, R16, UR7, PT, P0 ;  /* 0x0000000710007c0c */ /* 0x000fc8000bf06300 */
[----:B------:R-:W-:-:S13]  /*2e10*/  ISETP.LT.U32.AND P0, PT, R0, 0x188, !P0 ;  /* 0x000001880000780c */ /* 0x000fda0004701070 */
[----:B------:R-:W1:Y:S01]  /*2e20*/  @P0 LDC.64 R16, c[0x0][0x288] ;  /* 0x0000a200ff100b82 */ /* 0x000e620000000a00 */
[----:B------:R-:W-:-:S04]  /*2e30*/  IADD3 R15, R2, 0xd0, RZ ;  /* 0x000000d0020f7810 */ /* 0x000fc80007ffe0ff */
[----:B------:R-:W-:Y:S02]  /*2e40*/  SHF.R.S32.HI R74, RZ, 0x1f, R15 ;  /* 0x0000001fff4a7819 */ /* 0x000fe4000001140f */
[----:B0-----:R-:W-:Y:S02]  /*2e50*/  @P0 MOV R100, R44 ;  /* 0x0000002c00640202 */ /* 0x001fe40000000f00 */
[----:B------:R-:W-:Y:S01]  /*2e60*/  @P0 MOV R101, R43 ;  /* 0x0000002b00650202 */ /* 0x000fe20000000f00 */
[-C--:B-1----:R-:W-:Y:S02]  /*2e70*/  @P0 IMAD R74, R74, R16.reuse, RZ ;  /* 0x000000104a4a0224 */ /* 0x082fe400078e02ff */
[----:B------:R-:W-:-:S04]  /*2e80*/  @P0 IMAD.WIDE.U32 R100, R15, R16, R100 ;  /* 0x000000100f640225 */ /* 0x000fc800078e0064 */
[----:B------:R-:W-:-:S05]  /*2e90*/  @P0 IMAD R17, R15, R17, R74 ;  /* 0x000000110f110224 */ /* 0x000fca00078e024a */
[----:B------:R-:W-:-:S04]  /*2ea0*/  @P0 IADD3 R17, R101, R17, RZ ;  /* 0x0000001165110210 */ /* 0x000fc80007ffe0ff */
[C---:B------:R-:W-:Y:S02]  /*2eb0*/  @P0 SHF.L.U64.HI R74, R100.reuse, 0x1, R17 ;  /* 0x00000001644a0819 */ /* 0x040fe40000010211 */
[----:B------:R-:W0:Y:S01]  /*2ec0*/  @P0 LDC.64 R16, c[0x0][0x230] ;  /* 0x00008c00ff100b82 */ /* 0x000e220000000a00 */
[----:B------:R-:W-:-:S07]  /*2ed0*/  @P0 SHF.L.U32 R77, R100, 0x1, RZ ;  /* 0x00000001644d0819 */ /* 0x000fce00000006ff */
[----:B------:R-:W1:Y:S01]  /*2ee0*/  @P0 LDC.64 R100, c[0x0][0x228] ;  /* 0x00008a00ff640b82 */ /* 0x000e620000000a00 */
[----:B------:R-:W-:Y:S01]  /*2ef0*/  HFMA2.MMA R15, -RZ, RZ, 0, 0 ;  /* 0x00000000ff0f7435 */ /* 0x000fe200000001ff */
[----:B------:R-:W-:Y:S02]  /*2f00*/  LOP3.LUT P5, RZ, R3, 0x40, RZ, 0xc0, !PT ;  /* 0x0000004003ff7812 */ /* 0x000fe400078ac0ff */
[----:B0-----:R-:W-:-:S04]  /*2f10*/  @P0 IADD3 R16, P6, R77, R16, RZ ;  /* 0x000000104d100210 */ /* 0x001fc80007fde0ff */
[----:B------:R-:W-:-:S05]  /*2f20*/  @P0 IADD3.X R17, R74, R17, RZ, P6, !PT ;  /* 0x000000114a110210 */ /* 0x000fca00037fe4ff */
[----:B------:R0:W5:Y:S01]  /*2f30*/  @P0 LDG.E R15, desc[UR18][R16.64] ;  /* 0x00000012100f0981 */ /* 0x000162000c1e1900 */
[----:B-1----:R-:W-:-:S04]  /*2f40*/  @P0 IADD3 R100, P6, R77, R100, RZ ;  /* 0x000000644d640210 */ /* 0x002fc80007fde0ff */
[----:B------:R-:W-:Y:S02]  /*2f50*/  @P0 IADD3.X R101, R74, R101, RZ, P6, !PT ;  /* 0x000000654a650210 */ /* 0x000fe400037fe4ff */
[----:B0-----:R-:W-:-:S06]  /*2f60*/  CS2R R16, SRZ ;  /* 0x0000000000107805 */ /* 0x001fcc000001ff00 */
[----:B------:R0:W5:Y:S04]  /*2f70*/  @P5 LDG.E R17, desc[UR18][R18.64] ;  /* 0x0000001212115981 */ /* 0x000168000c1e1900 */
[----:B------:R-:W5:Y:S01]  /*2f80*/  @P0 LDG.E R16, desc[UR18][R100.64] ;  /* 0x0000001264100981 */ /* 0x000f62000c1e1900 */
[----:B0-----:R-:W-:-:S04]  /*2f90*/  IADD3 R18, R90, 0xd8, RZ ;  /* 0x000000d85a127810 */ /* 0x001fc80007ffe0ff */
[----:B------:R-:W-:Y:S02]  /*2fa0*/  SHF.R.S32.HI R19, RZ, 0x1f, R18 ;  /* 0x0000001fff137819 */ /* 0x000fe40000011412 */
[----:B------:R-:W-:-:S04]  /*2fb0*/  ISETP.GE.U32.AND P0, PT, R18, UR6, PT ;  /* 0x0000000612007c0c */ /* 0x000fc8000bf06070 */
[----:B------:R-:W-:-:S04]  /*2fc0*/  ISETP.GE.AND.EX P0, PT, R19, UR7, PT, P0 ;  /* 0x0000000713007c0c */ /* 0x000fc8000bf06300 */
[----:B------:R-:W-:-:S13]  /*2fd0*/  ISETP.LT.U32.AND P0, PT, R0, 0x188, !P0 ;  /* 0x000001880000780c */ /* 0x000fda0004701070 */
[----:B------:R-:W0:Y:S01]  /*2fe0*/  @P0 LDC.64 R18, c[0x0][0x288] ;  /* 0x0000a200ff120b82 */ /* 0x000e220000000a00 */
[----:B------:R-:W-:Y:S02]  /*2ff0*/  IADD3 R74, R2, 0xd8, RZ ;  /* 0x000000d8024a7810 */ /* 0x000fe40007ffe0ff */
[----:B------:R-:W-:Y:S02]  /*3000*/  MOV R77, RZ ;  /* 0x000000ff004d7202 */ /* 0x000fe40000000f00 */
[----:B------:R-:W-:-:S04]  /*3010*/  SHF.R.S32.HI R91, RZ, 0x1f, R74 ;  /* 0x0000001fff5b7819 */ /* 0x000fc8000001144a */
[----:B------:R1:W5:Y:S02]  /*3020*/  @P4 LDG.E R77, desc[UR18][R72.64] ;  /* 0x00000012484d4981 */ /* 0x000364000c1e1900 */
[----:B-1----:R-:W-:Y:S02]  /*3030*/  @P0 MOV R72, R44 ;  /* 0x0000002c00480202 */ /* 0x002fe40000000f00 */
        /* <DEDUP_REMOVED lines=13> */
[----:B------:R-:W-:Y:S02]  /*3110*/  LOP3.LUT P4, RZ, R3, 0x20, RZ, 0xc0, !PT ;  /* 0x0000002003ff7812 */ /* 0x000fe4000788c0ff */
[----:B0-----:R-:W-:Y:S01]  /*3120*/  @P0 IADD3 R72, P6, R74, R72, RZ ;  /* 0x000000484a480210 */ /* 0x001fe20007fde0ff */
[----:B------:R-:W-:-:S03]  /*3130*/  HFMA2.MMA R74, -RZ, RZ, 0, 0 ;  /* 0x00000000ff4a7435 */ /* 0x000fc600000001ff */
[----:B------:R-:W-:Y:S02]  /*3140*/  @P0 IADD3.X R73, R19, R73, RZ, P6, !PT ;  /* 0x0000004913490210 */ /* 0x000fe400037fe4ff */
[----:B------:R-:W-:-:S05]  /*3150*/  MOV R19, RZ ;  /* 0x000000ff00137202 */ /* 0x000fca0000000f00 */
[----:B------:R0:W5:Y:S04]  /*3160*/  @P5 LDG.E R74, desc[UR18][R20.64] ;  /* 0x00000012144a5981 */ /* 0x000168000c1e1900 */
[----:B------:R-:W5:Y:S01]  /*3170*/  @P0 LDG.E R19, desc[UR18][R72.64] ;  /* 0x0000001248130981 */ /* 0x000f62000c1e1900 */
[----:B0-----:R-:W-:Y:S02]  /*3180*/  MOV R20, RZ ;  /* 0x000000ff00147202 */ /* 0x001fe40000000f00 */
[----:B------:R-:W-:-:S04]  /*3190*/  IADD3 R21, R90, 0xe0, RZ ;  /* 0x000000e05a157810 */ /* 0x000fc80007ffe0ff */
[----:B------:R0:W5:Y:S01]  /*31a0*/  @P4 LDG.E R20, desc[UR18][R22.64] ;  /* 0x0000001216144981 */ /* 0x000162000c1e1900 */
[----:B------:R-:W-:Y:S02]  /*31b0*/  ISETP.GE.U32.AND P0, PT, R21, UR6, PT ;  /* 0x0000000615007c0c */ /* 0x000fe4000bf06070 */
[----:B0-----:R-:W-:-:S04]  /*31c0*/  SHF.R.S32.HI R22, RZ, 0x1f, R21 ;  /* 0x0000001fff167819 */ /* 0x001fc80000011415 */
[----:B------:R-:W-:-:S04]  /*31d0*/  ISETP.GE.AND.EX P0, PT, R22, UR7, PT, P0 ;  /* 0x0000000716007c0c */ /* 0x000fc8000bf06300 */
[----:B------:R-:W-:-:S13]  /*31e0*/  ISETP.LT.U32.AND P0, PT, R0, 0x188, !P0 ;  /* 0x000001880000780c */ /* 0x000fda0004701070 */
[----:B------:R-:W0:Y:S01]  /*31f0*/  @P0 LDC.64 R22, c[0x0][0x288] ;  /* 0x0000a200ff160b82 */ /* 0x000e220000000a00 */
[----:B------:R-:W-:-:S04]  /*3200*/  IADD3 R21, R2, 0xe0, RZ ;  /* 0x000000e002157810 */ /* 0x000fc80007ffe0ff */
[----:B------:R-:W-:Y:S02]  /*3210*/  SHF.R.S32.HI R91, RZ, 0x1f, R21 ;  /* 0x0000001fff5b7819 */ /* 0x000fe40000011415 */
[----:B------:R-:W-:Y:S02]  /*3220*/  @P0 MOV R72, R44 ;  /* 0x0000002c00480202 */ /* 0x000fe40000000f00 */
[----:B------:R-:W-:Y:S01]  /*3230*/  @P0 MOV R73, R43 ;  /* 0x0000002b00490202 */ /* 0x000fe20000000f00 */
[-C--:B0-----:R-:W-:Y:S02]  /*3240*/  @P0 IMAD R91, R91, R22.reuse, RZ ;  /* 0x000000165b5b0224 */ /* 0x081fe400078e02ff */
        /* <DEDUP_REMOVED lines=16> */
[----:B------:R1:W5:Y:S01]  /*3350*/  @P0 LDG.E R22, desc[UR18][R72.64] ;  /* 0x0000001248160981 */ /* 0x000362000c1e1900 */
[----:B0-----:R-:W-:-:S04]  /*3360*/  IADD3 R24, R90, 0xe8, RZ ;  /* 0x000000e85a187810 */ /* 0x001fc80007ffe0ff */
[----:B------:R-:W-:Y:S02]  /*3370*/  SHF.R.S32.HI R25, RZ, 0x1f, R24 ;  /* 0x0000001fff197819 */ /* 0x000fe40000011418 */
[----:B------:R-:W-:-:S04]  /*3380*/  ISETP.GE.U32.AND P0, PT, R24, UR6, PT ;  /* 0x0000000618007c0c */ /* 0x000fc8000bf06070 */
[----:B------:R-:W-:-:S04]  /*3390*/  ISETP.GE.AND.EX P0, PT, R25, UR7, PT, P0 ;  /* 0x0000000719007c0c */ /* 0x000fc8000bf06300 */
[----:B------:R-:W-:-:S13]  /*33a0*/  ISETP.LT.U32.AND P0, PT, R0, 0x188, !P0 ;  /* 0x000001880000780c */ /* 0x000fda0004701070 */
[----:B------:R-:W0:Y:S01]  /*33b0*/  @P0 LDC.64 R24, c[0x0][0x288] ;  /* 0x0000a200ff180b82 */ /* 0x000e220000000a00 */
[----:B-1----:R-:W-:Y:S02]  /*33c0*/  IADD3 R72, R2, 0xe8, RZ ;  /* 0x000000e802487810 */ /* 0x002fe40007ffe0ff */
        /* <DEDUP_REMOVED lines=17> */
[----:B------:R-:W-:Y:S02]  /*34e0*/  IADD3 R90, R90, 0xf0, RZ ;  /* 0x000000f05a5a7810 */ /* 0x000fe40007ffe0ff */
[----:B0-----:R-:W-:-:S04]  /*34f0*/  @P0 IADD3 R26, P6, R72, R26, RZ ;  /* 0x0000001a481a0210 */ /* 0x001fc80007fde0ff */
[----:B------:R-:W-:Y:S02]  /*3500*/  @P0 IADD3.X R27, R25, R27, RZ, P6, !PT ;  /* 0x0000001b191b0210 */ /* 0x000fe400037fe4ff */
[----:B------:R-:W-:-:S06]  /*3510*/  MOV R25, RZ ;  /* 0x000000ff00197202 */ /* 0x000fcc0000000f00 */
[----:B------:R0:W5:Y:S01]  /*3520*/  @P0 LDG.E R25, desc[UR18][R26.64] ;  /* 0x000000121a190981 */ /* 0x000162000c1e1900 */
[----:B------:R-:W-:Y:S02]  /*3530*/  ISETP.GE.U32.AND P0, PT, R90, UR6, PT ;  /* 0x000000065a007c0c */ /* 0x000fe4000bf06070 */
[----:B0-----:R-:W-:-:S04]  /*3540*/  SHF.R.S32.HI R27, RZ, 0x1f, R90 ;  /* 0x0000001fff1b7819 */ /* 0x001fc8000001145a */
[----:B------:R-:W-:Y:S01]  /*3550*/  ISETP.GE.AND.EX P0, PT, R27, UR7, PT, P0 ;  /* 0x000000071b007c0c */ /* 0x000fe2000bf06300 */
[----:B------:R-:W-:-:S03]  /*3560*/  HFMA2.MMA R26, -RZ, RZ, 0, 0 ;  /* 0x00000000ff1a7435 */ /* 0x000fc600000001ff */
[----:B------:R-:W-:-:S07]  /*3570*/  ISETP.LT.U32.AND P0, PT, R0, 0x188, !P0 ;  /* 0x000001880000780c */ /* 0x000fce0004701070 */
[----:B------:R0:W5:Y:S06]  /*3580*/  @P5 LDG.E R26, desc[UR18][R28.64] ;  /* 0x000000121c1a5981 */ /* 0x00016c000c1e1900 */
[----:B0-----:R-:W0:Y:S01]  /*3590*/  @P0 LDC.64 R28, c[0x0][0x288] ;  /* 0x0000a200ff1c0b82 */ /* 0x001e220000000a00 */
        /* <DEDUP_REMOVED lines=13> */
[----:B0-----:R-:W-:-:S04]  /*3670*/  @P0 IADD3 R28, P6, R100, R28, RZ ;  /* 0x0000001c641c0210 */ /* 0x001fc80007fde0ff */
[----:B------:R-:W-:Y:S02]  /*3680*/  @P0 IADD3.X R29, R72, R29, RZ, P6, !PT ;  /* 0x0000001d481d0210 */ /* 0x000fe400037fe4ff */
[----:B-1----:R-:W-:-:S03]  /*3690*/  @P0 IADD3 R90, P6, R100, R90, RZ ;  /* 0x0000005a645a0210 */ /* 0x002fc60007fde0ff */
[----:B------:R0:W5:Y:S01]  /*36a0*/  @P0 LDG.E R27, desc[UR18][R28.64] ;  /* 0x000000121c1b0981 */ /* 0x000162000c1e1900 */
[----:B------:R-:W-:Y:S02]  /*36b0*/  @P0 IADD3.X R91, R72, R91, RZ, P6, !PT ;  /* 0x0000005b485b0210 */ /* 0x000fe400037fe4ff */
[----:B------:R-:W-:Y:S02]  /*36c0*/  IADD3 R72, R2, 0xf8, RZ ;  /* 0x000000f802487810 */ /* 0x000fe40007ffe0ff */
[----:B0-----:R-:W-:Y:S02]  /*36d0*/  CS2R R28, SRZ ;  /* 0x00000000001c7805 */ /* 0x001fe4000001ff00 */
[----:B------:R-:W-:-:S04]  /*36e0*/  LOP3.LUT P6, RZ, R3, 0x8, RZ, 0xc0, !PT ;  /* 0x0000000803ff7812 */ /* 0x000fc800078cc0ff */
[----:B------:R0:W5:Y:S01]  /*36f0*/  @P0 LDG.E R28, desc[UR18][R90.64] ;  /* 0x000000125a1c0981 */ /* 0x000162000c1e1900 */
[----:B------:R-:W-:Y:S02]  /*3700*/  ISETP.GE.U32.AND P0, PT, R72, UR6, PT ;  /* 0x0000000648007c0c */ /* 0x000fe4000bf06070 */
[----:B------:R-:W-:-:S06]  /*3710*/  LOP3.LUT P5, RZ, R3, 0x4, RZ, 0xc0, !PT ;  /* 0x0000000403ff7812 */ /* 0x000fcc00078ac0ff */
[----:B------:R1:W5:Y:S01]  /*3720*/  @P6 LDG.E R29, desc[UR18][R30.64] ;  /* 0x000000121e1d6981 */ /* 0x000362000c1e1900 */
[----:B0-----:R-:W-:-:S04]  /*3730*/  SHF.R.S32.HI R90, RZ, 0x1f, R72 ;  /* 0x0000001fff5a7819 */ /* 0x001fc80000011448 */
[----:B------:R-:W-:Y:S01]  /*3740*/  ISETP.GE.AND.EX P0, PT, R90, UR7, PT, P0 ;  /* 0x000000075a007c0c */ /* 0x000fe2000bf06300 */
[----:B------:R-:W-:-:S03]  /*3750*/  ULDC.64 UR6, c[0x0][0x248] ;  /* 0x0000920000067ab9 */ /* 0x000fc60000000a00 */
[----:B------:R-:W-:Y:S02]  /*3760*/  ISETP.GT.U32.OR P0, PT, R0, 0x187, P0 ;  /* 0x000001870000780c */ /* 0x000fe40000704470 */
[----:B-1----:R-:W-:-:S06]  /*3770*/  CS2R R30, SRZ ;  /* 0x00000000001e7805 */ /* 0x002fcc000001ff00 */
[----:B------:R0:W5:Y:S04]  /*3780*/  @P5 LDG.E R31, desc[UR18][R40.64] ;  /* 0x00000012281f5981 */ /* 0x000168000c1e1900 */
[----:B------:R1:W5:Y:S01]  /*3790*/  @P6 LDG.E R30, desc[UR18][R50.64] ;  /* 0x00000012321e6981 */ /* 0x000362000c1e1900 */
[----:B0-----:R-:W0:Y:S01]  /*37a0*/  @!P0 LDC.64 R40, c[0x0][0x288] ;  /* 0x0000a200ff288b82 */ /* 0x001e220000000a00 */
[----:B-1----:R-:W-:Y:S02]  /*37b0*/  @!P0 MOV R50, R44 ;  /* 0x0000002c00328202 */ /* 0x002fe40000000f00 */
[----:B------:R-:W-:-:S03]  /*37c0*/  @!P0 MOV R51, R43 ;  /* 0x0000002b00338202 */ /* 0x000fc60000000f00 */
[----:B0-----:R-:W-:-:S04]  /*37d0*/  @!P0 IMAD.WIDE.U32 R50, R72, R40, R50 ;  /* 0x0000002848328225 */ /* 0x001fc800078e0032 */
[----:B------:R-:W-:-:S04]  /*37e0*/  @!P0 IMAD R40, R90, R40, RZ ;  /* 0x000000285a288224 */ /* 0x000fc800078e02ff */
[----:B------:R-:W-:Y:S01]  /*37f0*/  @!P0 IMAD R40, R72, R41, R40 ;  /* 0x0000002948288224 */ /* 0x000fe200078e0228 */
[----:B------:R-:W-:-:S04]  /*3800*/  @!P0 SHF.L.U32 R72, R50, 0x1, RZ ;  /* 0x0000000132488819 */ /* 0x000fc800000006ff */
[----:B------:R-:W-:-:S04]  /*3810*/  @!P0 IADD3 R40, R51, R40, RZ ;  /* 0x0000002833288210 */ /* 0x000fc80007ffe0ff */
[----:B------:R-:W-:Y:S02]  /*3820*/  @!P0 SHF.L.U64.HI R41, R50, 0x1, R40 ;  /* 0x0000000132298819 */ /* 0x000fe40000010228 */
[----:B------:R-:W0:Y:S01]  /*3830*/  @!P0 LDC.64 R50, c[0x0][0x230] ;  /* 0x00008c00ff328b82 */ /* 0x000e220000000a00 */
[----:B------:R-:W-:Y:S01]  /*3840*/  HFMA2.MMA R40, -RZ, RZ, 0, 0 ;  /* 0x00000000ff287435 */ /* 0x000fe200000001ff */
[----:B0-----:R-:W-:-:S04]  /*3850*/  @!P0 IADD3 R50, P6, R72, R50, RZ ;  /* 0x0000003248328210 */ /* 0x001fc80007fde0ff */
[----:B------:R-:W-:-:S05]  /*3860*/  @!P0 IADD3.X R51, R41, R51, RZ, P6, !PT ;  /* 0x0000003329338210 */ /* 0x000fca00037fe4ff */
[----:B------:R0:W5:Y:S02]  /*3870*/  @!P0 LDG.E R40, desc[UR18][R50.64] ;  /* 0x0000001232288981 */ /* 0x000164000c1e1900 */
[----:B0-----:R-:W0:Y:S01]  /*3880*/  @!P0 LDC.64 R50, c[0x0][0x228] ;  /* 0x00008a00ff328b82 */ /* 0x001e220000000a00 */
[----:B------:R-:W-:Y:S01]  /*3890*/  UIMAD.WIDE UR6, UR12, 0x8, UR6 ;  /* 0x000000080c0678a5 */ /* 0x000fe2000f8e0206 */
[----:B0-----:R-:W-:-:S04]  /*38a0*/  @!P0 IADD3 R50, P6, R72, R50, RZ ;  /* 0x0000003248328210 */ /* 0x001fc80007fde0ff */
[----:B------:R-:W-:Y:S02]  /*38b0*/  @!P0 IADD3.X R51, R41, R51, RZ, P6, !PT ;  /* 0x0000003329338210 */ /* 0x000fe400037fe4ff */
[----:B------:R-:W-:-:S06]  /*38c0*/  MOV R41, RZ ;  /* 0x000000ff00297202 */ /* 0x000fcc0000000f00 */
[----:B------:R0:W5:Y:S02]  /*38d0*/  @!P0 LDG.E R41, desc[UR18][R50.64] ;  /* 0x0000001232298981 */ /* 0x000164000c1e1900 */
[----:B0-----:R-:W-:Y:S02]  /*38e0*/  MOV R50, UR6 ;  /* 0x0000000600327c02 */ /* 0x001fe40008000f00 */
[----:B------:R-:W-:-:S06]  /*38f0*/  MOV R51, UR7 ;  /* 0x0000000700337c02 */ /* 0x000fcc0008000f00 */
[----:B------:R-:W3:Y:S01]  /*3900*/  LDG.E.64 R50, desc[UR18][R50.64] ;  /* 0x0000001232327981 */ /* 0x000ee2000c1e1b00 */
[----:B------:R-:W-:Y:S01]  /*3910*/  UMOV UR23, 0x3f800000 ;  /* 0x3f80000000177882 */ /* 0x000fe20000000000 */
[C---:B------:R-:W-:Y:S02]  /*3920*/  LOP3.LUT P6, RZ, R3.reuse, 0x2, RZ, 0xc0, !PT ;  /* 0x0000000203ff7812 */ /* 0x040fe400078cc0ff */
[C---:B------:R-:W-:Y:S02]  /*3930*/  LOP3.LUT P3, RZ, R3.reuse, 0x8000000, RZ, 0xc0, !PT ;  /* 0x0800000003ff7812 */ /* 0x040fe4000786c0ff */
[----:B------:R-:W-:Y:S01]  /*3940*/  LOP3.LUT P4, RZ, R3, 0x2000000, RZ, 0xc0, !PT ;  /* 0x0200000003ff7812 */ /* 0x000fe2000788c0ff */
[----:B------:R-:W-:Y:S01]  /*3950*/  HFMA2.MMA R72, -RZ, RZ, 0, 0 ;  /* 0x00000000ff487435 */ /* 0x000fe200000001ff */
[----:B---3--:R-:W-:-:S13]  /*3960*/  R2UR UR22, R50 ;  /* 0x00000000321672ca */ /* 0x008fda00000e0000 */
[----:B------:R-:W-:-:S05]  /*3970*/  MOV R50, UR22 ;  /* 0x0000001600327c02 */ /* 0x000fca0008000f00 */
[----:B------:R-:W-:-:S05]  /*3980*/  FFMA.FTZ R50, -R50, UR22, R51 ;  /* 0x0000001632327c23 */ /* 0x000fca0008010133 */
[----:B------:R-:W-:-:S13]  /*3990*/  FSETP.GTU.FTZ.AND P0, PT, R50, RZ, PT ;  /* 0x000000ff3200720b */ /* 0x000fda0003f1c000 */
[----:B------:R-:W-:Y:S01]  /*39a0*/  VOTEU.ANY UP0, P0 ;  /* 0x00000000003f7886 */ /* 0x000fe20000000100 */
[----:B------:R-:W-:-:S04]  /*39b0*/  PLOP3.LUT P0, PT, PT, PT, UP0, 0x80, 0x0 ;  /* 0x000000000000781c */ /* 0x000fc80003f0f008 */
[----:B------:R-:W-:-:S09]  /*39c0*/  @UP0 ULDC UR5, c[0x0][0x250] ;  /* 0x0000940000050ab9 */ /* 0x000fd20000000800 */
[----:B------:R-:W-:Y:S01]  /*39d0*/  @P0 FADD.FTZ R50, R50, UR5 ;  /* 0x0000000532320e21 */ /* 0x000fe20008010000 */
[----:B------:R-:W-:-:S13]  /*39e0*/  PLOP3.LUT P0, PT, PT, PT, UP0, 0x80, 0x0 ;  /* 0x000000000000781c */ /* 0x000fda0003f0f008 */
[----:B------:R-:W0:Y:S01]  /*39f0*/  @P0 MUFU.RSQ R50, R50 ;  /* 0x0000003200320308 */ /* 0x000e220000001400 */
[----:B------:R-:W-:-:S13]  /*3a00*/  PLOP3.LUT P0, PT, PT, PT, UP0, 0x80, 0x0 ;  /* 0x000000000000781c */ /* 0x000fda0003f0f008 */
[----:B0-----:R-:W-:Y:S02]  /*3a10*/  @P0 R2UR UR23, R50 ;  /* 0x00000000321702ca */ /* 0x001fe400000e0000 */
[----:B------:R-:W-:Y:S02]  /*3a20*/  CS2R R50, SRZ ;  /* 0x0000000000327805 */ /* 0x000fe4000001ff00 */
[----:B------:R-:W-:-:S04]  /*3a30*/  LOP3.LUT P0, RZ, R3, 0x20000, RZ, 0xc0, !PT ;  /* 0x0002000003ff7812 */ /* 0x000fc8000780c0ff */
[----:B------:R-:W5:Y:S01]  /*3a40*/  @P5 LDG.E R50, desc[UR18][R86.64] ;  /* 0x0000001256325981 */ /* 0x000f62000c1e1900 */
[C---:B------:R-:W-:Y:S02]  /*3a50*/  LOP3.LUT P5, RZ, R3.reuse, 0x1000000, RZ, 0xc0, !PT ;  /* 0x0100000003ff7812 */ /* 0x040fe400078ac0ff */
[----:B------:R-:W-:Y:S01]  /*3a60*/  LOP3.LUT R3, R3, 0xffbfffff, RZ, 0xc0, !PT ;  /* 0xffbfffff03037812 */ /* 0x000fe200078ec0ff */
[----:B------:R0:W5:Y:S05]  /*3a70*/  @P6 LDG.E R51, desc[UR18][R52.64] ;  /* 0x0000001234336981 */ /* 0x00016a000c1e1900 */
[----:B------:R-:W-:-:S04]  /*3a80*/  @P0 LOP3.LUT R3, R3, 0x400000, RZ, 0xfc, !PT ;  /* 0x0040000003030812 */ /* 0x000fc800078efcff */
        /* <DEDUP_REMOVED lines=8> */
[----:B------:R0:W5:Y:S04]  /*3b10*/  @P4 LDG.E R55, desc[UR18][R56.64] ;  /* 0x0000001238374981 */ /* 0x000168000c1e1900 */
[----:B------:R-:W5:Y:S05]  /*3b20*/  @P5 LDG.E R54, desc[UR18][R82.64] ;  /* 0x0000001252365981 */ /* 0x000f6a000c1e1900 */
[----:B------:R-:W5:Y:S01]  /*3b30*/  @P6 LDG.E R72, desc[UR18][R36.64] ;  /* 0x0000001224486981 */ /* 0x000f62000c1e1900 */
[----:B0-----:R-:W-:-:S06]  /*3b40*/  CS2R R56, SRZ ;  /* 0x0000000000387805 */ /* 0x001fcc000001ff00 */
[----:B------:R0:W5:Y:S04]  /*3b50*/  @P3 LDG.E R57, desc[UR18][R60.64] ;  /* 0x000000123c393981 */ /* 0x000168000c1e1900 */
[----:B------:R-:W5:Y:S01]  /*3b60*/  @P4 LDG.E R56, desc[UR18][R80.64] ;  /* 0x0000001250384981 */ /* 0x000f62000c1e1900 */
[----:B0-----:R-:W-:-:S06]  /*3b70*/  CS2R R60, SRZ ;  /* 0x00000000003c7805 */ /* 0x001fcc000001ff00 */
[----:B------:R-:W5:Y:S04]  /*3b80*/  @P2 LDG.E R61, desc[UR18][R78.64] ;  /* 0x000000124e3d2981 */ /* 0x000f68000c1e1900 */
[----:B------:R0:W5:Y:S01]  /*3b90*/  @P3 LDG.E R60, desc[UR18][R62.64] ;  /* 0x000000123e3c3981 */ /* 0x000162000c1e1900 */
[----:B------:R-:W-:Y:S02]  /*3ba0*/  LOP3.LUT P0, RZ, R3, 0x80000, RZ, 0xc0, !PT ;  /* 0x0008000003ff7812 */ /* 0x000fe4000780c0ff */
[----:B0-----:R-:W-:-:S06]  /*3bb0*/  CS2R R62, SRZ ;  /* 0x00000000003e7805 */ /* 0x001fcc000001ff00 */
[----:B------:R0:W5:Y:S04]  /*3bc0*/  @P2 LDG.E R62, desc[UR18][R64.64] ;  /* 0x00000012403e2981 */ /* 0x000168000c1e1900 */
[----:B------:R-:W5:Y:S01]  /*3bd0*/  @P1 LDG.E R63, desc[UR18][R70.64] ;  /* 0x00000012463f1981 */ /* 0x000f62000c1e1900 */
[----:B0-----:R-:W-:-:S06]  /*3be0*/  CS2R R64, SRZ ;  /* 0x0000000000407805 */ /* 0x001fcc000001ff00 */
[----:B------:R0:W5:Y:S04]  /*3bf0*/  @P1 LDG.E R64, desc[UR18][R66.64] ;  /* 0x0000001242401981 */ /* 0x000168000c1e1900 */
[----:B------:R1:W5:Y:S01]  /*3c00*/  @P0 LDG.E R65, desc[UR18][R68.64] ;  /* 0x0000001244410981 */ /* 0x000362000c1e1900 */
[----:B0-----:R-:W-:-:S06]  /*3c10*/  CS2R R66, SRZ ;  /* 0x0000000000427805 */ /* 0x001fcc000001ff00 */
[----:B------:R-:W5:Y:S01]  /*3c20*/  @P0 LDG.E R66, desc[UR18][R58.64] ;  /* 0x000000123a420981 */ /* 0x000f62000c1e1900 */
[C---:B------:R-:W-:Y:S02]  /*3c30*/  LOP3.LUT P0, RZ, R3.reuse, 0x800000, RZ, 0xc0, !PT ;  /* 0x0080000003ff7812 */ /* 0x040fe4000780c0ff */
[----:B-1----:R-:W-:Y:S02]  /*3c40*/  CS2R R68, SRZ ;  /* 0x0000000000447805 */ /* 0x002fe4000001ff00 */
[----:B------:R-:W-:Y:S01]  /*3c50*/  CS2R R70, SRZ ;  /* 0x0000000000467805 */ /* 0x000fe2000001ff00 */
[----:B------:R-:W-:Y:S05]  /*3c60*/  BSSY B0, `(.L_x_1338) ;  /* 0x0000017000007945 */ /* 0x000fea0003800000 */
[----:B------:R-:W5:Y:S04]  /*3c70*/  @P6 LDG.E R71, desc[UR18][R34.64] ;  /* 0x0000001222476981 */ /* 0x000f68000c1e1900 */
[----:B------:R0:W5:Y:S04]  /*3c80*/  @P0 LDG.E R67, desc[UR18][R48.64] ;  /* 0x0000001230430981 */ /* 0x000168000c1e1900 */
[----:B------:R1:W5:Y:S01]  /*3c90*/  @P0 LDG.E R68, desc[UR18][R46.64] ;  /* 0x000000122e440981 */ /* 0x000362000c1e1900 */
[----:B------:R-:W-:-:S13]  /*3ca0*/  LOP3.LUT P0, RZ, R3, 0x400000, RZ, 0xc0, !PT ;  /* 0x0040000003ff7812 */ /* 0x000fda000780c0ff */
[----:B------:R3:W5:Y:S04]  /*3cb0*/  @P0 LDG.E R69, desc[UR18][R38.64] ;  /* 0x0000001226450981 */ /* 0x000768000c1e1900 */
[----:B------:R3:W5:Y:S01]  /*3cc0*/  @P0 LDG.E R70, desc[UR18][R32.64] ;  /* 0x0000001220460981 */ /* 0x000762000c1e1900 */
[----:B------:R-:W-:Y:S02]  /*3cd0*/  ISETP.GT.U32.AND P0, PT, R0, 0x187, PT ;  /* 0x000001870000780c */ /* 0x000fe40003f04070 */
[----:B0-----:R-:W-:Y:S02]  /*3ce0*/  CS2R R48, SRZ ;  /* 0x0000000000307805 */ /* 0x001fe4000001ff00 */
[----:B-1----:R-:W-:Y:S01]  /*3cf0*/  CS2R R46, SRZ ;  /* 0x00000000002e7805 */ /* 0x002fe2000001ff00 */
[----:B--2---:R-:W-:-:S02]  /*3d00*/  HADD2.F32 R34, -RZ, R76.H0_H0 ;  /* 0x2000004cff227230 */ /* 0x004fc40000004100 */
[----:B------:R-:W-:-:S06]  /*3d10*/  HADD2.F32 R35, -RZ, R76.H1_H1 ;  /* 0x3000004cff237230 */ /* 0x000fcc0000004100 */
[----:B---3--:R-:W-:Y:S05]  /*3d20*/  @P0 BRA `(.L_x_1339) ;  /* 0x0000000000280947 */ /* 0x008fea0003800000 */
[----:B------:R-:W-:Y:S01]  /*3d30*/  ISETP.NE.AND P0, PT, RZ, UR21, PT ;  /* 0x00000015ff007c0c */ /* 0x000fe2000bf05270 */
[----:B------:R-:W0:Y:S01]  /*3d40*/  LDC.64 R48, c[0x0][0x238] ;  /* 0x00008e00ff307b82 */ /* 0x000e220000000a00 */
        /* <DEDUP_REMOVED lines=8> */
.L_x_1339:
[----:B------:R-:W-:Y:S05]  /*3dd0*/  BSYNC B0 ;  /* 0x0000000000007941 */ /* 0x000fea0003800000 */
.L_x_1338:
[----:B------:R-:W-:Y:S01]  /*3de0*/  ISETP.NE.AND P0, PT, RZ, UR21, PT ;  /* 0x00000015ff007c0c */ /* 0x000fe2000bf05270 */
[----:B------:R-:W-:Y:S01]  /*3df0*/  FADD.FTZ R34, R34, -UR22 ;  /* 0x8000001622227e21 */ /* 0x000fe20008010000 */
[----:B0-----:R-:W-:Y:S01]  /*3e00*/  FADD.FTZ R32, R35, -UR22 ;  /* 0x8000001623207e21 */ /* 0x001fe20008010000 */
[----:B------:R-:W-:Y:S01]  /*3e10*/  LOP3.LUT R3, R3, 0xffdfffff, RZ, 0xc0, !PT ;  /* 0xffdfffff03037812 */ /* 0x000fe200078ec0ff */
[--C-:B-----5:R-:W-:Y:S02]  /*3e20*/  HADD2.F32 R33, -RZ, R75.reuse.H0_H0 ;  /* 0x2000004bff217230 */ /* 0x120fe40000004100 */
[----:B------:R-:W-:Y:S01]  /*3e30*/  FMUL.FTZ R58, R34, UR23 ;  /* 0x00000017223a7c20 */ /* 0x000fe20008410000 */
[----:B------:R-:W-:Y:S02]  /*3e40*/  HADD2.F32 R35, -RZ, R75.H1_H1 ;  /* 0x3000004bff237230 */ /* 0x000fe40000004100 */
[----:B------:R-:W-:-:S04]  /*3e50*/  FMUL.FTZ R32, R32, UR23 ;  /* 0x0000001720207c20 */ /* 0x000fc80008410000 */
[----:B------:R-:W-:Y:S01]  /*3e60*/  @P0 LOP3.LUT R3, R3, 0x200000, RZ, 0xfc, !PT ;  /* 0x0020000003030812 */ /* 0x000fe200078efcff */
        /* <DEDUP_REMOVED lines=19> */
.L_x_1340:
[----:B------:R-:W-:Y:S01]  /*3fa0*/  FMUL.FTZ R34, R33, R48 ;  /* 0x0000003021227220 */ /* 0x000fe20000410000 */
[--C-:B------:R-:W-:Y:S02]  /*3fb0*/  HADD2.F32 R39, -RZ, R4.reuse.H0_H0 ;  /* 0x20000004ff277230 */ /* 0x100fe40000004100 */
[----:B------:R-:W-:Y:S01]  /*3fc0*/  FMUL.FTZ R38, R35, R49 ;  /* 0x0000003123267220 */ /* 0x000fe20000410000 */
[----:B------:R-:W-:Y:S02]  /*3fd0*/  HADD2.F32 R36, -RZ, R4.H1_H1 ;  /* 0x30000004ff247230 */ /* 0x000fe40000004100 */
[----:B------:R-:W-:Y:S01]  /*3fe0*/  FFMA.FTZ R37, R58, R34, RZ ;  /* 0x000000223a257223 */ /* 0x000fe200000100ff */
[----:B------:R-:W-:Y:S01]  /*3ff0*/  FADD.FTZ R34, RZ, R34 ;  /* 0x00000022ff227221 */ /* 0x000fe20000010000 */
[----:B------:R-:W-:Y:S01]  /*4000*/  FADD.FTZ R39, R39, -UR22 ;  /* 0x8000001627277e21 */ /* 0x000fe20008010000 */
[--C-:B------:R-:W-:Y:S02]  /*4010*/  HADD2.F32 R83, -RZ, R88.reuse.H0_H0 ;  /* 0x20000058ff537230 */ /* 0x100fe40000004100 */
[----:B------:R-:W-:Y:S01]  /*4020*/  FADD.FTZ R36, R36, -UR22 ;  /* 0x8000001624247e21 */ /* 0x000fe20008010000 */
[----:B------:R-:W-:Y:S01]  /*4030*/  FFMA.FTZ R37, R32, R38, R37 ;  /* 0x0000002620257223 */ /* 0x000fe20000010025 */
[----:B------:R-:W-:Y:S01]  /*4040*/  FADD.FTZ R38, R38, R34 ;  /* 0x0000002226267221 */ /* 0x000fe20000010000 */
[----:B------:R-:W-:Y:S01]  /*4050*/  FMUL.FTZ R39, R39, UR23 ;  /* 0x0000001727277c20 */ /* 0x000fe20008410000 */
[----:B------:R-:W-:Y:S01]  /*4060*/  FMUL.FTZ R36, R36, UR23 ;  /* 0x0000001724247c20 */ /* 0x000fe20008410000 */
        /* <DEDUP_REMOVED lines=21> */
.L_x_1341:
[----:B------:R-:W-:Y:S01]  /*41c0*/  FADD.FTZ R78, RZ, R33 ;  /* 0x00000021ff4e7221 */ /* 0x000fe20000010000 */
[----:B------:R-:W-:Y:S01]  /*41d0*/  FMUL.FTZ R59, R83, R48 ;  /* 0x00000030533b7220 */ /* 0x000fe20000410000 */
[----:B------:R-:W-:Y:S01]  /*41e0*/  FFMA.FTZ R33, R39, R83, R58 ;  /* 0x0000005327217223 */ /* 0x000fe2000001003a */
[----:B------:R-:W-:Y:S01]  /*41f0*/  FADD.FTZ R81, RZ, R35 ;  /* 0x00000023ff517221 */ /* 0x000fe20000010000 */
[----:B------:R-:W-:Y:S01]  /*4200*/  FADD.FTZ R83, R78, R83 ;  /* 0x000000534e537221 */ /* 0x000fe20000010000 */
[----:B------:R-:W-:Y:S01]  /*4210*/  FFMA.FTZ R78, R32, R35, RZ ;  /* 0x00000023204e7223 */ /* 0x000fe200000100ff */
[--C-:B------:R-:W-:Y:S02]  /*4220*/  HADD2.F32 R32, -RZ, R5.reuse.H0_H0 ;  /* 0x20000005ff207230 */ /* 0x100fe40000004100 */
[----:B------:R-:W-:Y:S01]  /*4230*/  FADD.FTZ R81, R81, R34 ;  /* 0x0000002251517221 */ /* 0x000fe20000010000 */
[----:B------:R-:W-:Y:S02]  /*4240*/  HADD2.F32 R35, -RZ, R5.H1_H1 ;  /* 0x30000005ff237230 */ /* 0x000fe40000004100 */
[----:B------:R-:W-:Y:S01]  /*4250*/  FFMA.FTZ R78, R36, R34, R78 ;  /* 0x00000022244e7223 */ /* 0x000fe2000001004e */
[----:B------:R-:W-:Y:S01]  /*4260*/  FFMA.FTZ R37, R39, R59, R37 ;  /* 0x0000003b27257223 */ /* 0x000fe20000010025 */
[----:B------:R-:W-:Y:S01]  /*4270*/  FMUL.FTZ R34, R34, R49 ;  /* 0x0000003122227220 */ /* 0x000fe20000410000 */
[----:B------:R-:W-:Y:S01]  /*4280*/  FADD.FTZ R32, R32, -UR22 ;  /* 0x8000001620207e21 */ /* 0x000fe20008010000 */
[----:B------:R-:W-:Y:S01]  /*4290*/  FADD.FTZ R38, R38, R59 ;  /* 0x0000003b26267221 */ /* 0x000fe20000010000 */
[----:B------:R-:W-:Y:S01]  /*42a0*/  FADD.FTZ R35, R35, -UR22 ;  /* 0x8000001623237e21 */ /* 0x000fe20008010000 */
[----:B------:R-:W-:Y:S01]  /*42b0*/  FFMA.FTZ R36, R36, R34, R37 ;  /* 0x0000002224247223 */ /* 0x000fe20000010025 */
[----:B------:R-:W-:Y:S01]  /*42c0*/  FMUL.FTZ R37, R32, UR23 ;  /* 0x0000001720257c20 */ /* 0x000fe20008410000 */
[----:B------:R-:W-:Y:S01]  /*42d0*/  FADD.FTZ R34, R34, R38 ;  /* 0x0000002622227221 */ /* 0x000fe20000010000 */
[----:B------:R-:W-:-:S02]  /*42e0*/  HADD2.F32 R39, -RZ, R92.H0_H0 ;  /* 0x2000005cff277230 */ /* 0x000fc40000004100 */
[----:B------:R-:W-:Y:S01]  /*42f0*/  FMUL.FTZ R35, R35, UR23 ;  /* 0x0000001723237c20 */ /* 0x000fe20008410000 */
        /* <DEDUP_REMOVED lines=20> */
.L_x_1342:
[----:B------:R-:W-:Y:S01]  /*4440*/  FMUL.FTZ R38, R39, R48 ;  /* 0x0000003027267220 */ /* 0x000fe20000410000 */
[----:B------:R-:W-:Y:S01]  /*4450*/  FADD.FTZ R81, R81, R32 ;  /* 0x0000002051517221 */ /* 0x000fe20000010000 */
[----:B------:R-:W-:Y:S01]  /*4460*/  FFMA.FTZ R78, R35, R32, R78 ;  /* 0x00000020234e7223 */ /* 0x000fe2000001004e */
[C---:B------:R-:W-:Y:S01]  /*4470*/  FFMA.FTZ R33, R37.reuse, R39, R33 ;  /* 0x0000002725217223 */ /* 0x040fe20000010021 */
[----:B------:R-:W-:Y:S01]  /*4480*/  FFMA.FTZ R36, R37, R38, R36 ;  /* 0x0000002625247223 */ /* 0x000fe20000010024 */
[----:B------:R-:W-:Y:S01]  /*4490*/  FADD.FTZ R38, R34, R38 ;  /* 0x0000002622267221 */ /* 0x000fe20000010000 */
[--C-:B------:R-:W-:Y:S02]  /*44a0*/  HADD2.F32 R34, -RZ, R6.reuse.H0_H0 ;  /* 0x20000006ff227230 */ /* 0x100fe40000004100 */
[----:B------:R-:W-:Y:S01]  /*44b0*/  FMUL.FTZ R32, R32, R49 ;  /* 0x0000003120207220 */ /* 0x000fe20000410000 */
[----:B------:R-:W-:Y:S02]  /*44c0*/  HADD2.F32 R37, -RZ, R6.H1_H1 ;  /* 0x30000006ff257230 */ /* 0x000fe40000004100 */
[----:B------:R-:W-:Y:S01]  /*44d0*/  FADD.FTZ R83, R83, R39 ;  /* 0x0000002753537221 */ /* 0x000fe20000010000 */
[----:B------:R-:W-:-:S02]  /*44e0*/  HADD2.F32 R39, -RZ, R94.H0_H0 ;  /* 0x2000005eff277230 */ /* 0x000fc40000004100 */
[----:B------:R-:W-:Y:S01]  /*44f0*/  FFMA.FTZ R35, R35, R32, R36 ;  /* 0x0000002023237223 */ /* 0x000fe20000010024 */
[----:B------:R-:W-:Y:S01]  /*4500*/  FADD.FTZ R36, R34, -UR22 ;  /* 0x8000001622247e21 */ /* 0x000fe20008010000 */
[----:B------:R-:W-:Y:S01]  /*4510*/  FADD.FTZ R58, R37, -UR22 ;  /* 0x80000016253a7e21 */ /* 0x000fe20008010000 */
[----:B------:R-:W-:Y:S01]  /*4520*/  FADD.FTZ R34, R32, R38 ;  /* 0x0000002620227221 */ /* 0x000fe20000010000 */
[----:B------:R-:W-:Y:S02]  /*4530*/  HADD2.F32 R32, -RZ, R94.H1_H1 ;  /* 0x3000005eff207230 */ /* 0x000fe40000004100 */
[----:B------:R-:W-:Y:S01]  /*4540*/  FMUL.FTZ R37, R36, UR23 ;  /* 0x0000001724257c20 */ /* 0x000fe20008410000 */
        /* <DEDUP_REMOVED lines=20> */
.L_x_1343:
        /* <DEDUP_REMOVED lines=37> */
.L_x_1344:
        /* <DEDUP_REMOVED lines=37> */
.L_x_1345:
        /* <DEDUP_REMOVED lines=37> */
.L_x_1346:
        /* <DEDUP_REMOVED lines=37> */
.L_x_1347:
        /* <DEDUP_REMOVED lines=37> */
.L_x_1348:
        /* <DEDUP_REMOVED lines=37> */
.L_x_1349:
        /* <DEDUP_REMOVED lines=37> */
.L_x_1350:
        /* <DEDUP_REMOVED lines=37> */
.L_x_1351:
        /* <DEDUP_REMOVED lines=37> */
.L_x_1352:
        /* <DEDUP_REMOVED lines=37> */
.L_x_1353:
        /* <DEDUP_REMOVED lines=37> */
.L_x_1354:
        /* <DEDUP_REMOVED lines=37> */
.L_x_1355:
        /* <DEDUP_REMOVED lines=37> */
.L_x_1356:
        /* <DEDUP_REMOVED lines=37> */
.L_x_1357:
        /* <DEDUP_REMOVED lines=37> */
.L_x_1358:
        /* <DEDUP_REMOVED lines=37> */
.L_x_1359:
        /* <DEDUP_REMOVED lines=37> */
.L_x_1360:
        /* <DEDUP_REMOVED lines=37> */
.L_x_1361:
        /* <DEDUP_REMOVED lines=37> */
.L_x_1362:
        /* <DEDUP_REMOVED lines=37> */
.L_x_1363:
        /* <DEDUP_REMOVED lines=37> */
.L_x_1364:
        /* <DEDUP_REMOVED lines=37> */
.L_x_1365:
        /* <DEDUP_REMOVED lines=37> */
.L_x_1366:
        /* <DEDUP_REMOVED lines=37> */
.L_x_1367:
[----:B------:R-:W-:Y:S01]  /*7e10*/  FMUL.FTZ R38, R39, R48 ;  /* 0x0000003027267220 */ /* 0x000fe20000410000 */
[----:B------:R-:W-:Y:S01]  /*7e20*/  FFMA.FTZ R33, R37, R39, R33 ;  /* 0x0000002725217223 */ /* 0x000fe20000010021 */
[----:B------:R-:W-:Y:S01]  /*7e30*/  FADD.FTZ R81, R81, R32 ;  /* 0x0000002051517221 */ /* 0x000fe20000010000 */
[----:B------:R-:W-:Y:S01]  /*7e40*/  FFMA.FTZ R78, R36, R32, R78 ;  /* 0x00000020244e7223 */ /* 0x000fe2000001004e */
[----:B------:R-:W-:Y:S01]  /*7e50*/  FFMA.FTZ R35, R37, R38, R35 ;  /* 0x0000002625237223 */ /* 0x000fe20000010023 */
[----:B------:R-:W-:Y:S01]  /*7e60*/  FADD.FTZ R38, R34, R38 ;  /* 0x0000002622267221 */ /* 0x000fe20000010000 */
[--C-:B------:R-:W-:Y:S02]  /*7e70*/  HADD2.F32 R34, -RZ, R21.reuse.H0_H0 ;  /* 0x20000015ff227230 */ /* 0x100fe40000004100 */
[----:B------:R-:W-:Y:S01]  /*7e80*/  FMUL.FTZ R32, R32, R49 ;  /* 0x0000003120207220 */ /* 0x000fe20000410000 */
[----:B------:R-:W-:Y:S02]  /*7e90*/  HADD2.F32 R37, -RZ, R21.H1_H1 ;  /* 0x30000015ff257230 */ /* 0x000fe40000004100 */
[----:B------:R-:W-:Y:S01]  /*7ea0*/  FADD.FTZ R83, R83, R39 ;  /* 0x0000002753537221 */ /* 0x000fe20000010000 */
[----:B------:R-:W-:-:S02]  /*7eb0*/  HADD2.F32 R39, -RZ, R22.H0_H0 ;  /* 0x20000016ff277230 */ /* 0x000fc40000004100 */
[----:B------:R-:W-:Y:S01]  /*7ec0*/  FADD.FTZ R34, R34, -UR22 ;  /* 0x8000001622227e21 */ /* 0x000fe20008010000 */
[----:B------:R-:W-:Y:S01]  /*7ed0*/  FFMA.FTZ R36, R36, R32, R35 ;  /* 0x0000002024247223 */ /* 0x000fe20000010023 */
[----:B------:R-:W-:Y:S01]  /*7ee0*/  FADD.FTZ R58, R37, -UR22 ;  /* 0x80000016253a7e21 */ /* 0x000fe20008010000 */
[----:B------:R-:W-:Y:S01]  /*7ef0*/  FADD.FTZ R35, R32, R38 ;  /* 0x0000002620237221 */ /* 0x000fe20000010000 */
[----:B------:R-:W-:Y:S01]  /*7f00*/  FMUL.FTZ R37, R34, UR23 ;  /* 0x0000001722257c20 */ /* 0x000fe20008410000 */
[----:B------:R-:W-:Y:S02]  /*7f10*/  HADD2.F32 R34, -RZ, R22.H1_H1 ;  /* 0x30000016ff227230 */ /* 0x000fe40000004100 */
        /* <DEDUP_REMOVED lines=20> */
.L_x_1368:
        /* <DEDUP_REMOVED lines=10> */
[----:B------:R-:W-:Y:S01]  /*8100*/  FFMA.FTZ R36, R32, R34, R36 ;  /* 0x0000002220247223 */ /* 0x000fe20000010024 */
[----:B------:R-:W-:Y:S01]  /*8110*/  FADD.FTZ R35, R35, -UR22 ;  /* 0x8000001623237e21 */ /* 0x000fe20008010000 */
[----:B------:R-:W-:Y:S01]  /*8120*/  FADD.FTZ R32, R37, -UR22 ;  /* 0x8000001625207e21 */ /* 0x000fe20008010000 */
[----:B------:R-:W-:Y:S01]  /*8130*/  FADD.FTZ R34, R34, R38 ;  /* 0x0000002622227221 */ /* 0x000fe20000010000 */
[----:B------:R-:W-:-:S02]  /*8140*/  HADD2.F32 R38, -RZ, R25.H0_H0 ;  /* 0x20000019ff267230 */ /* 0x000fc40000004100 */
[----:B------:R-:W-:Y:S01]  /*8150*/  FMUL.FTZ R84, R35, UR23 ;  /* 0x0000001723547c20 */ /* 0x000fe20008410000 */
        /* <DEDUP_REMOVED lines=21> */
.L_x_1369:
[----:B------:R-:W-:Y:S01]  /*82b0*/  FMUL.FTZ R35, R38, R48 ;  /* 0x0000003026237220 */ /* 0x000fe20000410000 */
[--C-:B------:R-:W-:Y:S02]  /*82c0*/  HADD2.F32 R80, -RZ, R27.reuse.H0_H0 ;  /* 0x2000001bff507230 */ /* 0x100fe40000004100 */
[----:B------:R-:W-:Y:S01]  /*82d0*/  FFMA.FTZ R78, R32, R37, R78 ;  /* 0x00000025204e7223 */ /* 0x000fe2000001004e */
[----:B------:R-:W-:Y:S02]  /*82e0*/  HADD2.F32 R82, -RZ, R27.H1_H1 ;  /* 0x3000001bff527230 */ /* 0x000fe40000004100 */
[----:B------:R-:W-:Y:S01]  /*82f0*/  FFMA.FTZ R36, R84, R35, R36 ;  /* 0x0000002354247223 */ /* 0x000fe20000010024 */
[----:B------:R-:W-:Y:S01]  /*8300*/  FADD.FTZ R34, R34, R35 ;  /* 0x0000002322227221 */ /* 0x000fe20000010000 */
[----:B------:R-:W-:Y:S01]  /*8310*/  FMUL.FTZ R35, R37, R49 ;  /* 0x0000003125237220 */ /* 0x000fe20000410000 */
[----:B------:R-:W-:Y:S01]  /*8320*/  FADD.FTZ R80, R80, -UR22 ;  /* 0x8000001650507e21 */ /* 0x000fe20008010000 */
[----:B------:R-:W-:Y:S01]  /*8330*/  FADD.FTZ R82, R82, -UR22 ;  /* 0x8000001652527e21 */ /* 0x000fe20008010000 */
[----:B------:R-:W-:Y:S01]  /*8340*/  FADD.FTZ R81, R81, R37 ;  /* 0x0000002551517221 */ /* 0x000fe20000010000 */
[----:B------:R-:W-:Y:S01]  /*8350*/  FFMA.FTZ R32, R32, R35, R36 ;  /* 0x0000002320207223 */ /* 0x000fe20000010024 */
[----:B------:R-:W-:Y:S01]  /*8360*/  FADD.FTZ R34, R35, R34 ;  /* 0x0000002223227221 */ /* 0x000fe20000010000 */
[----:B------:R-:W-:Y:S01]  /*8370*/  FMUL.FTZ R80, R80, UR23 ;  /* 0x0000001750507c20 */ /* 0x000fe20008410000 */
[----:B------:R-:W-:Y:S01]  /*8380*/  FMUL.FTZ R82, R82, UR23 ;  /* 0x0000001752527c20 */ /* 0x000fe20008410000 */
[----:B------:R-:W-:-:S02]  /*8390*/  HADD2.F32 R36, -RZ, R28.H0_H0 ;  /* 0x2000001cff247230 */ /* 0x000fc40000004100 */
        /* <DEDUP_REMOVED lines=20> */
.L_x_1370:
[----:B------:R-:W-:Y:S01]  /*84e0*/  FMUL.FTZ R35, R36, R48 ;  /* 0x0000003024237220 */ /* 0x000fe20000410000 */
[----:B------:R-:W-:Y:S01]  /*84f0*/  FMUL.FTZ R59, R37, R49 ;  /* 0x00000031253b7220 */ /* 0x000fe20000410000 */
[--C-:B------:R-:W-:Y:S02]  /*8500*/  HADD2.F32 R39, -RZ, R40.reuse.H1_H1 ;  /* 0x30000028ff277230 */ /* 0x100fe40000004100 */
[----:B------:R-:W-:Y:S01]  /*8510*/  FFMA.FTZ R32, R80, R35, R32 ;  /* 0x0000002350207223 */ /* 0x000fe20000010020 */
[----:B------:R-:W-:Y:S01]  /*8520*/  FADD.FTZ R34, R34, R35 ;  /* 0x0000002322227221 */ /* 0x000fe20000010000 */
[----:B------:R-:W-:Y:S02]  /*8530*/  HADD2.F32 R35, -RZ, R41.H1_H1 ;  /* 0x30000029ff237230 */ /* 0x000fe40000004100 */
[----:B------:R-:W-:Y:S01]  /*8540*/  FADD.FTZ R39, R39, -UR22 ;  /* 0x8000001627277e21 */ /* 0x000fe20008010000 */
[----:B------:R-:W-:Y:S01]  /*8550*/  FFMA.FTZ R58, R82, R59, R32 ;  /* 0x0000003b523a7223 */ /* 0x000fe20000010020 */
[----:B------:R-:W-:-:S02]  /*8560*/  HADD2.F32 R32, -RZ, R40.H0_H0 ;  /* 0x20000028ff207230 */ /* 0x000fc40000004100 */
[----:B------:R-:W-:Y:S01]  /*8570*/  FADD.FTZ R59, R59, R34 ;  /* 0x000000223b3b7221 */ /* 0x000fe20000010000 */
[----:B------:R-:W-:Y:S01]  /*8580*/  FMUL.FTZ R39, R39, UR23 ;  /* 0x0000001727277c20 */ /* 0x000fe20008410000 */
[----:B------:R-:W-:Y:S02]  /*8590*/  HADD2.F32 R34, -RZ, R41.H0_H0 ;  /* 0x20000029ff227230 */ /* 0x000fe40000004100 */
[----:B------:R-:W-:-:S04]  /*85a0*/  FADD.FTZ R32, R32, -UR22 ;  /* 0x8000001620207e21 */ /* 0x000fc80008010000 */
        /* <DEDUP_REMOVED lines=20> */
.L_x_1371:
[----:B------:R-:W-:Y:S01]  /*86f0*/  MOV R79, 0xffffffe0 ;  /* 0xffffffe0004f7802 */ /* 0x000fe20000000f00 */
[----:B------:R-:W-:Y:S01]  /*8700*/  FMUL.FTZ R85, R34, R48 ;  /* 0x0000003022557220 */ /* 0x000fe20000410000 */
[----:B------:R-:W-:Y:S01]  /*8710*/  ISETP.GT.AND P0, PT, R0, 0x17f, PT ;  /* 0x0000017f0000780c */ /* 0x000fe20003f04270 */
[----:B------:R-:W-:Y:S01]  /*8720*/  FFMA.FTZ R33, R84, R38, R33 ;  /* 0x0000002654217223 */ /* 0x000fe20000010021 */
[----:B------:R-:W-:Y:S01]  /*8730*/  FADD.FTZ R83, R83, R38 ;  /* 0x0000002653537221 */ /* 0x000fe20000010000 */
[----:B------:R-:W-:Y:S02]  /*8740*/  IMAD R79, R99, R79, 0x187 ;  /* 0x00000187634f7424 */ /* 0x000fe400078e024f */
[----:B------:R-:W-:Y:S01]  /*8750*/  FFMA.FTZ R58, R32, R85, R58 ;  /* 0x00000055203a7223 */ /* 0x000fe2000001003a */
[----:B------:R-:W-:Y:S01]  /*8760*/  FADD.FTZ R59, R59, R85 ;  /* 0x000000553b3b7221 */ /* 0x000fe20000010000 */
[----:B------:R-:W-:Y:S01]  /*8770*/  FMUL.FTZ R85, R35, R49 ;  /* 0x0000003123557220 */ /* 0x000fe20000410000 */
[----:B------:R-:W-:Y:S01]  /*8780*/  FFMA.FTZ R78, R82, R37, R78 ;  /* 0x00000025524e7223 */ /* 0x000fe2000001004e */
[----:B------:R-:W-:Y:S01]  /*8790*/  SEL R79, R79, 0x1f, P0 ;  /* 0x0000001f4f4f7807 */ /* 0x000fe20000000000 */
[----:B------:R-:W-:Y:S01]  /*87a0*/  FFMA.FTZ R80, R80, R36, R33 ;  /* 0x0000002450507223 */ /* 0x000fe20000010021 */
[----:B------:R-:W-:Y:S01]  /*87b0*/  FADD.FTZ R59, R85, R59 ;  /* 0x0000003b553b7221 */ /* 0x000fe20000010000 */
[----:B------:R-:W-:Y:S01]  /*87c0*/  FFMA.FTZ R58, R39, R85, R58 ;  /* 0x00000055273a7223 */ /* 0x000fe2000001003a */
[----:B------:R-:W-:Y:S01]  /*87d0*/  ISETP.GE.AND P0, PT, R124, R79, PT ;  /* 0x0000004f7c00720c */ /* 0x000fe20003f06270 */
[----:B------:R-:W-:Y:S01]  /*87e0*/  FADD.FTZ R83, R83, R36 ;  /* 0x0000002453537221 */ /* 0x000fe20000010000 */
[----:B------:R-:W-:Y:S01]  /*87f0*/  MOV R36, 0x400 ;  /* 0x0000040000247802 */ /* 0x000fe20000000f00 */
[----:B------:R-:W0:Y:S01]  /*8800*/  SHFL.DOWN PT, R85, R59, 0x1, R79 ;  /* 0x082000003b557989 */ /* 0x000e2200000e004f */
[----:B------:R-:W-:Y:S01]  /*8810*/  FFMA.FTZ R33, R39, R35, R78 ;  /* 0x0000002327217223 */ /* 0x000fe2000001004e */
[----:B------:R-:W-:Y:S01]  /*8820*/  FADD.FTZ R81, R81, R37 ;  /* 0x0000002551517221 */ /* 0x000fe20000010000 */
[----:B------:R-:W-:Y:S01]  /*8830*/  IADD3 R78, R36, 0x90, RZ ;  /* 0x00000090244e7810 */ /* 0x000fe20007ffe0ff */
[----:B------:R-:W-:Y:S01]  /*8840*/  FFMA.FTZ R32, R32, R34, R80 ;  /* 0x0000002220207223 */ /* 0x000fe20000010050 */
[----:B------:R-:W-:Y:S01]  /*8850*/  FADD.FTZ R34, R83, R34 ;  /* 0x0000002253227221 */ /* 0x000fe20000010000 */
[----:B------:R-:W-:Y:S01]  /*8860*/  FADD.FTZ R35, R81, R35 ;  /* 0x0000002351237221 */ /* 0x000fe20000010000 */
[----:B------:R-:W-:Y:S03]  /*8870*/  BSSY B0, `(.L_x_1372) ;  /* 0x0000047000007945 */ /* 0x000fe60003800000 */
        /* <DEDUP_REMOVED lines=23> */
[----:B------:R-:W0:Y:S04]  /*89f0*/  SHFL.DOWN PT, R85, R58, 0x10, R79 ;  /* 0x0a0000003a557989 */ /* 0x000e2800000e004f */
[----:B------:R-:W1:Y:S07]  /*8a00*/  SHFL.DOWN PT, R79, R59, 0x10, R79 ;  /* 0x0a0000003b4f7989 */ /* 0x000e6e00000e004f */
[----:B0-----:R-:W-:Y:S01]  /*8a10*/  @!P0 FADD.FTZ R58, R58, R85 ;  /* 0x000000553a3a8221 */ /* 0x001fe20000010000 */
[----:B-1----:R-:W-:Y:S01]  /*8a20*/  @!P0 FADD.FTZ R59, R59, R79 ;  /* 0x0000004f3b3b8221 */ /* 0x002fe20000010000 */
[----:B------:R-:W-:Y:S01]  /*8a30*/  ISETP.NE.AND P0, PT, R124, RZ, PT ;  /* 0x000000ff7c00720c */ /* 0x000fe20003f05270 */
[----:B------:R-:W0:Y:S02]  /*8a40*/  S2R R79, SR_CgaCtaId ;  /* 0x00000000004f7919 */ /* 0x000e240000008800 */
[----:B0-----:R-:W-:-:S10]  /*8a50*/  LEA R78, R79, R78, 0x18 ;  /* 0x0000004e4f4e7211 */ /* 0x001fd400078ec0ff */
[----:B------:R-:W-:Y:S02]  /*8a60*/  @!P0 LEA R37, R79, R36, 0x18 ;  /* 0x000000244f258211 */ /* 0x000fe400078ec0ff */
[----:B------:R-:W-:Y:S02]  /*8a70*/  LEA R78, R0, R78, 0x4 ;  /* 0x0000004e004e7211 */ /* 0x000fe400078e20ff */
[----:B------:R-:W-:-:S03]  /*8a80*/  @!P0 LEA R37, R99, R37, 0x3 ;  /* 0x0000002563258211 */ /* 0x000fc600078e18ff */
[----:B------:R0:W-:Y:S04]  /*8a90*/  STS.128 [R78], R32 ;  /* 0x000000204e007388 */ /* 0x0001e80000000c00 */
[----:B------:R0:W-:Y:S01]  /*8aa0*/  @!P0 STS.64 [R37+0x10], R58 ;  /* 0x0000103a25008388 */ /* 0x0001e20000000a00 */
[----:B------:R-:W-:Y:S01]  /*8ab0*/  BAR.SYNC.DEFER_BLOCKING 0x0 ;  /* 0x0000000000007b1d */ /* 0x000fe20000010000 */
[----:B------:R-:W-:-:S13]  /*8ac0*/  ISETP.NE.AND P0, PT, R0, RZ, PT ;  /* 0x000000ff0000720c */ /* 0x000fda0003f05270 */
[----:B0-----:R-:W-:Y:S05]  /*8ad0*/  @P0 BRA `(.L_x_1373) ;  /* 0x0000000000800947 */ /* 0x001fea0003800000 */
[----:B------:R-:W-:-:S05]  /*8ae0*/  LEA R79, R79, R36, 0x18 ;  /* 0x000000244f4f7211 */ /* 0x000fca00078ec0ff */
[----:B------:R-:W0:Y:S02]  /*8af0*/  LDS.64 R36, [R79+0x18] ;  /* 0x000018004f247984 */ /* 0x000e240000000a00 */
[----:B0-----:R-:W-:Y:S01]  /*8b00*/  FADD.FTZ R58, R58, R36 ;  /* 0x000000243a3a7221 */ /* 0x001fe20000010000 */
[----:B------:R-:W-:Y:S02]  /*8b10*/  FADD.FTZ R59, R59, R37 ;  /* 0x000000253b3b7221 */ /* 0x000fe40000010000 */
[----:B------:R-:W0:Y:S02]  /*8b20*/  LDS.128 R36, [R79+0x20] ;  /* 0x000020004f247984 */ /* 0x000e240000000c00 */
[----:B0-----:R-:W-:Y:S01]  /*8b30*/  FADD.FTZ R58, R58, R36 ;  /* 0x000000243a3a7221 */ /* 0x001fe20000010000 */
[----:B------:R-:W-:-:S03]  /*8b40*/  FADD.FTZ R59, R59, R37 ;  /* 0x000000253b3b7221 */ /* 0x000fc60000010000 */
[----:B------:R-:W-:Y:S01]  /*8b50*/  FADD.FTZ R58, R58, R38 ;  /* 0x000000263a3a7221 */ /* 0x000fe20000010000 */
        /* <DEDUP_REMOVED lines=18> */
[----:B------:R-:W-:Y:S02]  /*8c80*/  FADD.FTZ R37, R59, R37 ;  /* 0x000000253b257221 */ /* 0x000fe40000010000 */
[----:B------:R-:W0:Y:S01]  /*8c90*/  LDS.64 R58, [R79+0x70] ;  /* 0x000070004f3a7984 */ /* 0x000e220000000a00 */
[----:B------:R-:W-:Y:S01]  /*8ca0*/  FADD.FTZ R36, R36, R38 ;  /* 0x0000002624247221 */ /* 0x000fe20000010000 */
[----:B------:R-:W-:-:S03]  /*8cb0*/  FADD.FTZ R37, R37, R39 ;  /* 0x0000002725257221 */ /* 0x000fc60000010000 */
[----:B0-----:R-:W-:Y:S01]  /*8cc0*/  FADD.FTZ R58, R36, R58 ;  /* 0x0000003a243a7221 */ /* 0x001fe20000010000 */
[----:B------:R-:W-:-:S07]  /*8cd0*/  FADD.FTZ R59, R37, R59 ;  /* 0x0000003b253b7221 */ /* 0x000fce0000010000 */
.L_x_1373:
[----:B------:R-:W-:Y:S05]  /*8ce0*/  BSYNC B0 ;  /* 0x0000000000007941 */ /* 0x000fea0003800000 */
.L_x_1372:
        /* <DEDUP_REMOVED lines=11> */
[----:B------:R-:W0:Y:S02]  /*8da0*/  LDS.128 R32, [R78+0x620] ;  /* 0x000620004e207984 */ /* 0x000e240000000c00 */
[----:B0-----:R-:W-:Y:S01]  /*8db0*/  FADD.FTZ R36, R36, R32 ;  /* 0x0000002024247221 */ /* 0x001fe20000010000 */
[----:B------:R-:W-:Y:S01]  /*8dc0*/  FADD.FTZ R37, R37, R33 ;  /* 0x0000002125257221 */ /* 0x000fe20000010000 */
[----:B------:R-:W-:Y:S01]  /*8dd0*/  FADD.FTZ R38, R38, R34 ;  /* 0x0000002226267221 */ /* 0x000fe20000010000 */
[----:B------:R-:W-:-:S02]  /*8de0*/  FADD.FTZ R39, R39, R35 ;  /* 0x0000002327277221 */ /* 0x000fc40000010000 */
        /* <DEDUP_REMOVED lines=24> */
[----:B------:R-:W-:-:S07]  /*8f70*/  FADD.FTZ R35, R39, R35 ;  /* 0x0000002327237221 */ /* 0x000fce0000010000 */
.L_x_1375:
[----:B------:R-:W-:Y:S05]  /*8f80*/  BSYNC B0 ;  /* 0x0000000000007941 */ /* 0x000fea0003800000 */
.L_x_1374:
[----:B------:R-:W0:Y:S01]  /*8f90*/  LDC.64 R36, c[0x0][0x268] ;  /* 0x00009a00ff247b82 */ /* 0x000e220000000a00 */
[----:B------:R-:W-:Y:S01]  /*8fa0*/  MOV R38, UR14 ;  /* 0x0000000e00267c02 */ /* 0x000fe20008000f00 */
[----:B------:R-:W-:Y:S01]  /*8fb0*/  ULDC UR15, c[0x0][0xc] ;  /* 0x00000300000f7ab9 */ /* 0x000fe20000000800 */
[----:B------:R-:W-:Y:S03]  /*8fc0*/  BSSY B0, `(.L_x_1376) ;  /* 0x0000011000007945 */ /* 0x000fe60003800000 */
[----:B------:R-:W-:-:S04]  /*8fd0*/  IMAD R38, R38, 0x31, R0 ;  /* 0x0000003126267824 */ /* 0x000fc800078e0200 */
[----:B0-----:R-:W-:Y:S01]  /*8fe0*/  IMAD.WIDE R36, R38, 0x4, R36 ;  /* 0x0000000426247825 */ /* 0x001fe200078e0224 */
[----:B------:R-:W-:Y:S06]  /*8ff0*/  @P6 BRA `(.L_x_1377) ;  /* 0x0000000000346947 */ /* 0x000fec0003800000 */
[----:B------:R-:W-:Y:S01]  /*9000*/  MOV R38, UR8 ;  /* 0x0000000800267c02 */ /* 0x000fe20008000f00 */
[----:B------:R-:W-:Y:S03]  /*9010*/  REDG.E.ADD.F32.FTZ.RN.STRONG.GPU desc[UR18][R36.64], R32 ;  /* 0x00000020240079a6 */ /* 0x000fe6000c10f392 */
[----:B------:R-:W-:-:S04]  /*9020*/  LEA R38, P6, R38, R36, 0x2 ;  /* 0x0000002426267211 */ /* 0x000fc800078c10ff */
[----:B------:R-:W-:-:S05]  /*9030*/  IADD3.X R39, R37, UR10, RZ, P6, !PT ;  /* 0x0000000a25277c10 */ /* 0x000fca000b7fe4ff */
[----:B------:R0:W-:Y:S02]  /*9040*/  REDG.E.ADD.F32.FTZ.RN.STRONG.GPU desc[UR18][R38.64], R33 ;  /* 0x00000021260079a6 */ /* 0x0001e4000c10f392 */
[----:B0-----:R-:W0:Y:S02]  /*9050*/  LDC.64 R32, c[0x0][0x288] ;  /* 0x0000a200ff207b82 */ /* 0x001e240000000a00 */
[----:B0-----:R-:W-:-:S04]  /*9060*/  LEA R38, P6, R32, R36, 0x2 ;  /* 0x0000002420267211 */ /* 0x001fc800078c10ff */
[----:B------:R-:W-:Y:S02]  /*9070*/  LEA.HI.X R39, R32, R37, R33, 0x2, P6 ;  /* 0x0000002520277211 */ /* 0x000fe400030f1421 */
[----:B------:R-:W-:-:S03]  /*9080*/  MOV R32, UR9 ;  /* 0x0000000900207c02 */ /* 0x000fc60008000f00 */
[----:B------:R0:W-:Y:S01]  /*9090*/  REDG.E.ADD.F32.FTZ.RN.STRONG.GPU desc[UR18][R38.64], R34 ;  /* 0x00000022260079a6 */ /* 0x0001e2000c10f392 */
[----:B------:R-:W-:-:S04]  /*90a0*/  LEA R32, P6, R32, R36, 0x2 ;  /* 0x0000002420207211 */ /* 0x000fc800078c10ff */
[----:B------:R-:W-:-:S05]  /*90b0*/  IADD3.X R33, R37, UR11, RZ, P6, !PT ;  /* 0x0000000b25217c10 */ /* 0x000fca000b7fe4ff */
[----:B------:R0:W-:Y:S04]  /*90c0*/  REDG.E.ADD.F32.FTZ.RN.STRONG.GPU desc[UR18][R32.64], R35 ;  /* 0x00000023200079a6 */ /* 0x0001e8000c10f392 */
.L_x_1377:
[----:B------:R-:W-:Y:S05]  /*90d0*/  BSYNC B0 ;  /* 0x0000000000007941 */ /* 0x000fea0003800000 */
.L_x_1376:
[----:B------:R-:W-:-:S06]  /*90e0*/  UISETP.GE.U32.AND UP0, UPT, UR15, 0x2, UPT ;  /* 0x000000020f00788c */ /* 0x000fcc000bf06070 */
[----:B------:R-:W-:-:S13]  /*90f0*/  PLOP3.LUT P6, PT, PT, PT, UP0, 0x40, 0x0 ;  /* 0x000000000000781c */ /* 0x000fda0003fce808 */
[----:B------:R-:W-:Y:S05]  /*9100*/  @P6 BRA `(.L_x_1378) ;  /* 0x0000001800646947 */ /* 0x000fea0003800000 */
[----:B------:R-:W1:Y:S01]  /*9110*/  S2UR UR13, SR_CTAID.Y ;  /* 0x00000000000d79c3 */ /* 0x000e620000002600 */
[----:B------:R-:W-:Y:S01]  /*9120*/  ULOP3.LUT UR5, UR4, 0x1, URZ, 0xc0, !UPT ;  /* 0x0000000104057892 */ /* 0x000fe2000f8ec03f */
[----:B------:R-:W-:Y:S01]  /*9130*/  ULDC UR14, c[0x0][0x10] ;  /* 0x00000400000e7ab9 */ /* 0x000fe20000000800 */
[----:B------:R-:W-:Y:S02]  /*9140*/  ULDC.64 UR16, c[0x0][0x260] ;  /* 0x0000980000107ab9 */ /* 0x000fe40000000a00 */
[----:B------:R-:W-:-:S04]  /*9150*/  UIMAD UR5, UR5, UR14, URZ ;  /* 0x0000000e050572a4 */ /* 0x000fc8000f8e023f */
[----:B------:R-:W-:Y:S02]  /*9160*/  UIMAD UR6, UR5, UR15, URZ ;  /* 0x0000000f050672a4 */ /* 0x000fe4000f8e023f */
[----:B-1----:R-:W-:Y:S02]  /*9170*/  UIADD3 UR24, UR5, UR13, URZ ;  /* 0x0000000d05187290 */ /* 0x002fe4000fffe03f */
[----:B------:R-:W-:-:S03]  /*9180*/  USHF.L.U32 UR5, UR6, 0x1, URZ ;  /* 0x0000000106057899 */ /* 0x000fc6000800063f */
[----:B------:R-:W-:Y:S02]  /*9190*/  ULDC.64 UR6, c[0x0][0x258] ;  /* 0x0000960000067ab9 */ /* 0x000fe40000000a00 */
[----:B------:R-:W-:Y:S02]  /*91a0*/  UIMAD.WIDE.U32 UR24, UR24, 0x4, UR6 ;  /* 0x00000004181878a5 */ /* 0x000fe4000f8e0006 */
[----:B------:R-:W-:Y:S01]  /*91b0*/  UIMAD.WIDE UR6, UR5, 0x4, UR16 ;  /* 0x00000004050678a5 */ /* 0x000fe2000f8e0210 */
[----:B------:R-:W-:Y:S11]  /*91c0*/  @P0 BRA `(.L_x_1379) ;  /* 0x0000000000800947 */ /* 0x000ff60003800000 */
[----:B------:R-:W1:Y:S01]  /*91d0*/  S2R R124, SR_LANEID ;  /* 0x00000000007c7919 */ /* 0x000e620000000000 */
[----:B------:R-:W-:Y:S02]  /*91e0*/  UIMAD UR16, UR20, UR14, UR13 ;  /* 0x0000000e141072a4 */ /* 0x000fe4000f8e020d */
[----:B------:R-:W-:Y:S02]  /*91f0*/  ULOP3.LUT UP0, URZ, UR4, 0x2, URZ, 0xc0, !UPT ;  /* 0x00000002043f7892 */ /* 0x000fe4000f80c03f */
[----:B------:R-:W-:Y:S01]  /*9200*/  UIMAD.WIDE.U32 UR16, UR16, 0x8, UR6 ;  /* 0x00000008101078a5 */ /* 0x000fe2000f8e0006 */
[----:B------:R-:W-:Y:S02]  /*9210*/  UMOV UR5, 0x1 ;  /* 0x0000000100057882 */ /* 0x000fe40000000000 */
[----:B------:R-:W-:-:S03]  /*9220*/  USEL UR5, UR5, 0xffffffff, !UP0 ;  /* 0xffffffff05057887 */ /* 0x000fc6000c000000 */
[----:B0-----:R-:W-:Y:S01]  /*9230*/  MOV R32, UR16 ;  /* 0x0000001000207c02 */ /* 0x001fe20008000f00 */
[----:B------:R-:W-:Y:S01]  /*9240*/  VOTEU.ANY UR16, UPT, PT ;  /* 0x0000000000107886 */ /* 0x000fe200038e0100 */
[----:B------:R-:W-:Y:S01]  /*9250*/  MOV R33, UR17 ;  /* 0x0000001100217c02 */ /* 0x000fe20008000f00 */
[----:B------:R-:W-:Y:S02]  /*9260*/  UPOPC UR17, UR16 ;  /* 0x00000010001172bf */ /* 0x000fe40008000000 */
[----:B------:R-:W-:Y:S02]  /*9270*/  UFLO.U32 UR16, UR16 ;  /* 0x00000010001072bd */ /* 0x000fe400080e0000 */
[----:B------:R-:W-:Y:S01]  /*9280*/  UIMAD UR5, UR5, UR17, URZ ;  /* 0x00000011050572a4 */ /* 0x000fe2000f8e023f */
[----:B------:R0:W-:Y:S05]  /*9290*/  STG.E.64 desc[UR18][R32.64], R58 ;  /* 0x0000003a20007986 */ /* 0x0001ea000c101b12 */
[----:B------:R-:W-:-:S02]  /*92a0*/  MOV R35, UR5 ;  /* 0x0000000500237c02 */ /* 0x000fc40008000f00 */
[----:B-1----:R-:W-:Y:S02]  /*92b0*/  ISETP.EQ.U32.AND P6, PT, R124, UR16, PT ;  /* 0x000000107c007c0c */ /* 0x002fe4000bfc2070 */
[----:B0-----:R-:W-:Y:S02]  /*92c0*/  MOV R32, UR24 ;  /* 0x0000001800207c02 */ /* 0x001fe40008000f00 */
[----:B------:R-:W-:-:S09]  /*92d0*/  MOV R33, UR25 ;  /* 0x0000001900217c02 */ /* 0x000fd20008000f00 */
[----:B------:R-:W-:Y:S06]  /*92e0*/  @P6 MEMBAR.ALL.GPU ;  /* 0x0000000000006992 */ /* 0x000fec000000a000 */
[----:B------:R-:W-:-:S00]  /*92f0*/  @P6 ERRBAR ;  /* 0x00000000000069ab */ /* 0x000fc00000000000 */
[----:B------:R-:W-:Y:S06]  /*9300*/  @P6 CGAERRBAR ;  /* 0x00000000000065ab */ /* 0x000fec0000000000 */
[----:B------:R1:W-:Y:S01]  /*9310*/  @P6 REDG.E.ADD.S32.STRONG.GPU desc[UR18][R32.64], R35 ;  /* 0x000000232000698e */ /* 0x0003e2000c10e392 */
[----:B------:R-:W-:-:S04]  /*9320*/  PLOP3.LUT P6, PT, PT, PT, UP0, 0x40, 0x0 ;  /* 0x000000000000781c */ /* 0x000fc80003fce808 */
[----:B------:R-:W-:-:S04]  /*9330*/  SEL R34, RZ, UR15, !P6 ;  /* 0x0000000fff227c07 */ /* 0x000fc8000f000000 */
[----:B------:R-:W-:-:S13]  /*9340*/  ISETP.NE.AND P6, PT, R34, -0x1, PT ;  /* 0xffffffff2200780c */ /* 0x000fda0003fc5270 */
[----:B-1----:R-:W-:Y:S05]  /*9350*/  @!P6 BRA `(.L_x_1379) ;  /* 0x00000000001ce947 */ /* 0x002fea0003800000 */
.L_x_1380:
[----:B------:R-:W-:Y:S02]  /*9360*/  MOV R33, UR25 ;  /* 0x0000001900217c02 */ /* 0x000fe40008000f00 */
[----:B------:R-:W-:-:S05]  /*9370*/  MOV R32, UR24 ;  /* 0x0000001800207c02 */ /* 0x000fca0008000f00 */
[----:B------:R-:W2:Y:S04]  /*9380*/  LDG.E.STRONG.GPU R33, desc[UR18][R32.64] ;  /* 0x0000001220217981 */ /* 0x000ea8000c1ef900 */
[----:B--2---:R-:W-:Y:S01]  /*9390*/  CCTL.IVALL ;  /* 0x00000000ff00798f */ /* 0x004fe20002000000 */
[----:B------:R-:W-:Y:S05]  /*93a0*/  YIELD ;  /* 0x0000000000007946 */ /* 0x000fea0003800000 */
[----:B------:R-:W-:-:S13]  /*93b0*/  ISETP.NE.AND P6, PT, R33, R34, PT ;  /* 0x000000222100720c */ /* 0x000fda0003fc5270 */
[----:B------:R-:W-:Y:S05]  /*93c0*/  @P6 BRA `(.L_x_1380) ;  /* 0xfffffffc00e46947 */ /* 0x000fea000383ffff */
.L_x_1379:
        /* <DEDUP_REMOVED lines=9> */
[----:B------:R-:W-:-:S04]  /*9460*/  ULOP3.LUT UR5, UR15, 0x3, URZ, 0xc0, !UPT ;  /* 0x000000030f057892 */ /* 0x000fc8000f8ec03f */
[----:B------:R-:W-:-:S03]  /*9470*/  UIADD3 UR16, -UR5, UR15, URZ ;  /* 0x0000000f05107290 */ /* 0x000fc6000fffe13f */
[----:B------:R-:W-:-:S03]  /*9480*/  UMOV UR5, URZ ;  /* 0x0000003f00057c82 */ /* 0x000fc60008000000 */
[----:B------:R-:W-:Y:S02]  /*9490*/  ISETP.LT.AND P6, PT, RZ, UR16, PT ;  /* 0x00000010ff007c0c */ /* 0x000fe4000bfc1270 */
[----:B0-----:R-:W-:-:S11]  /*94a0*/  MOV R32, UR16 ;  /* 0x0000001000207c02 */ /* 0x001fd60008000f00 */
[----:B------:R-:W-:Y:S05]  /*94b0*/  @!P6 BRA `(.L_x_1382) ;  /* 0x000000100028e947 */ /* 0x000fea0003800000 */
[----:B------:R-:W-:Y:S02]  /*94c0*/  LOP3.LUT R3, R3, 0xffbfffff, RZ, 0xc0, !PT ;  /* 0xffbfffff03037812 */ /* 0x000fe400078ec0ff */
[----:B------:R-:W-:Y:S02]  /*94d0*/  ISETP.GT.AND P6, PT, R32, 0xc, PT ;  /* 0x0000000c2000780c */ /* 0x000fe40003fc4270 */
[----:B------:R-:W-:Y:S02]  /*94e0*/  @P0 LOP3.LUT R3, R3, 0x400000, RZ, 0xfc, !PT ;  /* 0x0040000003030812 */ /* 0x000fe400078efcff */
[----:B------:R-:W-:Y:S02]  /*94f0*/  PLOP3.LUT P0, PT, PT, PT, PT, 0x80, 0x0 ;  /* 0x000000000000781c */ /* 0x000fe40003f0f070 */
[----:B------:R-:W-:-:S11]  /*9500*/  LOP3.LUT R3, R3, 0xfffffffe, RZ, 0xc0, !PT ;  /* 0xfffffffe03037812 */ /* 0x000fd600078ec0ff */
[----:B------:R-:W-:-:S04]  /*9510*/  @P0 LOP3.LUT R3, R3, 0x1, RZ, 0xfc, !PT ;  /* 0x0000000103030812 */ /* 0x000fc800078efcff */
[----:B------:R-:W-:Y:S01]  /*9520*/  LOP3.LUT P0, RZ, R3, 0x400000, RZ, 0xc0, !PT ;  /* 0x0040000003ff7812 */ /* 0x000fe2000780c0ff */
[----:B------:R-:W-:-:S12]  /*9530*/  @!P6 BRA `(.L_x_1383) ;  /* 0x00000008009ce947 */ /* 0x000fd80003800000 */
[----:B------:R-:W-:Y:S02]  /*9540*/  PLOP3.LUT P6, PT, PT, PT, PT, 0x8, 0x0 ;  /* 0x000000000000781c */ /* 0x000fe40003fce170 */
[----:B------:R-:W-:-:S11]  /*9550*/  LOP3.LUT R3, R3, 0xfffffffe, RZ, 0xc0, !PT ;  /* 0xfffffffe03037812 */ /* 0x000fd600078ec0ff */
[----:B------:R-:W-:-:S07]  /*9560*/  @P6 LOP3.LUT R3, R3, 0x1, RZ, 0xfc, !PT ;  /* 0x0000000103036812 */ /* 0x000fce00078efcff */
.L_x_1384:
        /* <DEDUP_REMOVED lines=158> */
[----:B------:R-:W-:Y:S01]  /*9f50*/  IADD3 R32, R32, -0x10, RZ ;  /* 0xfffffff020207810 */ /* 0x000fe20007ffe0ff */
[----:B------:R-:W-:Y:S01]  /*9f60*/  UIADD3 UR5, UR5, 0x10, URZ ;  /* 0x0000001005057890 */ /* 0x000fe2000fffe03f */
[----:B--2---:R-:W-:Y:S01]  /*9f70*/  @!P6 FADD.FTZ R58, R58, R34 ;  /* 0x000000223a3ae221 */ /* 0x004fe20000010000 */
[----:B------:R-:W-:Y:S01]  /*9f80*/  @!P6 FADD.FTZ R59, R59, R35 ;  /* 0x000000233b3be221 */ /* 0x000fe20000010000 */
[----:B------:R-:W-:-:S13]  /*9f90*/  ISETP.GT.AND P6, PT, R32, 0xc, PT ;  /* 0x0000000c2000780c */ /* 0x000fda0003fc4270 */
[----:B------:R-:W-:Y:S05]  /*9fa0*/  @P6 BRA `(.L_x_1384) ;  /* 0xfffffff400706947 */ /* 0x000fea000383ffff */
.L_x_1383:
[----:B------:R-:W-:-:S13]  /*9fb0*/  ISETP.GT.AND P6, PT, R32, 0x4, PT ;  /* 0x000000042000780c */ /* 0x000fda0003fc4270 */
[----:B------:R-:W-:Y:S05]  /*9fc0*/  @!P6 BRA `(.L_x_1385) ;  /* 0x000000040058e947 */ /* 0x000fea0003800000 */
        /* <DEDUP_REMOVED lines=80> */
[----:B------:R-:W-:Y:S02]  /*a4d0*/  LOP3.LUT R3, R3, 0xfffffffe, RZ, 0xc0, !PT ;  /* 0xfffffffe03037812 */ /* 0x000fe400078ec0ff */
[----:B------:R-:W-:Y:S01]  /*a4e0*/  IADD3 R32, R32, -0x4, RZ ;  /* 0xfffffffc20207810 */ /* 0x000fe20007ffe0ff */
[----:B--2---:R-:W-:Y:S01]  /*a4f0*/  @!P6 FADD.FTZ R58, R58, R34 ;  /* 0x000000223a3ae221 */ /* 0x004fe20000010000 */
[----:B------:R-:W-:Y:S01]  /*a500*/  @!P6 FADD.FTZ R59, R59, R35 ;  /* 0x000000233b3be221 */ /* 0x000fe20000010000 */
[----:B------:R-:W-:-:S13]  /*a510*/  PLOP3.LUT P6, PT, PT, PT, PT, 0x8, 0x0 ;  /* 0x000000000000781c */ /* 0x000fda0003fce170 */
[----:B------:R-:W-:-:S07]  /*a520*/  @P6 LOP3.LUT R3, R3, 0x1, RZ, 0xfc, !PT ;  /* 0x0000000103036812 */ /* 0x000fce00078efcff */
.L_x_1385:
[----:B------:R-:W-:-:S04]  /*a530*/  LOP3.LUT P6, RZ, R3, 0x1, RZ, 0xc0, !PT ;  /* 0x0000000103ff7812 */ /* 0x000fc800078cc0ff */
[----:B------:R-:W-:-:S13]  /*a540*/  ISETP.NE.OR P6, PT, R32, RZ, P6 ;  /* 0x000000ff2000720c */ /* 0x000fda00037c5670 */
[----:B------:R-:W-:Y:S05]  /*a550*/  @!P6 BRA `(.L_x_1381) ;  /* 0x0000000000b0e947 */ /* 0x000fea0003800000 */
.L_x_1382:
        /* <DEDUP_REMOVED lines=42> */
[----:B------:R-:W-:-:S13]  /*a800*/  ISETP.NE.AND P6, PT, R32, RZ, PT ;  /* 0x000000ff2000720c */ /* 0x000fda0003fc5270 */
[----:B------:R-:W-:Y:S05]  /*a810*/  @P6 BRA `(.L_x_1382) ;  /* 0xfffffffc00506947 */ /* 0x000fea000383ffff */
.L_x_1381:
[----:B------:R-:W-:-:S06]  /*a820*/  ULOP3.LUT UP0, UR15, UR15, 0x3, URZ, 0xc0, !UPT ;  /* 0x000000030f0f7892 */ /* 0x000fcc000f80c03f */
[----:B------:R-:W-:-:S13]  /*a830*/  PLOP3.LUT P6, PT, PT, PT, UP0, 0x40, 0x0 ;  /* 0x000000000000781c */ /* 0x000fda0003fce808 */
[----:B------:R-:W-:Y:S05]  /*a840*/  @P6 BRA `(.L_x_1378) ;  /* 0x0000000000946947 */ /* 0x000fea0003800000 */
[----:B0-----:R-:W0:Y:S01]  /*a850*/  S2R R34, SR_CTAID.X ;  /* 0x0000000000227919 */ /* 0x001e220000002500 */
        /* <DEDUP_REMOVED lines=10> */
.L_x_1387:
[----:B------:R-:W-:Y:S05]  /*a900*/  BSYNC B0 ;  /* 0x0000000000007941 */ /* 0x000fea0003800000 */
.L_x_1386:
        /* <DEDUP_REMOVED lines=12> */
[----:B------:R-:W-:Y:S01]  /*a9d0*/  MOV R35, UR15 ;  /* 0x0000000f00237c02 */ /* 0x000fe20008000f00 */
[----:B--2---:R-:W-:Y:S01]  /*a9e0*/  @!P6 FADD.FTZ R58, R58, R32 ;  /* 0x000000203a3ae221 */ /* 0x004fe20000010000 */
[----:B------:R-:W-:-:S03]  /*a9f0*/  @!P6 FADD.FTZ R59, R59, R33 ;  /* 0x000000213b3be221 */ /* 0x000fc60000010000 */
[----:B------:R-:W-:-:S04]  /*aa00*/  ISETP.EQ.OR P6, PT, R34, UR5, P0 ;  /* 0x0000000522007c0c */ /* 0x000fc800087c2670 */
        /* <DEDUP_REMOVED lines=9> */
.L_x_1378:
[----:B------:R-:W1:Y:S01]  /*aaa0*/  S2UR UR6, SR_CgaCtaId ;  /* 0x00000000000679c3 */ /* 0x000e620000008800 */
[----:B------:R-:W-:Y:S01]  /*aab0*/  UMOV UR5, 0x400 ;  /* 0x0000040000057882 */ /* 0x000fe20000000000 */
[----:B------:R-:W-:Y:S01]  /*aac0*/  ISETP.NE.AND P6, PT, RZ, UR21, PT ;  /* 0x00000015ff007c0c */ /* 0x000fe2000bfc5270 */
[----:B-1----:R-:W-:-:S03]  /*aad0*/  ULEA UR5, UR6, UR5, 0x18 ;  /* 0x0000000506057291 */ /* 0x002fc6000f8ec03f */
[----:B------:R-:W-:-:S06]  /*aae0*/  ULDC UR6, c[0x0][0x2bc] ;  /* 0x0000af0000067ab9 */ /* 0x000fcc0000000800 */
[----:B------:R-:W-:Y:S01]  /*aaf0*/  @!P0 STS.64 [UR5+0x80], R58 ;  /* 0x0000803aff008988 */ /* 0x000fe20008000a05 */
[----:B------:R-:W-:Y:S06]  /*ab00*/  BAR.SYNC.DEFER_BLOCKING 0x0 ;  /* 0x0000000000007b1d */ /* 0x000fec0000010000 */
[----:B0-----:R-:W0:Y:S02]  /*ab10*/  LDS.64 R32, [UR5+0x80] ;  /* 0x00008005ff207984 */ /* 0x001e240008000a00 */
[----:B0-----:R-:W-:Y:S01]  /*ab20*/  FMUL.FTZ R32, R32, UR6 ;  /* 0x0000000620207c20 */ /* 0x001fe20008410000 */
[----:B------:R-:W-:Y:S01]  /*ab30*/  FMUL.FTZ R36, R33, UR6 ;  /* 0x0000000621247c20 */ /* 0x000fe20008410000 */
[----:B------:R-:W-:-:S02]  /*ab40*/  HADD2.F32 R33, -RZ, R75.H0_H0 ;  /* 0x2000004bff217230 */ /* 0x000fc40000004100 */
[----:B------:R-:W-:Y:S01]  /*ab50*/  HADD2.F32 R75, -RZ, R75.H1_H1 ;  /* 0x3000004bff4b7230 */ /* 0x000fe20000004100 */
[----:B------:R-:W-:Y:S01]  /*ab60*/  R2UR UR5, R32 ;  /* 0x00000000200572ca */ /* 0x000fe200000e0000 */
[--C-:B------:R-:W-:Y:S02]  /*ab70*/  HADD2.F32 R32, -RZ, R76.reuse.H0_H0 ;  /* 0x2000004cff207230 */ /* 0x100fe40000004100 */
[----:B------:R-:W-:-:S03]  /*ab80*/  HADD2.F32 R76, -RZ, R76.H1_H1 ;  /* 0x3000004cff4c7230 */ /* 0x000fc60000004100 */
        /* <DEDUP_REMOVED lines=23> */
.L_x_1388:
[----:B------:R-:W-:Y:S01]  /*ad00*/  LOP3.LUT P0, RZ, R3, 0x100000, RZ, 0xc0, !PT ;  /* 0x0010000003ff7812 */ /* 0x000fe2000780c0ff */
[----:B------:R-:W-:-:S12]  /*ad10*/  BSSY B0, `(.L_x_1389) ;  /* 0x0000015000007945 */ /* 0x000fd80003800000 */
[----:B------:R-:W-:Y:S05]  /*ad20*/  @!P0 BRA `(.L_x_1390) ;  /* 0x00000000004c8947 */ /* 0x000fea0003800000 */
[----:B------:R-:W-:Y:S01]  /*ad30*/  SHF.R.S32.HI R32, RZ, 0x1f, R2 ;  /* 0x0000001fff207819 */ /* 0x000fe20000011402 */
[----:B------:R-:W-:Y:S01]  /*ad40*/  FFMA.FTZ R38, R35, UR5, R36 ;  /* 0x0000000523267c23 */ /* 0x000fe20008010024 */
[----:B------:R-:W-:-:S03]  /*ad50*/  ULDC.64 UR6, c[0x0][0x288] ;  /* 0x0000a20000067ab9 */ /* 0x000fc60000000a00 */
[----:B------:R-:W-:Y:S01]  /*ad60*/  FFMA.FTZ R38, R33, R48, -R38 ;  /* 0x0000003021267223 */ /* 0x000fe20000010826 */
[----:B------:R-:W-:Y:S01]  /*ad70*/  IMAD R34, R32, UR6, RZ ;  /* 0x0000000620227c24 */ /* 0x000fe2000f8e02ff */
[----:B------:R-:W-:Y:S02]  /*ad80*/  MOV R32, R44 ;  /* 0x0000002c00207202 */ /* 0x000fe40000000f00 */
[----:B------:R-:W-:Y:S01]  /*ad90*/  MOV R33, R43 ;  /* 0x0000002b00217202 */ /* 0x000fe20000000f00 */
[C---:B------:R-:W-:Y:S02]  /*ada0*/  IMAD R35, R2.reuse, UR7, R34 ;  /* 0x0000000702237c24 */ /* 0x040fe4000f8e0222 */
[----:B------:R-:W-:Y:S01]  /*adb0*/  IMAD.WIDE.U32 R32, R2, UR6, R32 ;  /* 0x0000000602207c25 */ /* 0x000fe2000f8e0020 */
[----:B------:R-:W-:-:S04]  /*adc0*/  ULDC.64 UR6, c[0x0][0x210] ;  /* 0x0000840000067ab9 */ /* 0x000fc80000000a00 */
[----:B------:R-:W-:Y:S02]  /*add0*/  IADD3 R33, R33, R35, RZ ;  /* 0x0000002321217210 */ /* 0x000fe40007ffe0ff */
[----:B------:R-:W-:-:S04]  /*ade0*/  LEA R34, P0, R32, UR6, 0x1 ;  /* 0x0000000620227c11 */ /* 0x000fc8000f8008ff */
[----:B------:R-:W-:Y:S01]  /*adf0*/  LEA.HI.X R35, R32, UR7, R33, 0x1, P0 ;  /* 0x0000000720237c11 */ /* 0x000fe200080f0c21 */
[----:B------:R-:W-:Y:S01]  /*ae00*/  FFMA.FTZ R32, R37, UR5, R36 ;  /* 0x0000000525207c23 */ /* 0x000fe20008010024 */
[----:B------:R-:W-:-:S03]  /*ae10*/  FMUL.FTZ R33, R38, UR23 ;  /* 0x0000001726217c20 */ /* 0x000fc60008410000 */
[----:B------:R-:W-:-:S04]  /*ae20*/  FFMA.FTZ R32, R75, R49, -R32 ;  /* 0x000000314b207223 */ /* 0x000fc80000010820 */
[----:B------:R-:W-:-:S05]  /*ae30*/  FMUL.FTZ R32, R32, UR23 ;  /* 0x0000001720207c20 */ /* 0x000fca0008410000 */
[----:B------:R-:W-:-:S05]  /*ae40*/  F2FP.F16.F32.PACK_AB R33, R32, R33 ;  /* 0x000000212021723e */ /* 0x000fca00000000ff */
[----:B------:R0:W-:Y:S02]  /*ae50*/  STG.E desc[UR18][R34.64], R33 ;  /* 0x0000002122007986 */ /* 0x0001e4000c101912 */
.L_x_1390:
[----:B------:R-:W-:Y:S05]  /*ae60*/  BSYNC B0 ;  /* 0x0000000000007941 */ /* 0x000fea0003800000 */
.L_x_1389:
[----:B------:R-:W-:Y:S01]  /*ae70*/  ISETP.NE.AND P0, PT, RZ, UR21, PT ;  /* 0x00000015ff007c0c */ /* 0x000fe2000bf05270 */
[--C-:B------:R-:W-:Y:S02]  /*ae80*/  HADD2.F32 R32, -RZ, R4.reuse.H0_H0 ;  /* 0x20000004ff207230 */ /* 0x100fe40000004100 */
[----:B------:R-:W-:-:S03]  /*ae90*/  HADD2.F32 R4, -RZ, R4.H1_H1 ;  /* 0x30000004ff047230 */ /* 0x000fc60000004100 */
[----:B------:R-:W-:Y:S02]  /*aea0*/  FADD.FTZ R32, R32, -UR22 ;  /* 0x8000001620207e21 */ /* 0x000fe40008010000 */
[----:B------:R-:W-:Y:S01]  /*aeb0*/  FADD.FTZ R38, R4, -UR22 ;  /* 0x8000001604267e21 */ /* 0x000fe20008010000 */
[--C-:B------:R-:W-:Y:S02]  /*aec0*/  HADD2.F32 R4, -RZ, R88.reuse.H0_H0 ;  /* 0x20000058ff047230 */ /* 0x100fe40000004100 */
[----:B------:R-:W-:Y:S01]  /*aed0*/  FMUL.FTZ R37, R32, UR23 ;  /* 0x0000001720257c20 */ /* 0x000fe20008410000 */
[----:B------:R-:W-:Y:S02]  /*aee0*/  HADD2.F32 R88, -RZ, R88.H1_H1 ;  /* 0x30000058ff587230 */ /* 0x000fe40000004100 */
[----:B------:R-:W-:Y:S01]  /*aef0*/  FMUL.FTZ R38, R38, UR23 ;  /* 0x0000001726267c20 */ /* 0x000fe20008410000 */
[----:B------:R-:W-:Y:S06]  /*af00*/  @!P0 BRA `(.L_x_1391) ;  /* 0x0000000000488947 */ /* 0x000fec0003800000 */
[----:B------:R-:W-:-:S04]  /*af10*/  FFMA.FTZ R32, R37, R48, R46 ;  /* 0x0000003025207223 */ /* 0x000fc8000001002e */
[----:B0-----:R-:W-:-:S06]  /*af20*/  FMUL.FTZ R34, R32, -1.4426950216293334961 ;  /* 0xbfb8aa3b20227820 */ /* 0x001fcc0000410000 */
        /* <DEDUP_REMOVED lines=16> */
.L_x_1391:
[----:B------:R-:W-:Y:S01]  /*b030*/  LOP3.LUT P0, RZ, R3, 0x8000, RZ, 0xc0, !PT ;  /* 0x0000800003ff7812 */ /* 0x000fe2000780c0ff */
[----:B------:R-:W-:-:S12]  /*b040*/  BSSY B0, `(.L_x_1392) ;  /* 0x0000015000007945 */ /* 0x000fd80003800000 */
[----:B------:R-:W-:Y:S05]  /*b050*/  @!P0 BRA `(.L_x_1393) ;  /* 0x00000000004c8947 */ /* 0x000fea0003800000 */
[----:B------:R-:W-:Y:S01]  /*b060*/  SHF.R.S32.HI R32, RZ, 0x1f, R123 ;  /* 0x0000001fff207819 */ /* 0x000fe2000001147b */
[----:B------:R-:W-:Y:S01]  /*b070*/  ULDC.64 UR6, c[0x0][0x288] ;  /* 0x0000a20000067ab9 */ /* 0x000fe20000000a00 */
[----:B0-----:R-:W-:Y:S01]  /*b080*/  MOV R33, R43 ;  /* 0x0000002b00217202 */ /* 0x001fe20000000f00 */
[----:B------:R-:W-:Y:S02]  /*b090*/  FFMA.FTZ R37, R37, UR5, R36 ;  /* 0x0000000525257c23 */ /* 0x000fe40008010024 */
[----:B------:R-:W-:Y:S01]  /*b0a0*/  IMAD R34, R32, UR6, RZ ;  /* 0x0000000620227c24 */ /* 0x000fe2000f8e02ff */
[----:B------:R-:W-:Y:S01]  /*b0b0*/  MOV R32, R44 ;  /* 0x0000002c00207202 */ /* 0x000fe20000000f00 */
[----:B------:R-:W-:Y:S02]  /*b0c0*/  FFMA.FTZ R37, R4, R48, -R37 ;  /* 0x0000003004257223 */ /* 0x000fe40000010825 */
[C---:B------:R-:W-:Y:S02]  /*b0d0*/  IMAD R35, R123.reuse, UR7, R34 ;  /* 0x000000077b237c24 */ /* 0x040fe4000f8e0222 */
[----:B------:R-:W-:Y:S01]  /*b0e0*/  IMAD.WIDE.U32 R32, R123, UR6, R32 ;  /* 0x000000067b207c25 */ /* 0x000fe2000f8e0020 */
[----:B------:R-:W-:-:S04]  /*b0f0*/  ULDC.64 UR6, c[0x0][0x210] ;  /* 0x0000840000067ab9 */ /* 0x000fc80000000a00 */
[----:B------:R-:W-:Y:S02]  /*b100*/  IADD3 R33, R33, R35, RZ ;  /* 0x0000002321217210 */ /* 0x000fe40007ffe0ff */
[----:B------:R-:W-:-:S04]  /*b110*/  LEA R34, P0, R32, UR6, 0x1 ;  /* 0x0000000620227c11 */ /* 0x000fc8000f8008ff */
[----:B------:R-:W-:Y:S01]  /*b120*/  LEA.HI.X R35, R32, UR7, R33, 0x1, P0 ;  /* 0x0000000720237c11 */ /* 0x000fe200080f0c21 */
[----:B------:R-:W-:-:S04]  /*b130*/  FFMA.FTZ R33, R38, UR5, R36 ;  /* 0x0000000526217c23 */ /* 0x000fc80008010024 */
[----:B------:R-:W-:Y:S01]  /*b140*/  FFMA.FTZ R4, R88, R49, -R33 ;  /* 0x0000003158047223 */ /* 0x000fe20000010821 */
[----:B------:R-:W-:-:S03]  /*b150*/  FMUL.FTZ R33, R37, UR23 ;  /* 0x0000001725217c20 */ /* 0x000fc60008410000 */
[----:B------:R-:W-:-:S05]  /*b160*/  FMUL.FTZ R4, R4, UR23 ;  /* 0x0000001704047c20 */ /* 0x000fca0008410000 */
[----:B------:R-:W-:-:S05]  /*b170*/  F2FP.F16.F32.PACK_AB R33, R4, R33 ;  /* 0x000000210421723e */ /* 0x000fca00000000ff */
[----:B------:R1:W-:Y:S02]  /*b180*/  STG.E desc[UR18][R34.64], R33 ;  /* 0x0000002122007986 */ /* 0x0003e4000c101912 */
.L_x_1393:
[----:B------:R-:W-:Y:S05]  /*b190*/  BSYNC B0 ;  /* 0x0000000000007941 */ /* 0x000fea0003800000 */
.L_x_1392:
[----:B------:R-:W-:Y:S01]  /*b1a0*/  ISETP.NE.AND P0, PT, RZ, UR21, PT ;  /* 0x00000015ff007c0c */ /* 0x000fe2000bf05270 */
[--C-:B------:R-:W-:Y:S02]  /*b1b0*/  HADD2.F32 R4, -RZ, R5.reuse.H0_H0 ;  /* 0x20000005ff047230 */ /* 0x100fe40000004100 */
[----:B------:R-:W-:Y:S02]  /*b1c0*/  HADD2.F32 R5, -RZ, R5.H1_H1 ;  /* 0x30000005ff057230 */ /* 0x000fe40000004100 */
[--C-:B01----:R-:W-:Y:S02]  /*b1d0*/  HADD2.F32 R35, -RZ, R92.reuse.H0_H0 ;  /* 0x2000005cff237230 */ /* 0x103fe40000004100 */
[----:B------:R-:W-:Y:S01]  /*b1e0*/  FADD.FTZ R4, R4, -UR22 ;  /* 0x8000001604047e21 */ /* 0x000fe20008010000 */
[----:B------:R-:W-:Y:S02]  /*b1f0*/  HADD2.F32 R92, -RZ, R92.H1_H1 ;  /* 0x3000005cff5c7230 */ /* 0x000fe40000004100 */
[----:B------:R-:W-:Y:S01]  /*b200*/  FADD.FTZ R5, R5, -UR22 ;  /* 0x8000001605057e21 */ /* 0x000fe20008010000 */
[----:B------:R-:W-:-:S03]  /*b210*/  FMUL.FTZ R37, R4, UR23 ;  /* 0x0000001704257c20 */ /* 0x000fc60008410000 */
        /* <DEDUP_REMOVED lines=20> */
.L_x_1394:
[----:B------:R-:W-:Y:S01]  /*b360*/  LOP3.LUT P0, RZ, R3, 0x4000, RZ, 0xc0, !PT ;  /* 0x0000400003ff7812 */ /* 0x000fe2000780c0ff */
[----:B------:R-:W-:-:S12]  /*b370*/  BSSY B0, `(.L_x_1395) ;  /* 0x0000015000007945 */ /* 0x000fd80003800000 */
        /* <DEDUP_REMOVED lines=10> */
[----:B------:R-:W-:Y:S01]  /*b420*/  FFMA.FTZ R5, R34, UR5, R36 ;  /* 0x0000000522057c23 */ /* 0x000fe20008010024 */
[----:B------:R-:W-:-:S03]  /*b430*/  LEA R32, P0, R4, UR6, 0x1 ;  /* 0x0000000604207c11 */ /* 0x000fc6000f8008ff */
[----:B------:R-:W-:Y:S01]  /*b440*/  FFMA.FTZ R92, R92, R49, -R5 ;  /* 0x000000315c5c7223 */ /* 0x000fe20000010805 */
[----:B------:R-:W-:Y:S01]  /*b450*/  LEA.HI.X R33, R4, UR7, R33, 0x1, P0 ;  /* 0x0000000704217c11 */ /* 0x000fe200080f0c21 */
[----:B------:R-:W-:-:S04]  /*b460*/  FFMA.FTZ R4, R37, UR5, R36 ;  /* 0x0000000525047c23 */ /* 0x000fc80008010024 */
[----:B------:R-:W-:-:S04]  /*b470*/  FFMA.FTZ R4, R35, R48, -R4 ;  /* 0x0000003023047223 */ /* 0x000fc80000010804 */
[----:B------:R-:W-:Y:S01]  /*b480*/  FMUL.FTZ R5, R4, UR23 ;  /* 0x0000001704057c20 */ /* 0x000fe20008410000 */
[----:B------:R-:W-:-:S05]  /*b490*/  FMUL.FTZ R4, R92, UR23 ;  /* 0x000000175c047c20 */ /* 0x000fca0008410000 */
[----:B------:R-:W-:-:S05]  /*b4a0*/  F2FP.F16.F32.PACK_AB R5, R4, R5 ;  /* 0x000000050405723e */ /* 0x000fca00000000ff */
[----:B------:R0:W-:Y:S02]  /*b4b0*/  STG.E desc[UR18][R32.64], R5 ;  /* 0x0000000520007986 */ /* 0x0001e4000c101912 */
.L_x_1396:
[----:B------:R-:W-:Y:S05]  /*b4c0*/  BSYNC B0 ;  /* 0x0000000000007941 */ /* 0x000fea0003800000 */
.L_x_1395:
[----:B------:R-:W1:Y:S01]  /*b4d0*/  LDC R34, c[0x0][0x2ac] ;  /* 0x0000ab00ff227b82 */ /* 0x000e620000000800 */
[----:B------:R-:W-:Y:S01]  /*b4e0*/  ISETP.NE.AND P0, PT, RZ, UR21, PT ;  /* 0x00000015ff007c0c */ /* 0x000fe2000bf05270 */
[--C-:B------:R-:W-:Y:S02]  /*b4f0*/  HADD2.F32 R4, -RZ, R6.reuse.H0_H0 ;  /* 0x20000006ff047230 */ /* 0x100fe40000004100 */
[----:B------:R-:W-:Y:S02]  /*b500*/  HADD2.F32 R6, -RZ, R6.H1_H1 ;  /* 0x30000006ff067230 */ /* 0x000fe40000004100 */
[--C-:B------:R-:W-:Y:S02]  /*b510*/  HADD2.F32 R35, -RZ, R94.reuse.H0_H0 ;  /* 0x2000005eff237230 */ /* 0x100fe40000004100 */
[----:B------:R-:W-:Y:S01]  /*b520*/  FADD.FTZ R4, R4, -UR22 ;  /* 0x8000001604047e21 */ /* 0x000fe20008010000 */
[----:B------:R-:W-:Y:S02]  /*b530*/  HADD2.F32 R94, -RZ, R94.H1_H1 ;  /* 0x3000005eff5e7230 */ /* 0x000fe40000004100 */
[----:B------:R-:W-:Y:S01]  /*b540*/  FADD.FTZ R6, R6, -UR22 ;  /* 0x8000001606067e21 */ /* 0x000fe20008010000 */
[----:B------:R-:W-:-:S03]  /*b550*/  FMUL.FTZ R37, R4, UR23 ;  /* 0x0000001704257c20 */ /* 0x000fc60008410000 */
[----:B------:R-:W-:Y:S01]  /*b560*/  FMUL.FTZ R6, R6, UR23 ;  /* 0x0000001706067c20 */ /* 0x000fe20008410000 */
[----:B------:R-:W-:Y:S06]  /*b570*/  @!P0 BRA `(.L_x_1397) ;  /* 0x0000000000488947 */ /* 0x000fec0003800000 */
[----:B------:R-:W-:Y:S01]  /*b580*/  FFMA.FTZ R4, R37, R48, R46 ;  /* 0x0000003025047223 */ /* 0x000fe2000001002e */
[----:B0-----:R-:W-:-:S03]  /*b590*/  FFMA.FTZ R5, R6, R49, R47 ;  /* 0x0000003106057223 */ /* 0x001fc6000001002f */
[----:B------:R-:W-:Y:S01]  /*b5a0*/  FMUL.FTZ R32, R4, -1.4426950216293334961 ;  /* 0xbfb8aa3b04207820 */ /* 0x000fe20000410000 */
[----:B------:R-:W-:-:S05]  /*b5b0*/  FMUL.FTZ R39, R5, -1.4426950216293334961 ;  /* 0xbfb8aa3b05277820 */ /* 0x000fca0000410000 */
[----:B------:R-:W0:Y:S08]  /*b5c0*/  MUFU.EX2 R32, R32 ;  /* 0x0000002000207308 */ /* 0x000e300000000800 */
[----:B------:R-:W2:Y:S01]  /*b5d0*/  MUFU.EX2 R39, R39 ;  /* 0x0000002700277308 */ /* 0x000ea20000000800 */
[----:B0-----:R-:W-:-:S07]  /*b5e0*/  FADD.FTZ R33, R32, 1 ;  /* 0x3f80000020217421 */ /* 0x001fce0000010000 */
[----:B------:R-:W0:Y:S01]  /*b5f0*/  MUFU.RCP R38, R33 ;  /* 0x0000002100267308 */ /* 0x000e220000001000 */
[----:B--2---:R-:W-:-:S07]  /*b600*/  FADD.FTZ R58, R39, 1 ;  /* 0x3f800000273a7421 */ /* 0x004fce0000010000 */
[----:B------:R-:W2:Y:S01]  /*b610*/  MUFU.RCP R59, R58 ;  /* 0x0000003a003b7308 */ /* 0x000ea20000001000 */
[----:B0-----:R-:W-:Y:S01]  /*b620*/  FADD.FTZ R75, -R38, 1 ;  /* 0x3f800000264b7421 */ /* 0x001fe20000010100 */
[----:B------:R-:W-:-:S03]  /*b630*/  FMUL.FTZ R35, R35, R38 ;  /* 0x0000002623237220 */ /* 0x000fc60000410000 */
[----:B------:R-:W-:Y:S01]  /*b640*/  FFMA.FTZ R4, R4, R75, 1 ;  /* 0x3f80000004047423 */ /* 0x000fe2000001004b */
[----:B--2---:R-:W-:Y:S01]  /*b650*/  FADD.FTZ R32, -R59, 1 ;  /* 0x3f8000003b207421 */ /* 0x004fe20000010100 */
[----:B------:R-:W-:Y:S02]  /*b660*/  FMUL.FTZ R94, R94, R59 ;  /* 0x0000003b5e5e7220 */ /* 0x000fe40000410000 */
[----:B------:R-:W-:Y:S01]  /*b670*/  FMUL.FTZ R35, R35, R4 ;  /* 0x0000000423237220 */ /* 0x000fe20000410000 */
[----:B------:R-:W-:-:S04]  /*b680*/  FFMA.FTZ R5, R5, R32, 1 ;  /* 0x3f80000005057423 */ /* 0x000fc80000010020 */
[----:B------:R-:W-:-:S07]  /*b690*/  FMUL.FTZ R94, R94, R5 ;  /* 0x000000055e5e7220 */ /* 0x000fce0000410000 */
.L_x_1397:
[----:B------:R-:W-:Y:S01]  /*b6a0*/  LOP3.LUT P0, RZ, R3, 0x2000, RZ, 0xc0, !PT ;  /* 0x0000200003ff7812 */ /* 0x000fe2000780c0ff */
[----:B------:R-:W-:-:S12]  /*b6b0*/  BSSY B0, `(.L_x_1398) ;  /* 0x0000015000007945 */ /* 0x000fd80003800000 */
[----:B------:R-:W-:Y:S05]  /*b6c0*/  @!P0 BRA `(.L_x_1399) ;  /* 0x00000000004c8947 */ /* 0x000fea0003800000 */
[----:B------:R-:W-:Y:S01]  /*b6d0*/  SHF.R.S32.HI R4, RZ, 0x1f, R121 ;  /* 0x0000001fff047819 */ /* 0x000fe20000011479 */
[----:B------:R-:W-:Y:S01]  /*b6e0*/  ULDC.64 UR6, c[0x0][0x288] ;  /* 0x0000a20000067ab9 */ /* 0x000fe20000000a00 */
[----:B0-----:R-:W-:-:S03]  /*b6f0*/  MOV R5, R43 ;  /* 0x0000002b00057202 */ /* 0x001fc60000000f00 */
        /* <DEDUP_REMOVED lines=16> */
.L_x_1399:
[----:B------:R-:W-:Y:S05]  /*b800*/  BSYNC B0 ;  /* 0x0000000000007941 */ /* 0x000fea0003800000 */
.L_x_1398:
[----:B------:R-:W-:Y:S01]  /*b810*/  ISETP.NE.AND P0, PT, RZ, UR21, PT ;  /* 0x00000015ff007c0c */ /* 0x000fe2000bf05270 */
[--C-:B------:R-:W-:Y:S02]  /*b820*/  HADD2.F32 R4, -RZ, R7.reuse.H0_H0 ;  /* 0x20000007ff047230 */ /* 0x100fe40000004100 */
[----:B------:R-:W-:Y:S02]  /*b830*/  HADD2.F32 R7, -RZ, R7.H1_H1 ;  /* 0x30000007ff077230 */ /* 0x000fe40000004100 */
[--C-:B0-2---:R-:W-:Y:S02]  /*b840*/  HADD2.F32 R33, -RZ, R96.reuse.H0_H0 ;  /* 0x20000060ff217230 */ /* 0x105fe40000004100 */
        /* <DEDUP_REMOVED lines=24> */
.L_x_1400:
        /* <DEDUP_REMOVED lines=22> */
.L_x_1402:
[----:B------:R-:W-:Y:S05]  /*bb30*/  BSYNC B0 ;  /* 0x0000000000007941 */ /* 0x000fea0003800000 */
.L_x_1401:
[----:B------:R-:W-:Y:S01]  /*bb40*/  ISETP.NE.AND P0, PT, RZ, UR21, PT ;  /* 0x00000015ff007c0c */ /* 0x000fe2000bf05270 */
[----:B0-----:R-:W-:-:S04]  /*bb50*/  IMAD.WIDE.U32 R4, R0, 0x5397829d, RZ ;  /* 0x5397829d00047825 */ /* 0x001fc800078e00ff */
[--C-:B------:R-:W-:Y:S02]  /*bb60*/  HADD2.F32 R4, -RZ, R8.reuse.H0_H0 ;  /* 0x20000008ff047230 */ /* 0x100fe40000004100 */
[----:B------:R-:W-:Y:S01]  /*bb70*/  HADD2.F32 R6, -RZ, R8.H1_H1 ;  /* 0x30000008ff067230 */ /* 0x000fe20000004100 */
[----:B------:R-:W-:Y:S01]  /*bb80*/  SHF.R.U32.HI R8, RZ, 0x4, R5 ;  /* 0x00000004ff087819 */ /* 0x000fe20000011605 */
[----:B------:R-:W-:Y:S02]  /*bb90*/  HADD2.F32 R32, -RZ, R9.H0_H0 ;  /* 0x20000009ff207230 */ /* 0x000fe40000004100 */
[----:B------:R-:W-:Y:S01]  /*bba0*/  FADD.FTZ R4, R4, -UR22 ;  /* 0x8000001604047e21 */ /* 0x000fe20008010000 */
[--C-:B------:R-:W-:Y:S02]  /*bbb0*/  HADD2.F32 R33, -RZ, R97.reuse.H0_H0 ;  /* 0x20000061ff217230 */ /* 0x100fe40000004100 */
[----:B------:R-:W-:Y:S01]  /*bbc0*/  FADD.FTZ R6, R6, -UR22 ;  /* 0x8000001606067e21 */ /* 0x000fe20008010000 */
[----:B------:R-:W-:-:S02]  /*bbd0*/  HADD2.F32 R38, -RZ, R97.H1_H1 ;  /* 0x30000061ff267230 */ /* 0x000fc40000004100 */
[----:B------:R-:W-:Y:S01]  /*bbe0*/  FMUL.FTZ R35, R4, UR23 ;  /* 0x0000001704237c20 */ /* 0x000fe20008410000 */
[----:B------:R-:W-:Y:S02]  /*bbf0*/  HADD2.F32 R9, -RZ, R9.H1_H1 ;  /* 0x30000009ff097230 */ /* 0x000fe40000004100 */
        /* <DEDUP_REMOVED lines=20> */
.L_x_1403:
        /* <DEDUP_REMOVED lines=22> */
.L_x_1405:
[----:B------:R-:W-:Y:S05]  /*bea0*/  BSYNC B0 ;  /* 0x0000000000007941 */ /* 0x000fea0003800000 */
.L_x_1404:
[----:B------:R-:W-:Y:S01]  /*beb0*/  ISETP.NE.AND P0, PT, RZ, UR21, PT ;  /* 0x00000015ff007c0c */ /* 0x000fe2000bf05270 */
[----:B------:R-:W-:Y:S01]  /*bec0*/  FADD.FTZ R32, R32, -UR22 ;  /* 0x8000001620207e21 */ /* 0x000fe20008010000 */
[----:B------:R-:W-:Y:S01]  /*bed0*/  FADD.FTZ R4, R9, -UR22 ;  /* 0x8000001609047e21 */ /* 0x000fe20008010000 */
[--C-:B------:R-:W-:Y:S02]  /*bee0*/  HADD2.F32 R9, -RZ, R10.reuse.H0_H0 ;  /* 0x2000000aff097230 */ /* 0x100fe40000004100 */
[----:B------:R-:W-:Y:S01]  /*bef0*/  FMUL.FTZ R35, R32, UR23 ;  /* 0x0000001720237c20 */ /* 0x000fe20008410000 */
[--C-:B------:R-:W-:Y:S02]  /*bf00*/  HADD2.F32 R33, -RZ, R95.reuse.H0_H0 ;  /* 0x2000005fff217230 */ /* 0x100fe40000004100 */
[----:B------:R-:W-:Y:S01]  /*bf10*/  FMUL.FTZ R32, R4, UR23 ;  /* 0x0000001704207c20 */ /* 0x000fe20008410000 */
[----:B------:R-:W-:Y:S02]  /*bf20*/  HADD2.F32 R38, -RZ, R95.H1_H1 ;  /* 0x3000005fff267230 */ /* 0x000fe40000004100 */
[----:B------:R-:W-:-:S02]  /*bf30*/  HADD2.F32 R10, -RZ, R10.H1_H1 ;  /* 0x3000000aff0a7230 */ /* 0x000fc40000004100 */
[----:B------:R-:W-:Y:S05]  /*bf40*/  @!P0 BRA `(.L_x_1406) ;  /* 0x0000000000488947 */ /* 0x000fea0003800000 */
[----:B0-----:R-:W-:Y:S01]  /*bf50*/  FFMA.FTZ R5, R32, R49, R47 ;  /* 0x0000003120057223 */ /* 0x001fe2000001002f */
        /* <DEDUP_REMOVED lines=17> */
.L_x_1406:
        /* <DEDUP_REMOVED lines=22> */
.L_x_1408:
[----:B------:R-:W-:Y:S05]  /*c1d0*/  BSYNC B0 ;  /* 0x0000000000007941 */ /* 0x000fea0003800000 */
.L_x_1407:
[----:B------:R-:W-:Y:S01]  /*c1e0*/  ISETP.NE.AND P0, PT, RZ, UR21, PT ;  /* 0x00000015ff007c0c */ /* 0x000fe2000bf05270 */
[----:B------:R-:W-:Y:S01]  /*c1f0*/  FADD.FTZ R35, R9, -UR22 ;  /* 0x8000001609237e21 */ /* 0x000fe20008010000 */
[----:B------:R-:W-:Y:S01]  /*c200*/  FADD.FTZ R10, R10, -UR22 ;  /* 0x800000160a0a7e21 */ /* 0x000fe20008010000 */
[----:B------:R-:W-:Y:S02]  /*c210*/  HADD2.F32 R9, -RZ, R11.H0_H0 ;  /* 0x2000000bff097230 */ /* 0x000fe40000004100 */
[--C-:B------:R-:W-:Y:S02]  /*c220*/  HADD2.F32 R33, -RZ, R93.reuse.H0_H0 ;  /* 0x2000005dff217230 */ /* 0x100fe40000004100 */
[----:B------:R-:W-:Y:S01]  /*c230*/  FMUL.FTZ R35, R35, UR23 ;  /* 0x0000001723237c20 */ /* 0x000fe20008410000 */
[----:B------:R-:W-:Y:S02]  /*c240*/  HADD2.F32 R32, -RZ, R93.H1_H1 ;  /* 0x3000005dff207230 */ /* 0x000fe40000004100 */
[----:B------:R-:W-:Y:S01]  /*c250*/  FMUL.FTZ R10, R10, UR23 ;  /* 0x000000170a0a7c20 */ /* 0x000fe20008410000 */
[----:B------:R-:W-:-:S02]  /*c260*/  HADD2.F32 R11, -RZ, R11.H1_H1 ;  /* 0x3000000bff0b7230 */ /* 0x000fc40000004100 */
[----:B------:R-:W-:Y:S05]  /*c270*/  @!P0 BRA `(.L_x_1409) ;  /* 0x0000000000488947 */ /* 0x000fea0003800000 */
[----:B------:R-:W-:Y:S01]  /*c280*/  FFMA.FTZ R4, R10, R49, R47 ;  /* 0x000000310a047223 */ /* 0x000fe2000001002f */
[----:B0-2---:R-:W-:-:S03]  /*c290*/  FFMA.FTZ R5, R35, R48, R46 ;  /* 0x0000003023057223 */ /* 0x005fc6000001002e */
        /* <DEDUP_REMOVED lines=11> */
[----:B--2---:R-:W-:Y:S01]  /*c350*/  FMUL.FTZ R33, R33, R38 ;  /* 0x0000002621217220 */ /* 0x004fe20000410000 */
[----:B------:R-:W-:Y:S02]  /*c360*/  FADD.FTZ R38, -R38, 1 ;  /* 0x3f80000026267421 */ /* 0x000fe40000010100 */
[----:B------:R-:W-:Y:S02]  /*c370*/  FMUL.FTZ R32, R32, R59 ;  /* 0x0000003b20207220 */ /* 0x000fe40000410000 */
[----:B------:R-:W-:-:S04]  /*c380*/  FFMA.FTZ R38, R5, R38, 1 ;  /* 0x3f80000005267423 */ /* 0x000fc80000010026 */
[----:B------:R-:W-:-:S07]  /*c390*/  FMUL.FTZ R33, R33, R38 ;  /* 0x0000002621217220 */ /* 0x000fce0000410000 */
.L_x_1409:
[----:B------:R-:W-:Y:S01]  /*c3a0*/  LOP3.LUT P0, RZ, R3, 0x200, RZ, 0xc0, !PT ;  /* 0x0000020003ff7812 */ /* 0x000fe2000780c0ff */
[----:B------:R-:W-:-:S12]  /*c3b0*/  BSSY B0, `(.L_x_1410) ;  /* 0x0000015000007945 */ /* 0x000fd80003800000 */
[----:B------:R-:W-:Y:S05]  /*c3c0*/  @!P0 BRA `(.L_x_1411) ;  /* 0x00000000004c8947 */ /* 0x000fea0003800000 */
[----:B------:R-:W-:Y:S01]  /*c3d0*/  SHF.R.S32.HI R4, RZ, 0x1f, R117 ;  /* 0x0000001fff047819 */ /* 0x000fe20000011475 */
[----:B------:R-:W-:Y:S01]  /*c3e0*/  ULDC.64 UR6, c[0x0][0x288] ;  /* 0x0000a20000067ab9 */ /* 0x000fe20000000a00 */
[----:B0-2---:R-:W-:-:S03]  /*c3f0*/  MOV R5, R43 ;  /* 0x0000002b00057202 */ /* 0x005fc60000000f00 */
        /* <DEDUP_REMOVED lines=16> */
.L_x_1411:
[----:B------:R-:W-:Y:S05]  /*c500*/  BSYNC B0 ;  /* 0x0000000000007941 */ /* 0x000fea0003800000 */
.L_x_1410:
[----:B------:R-:W-:Y:S01]  /*c510*/  ISETP.NE.AND P0, PT, RZ, UR21, PT ;  /* 0x00000015ff007c0c */ /* 0x000fe2000bf05270 */
[----:B------:R-:W-:Y:S01]  /*c520*/  FADD.FTZ R4, R9, -UR22 ;  /* 0x8000001609047e21 */ /* 0x000fe20008010000 */
[----:B------:R-:W-:Y:S01]  /*c530*/  FADD.FTZ R32, R11, -UR22 ;  /* 0x800000160b207e21 */ /* 0x000fe20008010000 */
[--C-:B------:R-:W-:Y:S02]  /*c540*/  HADD2.F32 R9, -RZ, R14.reuse.H0_H0 ;  /* 0x2000000eff097230 */ /* 0x100fe40000004100 */
[--C-:B------:R-:W-:Y:S02]  /*c550*/  HADD2.F32 R33, -RZ, R89.reuse.H0_H0 ;  /* 0x20000059ff217230 */ /* 0x100fe40000004100 */
[----:B------:R-:W-:Y:S01]  /*c560*/  FMUL.FTZ R11, R4, UR23 ;  /* 0x00000017040b7c20 */ /* 0x000fe20008410000 */
[----:B------:R-:W-:Y:S02]  /*c570*/  HADD2.F32 R10, -RZ, R89.H1_H1 ;  /* 0x30000059ff0a7230 */ /* 0x000fe40000004100 */
[----:B------:R-:W-:Y:S01]  /*c580*/  FMUL.FTZ R32, R32, UR23 ;  /* 0x0000001720207c20 */ /* 0x000fe20008410000 */
[----:B------:R-:W-:-:S02]  /*c590*/  HADD2.F32 R14, -RZ, R14.H1_H1 ;  /* 0x3000000eff0e7230 */ /* 0x000fc40000004100 */
[----:B------:R-:W-:Y:S05]  /*c5a0*/  @!P0 BRA `(.L_x_1412) ;  /* 0x0000000000488947 */ /* 0x000fea0003800000 */
[----:B0-23--:R-:W-:Y:S01]  /*c5b0*/  FFMA.FTZ R5, R32, R49, R47 ;  /* 0x0000003120057223 */ /* 0x00dfe2000001002f */
        /* <DEDUP_REMOVED lines=17> */
.L_x_1412:
[----:B------:R-:W-:Y:S01]  /*c6d0*/  LOP3.LUT P0, RZ, R3, 0x100, RZ, 0xc0, !PT ;  /* 0x0000010003ff7812 */ /* 0x000fe2000780c0ff */
[----:B------:R-:W-:-:S12]  /*c6e0*/  BSSY B0, `(.L_x_1413) ;  /* 0x0000015000007945 */ /* 0x000fd80003800000 */
[----:B------:R-:W-:Y:S05]  /*c6f0*/  @!P0 BRA `(.L_x_1414) ;  /* 0x00000000004c8947 */ /* 0x000fea0003800000 */
[----:B------:R-:W-:Y:S01]  /*c700*/  SHF.R.S32.HI R4, RZ, 0x1f, R116 ;  /* 0x0000001fff047819 */ /* 0x000fe20000011474 */
[----:B------:R-:W-:Y:S01]  /*c710*/  ULDC.64 UR6, c[0x0][0x288] ;  /* 0x0000a20000067ab9 */ /* 0x000fe20000000a00 */
[----:B0-23--:R-:W-:-:S03]  /*c720*/  MOV R5, R43 ;  /* 0x0000002b00057202 */ /* 0x00dfc60000000f00 */
        /* <DEDUP_REMOVED lines=16> */
.L_x_1414:
[----:B------:R-:W-:Y:S05]  /*c830*/  BSYNC B0 ;  /* 0x0000000000007941 */ /* 0x000fea0003800000 */
.L_x_1413:
        /* <DEDUP_REMOVED lines=10> */
[----:B0-234-:R-:W-:Y:S01]  /*c8e0*/  FFMA.FTZ R5, R14, R49, R47 ;  /* 0x000000310e057223 */ /* 0x01dfe2000001002f */
        /* <DEDUP_REMOVED lines=17> */
.L_x_1415:
[----:B------:R-:W-:Y:S01]  /*ca00*/  LOP3.LUT P0, RZ, R3, 0x80, RZ, 0xc0, !PT ;  /* 0x0000008003ff7812 */ /* 0x000fe2000780c0ff */
[----:B------:R-:W-:-:S12]  /*ca10*/  BSSY B0, `(.L_x_1416) ;  /* 0x0000015000007945 */ /* 0x000fd80003800000 */
[----:B------:R-:W-:Y:S05]  /*ca20*/  @!P0 BRA `(.L_x_1417) ;  /* 0x00000000004c8947 */ /* 0x000fea0003800000 */
[----:B------:R-:W-:Y:S01]  /*ca30*/  SHF.R.S32.HI R4, RZ, 0x1f, R115 ;  /* 0x0000001fff047819 */ /* 0x000fe20000011473 */
[----:B------:R-:W-:Y:S01]  /*ca40*/  ULDC.64 UR6, c[0x0][0x288] ;  /* 0x0000a20000067ab9 */ /* 0x000fe20000000a00 */
[----:B0-234-:R-:W-:-:S03]  /*ca50*/  MOV R5, R43 ;  /* 0x0000002b00057202 */ /* 0x01dfc60000000f00 */
        /* <DEDUP_REMOVED lines=16> */
.L_x_1417:
[----:B------:R-:W-:Y:S05]  /*cb60*/  BSYNC B0 ;  /* 0x0000000000007941 */ /* 0x000fea0003800000 */
.L_x_1416:
[----:B------:R-:W-:Y:S01]  /*cb70*/  ISETP.NE.AND P0, PT, RZ, UR21, PT ;  /* 0x00000015ff007c0c */ /* 0x000fe2000bf05270 */
[----:B------:R-:W-:Y:S01]  /*cb80*/  FADD.FTZ R4, R9, -UR22 ;  /* 0x8000001609047e21 */ /* 0x000fe20008010000 */
[----:B------:R-:W-:Y:S01]  /*cb90*/  FADD.FTZ R10, R17, -UR22 ;  /* 0x80000016110a7e21 */ /* 0x000fe20008010000 */
[----:B------:R-:W-:Y:S02]  /*cba0*/  HADD2.F32 R11, -RZ, R74.H0_H0 ;  /* 0x2000004aff0b7230 */ /* 0x000fe40000004100 */
[----:B------:R-:W-:Y:S02]  /*cbb0*/  HADD2.F32 R9, -RZ, R20.H0_H0 ;  /* 0x20000014ff097230 */ /* 0x000fe40000004100 */
        /* <DEDUP_REMOVED lines=23> */
.L_x_1418:
        /* <DEDUP_REMOVED lines=22> */
.L_x_1420:
[----:B------:R-:W-:Y:S05]  /*ce90*/  BSYNC B0 ;  /* 0x0000000000007941 */ /* 0x000fea0003800000 */
.L_x_1419:
        /* <DEDUP_REMOVED lines=28> */
.L_x_1421:
        /* <DEDUP_REMOVED lines=22> */
.L_x_1423:
[----:B------:R-:W-:Y:S05]  /*d1c0*/  BSYNC B0 ;  /* 0x0000000000007941 */ /* 0x000fea0003800000 */
.L_x_1422:
        /* <DEDUP_REMOVED lines=28> */
.L_x_1424:
        /* <DEDUP_REMOVED lines=22> */
.L_x_1426:
[----:B------:R-:W-:Y:S05]  /*d4f0*/  BSYNC B0 ;  /* 0x0000000000007941 */ /* 0x000fea0003800000 */
.L_x_1425:
        /* <DEDUP_REMOVED lines=28> */
.L_x_1427:
        /* <DEDUP_REMOVED lines=22> */
.L_x_1429:
[----:B------:R-:W-:Y:S05]  /*d820*/  BSYNC B0 ;  /* 0x0000000000007941 */ /* 0x000fea0003800000 */
.L_x_1428:
        /* <DEDUP_REMOVED lines=28> */
.L_x_1430:
        /* <DEDUP_REMOVED lines=22> */
.L_x_1432:
[----:B------:R-:W-:Y:S05]  /*db50*/  BSYNC B0 ;  /* 0x0000000000007941 */ /* 0x000fea0003800000 */
.L_x_1431:
        /* <DEDUP_REMOVED lines=28> */
.L_x_1433:
        /* <DEDUP_REMOVED lines=22> */
.L_x_1435:
[----:B------:R-:W-:Y:S05]  /*de80*/  BSYNC B0 ;  /* 0x0000000000007941 */ /* 0x000fea0003800000 */
.L_x_1434:
        /* <DEDUP_REMOVED lines=28> */
.L_x_1436:
[----:B------:R-:W-:Y:S04]  /*e050*/  BSSY B0, `(.L_x_1437) ;  /* 0x0000015000007945 */ /* 0x000fe80003800000 */
        /* <DEDUP_REMOVED lines=20> */
.L_x_1438:
[----:B------:R-:W-:Y:S05]  /*e1a0*/  BSYNC B0 ;  /* 0x0000000000007941 */ /* 0x000fea0003800000 */
.L_x_1437:
[----:B------:R-:W-:Y:S01]  /*e1b0*/  FADD.FTZ R4, R9, -UR22 ;  /* 0x8000001609047e21 */ /* 0x000fe20008010000 */
[----:B------:R-:W-:Y:S01]  /*e1c0*/  FADD.FTZ R55, R55, -UR22 ;  /* 0x8000001637377e21 */ /* 0x000fe20008010000 */
[--C-:B------:R-:W-:Y:S02]  /*e1d0*/  HADD2.F32 R11, -RZ, R56.reuse.H0_H0 ;  /* 0x20000038ff0b7230 */ /* 0x100fe40000004100 */
[--C-:B------:R-:W-:Y:S02]  /*e1e0*/  HADD2.F32 R9, -RZ, R57.reuse.H0_H0 ;  /* 0x20000039ff097230 */ /* 0x100fe40000004100 */
[----:B------:R-:W-:Y:S01]  /*e1f0*/  FMUL.FTZ R29, R4, UR23 ;  /* 0x00000017041d7c20 */ /* 0x000fe20008410000 */
[----:B------:R-:W-:Y:S02]  /*e200*/  HADD2.F32 R56, -RZ, R56.H1_H1 ;  /* 0x30000038ff387230 */ /* 0x000fe40000004100 */
[----:B------:R-:W-:Y:S01]  /*e210*/  FMUL.FTZ R26, R55, UR23 ;  /* 0x00000017371a7c20 */ /* 0x000fe20008410000 */
[----:B------:R-:W-:Y:S01]  /*e220*/  HADD2.F32 R57, -RZ, R57.H1_H1 ;  /* 0x30000039ff397230 */ /* 0x000fe20000004100 */
[----:B------:R-:W-:Y:S06]  /*e230*/  @!P6 BRA `(.L_x_1439) ;  /* 0x000000000048e947 */ /* 0x000fec0003800000 */
        /* <DEDUP_REMOVED lines=18> */
.L_x_1439:
        /* <DEDUP_REMOVED lines=21> */
.L_x_1441:
[----:B------:R-:W-:Y:S05]  /*e4b0*/  BSYNC B0 ;  /* 0x0000000000007941 */ /* 0x000fea0003800000 */
.L_x_1440:
        /* <DEDUP_REMOVED lines=27> */
.L_x_1442:
        /* <DEDUP_REMOVED lines=21> */
.L_x_1444:
[----:B------:R-:W-:Y:S05]  /*e7c0*/  BSYNC B0 ;  /* 0x0000000000007941 */ /* 0x000fea0003800000 */
.L_x_1443:
        /* <DEDUP_REMOVED lines=9> */
[----:B------:R-:W-:Y:S01]  /*e860*/  FFMA.FTZ R4, R29, R48, R46 ;  /* 0x000000301d047223 */ /* 0x000fe2000001002e */
[----:B0-234-:R-:W-:-:S03]  /*e870*/  FFMA.FTZ R5, R26, R49, R47 ;  /* 0x000000311a057223 */ /* 0x01dfc6000001002f */
        /* <DEDUP_REMOVED lines=16> */
.L_x_1445:
        /* <DEDUP_REMOVED lines=21> */
.L_x_1447:
[----:B------:R-:W-:Y:S05]  /*ead0*/  BSYNC B0 ;  /* 0x0000000000007941 */ /* 0x000fea0003800000 */
.L_x_1446:
        /* <DEDUP_REMOVED lines=27> */
.L_x_1448:
[----:B------:R-:W-:Y:S04]  /*ec90*/  BSSY B0, `(.L_x_1449) ;  /* 0x0000014000007945 */ /* 0x000fe80003800000 */
[----:B------:R-:W-:Y:S05]  /*eca0*/  @!P1 BRA `(.L_x_1450) ;  /* 0x0000000000489947 */ /* 0x000fea0003800000 */
[----:B------:R-:W-:Y:S01]  /*ecb0*/  ULDC.64 UR6, c[0x0][0x288] ;  /* 0x0000a20000067ab9 */ /* 0x000fe20000000a00 */
[----:B------:R-:W-:Y:S01]  /*ecc0*/  MOV R4, R44 ;  /* 0x0000002c00047202 */ /* 0x000fe20000000f00 */
[----:B0-234-:R-:W-:Y:S01]  /*ecd0*/  IMAD R7, R125, UR6, RZ ;  /* 0x000000067d077c24 */ /* 0x01dfe2000f8e02ff */
        /* <DEDUP_REMOVED lines=15> */
.L_x_1450:
[----:B------:R-:W-:Y:S05]  /*edd0*/  BSYNC B0 ;  /* 0x0000000000007941 */ /* 0x000fea0003800000 */
.L_x_1449:
        /* <DEDUP_REMOVED lines=27> */
.L_x_1451:
[----:B------:R-:W-:Y:S01]  /*ef90*/  LOP3.LUT P0, RZ, R3, 0x80000, RZ, 0xc0, !PT ;  /* 0x0008000003ff7812 */ /* 0x000fe2000780c0ff */
[----:B------:R-:W-:-:S12]  /*efa0*/  BSSY B0, `(.L_x_1452) ;  /* 0x0000016000007945 */ /* 0x000fd80003800000 */
[----:B------:R-:W-:Y:S05]  /*efb0*/  @!P0 BRA `(.L_x_1453) ;  /* 0x0000000000508947 */ /* 0x000fea0003800000 */
[----:B0-234-:R-:W-:Y:S01]  /*efc0*/  IADD3 R7, R2, 0xa8, RZ ;  /* 0x000000a802077810 */ /* 0x01dfe20007ffe0ff */
        /* <DEDUP_REMOVED lines=10> */
[----:B------:R-:W-:-:S03]  /*f070*/  FFMA.FTZ R5, R26, UR5, R36 ;  /* 0x000000051a057c23 */ /* 0x000fc60008010024 */
[----:B------:R-:W-:Y:S01]  /*f080*/  LEA.HI.X R7, R4, UR7, R7, 0x1, P0 ;  /* 0x0000000704077c11 */ /* 0x000fe200080f0c07 */
[----:B------:R-:W-:Y:S01]  /*f090*/  FFMA.FTZ R4, R31, UR5, R36 ;  /* 0x000000051f047c23 */ /* 0x000fe20008010024 */
[----:B------:R-:W-:-:S03]  /*f0a0*/  FFMA.FTZ R66, R66, R49, -R5 ;  /* 0x0000003142427223 */ /* 0x000fc60000010805 */
[----:B------:R-:W-:-:S04]  /*f0b0*/  FFMA.FTZ R4, R9, R48, -R4 ;  /* 0x0000003009047223 */ /* 0x000fc80000010804 */
[----:B------:R-:W-:Y:S01]  /*f0c0*/  FMUL.FTZ R5, R4, UR23 ;  /* 0x0000001704057c20 */ /* 0x000fe20008410000 */
[----:B------:R-:W-:-:S05]  /*f0d0*/  FMUL.FTZ R4, R66, UR23 ;  /* 0x0000001742047c20 */ /* 0x000fca0008410000 */
[----:B------:R-:W-:-:S05]  /*f0e0*/  F2FP.F16.F32.PACK_AB R5, R4, R5 ;  /* 0x000000050405723e */ /* 0x000fca00000000ff */
[----:B------:R0:W-:Y:S02]  /*f0f0*/  STG.E desc[UR18][R6.64], R5 ;  /* 0x0000000506007986 */ /* 0x0001e4000c101912 */
.L_x_1453:
[----:B------:R-:W-:Y:S05]  /*f100*/  BSYNC B0 ;  /* 0x0000000000007941 */ /* 0x000fea0003800000 */
.L_x_1452:
        /* <DEDUP_REMOVED lines=28> */
.L_x_1454:
        /* <DEDUP_REMOVED lines=23> */
.L_x_1456:
[----:B------:R-:W-:Y:S05]  /*f440*/  BSYNC B0 ;  /* 0x0000000000007941 */ /* 0x000fea0003800000 */
.L_x_1455:
        /* <DEDUP_REMOVED lines=28> */
.L_x_1457:
        /* <DEDUP_REMOVED lines=23> */
.L_x_1459:
[----:B------:R-:W-:Y:S05]  /*f780*/  BSYNC B0 ;  /* 0x0000000000007941 */ /* 0x000fea0003800000 */
.L_x_1458:
[----:B------:R-:W-:Y:S01]  /*f790*/  ISETP.NE.AND P0, PT, RZ, UR21, PT ;  /* 0x00000015ff007c0c */ /* 0x000fe2000bf05270 */
[----:B------:R-:W-:Y:S01]  /*f7a0*/  FADD.FTZ R31, R31, -UR22 ;  /* 0x800000161f1f7e21 */ /* 0x000fe20008010000 */
[----:B------:R-:W-:Y:S01]  /*f7b0*/  FADD.FTZ R71, R71, -UR22 ;  /* 0x8000001647477e21 */ /* 0x000fe20008010000 */
[--C-:B------:R-:W-:Y:S02]  /*f7c0*/  HADD2.F32 R9, -RZ, R72.reuse.H0_H0 ;  /* 0x20000048ff097230 */ /* 0x100fe40000004100 */
[----:B-1----:R-:W-:Y:S02]  /*f7d0*/  IMAD R8, R34, UR20, R8 ;  /* 0x0000001422087c24 */ /* 0x002fe4000f8e0208 */
[----:B------:R-:W-:Y:S01]  /*f7e0*/  FMUL.FTZ R31, R31, UR23 ;  /* 0x000000171f1f7c20 */ /* 0x000fe20008410000 */
[----:B------:R-:W-:Y:S02]  /*f7f0*/  HADD2.F32 R72, -RZ, R72.H1_H1 ;  /* 0x30000048ff487230 */ /* 0x000fe40000004100 */
[----:B------:R-:W-:Y:S01]  /*f800*/  FMUL.FTZ R26, R71, UR23 ;  /* 0x00000017471a7c20 */ /* 0x000fe20008410000 */
[----:B------:R-:W-:-:S02]  /*f810*/  HADD2.F32 R29, -RZ, R12.H0_H0 ;  /* 0x2000000cff1d7230 */ /* 0x000fc40000004100 */
[----:B------:R-:W-:Y:S05]  /*f820*/  @!P0 BRA `(.L_x_1460) ;  /* 0x0000000000488947 */ /* 0x000fea0003800000 */
[----:B------:R-:W-:Y:S01]  /*f830*/  FFMA.FTZ R4, R31, R48, R46 ;  /* 0x000000301f047223 */ /* 0x000fe2000001002e */
[----:B0-234-:R-:W-:-:S03]  /*f840*/  FFMA.FTZ R5, R26, R49, R47 ;  /* 0x000000311a057223 */ /* 0x01dfc6000001002f */
        /* <DEDUP_REMOVED lines=16> */
.L_x_1460:
        /* <DEDUP_REMOVED lines=23> */
.L_x_1462:
[----:B------:R-:W-:Y:S05]  /*fac0*/  BSYNC B0 ;  /* 0x0000000000007941 */ /* 0x000fea0003800000 */
.L_x_1461:
[----:B------:R-:W-:Y:S01]  /*fad0*/  ISETP.NE.AND P6, PT, RZ, UR21, PT ;  /* 0x00000015ff007c0c */ /* 0x000fe2000bfc5270 */
[----:B------:R-:W-:Y:S02]  /*fae0*/  HADD2.F32 R12, -RZ, R12.H1_H1 ;  /* 0x3000000cff0c7230 */ /* 0x000fe40000004100 */
[----:B------:R-:W-:Y:S01]  /*faf0*/  FADD.FTZ R29, R29, -UR22 ;  /* 0x800000161d1d7e21 */ /* 0x000fe20008010000 */
[----:B------:R-:W-:Y:S01]  /*fb00*/  IADD3 R23, R8, 0xc8, RZ ;  /* 0x000000c808177810 */ /* 0x000fe20007ffe0ff */
[----:B------:R-:W-:Y:S01]  /*fb10*/  ULDC.64 UR6, c[0x0][0x290] ;  /* 0x0000a40000067ab9 */ /* 0x000fe20000000a00 */
[--C-:B------:R-:W-:Y:S02]  /*fb20*/  HADD2.F32 R9, -RZ, R13.reuse.H0_H0 ;  /* 0x2000000dff097230 */ /* 0x100fe40000004100 */
[----:B------:R-:W-:Y:S01]  /*fb30*/  FADD.FTZ R12, R12, -UR22 ;  /* 0x800000160c0c7e21 */ /* 0x000fe20008010000 */
[----:B------:R-:W-:Y:S02]  /*fb40*/  HADD2.F32 R10, -RZ, R13.H1_H1 ;  /* 0x3000000dff0a7230 */ /* 0x000fe40000004100 */
[----:B------:R-:W-:Y:S01]  /*fb50*/  FMUL.FTZ R29, R29, UR23 ;  /* 0x000000171d1d7c20 */ /* 0x000fe20008410000 */
[----:B------:R-:W-:Y:S01]  /*fb60*/  SHF.R.S32.HI R26, RZ, 0x1f, R23 ;  /* 0x0000001fff1a7819 */ /* 0x000fe20000011417 */
[----:B------:R-:W-:Y:S01]  /*fb70*/  FMUL.FTZ R20, R12, UR23 ;  /* 0x000000170c147c20 */ /* 0x000fe20008410000 */
        /* <DEDUP_REMOVED lines=19> */
.L_x_1463:
[----:B------:R-:W-:Y:S01]  /*fcb0*/  ISETP.GE.U32.AND P0, PT, R23, UR6, PT ;  /* 0x0000000617007c0c */ /* 0x000fe2000bf06070 */
[----:B------:R-:W-:Y:S01]  /*fcc0*/  BSSY B0, `(.L_x_1464) ;  /* 0x000001a000007945 */ /* 0x000fe20003800000 */
[--C-:B------:R-:W-:Y:S02]  /*fcd0*/  HADD2.F32 R11, -RZ, R15.reuse.H0_H0 ;  /* 0x2000000fff0b7230 */ /* 0x100fe40000004100 */
[----:B------:R-:W-:Y:S01]  /*fce0*/  ISETP.GE.AND.EX P0, PT, R26, UR7, PT, P0 ;  /* 0x000000071a007c0c */ /* 0x000fe2000bf06300 */
[----:B------:R-:W-:-:S03]  /*fcf0*/  HADD2.F32 R15, -RZ, R15.H1_H1 ;  /* 0x3000000fff0f7230 */ /* 0x000fc60000004100 */
[----:B------:R-:W-:-:S13]  /*fd00*/  ISETP.LT.U32.AND P0, PT, R0, 0x188, !P0 ;  /* 0x000001880000780c */ /* 0x000fda0004701070 */
        /* <DEDUP_REMOVED lines=21> */
.L_x_1465:
[----:B------:R-:W-:Y:S05]  /*fe60*/  BSYNC B0 ;  /* 0x0000000000007941 */ /* 0x000fea0003800000 */
.L_x_1464:
[----:B------:R-:W-:Y:S01]  /*fe70*/  FADD.FTZ R11, R11, -UR22 ;  /* 0x800000160b0b7e21 */ /* 0x000fe20008010000 */
[----:B------:R-:W-:Y:S01]  /*fe80*/  IADD3 R23, R8, 0xd0, RZ ;  /* 0x000000d008177810 */ /* 0x000fe20007ffe0ff */
[----:B------:R-:W-:Y:S01]  /*fe90*/  FADD.FTZ R15, R15, -UR22 ;  /* 0x800000160f0f7e21 */ /* 0x000fe20008010000 */
[--C-:B------:R-:W-:Y:S02]  /*fea0*/  HADD2.F32 R9, -RZ, R16.reuse.H0_H0 ;  /* 0x20000010ff097230 */ /* 0x100fe40000004100 */
[----:B------:R-:W-:Y:S01]  /*feb0*/  FMUL.FTZ R17, R11, UR23 ;  /* 0x000000170b117c20 */ /* 0x000fe20008410000 */
[----:B------:R-:W-:Y:S01]  /*fec0*/  HADD2.F32 R16, -RZ, R16.H1_H1 ;  /* 0x30000010ff107230 */ /* 0x000fe20000004100 */
[----:B------:R-:W-:Y:S01]  /*fed0*/  SHF.R.S32.HI R26, RZ, 0x1f, R23 ;  /* 0x0000001fff1a7819 */ /* 0x000fe20000011417 */
[----:B------:R-:W-:Y:S01]  /*fee0*/  FMUL.FTZ R20, R15, UR23 ;  /* 0x000000170f147c20 */ /* 0x000fe20008410000 */
[----:B------:R-:W-:Y:S06]  /*fef0*/  @!P6 BRA `(.L_x_1466) ;  /* 0x000000000048e947 */ /* 0x000fec0003800000 */
[----:B------:R-:W-:Y:S01]  /*ff00*/  FFMA.FTZ R4, R17, R48, R46 ;  /* 0x0000003011047223 */ /* 0x000fe2000001002e */
[----:B01234-:R-:W-:-:S03]  /*ff10*/  FFMA.FTZ R5, R20, R49, R47 ;  /* 0x0000003114057223 */ /* 0x01ffc6000001002f */
        /* <DEDUP_REMOVED lines=16> */
.L_x_1466:
        /* <DEDUP_REMOVED lines=27> */
.L_x_1468:
[----:B------:R-:W-:Y:S05]  /*101d0*/  BSYNC B0 ;  /* 0x0000000000007941 */ /* 0x000fea0003800000 */
.L_x_1467:
        /* <DEDUP_REMOVED lines=27> */
.L_x_1469:
        /* <DEDUP_REMOVED lines=27> */
.L_x_1471:
[----:B------:R-:W-:Y:S05]  /*10540*/  BSYNC B0 ;  /* 0x0000000000007941 */ /* 0x000fea0003800000 */
.L_x_1470:
        /* <DEDUP_REMOVED lines=27> */
.L_x_1472:
        /* <DEDUP_REMOVED lines=27> */
.L_x_1474:
[----:B------:R-:W-:Y:S05]  /*108b0*/  BSYNC B0 ;  /* 0x0000000000007941 */ /* 0x000fea0003800000 */
.L_x_1473:
        /* <DEDUP_REMOVED lines=27> */
.L_x_1475:
        /* <DEDUP_REMOVED lines=27> */
.L_x_1477:
[----:B------:R-:W-:Y:S05]  /*10c20*/  BSYNC B0 ;  /* 0x0000000000007941 */ /* 0x000fea0003800000 */
.L_x_1476:
        /* <DEDUP_REMOVED lines=27> */
.L_x_1478:
        /* <DEDUP_REMOVED lines=27> */
.L_x_1480:
[----:B------:R-:W-:Y:S05]  /*10f90*/  BSYNC B0 ;  /* 0x0000000000007941 */ /* 0x000fea0003800000 */
.L_x_1479:
[----:B------:R-:W-:Y:S01]  /*10fa0*/  FADD.FTZ R8, R8, -UR22 ;  /* 0x8000001608087e21 */ /* 0x000fe20008010000 */
[----:B------:R-:W-:Y:S01]  /*10fb0*/  FADD.FTZ R40, R40, -UR22 ;  /* 0x8000001628287e21 */ /* 0x000fe20008010000 */
[--C-:B01234-:R-:W-:Y:S01]  /*10fc0*/  HADD2.F32 R7, -RZ, R41.reuse.H0_H0 ;  /* 0x20000029ff077230 */ /* 0x11ffe20000004100 */
[----:B------:R-:W-:Y:S01]  /*10fd0*/  IADD3 R17, R2, 0xf8, RZ ;  /* 0x000000f802117810 */ /* 0x000fe20007ffe0ff */
[----:B------:R-:W-:Y:S02]  /*10fe0*/  HADD2.F32 R6, -RZ, R41.H1_H1 ;  /* 0x30000029ff067230 */ /* 0x000fe40000004100 */
        /* <DEDUP_REMOVED lines=21> */
.L_x_1481:
[----:B------:R-:W-:Y:S01]  /*11140*/  ISETP.GE.U32.AND P0, PT, R17, UR6, PT ;  /* 0x0000000611007c0c */ /* 0x000fe2000bf06070 */
[----:B------:R-:W-:Y:S03]  /*11150*/  BSSY B0, `(.L_x_1482) ;  /* 0x0000015000007945 */ /* 0x000fe60003800000 */
[----:B------:R-:W-:-:S04]  /*11160*/  ISETP.GE.AND.EX P0, PT, R90, UR7, PT, P0 ;  /* 0x000000075a007c0c */ /* 0x000fc8000bf06300 */
[----:B------:R-:W-:-:S13]  /*11170*/  ISETP.GT.U32.OR P0, PT, R0, 0x187, P0 ;  /* 0x000001870000780c */ /* 0x000fda0000704470 */
[----:B------:R-:W-:Y:S05]  /*11180*/  @P0 BRA `(.L_x_1483) ;  /* 0x0000000000440947 */ /* 0x000fea0003800000 */
[----:B------:R-:W-:Y:S01]  /*11190*/  ULDC.64 UR6, c[0x0][0x288] ;  /* 0x0000a20000067ab9 */ /* 0x000fe20000000a00 */
[----:B------:R-:W-:Y:S01]  /*111a0*/  MOV R42, R44 ;  /* 0x0000002c002a7202 */ /* 0x000fe20000000f00 */
[----:B------:R-:W-:Y:S02]  /*111b0*/  IMAD R90, R90, UR6, RZ ;  /* 0x000000065a5a7c24 */ /* 0x000fe4000f8e02ff */
[--C-:B------:R-:W-:Y:S01]  /*111c0*/  FFMA.FTZ R8, R15, UR5, R36.reuse ;  /* 0x000000050f087c23 */ /* 0x100fe20008010024 */
[----:B------:R-:W-:Y:S01]  /*111d0*/  FFMA.FTZ R9, R40, UR5, R36 ;  /* 0x0000000528097c23 */ /* 0x000fe20008010024 */
        /* <DEDUP_REMOVED lines=9> */
[----:B------:R-:W-:-:S02]  /*11270*/  F2FP.F16.F32.PACK_AB R7, R6, R7 ;  /* 0x000000070607723e */ /* 0x000fc400000000ff */
[----:B------:R-:W-:-:S05]  /*11280*/  LEA.HI.X R5, R42, UR7, R5, 0x1, P0 ;  /* 0x000000072a057c11 */ /* 0x000fca00080f0c05 */
[----:B------:R0:W-:Y:S02]  /*11290*/  STG.E desc[UR18][R4.64], R7 ;  /* 0x0000000704007986 */ /* 0x0001e4000c101912 */
.L_x_1483:
[----:B------:R-:W-:Y:S05]  /*112a0*/  BSYNC B0 ;  /* 0x0000000000007941 */ /* 0x000fea0003800000 */
.L_x_1482:
        /* <DEDUP_REMOVED lines=9> */
.L_x_1337:
[----:B------:R-:W1:Y:S01]  /*11340*/  LDC R6, c[0x0][0xc] ;  /* 0x00000300ff067b82 */ /* 0x000e620000000800 */
[----:B------:R-:W-:Y:S01]  /*11350*/  ISETP.NE.AND P1, PT, R0, RZ, PT ;  /* 0x000000ff0000720c */ /* 0x000fe20003f25270 */
[----:B------:R-:W-:Y:S06]  /*11360*/  BSSY B0, `(.L_x_1485) ;  /* 0x0000011000007945 */ /* 0x000fec0003800000 */
[----:B0-----:R-:W0:Y:S08]  /*11370*/  LDC R7, c[0x0][0x10] ;  /* 0x00000400ff077b82 */ /* 0x001e300000000800 */
[----:B------:R-:W2:Y:S01]  /*11380*/  LDC.64 R2, c[0x0][0x258] ;  /* 0x00009600ff027b82 */ /* 0x000ea20000000a00 */
[----:B-1----:R-:W-:-:S02]  /*11390*/  ISETP.NE.AND P0, PT, R6, 0x1, PT ;  /* 0x000000010600780c */ /* 0x002fc40003f05270 */
[----:B0-----:R-:W-:-:S04]  /*113a0*/  SHF.L.U32 R4, R7, 0x1, RZ ;  /* 0x0000000107047819 */ /* 0x001fc800000006ff */
[----:B------:R-:W-:-:S05]  /*113b0*/  SEL R5, R4, RZ, P0 ;  /* 0x000000ff04057207 */ /* 0x000fca0000000000 */
[----:B--2---:R-:W-:Y:S01]  /*113c0*/  IMAD.WIDE.U32 R2, R5, 0x4, R2 ;  /* 0x0000000405027825 */ /* 0x004fe200078e0002 */
        /* <DEDUP_REMOVED lines=10> */
.L_x_1486:
[----:B------:R-:W-:Y:S05]  /*11470*/  BSYNC B0 ;  /* 0x0000000000007941 */ /* 0x000fea0003800000 */
.L_x_1485:
        /* <DEDUP_REMOVED lines=11> */
.L_x_1488:
[----:B------:R-:W2:Y:S04]  /*11530*/  LDG.E.STRONG.GPU R5, desc[UR18][R2.64] ;  /* 0x0000001202057981 */ /* 0x000ea8000c1ef900 */
[----:B--2---:R-:W-:Y:S01]  /*11540*/  CCTL.IVALL ;  /* 0x00000000ff00798f */ /* 0x004fe20002000000 */
[----:B------:R-:W-:Y:S05]  /*11550*/  YIELD ;  /* 0x0000000000007946 */ /* 0x000fea0003800000 */
[----:B------:R-:W-:-:S13]  /*11560*/  ISETP.NE.AND P0, PT, R5, R4, PT ;  /* 0x000000040500720c */ /* 0x000fda0003f05270 */
[----:B------:R-:W-:Y:S05]  /*11570*/  @P0 BRA `(.L_x_1488) ;  /* 0xfffffffc00ec0947 */ /* 0x000fea000383ffff */
.L_x_1487:
[----:B------:R-:W-:Y:S05]  /*11580*/  WARPSYNC.ALL ;  /* 0x0000000000007948 */ /* 0x000fea0003800000 */
[----:B------:R-:W0:Y:S01]  /*11590*/  LDC.64 R22, c[0x0][0x288] ;  /* 0x0000a200ff167b82 */ /* 0x000e220000000a00 */
[----:B------:R-:W-:-:S07]  /*115a0*/  SHF.R.S32.HI R4, RZ, 0x1f, R0 ;  /* 0x0000001fff047819 */ /* 0x000fce0000011400 */
[----:B------:R-:W-:Y:S01]  /*115b0*/  BAR.SYNC.DEFER_BLOCKING 0x0 ;  /* 0x0000000000007b1d */ /* 0x000fe20000010000 */
[----:B0-----:R-:W-:-:S04]  /*115c0*/  LEA.HI R2, P0, R23, R22, RZ, 0x1 ;  /* 0x0000001617027211 */ /* 0x001fc800078108ff */
[----:B------:R-:W-:-:S04]  /*115d0*/  IADD3.X R3, RZ, R23, RZ, P0, !PT ;  /* 0x00000017ff037210 */ /* 0x000fc800007fe4ff */
[--C-:B------:R-:W-:Y:S02]  /*115e0*/  SHF.R.S64 R25, R2, 0x1, R3.reuse ;  /* 0x0000000102197819 */ /* 0x100fe40000001003 */
[----:B------:R-:W-:Y:S02]  /*115f0*/  SHF.R.S32.HI R24, RZ, 0x1, R3 ;  /* 0x00000001ff187819 */ /* 0x000fe40000011403 */
[----:B------:R-:W-:-:S04]  /*11600*/  ISETP.GT.U32.AND P0, PT, R25, R0, PT ;  /* 0x000000001900720c */ /* 0x000fc80003f04070 */
[----:B------:R-:W-:-:S13]  /*11610*/  ISETP.GT.AND.EX P0, PT, R24, R4, PT, P0 ;  /* 0x000000041800720c */ /* 0x000fda0003f04300 */
[----:B------:R-:W-:Y:S05]  /*11620*/  @!P0 EXIT ;  /* 0x000000000000894d */ /* 0x000fea0003800000 */
[C---:B------:R-:W-:Y:S01]  /*11630*/  IMAD.WIDE.U32 R2, R22.reuse, 0x3, RZ ;  /* 0x0000000316027825 */ /* 0x040fe200078e00ff */
[----:B------:R-:W-:Y:S01]  /*11640*/  LEA R5, R23, R23, 0x1 ;  /* 0x0000001717057211 */ /* 0x000fe200078e08ff */
[----:B------:R-:W0:Y:S01]  /*11650*/  LDC.64 R14, c[0x0][0x218] ;  /* 0x00008600ff0e7b82 */ /* 0x000e220000000a00 */
[----:B------:R-:W-:Y:S01]  /*11660*/  MOV R7, R4 ;  /* 0x0000000400077202 */ /* 0x000fe20000000f00 */
[----:B------:R-:W-:Y:S01]  /*11670*/  ULDC.64 UR4, c[0x0][0x268] ;  /* 0x00009a0000047ab9 */ /* 0x000fe20000000a00 */
[----:B------:R-:W-:Y:S02]  /*11680*/  IADD3 R5, R3, R5, RZ ;  /* 0x0000000503057210 */ /* 0x000fe40007ffe0ff */
[----:B------:R-:W-:Y:S02]  /*11690*/  SHF.L.U64.HI R23, R22, 0x2, R23 ;  /* 0x0000000216177819 */ /* 0x000fe40000010217 */
[----:B------:R-:W-:Y:S01]  /*116a0*/  LEA.HI R2, P0, R5, R2, RZ, 0x1 ;  /* 0x0000000205027211 */ /* 0x000fe200078108ff */
[----:B------:R-:W1:Y:S01]  /*116b0*/  LDC.64 R16, c[0x0][0x220] ;  /* 0x00008800ff107b82 */ /* 0x000e620000000a00 */
[----:B------:R-:W-:-:S02]  /*116c0*/  SHF.L.U64.HI R31, R25, 0x2, R24 ;  /* 0x00000002191f7819 */ /* 0x000fc40000010218 */
[----:B------:R-:W-:-:S04]  /*116d0*/  IADD3.X R5, RZ, R5, RZ, P0, !PT ;  /* 0x00000005ff057210 */ /* 0x000fc800007fe4ff */
[--C-:B------:R-:W-:Y:S02]  /*116e0*/  SHF.R.S64 R27, R2, 0x1, R5.reuse ;  /* 0x00000001021b7819 */ /* 0x100fe40000001005 */
[----:B------:R-:W-:-:S04]  /*116f0*/  SHF.R.S32.HI R2, RZ, 0x1, R5 ;  /* 0x00000001ff027819 */ /* 0x000fc80000011405 */
[----:B------:R-:W-:-:S07]  /*11700*/  SHF.L.U64.HI R29, R27, 0x2, R2 ;  /* 0x000000021b1d7819 */ /* 0x000fce0000010202 */
.L_x_1489:
[----:B------:R-:W-:-:S04]  /*11710*/  LEA R6, P0, R0, UR4, 0x2 ;  /* 0x0000000400067c11 */ /* 0x000fc8000f8010ff */
[----:B------:R-:W-:Y:S02]  /*11720*/  LEA.HI.X R7, R0, UR5, R7, 0x2, P0 ;  /* 0x0000000500077c11 */ /* 0x000fe400080f1407 */
[-C--:B------:R-:W-:Y:S02]  /*11730*/  LEA R8, P0, R25, R6.reuse, 0x2 ;  /* 0x0000000619087211 */ /* 0x080fe400078010ff */
[-C--:B------:R-:W-:Y:S01]  /*11740*/  LEA R12, P1, R22, R6.reuse, 0x2 ;  /* 0x00000006160c7211 */ /* 0x080fe200078210ff */
[----:B--2---:R2:W3:Y:S01]  /*11750*/  LDG.E R18, desc[UR18][R6.64] ;  /* 0x0000001206127981 */ /* 0x0044e2000c1e1900 */
[----:B------:R-:W-:Y:S02]  /*11760*/  LEA R10, P2, R27, R6, 0x2 ;  /* 0x000000061b0a7211 */ /* 0x000fe400078410ff */
[----:B------:R-:W-:Y:S02]  /*11770*/  IADD3.X R9, R7, R31, RZ, P0, !PT ;  /* 0x0000001f07097210 */ /* 0x000fe400007fe4ff */
[----:B------:R-:W-:-:S02]  /*11780*/  IADD3.X R13, R23, R7, RZ, P1, !PT ;  /* 0x00000007170d7210 */ /* 0x000fc40000ffe4ff */
[----:B------:R-:W-:Y:S01]  /*11790*/  IADD3.X R11, R7, R29, RZ, P2, !PT ;  /* 0x0000001d070b7210 */ /* 0x000fe200017fe4ff */
[----:B------:R-:W3:Y:S04]  /*117a0*/  LDG.E R19, desc[UR18][R8.64] ;  /* 0x0000001208137981 */ /* 0x000ee8000c1e1900 */
[----:B------:R-:W4:Y:S04]  /*117b0*/  LDG.E R20, desc[UR18][R12.64] ;  /* 0x000000120c147981 */ /* 0x000f28000c1e1900 */
[----:B------:R-:W4:Y:S01]  /*117c0*/  LDG.E R21, desc[UR18][R10.64] ;  /* 0x000000120a157981 */ /* 0x000f22000c1e1900 */
[----:B------:R-:W-:-:S02]  /*117d0*/  SHF.L.U32 R5, R0, 0x1, RZ ;  /* 0x0000000100057819 */ /* 0x000fc400000006ff */
[----:B------:R-:W-:-:S03]  /*117e0*/  IADD3 R0, R0, 0x188, RZ ;  /* 0x0000018800007810 */ /* 0x000fc60007ffe0ff */
[----:B0-----:R-:W-:-:S04]  /*117f0*/  IMAD.WIDE R2, R5, 0x4, R14 ;  /* 0x0000000405027825 */ /* 0x001fc800078e020e */
[----:B-1----:R-:W-:Y:S01]  /*11800*/  IMAD.WIDE R4, R5, 0x4, R16 ;  /* 0x0000000405047825 */ /* 0x002fe200078e0210 */
[----:B------:R-:W-:Y:S02]  /*11810*/  ISETP.GT.U32.AND P0, PT, R25, R0, PT ;  /* 0x000000001900720c */ /* 0x000fe40003f04070 */
[----:B--2---:R-:W-:-:S04]  /*11820*/  SHF.R.S32.HI R7, RZ, 0x1f, R0 ;  /* 0x0000001fff077819 */ /* 0x004fc80000011400 */
[----:B------:R-:W-:Y:S01]  /*11830*/  ISETP.GT.AND.EX P0, PT, R24, R7, PT, P0 ;  /* 0x000000071800720c */ /* 0x000fe20003f04300 */
[----:B---3--:R2:W-:Y:S04]  /*11840*/  STG.E.64 desc[UR18][R2.64], R18 ;  /* 0x0000001202007986 */ /* 0x0085e8000c101b12 */
[----:B----4-:R2:W-:Y:S08]  /*11850*/  STG.E.64 desc[UR18][R4.64], R20 ;  /* 0x0000001404007986 */ /* 0x0105f0000c101b12 */
[----:B------:R-:W-:Y:S05]  /*11860*/  @P0 BRA `(.L_x_1489) ;  /* 0xfffffffc00a80947 */ /* 0x000fea000383ffff */
[----:B------:R-:W-:Y:S05]  /*11870*/  EXIT ;  /* 0x000000000000794d */ /* 0x000fea0003800000 */
.L_x_1490:
        /* <DEDUP_REMOVED lines=16> */
.L_x_5599:


//--------------------- .text._Z35group_norm_nhwc_bwd_one_pass_kernelI11Fp16IOFp32WLi512ELi98ELi392EEv26Group_norm_nhwc_bwd_params --------------------------
	.section	.text._Z35group_norm_nhwc_bwd_one_pass_kernelI11Fp16IOFp32WLi512ELi98ELi392EEv26Group_norm_nhwc_bwd_params,"ax",@progbits
	.align	128
        .global         _Z35group_norm_nhwc_bwd_one_pass_kernelI11Fp16IOFp32WLi512ELi98ELi392EEv26Group_norm_nhwc_bwd_params
        .type           _Z35group_norm_nhwc_bwd_one_pass_kernelI11Fp16IOFp32WLi512ELi98ELi392EEv26Group_norm_nhwc_bwd_params,@function
        .size           _Z35group_norm_nhwc_bwd_one_pass_kernelI11Fp16IOFp32WLi512ELi98ELi392EEv26Group_norm_nhwc_bwd_params,(.L_x_5600 - _Z35group_norm_nhwc_bwd_one_pass_kernelI11Fp16IOFp32WLi512ELi98ELi392EEv26Group_norm_nhwc_bwd_params)
        .other          _Z35group_norm_nhwc_bwd_one_pass_kernelI11Fp16IOFp32WLi512ELi98ELi392EEv26Group_norm_nhwc_bwd_params,@"STO_CUDA_ENTRY STV_DEFAULT"
_Z35group_norm_nhwc_bwd_one_pass_kernelI11Fp16IOFp32WLi512ELi98ELi392EEv26Group_norm_nhwc_bwd_params:
.text._Z35group_norm_nhwc_bwd_one_pass_kernelI11Fp16IOFp32WLi512ELi98ELi392EEv26Group_norm_nhwc_bwd_params:
        /* <DEDUP_REMOVED lines=21> */
[----:B------:R-:W-:Y:S01]  /*0150*/  SHF.L.U32 R3, R0, 0x1, RZ ;  /* 0x0000000100037819 */ /* 0x000fe200000006ff */
[----:B------:R-:W-:Y:S01]  /*0160*/  UMOV UR4, URZ ;  /* 0x0000003f00047c82 */ /* 0x000fe20008000000 */
[----:B------:R-:W-:-:S03]  /*0170*/  LEA.HI R2, R2, R4, RZ, 0x5 ;  /* 0x0000000402027211 */ /* 0x000fc600078f28ff */
[----:B------:R0:W-:Y:S01]  /*0180*/  STL [R1+0x364], R3 ;  /* 0x0003640301007387 */ /* 0x0001e20000100800 */
[----:B------:R-:W-:-:S05]  /*0190*/  SHF.R.S32.HI R0, RZ, 0x5, R2 ;  /* 0x00000005ff007819 */ /* 0x000fca0000011402 */
[----:B------:R0:W-:Y:S02]  /*01a0*/  STL [R1+0x368], R0 ;  /* 0x0003680001007387 */ /* 0x0001e40000100800 */
.L_x_1578:
[----:B0-----:R-:W2:Y:S01]  /*01b0*/  LDL R5, [R1+0x2c0] ;  /* 0x0002c00001057983 */ /* 0x001ea20000100800 */
        /* <DEDUP_REMOVED lines=11> */
[----:B------:R-:W-:-:S02]  /*0270*/  SHF.R.S32.HI R3, RZ, 0x1f, R13 ;  /* 0x0000001fff037819 */ /* 0x000fc4000001140d */
[C---:B------:R-:W-:Y:S02]  /*0280*/  ISETP.GE.U32.AND P0, PT, R13.reuse, UR18, PT ;  /* 0x000000120d007c0c */ /* 0x040fe4000bf06070 */
[----:B------:R-:W-:Y:S02]  /*0290*/  IADD3 R9, R13, 0x10, RZ ;  /* 0x000000100d097810 */ /* 0x000fe40007ffe0ff */
[----:B------:R-:W-:Y:S02]  /*02a0*/  LOP3.LUT R87, R87, 0xffffffef, RZ, 0xc0, !PT ;  /* 0xffffffef57577812 */ /* 0x000fe400078ec0ff */
[----:B------:R-:W-:Y:S02]  /*02b0*/  SHF.R.S32.HI R15, RZ, 0x1f, R9 ;  /* 0x0000001fff0f7819 */ /* 0x000fe40000011409 */
[----:B------:R-:W-:Y:S01]  /*02c0*/  IADD3 R17, R13, 0x20, RZ ;  /* 0x000000200d117810 */ /* 0x000fe20007ffe0ff */
[----:B------:R-:W0:Y:S01]  /*02d0*/  I2F.RP R0, UR16 ;  /* 0x0000001000007d06 */ /* 0x000e220008209400 */
[----:B------:R-:W-:-:S02]  /*02e0*/  LOP3.LUT R12, R12, 0xfffffffd, RZ, 0xc0, !PT ;  /* 0xfffffffd0c0c7812 */ /* 0x000fc400078ec0ff */
[----:B------:R-:W-:Y:S02]  /*02f0*/  ISETP.GE.U32.AND P2, PT, R17, UR18, PT ;  /* 0x0000001211007c0c */ /* 0x000fe4000bf46070 */
[C---:B------:R-:W-:Y:S02]  /*0300*/  IADD3 R117, R13.reuse, 0xc8, RZ ;  /* 0x000000c80d757810 */ /* 0x040fe40007ffe0ff */
[----:B------:R-:W-:Y:S02]  /*0310*/  IADD3 R119, R13, 0xd0, RZ ;  /* 0x000000d00d777810 */ /* 0x000fe40007ffe0ff */
[----:B------:R-:W-:Y:S02]  /*0320*/  SHF.R.S32.HI R55, RZ, 0x1f, R117 ;  /* 0x0000001fff377819 */ /* 0x000fe40000011475 */
[----:B------:R-:W-:Y:S01]  /*0330*/  LOP3.LUT R86, R86, 0xfffffffb, RZ, 0xc0, !PT ;  /* 0xfffffffb56567812 */ /* 0x000fe200078ec0ff */
[----:B0-----:R-:W0:Y:S02]  /*0340*/  MUFU.RCP R0, R0 ;  /* 0x0000000000007308 */ /* 0x001e240000001000 */
[----:B0-----:R-:W-:-:S06]  /*0350*/  IADD3 R2, R0, 0xffffffe, RZ ;  /* 0x0ffffffe00027810 */ /* 0x001fcc0007ffe0ff */
        /* <DEDUP_REMOVED lines=20> */
[----:B------:R-:W-:Y:S02]  /*04a0*/  USEL UR9, UR8, UR6, !UP0 ;  /* 0x0000000608097287 */ /* 0x000fe4000c000000 */
        /* <DEDUP_REMOVED lines=9> */
[----:B------:R-:W-:Y:S02]  /*0540*/  IADD3 R5, R13, 0x8, RZ ;  /* 0x000000080d057810 */ /* 0x000fe40007ffe0ff */
[----:B------:R-:W-:Y:S02]  /*0550*/  ISETP.GE.OR.EX P3, PT, R3, UR19, P1, P0 ;  /* 0x0000001303007c0c */ /* 0x000fe40008f66700 */
[----:B------:R-:W-:Y:S02]  /*0560*/  ISETP.GE.U32.AND P0, PT, R5, UR18, PT ;  /* 0x0000001205007c0c */ /* 0x000fe4000bf06070 */
[----:B------:R-:W-:Y:S02]  /*0570*/  SHF.R.S32.HI R7, RZ, 0x1f, R5 ;  /* 0x0000001fff077819 */ /* 0x000fe40000011405 */
[----:B---3--:R-:W-:-:S02]  /*0580*/  SHF.R.S32.HI R0, RZ, 0x1f, R4 ;  /* 0x0000001fff007819 */ /* 0x008fc40000011404 */
[----:B------:R-:W-:Y:S02]  /*0590*/  ISETP.GE.OR.EX P6, PT, R7, UR19, P1, P0 ;  /* 0x0000001307007c0c */ /* 0x000fe40008fc6700 */
[----:B------:R-:W-:-:S03]  /*05a0*/  IADD3 R66, P0, R4, UR12, RZ ;  /* 0x0000000c04427c10 */ /* 0x000fc6000ff1e0ff */
[----:B------:R-:W0:Y:S01]  /*05b0*/  @!P3 LDC.64 R20, c[0x0][0x288] ;  /* 0x0000a200ff14bb82 */ /* 0x000e220000000a00 */
[----:B------:R-:W-:Y:S02]  /*05c0*/  LEA.HI.X.SX32 R67, R11, R0, 0x1, P0 ;  /* 0x000000000b437211 */ /* 0x000fe400000f0eff */
[----:B------:R-:W-:Y:S02]  /*05d0*/  MOV R11, UR16 ;  /* 0x00000010000b7c02 */ /* 0x000fe40008000f00 */
[----:B------:R-:W-:Y:S02]  /*05e0*/  ISETP.GE.U32.AND P0, PT, R9, UR18, PT ;  /* 0x0000001209007c0c */ /* 0x000fe4000bf06070 */
[----:B------:R-:W-:Y:S01]  /*05f0*/  @P3 LOP3.LUT R87, R87, 0x10, RZ, 0xfc, !PT ;  /* 0x0000001057573812 */ /* 0x000fe200078efcff */
[----:B------:R-:W1:Y:S01]  /*0600*/  @!P6 LDC.64 R22, c[0x0][0x288] ;  /* 0x0000a200ff16eb82 */ /* 0x000e620000000a00 */
[----:B------:R-:W-:Y:S01]  /*0610*/  IMAD.WIDE.U32 R66, R11, UR7, R66 ;  /* 0x000000070b427c25 */ /* 0x000fe2000f8e0042 */
[----:B------:R-:W-:-:S02]  /*0620*/  ISETP.GE.OR.EX P5, PT, R15, UR19, P1, P0 ;  /* 0x000000130f007c0c */ /* 0x000fc40008fa6700 */
[----:B------:R-:W-:Y:S02]  /*0630*/  IADD3 R11, R13, 0x18, RZ ;  /* 0x000000180d0b7810 */ /* 0x000fe40007ffe0ff */
[----:B------:R-:W-:Y:S02]  /*0640*/  LOP3.LUT R87, R87, 0xfffffff7, RZ, 0xc0, !PT ;  /* 0xfffffff757577812 */ /* 0x000fe400078ec0ff */
[----:B------:R-:W2:Y:S01]  /*0650*/  @!P3 LDC.64 R24, c[0x0][0x230] ;  /* 0x00008c00ff18bb82 */ /* 0x000ea20000000a00 */
[----:B------:R-:W-:Y:S02]  /*0660*/  ISETP.GE.U32.AND P0, PT, R11, UR18, PT ;  /* 0x000000120b007c0c */ /* 0x000fe4000bf06070 */
[----:B------:R-:W-:Y:S02]  /*0670*/  SHF.R.S32.HI R19, RZ, 0x1f, R11 ;  /* 0x0000001fff137819 */ /* 0x000fe4000001140b */
[----:B------:R-:W-:Y:S02]  /*0680*/  @P6 LOP3.LUT R87, R87, 0x8, RZ, 0xfc, !PT ;  /* 0x0000000857576812 */ /* 0x000fe400078efcff */
[----:B------:R-:W-:Y:S01]  /*0690*/  IADD3 R65, R67, UR6, RZ ;  /* 0x0000000643417c10 */ /* 0x000fe2000fffe0ff */
[----:B0-----:R-:W-:Y:S01]  /*06a0*/  @!P3 IMAD R0, R3, R20, RZ ;  /* 0x000000140300b224 */ /* 0x001fe200078e02ff */
[----:B------:R-:W-:Y:S01]  /*06b0*/  @!P3 MOV R64, R66 ;  /* 0x000000420040b202 */ /* 0x000fe20000000f00 */
[----:B------:R-:W0:Y:S01]  /*06c0*/  @!P3 LDC.64 R26, c[0x0][0x228] ;  /* 0x00008a00ff1abb82 */ /* 0x000e220000000a00 */
[----:B------:R-:W-:Y:S01]  /*06d0*/  ISETP.GE.OR.EX P4, PT, R19, UR19, P1, P0 ;  /* 0x0000001313007c0c */ /* 0x000fe20008f86700 */
[----:B------:R-:W-:Y:S01]  /*06e0*/  @!P3 IMAD R21, R13, R21, R0 ;  /* 0x000000150d15b224 */ /* 0x000fe200078e0200 */
[----:B------:R-:W-:Y:S01]  /*06f0*/  LOP3.LUT R87, R87, 0xfffffffb, RZ, 0xc0, !PT ;  /* 0xfffffffb57577812 */ /* 0x000fe200078ec0ff */
[----:B------:R-:W-:Y:S01]  /*0700*/  @!P3 IMAD.WIDE.U32 R2, R13, R20, R64 ;  /* 0x000000140d02b225 */ /* 0x000fe200078e0040 */
[----:B------:R-:W-:Y:S01]  /*0710*/  @!P6 MOV R6, R66 ;  /* 0x000000420006e202 */ /* 0x000fe20000000f00 */
[----:B------:R-:W-:Y:S01]  /*0720*/  ULDC.64 UR6, c[0x0][0x290] ;  /* 0x0000a40000067ab9 */ /* 0x000fe20000000a00 */
[----:B------:R-:W-:Y:S01]  /*0730*/  @P5 LOP3.LUT R87, R87, 0x4, RZ, 0xfc, !PT ;  /* 0x0000000457575812 */ /* 0x000fe200078efcff */
[----:B-1----:R-:W-:Y:S01]  /*0740*/  @!P6 IMAD R4, R7, R22, RZ ;  /* 0x000000160704e224 */ /* 0x002fe200078e02ff */
[----:B------:R-:W-:Y:S01]  /*0750*/  @!P3 IADD3 R21, R3, R21, RZ ;  /* 0x000000150315b210 */ /* 0x000fe20007ffe0ff */
[----:B------:R-:W1:Y:S01]  /*0760*/  @!P5 LDC.64 R30, c[0x0][0x288] ;  /* 0x0000a200ff1edb82 */ /* 0x000e620000000a00 */
[----:B------:R-:W-:Y:S01]  /*0770*/  LOP3.LUT R87, R87, 0xfffffffd, RZ, 0xc0, !PT ;  /* 0xfffffffd57577812 */ /* 0x000fe200078ec0ff */
[----:B------:R-:W-:Y:S01]  /*0780*/  @!P6 IMAD R23, R5, R23, R4 ;  /* 0x000000170517e224 */ /* 0x000fe200078e0204 */
[----:B------:R-:W-:-:S02]  /*0790*/  @!P3 SHF.L.U32 R3, R2, 0x1, RZ ;  /* 0x000000010203b819 */ /* 0x000fc400000006ff */
[----:B------:R-:W-:Y:S02]  /*07a0*/  @!P3 SHF.L.U64.HI R0, R2, 0x1, R21 ;  /* 0x000000010200b819 */ /* 0x000fe40000010215 */
[----:B------:R-:W-:Y:S01]  /*07b0*/  SHF.R.S32.HI R21, RZ, 0x1f, R17 ;  /* 0x0000001fff157819 */ /* 0x000fe20000011411 */
[----:B------:R-:W3:Y:S01]  /*07c0*/  @!P6 LDC.64 R114, c[0x0][0x230] ;  /* 0x00008c00ff72eb82 */ /* 0x000ee20000000a00 */
[----:B------:R-:W-:Y:S02]  /*07d0*/  @P4 LOP3.LUT R87, R87, 0x2, RZ, 0xfc, !PT ;  /* 0x0000000257574812 */ /* 0x000fe400078efcff */
[----:B--2---:R-:W-:Y:S02]  /*07e0*/  @!P3 IADD3 R4, P0, R3, R24, RZ ;  /* 0x000000180304b210 */ /* 0x004fe40007f1e0ff */
[----:B------:R-:W-:Y:S02]  /*07f0*/  ISETP.GE.OR.EX P3, PT, R21, UR19, P1, P2 ;  /* 0x0000001315007c0c */ /* 0x000fe40008f66720 */
[----:B------:R-:W-:Y:S01]  /*0800*/  LOP3.LUT P2, RZ, R87, 0x10, RZ, 0xc0, !PT ;  /* 0x0000001057ff7812 */ /* 0x000fe2000784c0ff */
[----:B------:R-:W2:Y:S01]  /*0810*/  @!P6 LDC.64 R28, c[0x0][0x228] ;  /* 0x00008a00ff1ceb82 */ /* 0x000ea20000000a00 */
[----:B------:R-:W-:-:S02]  /*0820*/  @!P6 MOV R7, R65 ;  /* 0x000000410007e202 */ /* 0x000fc40000000f00 */
[----:B------:R-:W-:Y:S01]  /*0830*/  LOP3.LUT R87, R87, 0xfffffffe, RZ, 0xc0, !PT ;  /* 0xfffffffe57577812 */ /* 0x000fe200078ec0ff */
[----:B------:R-:W-:-:S04]  /*0840*/  @!P6 IMAD.WIDE.U32 R6, R5, R22, R6 ;  /* 0x000000160506e225 */ /* 0x000fc800078e0006 */
[----:B------:R-:W4:Y:S02]  /*0850*/  @!P4 LDC.64 R32, c[0x0][0x288] ;  /* 0x0000a200ff20cb82 */ /* 0x000f240000000a00 */
[----:B------:R-:W-:Y:S02]  /*0860*/  @!P3 MOV R14, R66 ;  /* 0x00000042000eb202 */ /* 0x000fe40000000f00 */
[C---:B------:R-:W-:Y:S02]  /*0870*/  @!P2 IADD3.X R5, R0.reuse, R25, RZ, P0, !PT ;  /* 0x000000190005a210 */ /* 0x040fe400007fe4ff */
[----:B0-----:R-:W-:Y:S02]  /*0880*/  @!P2 IADD3 R2, P0, R3, R26, RZ ;  /* 0x0000001a0302a210 */ /* 0x001fe40007f1e0ff */
[----:B------:R-:W-:Y:S01]  /*0890*/  @!P6 IADD3 R7, R7, R23, RZ ;  /* 0x000000170707e210 */ /* 0x000fe20007ffe0ff */
[----:B------:R-:W0:Y:S01]  /*08a0*/  @!P5 LDC.64 R24, c[0x0][0x228] ;  /* 0x00008a00ff18db82 */ /* 0x000e220000000a00 */
[----:B------:R-:W-:-:S02]  /*08b0*/  @!P2 IADD3.X R3, R0, R27, RZ, P0, !PT ;  /* 0x0000001b0003a210 */ /* 0x000fc400007fe4ff */
[C---:B------:R-:W-:Y:S02]  /*08c0*/  @!P6 SHF.L.U32 R113, R6.reuse, 0x1, RZ ;  /* 0x000000010671e819 */ /* 0x040fe400000006ff */
[----:B------:R-:W-:Y:S01]  /*08d0*/  @!P6 SHF.L.U64.HI R0, R6, 0x1, R7 ;  /* 0x000000010600e819 */ /* 0x000fe20000010207 */
[----:B-1----:R-:W-:Y:S01]  /*08e0*/  @!P5 IMAD R6, R15, R30, RZ ;  /* 0x0000001e0f06d224 */ /* 0x002fe200078e02ff */
[----:B---3--:R-:W-:Y:S01]  /*08f0*/  @!P6 IADD3 R114, P0, R113, R114, RZ ;  /* 0x000000727172e210 */ /* 0x008fe20007f1e0ff */
[----:B------:R-:W1:Y:S01]  /*0900*/  @!P5 LDC.64 R22, c[0x0][0x230] ;  /* 0x00008c00ff16db82 */ /* 0x000e620000000a00 */
[----:B------:R-:W-:Y:S01]  /*0910*/  @!P5 MOV R7, R65 ;  /* 0x000000410007d202 */ /* 0x000fe20000000f00 */
[----:B------:R-:W-:Y:S01]  /*0920*/  @!P5 IMAD R15, R9, R31, R6 ;  /* 0x0000001f090fd224 */ /* 0x000fe200078e0206 */
[----:B------:R-:W-:Y:S02]  /*0930*/  @!P5 MOV R6, R66 ;  /* 0x000000420006d202 */ /* 0x000fe40000000f00 */
[----:B------:R-:W-:-:S02]  /*0940*/  @!P6 IADD3.X R115, R0, R115, RZ, P0, !PT ;  /* 0x000000730073e210 */ /* 0x000fc400007fe4ff */
[----:B--2---:R-:W-:Y:S01]  /*0950*/  @!P6 IADD3 R112, P0, R113, R28, RZ ;  /* 0x0000001c7170e210 */ /* 0x004fe20007f1e0ff */
[----:B------:R-:W2:Y:S01]  /*0960*/  @!P3 LDC.64 R34, c[0x0][0x288] ;  /* 0x0000a200ff22bb82 */ /* 0x000ea20000000a00 */
[----:B------:R-:W-:Y:S01]  /*0970*/  @!P5 IMAD.WIDE.U32 R6, R9, R30, R6 ;  /* 0x0000001e0906d225 */ /* 0x000fe200078e0006 */
[----:B------:R-:W-:Y:S02]  /*0980*/  @!P4 MOV R9, R65 ;  /* 0x000000410009c202 */ /* 0x000fe40000000f00 */
[----:B------:R-:W-:Y:S01]  /*0990*/  @!P6 IADD3.X R113, R0, R29, RZ, P0, !PT ;  /* 0x0000001d0071e210 */ /* 0x000fe200007fe4ff */
[----:B----4-:R-:W-:Y:S01]  /*09a0*/  @!P4 IMAD R8, R19, R32, RZ ;  /* 0x000000201308c224 */ /* 0x010fe200078e02ff */
[----:B------:R-:W-:Y:S02]  /*09b0*/  @!P5 IADD3 R7, R7, R15, RZ ;  /* 0x0000000f0707d210 */ /* 0x000fe40007ffe0ff */
[----:B------:R-:W3:Y:S01]  /*09c0*/  @!P4 LDC.64 R26, c[0x0][0x230] ;  /* 0x00008c00ff1acb82 */ /* 0x000ee20000000a00 */
[C---:B------:R-:W-:Y:S01]  /*09d0*/  @!P5 SHF.L.U32 R111, R6.reuse, 0x1, RZ ;  /* 0x00000001066fd819 */ /* 0x040fe200000006ff */
[----:B------:R-:W-:Y:S01]  /*09e0*/  @!P4 IMAD R15, R11, R33, R8 ;  /* 0x000000210b0fc224 */ /* 0x000fe200078e0208 */
[----:B------:R-:W-:-:S02]  /*09f0*/  @!P5 SHF.L.U64.HI R0, R6, 0x1, R7 ;  /* 0x000000010600d819 */ /* 0x000fc40000010207 */
[----:B------:R-:W-:Y:S02]  /*0a00*/  @!P4 MOV R8, R66 ;  /* 0x000000420008c202 */ /* 0x000fe40000000f00 */
[----:B------:R-:W-:Y:S01]  /*0a10*/  @P3 LOP3.LUT R87, R87, 0x1, RZ, 0xfc, !PT ;  /* 0x0000000157573812 */ /* 0x000fe200078efcff */
[----:B------:R-:W4:Y:S01]  /*0a20*/  @!P4 LDC.64 R28, c[0x0][0x228] ;  /* 0x00008a00ff1ccb82 */ /* 0x000f220000000a00 */
[----:B-1----:R-:W-:Y:S01]  /*0a30*/  @!P5 IADD3 R6, P0, R111, R22, RZ ;  /* 0x000000166f06d210 */ /* 0x002fe20007f1e0ff */
[----:B------:R-:W-:Y:S01]  /*0a40*/  @!P4 IMAD.WIDE.U32 R8, R11, R32, R8 ;  /* 0x000000200b08c225 */ /* 0x000fe200078e0008 */
[----:B------:R-:W-:Y:S02]  /*0a50*/  LOP3.LUT R87, R87, 0xfffffeff, RZ, 0xc0, !PT ;  /* 0xfffffeff57577812 */ /* 0x000fe400078ec0ff */
[----:B------:R-:W-:Y:S02]  /*0a60*/  @!P5 IADD3.X R7, R0, R23, RZ, P0, !PT ;  /* 0x000000170007d210 */ /* 0x000fe400007fe4ff */
[----:B0-----:R-:W-:Y:S01]  /*0a70*/  @!P5 IADD3 R110, P0, R111, R24, RZ ;  /* 0x000000186f6ed210 */ /* 0x001fe20007f1e0ff */
[----:B------:R-:W0:Y:S01]  /*0a80*/  @!P3 LDC.64 R108, c[0x0][0x230] ;  /* 0x00008c00ff6cbb82 */ /* 0x000e220000000a00 */
[----:B------:R-:W-:Y:S01]  /*0a90*/  @!P4 IADD3 R11, R9, R15, RZ ;  /* 0x0000000f090bc210 */ /* 0x000fe20007ffe0ff */
[----:B--2---:R-:W-:Y:S01]  /*0aa0*/  @!P3 IMAD R10, R21, R34, RZ ;  /* 0x00000022150ab224 */ /* 0x004fe200078e02ff */
[----:B------:R-:W-:-:S02]  /*0ab0*/  @!P4 SHF.L.U32 R9, R8, 0x1, RZ ;  /* 0x000000010809c819 */ /* 0x000fc400000006ff */
[----:B------:R-:W-:Y:S01]  /*0ac0*/  @!P3 MOV R15, R65 ;  /* 0x00000041000fb202 */ /* 0x000fe20000000f00 */
[C---:B------:R-:W-:Y:S01]  /*0ad0*/  @!P3 IMAD R19, R17.reuse, R35, R10 ;  /* 0x000000231113b224 */ /* 0x040fe200078e020a */
[----:B------:R-:W-:Y:S01]  /*0ae0*/  @!P5 IADD3.X R111, R0, R25, RZ, P0, !PT ;  /* 0x00000019006fd210 */ /* 0x000fe200007fe4ff */
[----:B------:R-:W1:Y:S01]  /*0af0*/  @!P3 LDC.64 R22, c[0x0][0x228] ;  /* 0x00008a00ff16bb82 */ /* 0x000e620000000a00 */
[----:B------:R-:W-:Y:S01]  /*0b00*/  @!P4 SHF.L.U64.HI R0, R8, 0x1, R11 ;  /* 0x000000010800c819 */ /* 0x000fe2000001020b */
[----:B------:R-:W-:Y:S01]  /*0b10*/  @!P3 IMAD.WIDE.U32 R14, R17, R34, R14 ;  /* 0x00000022110eb225 */ /* 0x000fe200078e000e */
[----:B---3--:R-:W-:-:S04]  /*0b20*/  @!P4 IADD3 R10, P0, R9, R26, RZ ;  /* 0x0000001a090ac210 */ /* 0x008fc80007f1e0ff */
[----:B------:R-:W-:Y:S02]  /*0b30*/  @!P4 IADD3.X R11, R0, R27, RZ, P0, !PT ;  /* 0x0000001b000bc210 */ /* 0x000fe400007fe4ff */
[----:B----4-:R-:W-:Y:S02]  /*0b40*/  @!P4 IADD3 R8, P0, R9, R28, RZ ;  /* 0x0000001c0908c210 */ /* 0x010fe40007f1e0ff */
[----:B------:R-:W-:Y:S02]  /*0b50*/  @!P3 IADD3 R15, R15, R19, RZ ;  /* 0x000000130f0fb210 */ /* 0x000fe40007ffe0ff */
[----:B------:R-:W-:Y:S02]  /*0b60*/  @!P3 SHF.L.U32 R17, R14, 0x1, RZ ;  /* 0x000000010e11b819 */ /* 0x000fe400000006ff */
[----:B------:R-:W-:Y:S02]  /*0b70*/  @!P4 IADD3.X R9, R0, R29, RZ, P0, !PT ;  /* 0x0000001d0009c210 */ /* 0x000fe400007fe4ff */
[----:B------:R-:W-:-:S02]  /*0b80*/  @!P3 SHF.L.U64.HI R14, R14, 0x1, R15 ;  /* 0x000000010e0eb819 */ /* 0x000fc4000001020f */
[----:B0-----:R-:W-:Y:S02]  /*0b90*/  @!P3 IADD3 R108, P0, R17, R108, RZ ;  /* 0x0000006c116cb210 */ /* 0x001fe40007f1e0ff */
[----:B------:R-:W-:Y:S02]  /*0ba0*/  IADD3 R19, R13, 0x28, RZ ;  /* 0x000000280d137810 */ /* 0x000fe40007ffe0ff */
[C---:B------:R-:W-:Y:S02]  /*0bb0*/  @!P3 IADD3.X R109, R14.reuse, R109, RZ, P0, !PT ;  /* 0x0000006d0e6db210 */ /* 0x040fe400007fe4ff */
[----:B-1----:R-:W-:Y:S02]  /*0bc0*/  @!P3 IADD3 R16, P0, R17, R22, RZ ;  /* 0x000000161110b210 */ /* 0x002fe40007f1e0ff */
[----:B------:R-:W-:Y:S02]  /*0bd0*/  SHF.R.S32.HI R15, RZ, 0x1f, R19 ;  /* 0x0000001fff0f7819 */ /* 0x000fe40000011413 */
[----:B------:R-:W-:-:S02]  /*0be0*/  @!P3 IADD3.X R17, R14, R23, RZ, P0, !PT ;  /* 0x000000170e11b210 */ /* 0x000fc400007fe4ff */
[----:B------:R-:W-:-:S04]  /*0bf0*/  ISETP.GE.U32.AND P0, PT, R19, UR18, PT ;  /* 0x0000001213007c0c */ /* 0x000fc8000bf06070 */
[----:B------:R-:W-:-:S13]  /*0c00*/  ISETP.GE.OR.EX P0, PT, R15, UR19, P1, P0 ;  /* 0x000000130f007c0c */ /* 0x000fda0008f06700 */
[----:B------:R-:W0:Y:S01]  /*0c10*/  @!P0 LDC.64 R20, c[0x0][0x288] ;  /* 0x0000a200ff148b82 */ /* 0x000e220000000a00 */
[----:B------:R-:W-:Y:S02]  /*0c20*/  @!P0 MOV R14, R66 ;  /* 0x00000042000e8202 */ /* 0x000fe40000000f00 */
[----:B------:R-:W-:-:S04]  /*0c30*/  @P0 LOP3.LUT R12, R12, 0x2, RZ, 0xfc, !PT ;  /* 0x000000020c0c0812 */ /* 0x000fc800078efcff */
[----:B------:R-:W-:Y:S01]  /*0c40*/  LOP3.LUT R12, R12, 0xfffffffe, RZ, 0xc0, !PT ;  /* 0xfffffffe0c0c7812 */ /* 0x000fe200078ec0ff */
[----:B------:R-:W1:Y:S01]  /*0c50*/  @!P0 LDC.64 R106, c[0x0][0x230] ;  /* 0x00008c00ff6a8b82 */ /* 0x000e620000000a00 */
[----:B0-----:R-:W-:Y:S01]  /*0c60*/  @!P0 IMAD R0, R15, R20, RZ ;  /* 0x000000140f008224 */ /* 0x001fe200078e02ff */
[----:B------:R-:W-:-:S03]  /*0c70*/  @!P0 MOV R15, R65 ;  /* 0x00000041000f8202 */ /* 0x000fc60000000f00 */
[C---:B------:R-:W-:Y:S02]  /*0c80*/  @!P0 IMAD R21, R19.reuse, R21, R0 ;  /* 0x0000001513158224 */ /* 0x040fe400078e0200 */
[----:B------:R-:W-:Y:S02]  /*0c90*/  @!P0 IMAD.WIDE.U32 R14, R19, R20, R14 ;  /* 0x00000014130e8225 */ /* 0x000fe400078e000e */
[----:B------:R-:W0:Y:S03]  /*0ca0*/  @!P0 LDC.64 R18, c[0x0][0x228] ;  /* 0x00008a00ff128b82 */ /* 0x000e260000000a00 */
[----:B------:R-:W-:Y:S02]  /*0cb0*/  @!P0 IADD3 R15, R15, R21, RZ ;  /* 0x000000150f0f8210 */ /* 0x000fe40007ffe0ff */
[C---:B------:R-:W-:Y:S02]  /*0cc0*/  @!P0 SHF.L.U32 R105, R14.reuse, 0x1, RZ ;  /* 0x000000010e698819 */ /* 0x040fe400000006ff */
[----:B------:R-:W-:-:S02]  /*0cd0*/  @!P0 SHF.L.U64.HI R14, R14, 0x1, R15 ;  /* 0x000000010e0e8819 */ /* 0x000fc4000001020f */
[----:B-1----:R-:W-:-:S04]  /*0ce0*/  @!P0 IADD3 R106, P2, R105, R106, RZ ;  /* 0x0000006a696a8210 */ /* 0x002fc80007f5e0ff */
[----:B------:R-:W-:Y:S02]  /*0cf0*/  @!P0 IADD3.X R107, R14, R107, RZ, P2, !PT ;  /* 0x0000006b0e6b8210 */ /* 0x000fe400017fe4ff */
[----:B0-----:R-:W-:-:S04]  /*0d00*/  @!P0 IADD3 R104, P2, R105, R18, RZ ;  /* 0x0000001269688210 */ /* 0x001fc80007f5e0ff */
[----:B------:R-:W-:Y:S02]  /*0d10*/  @!P0 IADD3.X R105, R14, R19, RZ, P2, !PT ;  /* 0x000000130e698210 */ /* 0x000fe400017fe4ff */
[----:B------:R-:W-:-:S04]  /*0d20*/  IADD3 R19, R13, 0x30, RZ ;  /* 0x000000300d137810 */ /* 0x000fc80007ffe0ff */
[----:B------:R-:W-:Y:S02]  /*0d30*/  SHF.R.S32.HI R15, RZ, 0x1f, R19 ;  /* 0x0000001fff0f7819 */ /* 0x000fe40000011413 */
        /* <DEDUP_REMOVED lines=10> */
[----:B------:R-:W-:-:S05]  /*0de0*/  @!P2 IMAD.WIDE.U32 R14, R19, R20, R14 ;  /* 0x00000014130ea225 */ /* 0x000fca00078e000e */
[----:B------:R-:W-:Y:S02]  /*0df0*/  @!P2 IADD3 R19, R15, R21, RZ ;  /* 0x000000150f13a210 */ /* 0x000fe40007ffe0ff */
[C---:B------:R-:W-:Y:S02]  /*0e00*/  @!P2 SHF.L.U32 R15, R14.reuse, 0x1, RZ ;  /* 0x000000010e0fa819 */ /* 0x040fe400000006ff */
[----:B------:R-:W-:Y:S02]  /*0e10*/  @!P2 SHF.L.U64.HI R0, R14, 0x1, R19 ;  /* 0x000000010e00a819 */ /* 0x000fe40000010213 */
[----:B------:R-:W0:Y:S01]  /*0e20*/  @!P2 LDC.64 R18, c[0x0][0x228] ;  /* 0x00008a00ff12ab82 */ /* 0x000e220000000a00 */
[----:B-1----:R-:W-:Y:S02]  /*0e30*/  @!P2 IADD3 R102, P3, R15, R102, RZ ;  /* 0x000000660f66a210 */ /* 0x002fe40007f7e0ff */
[----:B------:R-:W-:Y:S02]  /*0e40*/  IADD3 R21, R13, 0x38, RZ ;  /* 0x000000380d157810 */ /* 0x000fe40007ffe0ff */
[----:B------:R-:W-:-:S02]  /*0e50*/  @!P2 IADD3.X R103, R0, R103, RZ, P3, !PT ;  /* 0x000000670067a210 */ /* 0x000fc40001ffe4ff */
[----:B0-----:R-:W-:-:S04]  /*0e60*/  @!P2 IADD3 R14, P3, R15, R18, RZ ;  /* 0x000000120f0ea210 */ /* 0x001fc80007f7e0ff */
[----:B------:R-:W-:Y:S02]  /*0e70*/  @!P2 IADD3.X R15, R0, R19, RZ, P3, !PT ;  /* 0x00000013000fa210 */ /* 0x000fe40001ffe4ff */
        /* <DEDUP_REMOVED lines=37> */
[----:B-1----:R-:W-:Y:S02]  /*10d0*/  @!P4 IADD3 R18, P5, R101, R26, RZ ;  /* 0x0000001a6512c210 */ /* 0x002fe40007fbe0ff */
[----:B------:R-:W-:Y:S02]  /*10e0*/  IADD3 R25, R13, 0x48, RZ ;  /* 0x000000480d197810 */ /* 0x000fe40007ffe0ff */
[----:B------:R-:W-:Y:S02]  /*10f0*/  @!P4 IADD3.X R19, R0, R27, RZ, P5, !PT ;  /* 0x0000001b0013c210 */ /* 0x000fe40002ffe4ff */
[----:B0-----:R-:W-:-:S04]  /*1100*/  @!P4 IADD3 R100, P5, R101, R20, RZ ;  /* 0x000000146564c210 */ /* 0x001fc80007fbe0ff */
[----:B------:R-:W-:Y:S02]  /*1110*/  @!P4 IADD3.X R101, R0, R21, RZ, P5, !PT ;  /* 0x000000150065c210 */ /* 0x000fe40002ffe4ff */
[----:B------:R-:W-:Y:S02]  /*1120*/  SHF.R.S32.HI R21, RZ, 0x1f, R25 ;  /* 0x0000001fff157819 */ /* 0x000fe40000011419 */
[----:B------:R-:W-:-:S04]  /*1130*/  ISETP.GE.U32.AND P5, PT, R25, UR18, PT ;  /* 0x0000001219007c0c */ /* 0x000fc8000bfa6070 */
[----:B------:R-:W-:-:S13]  /*1140*/  ISETP.GE.OR.EX P5, PT, R21, UR19, P1, P5 ;  /* 0x0000001315007c0c */ /* 0x000fda0008fa6750 */
[----:B------:R-:W0:Y:S01]  /*1150*/  @!P5 LDC.64 R26, c[0x0][0x288] ;  /* 0x0000a200ff1adb82 */ /* 0x000e220000000a00 */
[----:B------:R-:W-:Y:S02]  /*1160*/  @!P5 MOV R20, R66 ;  /* 0x000000420014d202 */ /* 0x000fe40000000f00 */
[----:B------:R-:W-:-:S05]  /*1170*/  @P5 LOP3.LUT R12, R12, 0x10, RZ, 0xfc, !PT ;  /* 0x000000100c0c5812 */ /* 0x000fca00078efcff */
        /* <DEDUP_REMOVED lines=18> */
[----:B------:R-:W-:-:S07]  /*12a0*/  @!P6 MOV R24, R66 ;  /* 0x000000420018e202 */ /* 0x000fce0000000f00 */
        /* <DEDUP_REMOVED lines=111> */
[----:B------:R-:W0:Y:S01]  /*19a0*/  @!P2 LDC.64 R38, c[0x0][0x228] ;  /* 0x00008a00ff26ab82 */ /* 0x000e220000000a00 */
[C---:B------:R-:W-:Y:S02]  /*19b0*/  @!P2 SHF.L.U32 R37, R32.reuse, 0x1, RZ ;  /* 0x000000012025a819 */ /* 0x040fe400000006ff */
[----:B------:R-:W-:Y:S02]  /*19c0*/  @!P2 SHF.L.U64.HI R0, R32, 0x1, R33 ;  /* 0x000000012000a819 */ /* 0x000fe40000010221 */
[----:B-1----:R-:W-:-:S04]  /*19d0*/  @!P2 IADD3 R32, P0, R37, R40, RZ ;  /* 0x000000282520a210 */ /* 0x002fc80007f1e0ff */
[----:B------:R-:W-:Y:S02]  /*19e0*/  @!P2 IADD3.X R33, R0, R41, RZ, P0, !PT ;  /* 0x000000290021a210 */ /* 0x000fe400007fe4ff */
[----:B------:R-:W-:Y:S02]  /*19f0*/  IADD3 R41, R13, 0x80, RZ ;  /* 0x000000800d297810 */ /* 0x000fe40007ffe0ff */
        /* <DEDUP_REMOVED lines=168> */
[----:B------:R-:W-:Y:S02]  /*2480*/  SHF.R.S32.HI R47, RZ, 0x1f, R49 ;  /* 0x0000001fff2f7819 */ /* 0x000fe40000011431 */
        /* <DEDUP_REMOVED lines=31> */
[----:B------:R-:W-:Y:S01]  /*2680*/  @!P2 IMAD.WIDE.U32 R54, R117, R44, R54 ;  /* 0x0000002c7536a225 */ /* 0x000fe200078e0036 */
[----:B------:R-:W-:-:S04]  /*2690*/  SHF.R.S32.HI R117, RZ, 0x1f, R119 ;  /* 0x0000001fff757819 */ /* 0x000fc80000011477 */
[----:B------:R-:W-:Y:S02]  /*26a0*/  @!P2 IADD3 R45, R55, R45, RZ ;  /* 0x0000002d372da210 */ /* 0x000fe40007ffe0ff */
[C---:B------:R-:W-:Y:S02]  /*26b0*/  @!P2 SHF.L.U32 R55, R54.reuse, 0x1, RZ ;  /* 0x000000013637a819 */ /* 0x040fe400000006ff */
[----:B------:R-:W-:Y:S02]  /*26c0*/  @!P2 SHF.L.U64.HI R54, R54, 0x1, R45 ;  /* 0x000000013636a819 */ /* 0x000fe4000001022d */
[----:B-1----:R-:W-:-:S04]  /*26d0*/  @!P2 IADD3 R44, P0, R55, R48, RZ ;  /* 0x00000030372ca210 */ /* 0x002fc80007f1e0ff */
[----:B------:R-:W-:Y:S02]  /*26e0*/  @!P2 IADD3.X R45, R54, R49, RZ, P0, !PT ;  /* 0x00000031362da210 */ /* 0x000fe400007fe4ff */
[----:B------:R-:W0:Y:S02]  /*26f0*/  @!P2 LDC.64 R48, c[0x0][0x228] ;  /* 0x00008a00ff30ab82 */ /* 0x000e240000000a00 */
        /* <DEDUP_REMOVED lines=20> */
[----:B------:R-:W-:-:S05]  /*2840*/  @!P2 IADD3.X R121, R116, R55, RZ, P0, !PT ;  /* 0x000000377479a210 */ /* 0x000fca00007fe4ff */
[----:B------:R0:W-:Y:S02]  /*2850*/  @!P2 STL.64 [R1+0x278], R120 ;  /* 0x000278780100a387 */ /* 0x0001e40000100a00 */
[----:B0-----:R-:W-:-:S04]  /*2860*/  IADD3 R120, R13, 0xd8, RZ ;  /* 0x000000d80d787810 */ /* 0x001fc80007ffe0ff */
[----:B------:R-:W-:Y:S02]  /*2870*/  SHF.R.S32.HI R0, RZ, 0x1f, R120 ;  /* 0x0000001fff007819 */ /* 0x000fe40000011478 */
[----:B------:R-:W-:-:S04]  /*2880*/  ISETP.GE.U32.AND P0, PT, R120, UR18, PT ;  /* 0x0000001278007c0c */ /* 0x000fc8000bf06070 */
[----:B------:R-:W-:-:S13]  /*2890*/  ISETP.GE.OR.EX P2, PT, R0, UR19, P1, P0 ;  /* 0x0000001300007c0c */ /* 0x000fda0008f46700 */
[----:B------:R-:W0:Y:S01]  /*28a0*/  @!P2 LDC.64 R116, c[0x0][0x288] ;  /* 0x0000a200ff74ab82 */ /* 0x000e220000000a00 */
[----:B------:R-:W-:Y:S02]  /*28b0*/  @!P2 MOV R118, R66 ;  /* 0x000000420076a202 */ /* 0x000fe40000000f00 */
[----:B------:R-:W-:Y:S02]  /*28c0*/  @!P2 MOV R119, R65 ;  /* 0x000000410077a202 */ /* 0x000fe40000000f00 */
[----:B------:R-:W-:-:S03]  /*28d0*/  @P2 LOP3.LUT R87, R87, 0x800000, RZ, 0xfc, !PT ;  /* 0x0080000057572812 */ /* 0x000fc600078efcff */
[----:B------:R-:W1:Y:S01]  /*28e0*/  @!P2 LDC.64 R54, c[0x0][0x230] ;  /* 0x00008c00ff36ab82 */ /* 0x000e620000000a00 */
[----:B------:R-:W-:Y:S01]  /*28f0*/  LOP3.LUT R87, R87, 0xffbfffff, RZ, 0xc0, !PT ;  /* 0xffbfffff57577812 */ /* 0x000fe200078ec0ff */
[----:B0-----:R-:W-:-:S04]  /*2900*/  @!P2 IMAD R0, R0, R116, RZ ;  /* 0x000000740000a224 */ /* 0x001fc800078e02ff */
[C---:B------:R-:W-:Y:S02]  /*2910*/  @!P2 IMAD R0, R120.reuse, R117, R0 ;  /* 0x000000757800a224 */ /* 0x040fe400078e0200 */
[----:B------:R-:W-:-:S05]  /*2920*/  @!P2 IMAD.WIDE.U32 R116, R120, R116, R118 ;  /* 0x000000747874a225 */ /* 0x000fca00078e0076 */
[----:B------:R-:W-:Y:S02]  /*2930*/  @!P2 IADD3 R0, R117, R0, RZ ;  /* 0x000000007500a210 */ /* 0x000fe40007ffe0ff */
[C---:B------:R-:W-:Y:S02]  /*2940*/  @!P2 SHF.L.U32 R118, R116.reuse, 0x1, RZ ;  /* 0x000000017476a819 */ /* 0x040fe400000006ff */
[----:B------:R-:W-:Y:S02]  /*2950*/  @!P2 SHF.L.U64.HI R0, R116, 0x1, R0 ;  /* 0x000000017400a819 */ /* 0x000fe40000010200 */
[----:B------:R-:W0:Y:S01]  /*2960*/  @!P2 LDC.64 R116, c[0x0][0x228] ;  /* 0x00008a00ff74ab82 */ /* 0x000e220000000a00 */
[----:B-1----:R-:W-:-:S04]  /*2970*/  @!P2 IADD3 R54, P0, R118, R54, RZ ;  /* 0x000000367636a210 */ /* 0x002fc80007f1e0ff */
[----:B------:R-:W-:-:S05]  /*2980*/  @!P2 IADD3.X R55, R0, R55, RZ, P0, !PT ;  /* 0x000000370037a210 */ /* 0x000fca00007fe4ff */
[----:B------:R1:W-:Y:S01]  /*2990*/  STL.64 [R1+0x400], R54 ;  /* 0x0004003601007387 */ /* 0x0003e20000100a00 */
[----:B0-----:R-:W-:-:S04]  /*29a0*/  @!P2 IADD3 R124, P0, R118, R116, RZ ;  /* 0x00000074767ca210 */ /* 0x001fc80007f1e0ff */
[----:B------:R-:W-:Y:S02]  /*29b0*/  @!P2 IADD3.X R125, R0, R117, RZ, P0, !PT ;  /* 0x00000075007da210 */ /* 0x000fe400007fe4ff */
[----:B------:R-:W-:-:S03]  /*29c0*/  IADD3 R0, R13, 0xe0, RZ ;  /* 0x000000e00d007810 */ /* 0x000fc60007ffe0ff */
[----:B------:R-:W-:Y:S01]  /*29d0*/  @!P2 STL.64 [R1+0x230], R124 ;  /* 0x0002307c0100a387 */ /* 0x000fe20000100a00 */
        /* <DEDUP_REMOVED lines=18> */
[----:B------:R0:W-:Y:S02]  /*2b00*/  @!P2 STL.64 [R1+0x298], R54 ;  /* 0x000298360100a387 */ /* 0x0001e40000100a00 */
[----:B0-----:R-:W-:Y:S02]  /*2b10*/  @!P2 IADD3 R54, P0, R0, R116, RZ ;  /* 0x000000740036a210 */ /* 0x001fe40007f1e0ff */
[----:B------:R-:W-:Y:S02]  /*2b20*/  IADD3 R0, R13, 0xe8, RZ ;  /* 0x000000e80d007810 */ /* 0x000fe40007ffe0ff */
        /* <DEDUP_REMOVED lines=19> */
[----:B------:R-:W-:-:S05]  /*2c60*/  @!P2 IADD3.X R55, R120, R119, RZ, P0, !PT ;  /* 0x000000777837a210 */ /* 0x000fca00007fe4ff */
[----:B------:R1:W-:Y:S02]  /*2c70*/  @!P2 STL.64 [R1+0x270], R54 ;  /* 0x000270360100a387 */ /* 0x0003e40000100a00 */
[----:B-1----:R-:W-:Y:S02]  /*2c80*/  @!P2 IADD3 R54, P0, R0, R116, RZ ;  /* 0x000000740036a210 */ /* 0x002fe40007f1e0ff */
        /* <DEDUP_REMOVED lines=96> */
[----:B------:R-:W-:-:S02]  /*3290*/  ISETP.GE.OR.EX P4, PT, R120, UR19, P1, P0 ;  /* 0x0000001378007c0c */ /* 0x000fc40008f86700 */
[C---:B------:R-:W-:Y:S02]  /*32a0*/  LOP3.LUT P0, RZ, R87.reuse, 0x10, RZ, 0xc0, !PT ;  /* 0x0000001057ff7812 */ /* 0x040fe4000780c0ff */
[----:B------:R-:W-:-:S09]  /*32b0*/  LOP3.LUT R87, R87, 0xdfffffff, RZ, 0xc0, !PT ;  /* 0xdfffffff57577812 */ /* 0x000fd200078ec0ff */
        /* <DEDUP_REMOVED lines=14> */
[----:B------:R-:W-:-:S03]  /*33a0*/  LOP3.LUT P2, RZ, R87, 0x8, RZ, 0xc0, !PT ;  /* 0x0000000857ff7812 */ /* 0x000fc6000784c0ff */
[----:B------:R0:W-:Y:S01]  /*33b0*/  @!P4 STL.64 [R1+0x280], R54 ;  /* 0x000280360100c387 */ /* 0x0001e20000100a00 */
[----:B-1----:R-:W-:-:S04]  /*33c0*/  @!P4 IADD3 R124, P3, R0, R116, RZ ;  /* 0x00000074007cc210 */ /* 0x002fc80007f7e0ff */
[----:B------:R-:W-:Y:S02]  /*33d0*/  @!P4 IADD3.X R125, R120, R117, RZ, P3, !PT ;  /* 0x00000075787dc210 */ /* 0x000fe40001ffe4ff */
[----:B------:R-:W-:-:S04]  /*33e0*/  IADD3 R120, R13, 0x118, RZ ;  /* 0x000001180d787810 */ /* 0x000fc80007ffe0ff */
[----:B------:R-:W-:Y:S02]  /*33f0*/  SHF.R.S32.HI R0, RZ, 0x1f, R120 ;  /* 0x0000001fff007819 */ /* 0x000fe40000011478 */
[----:B------:R-:W-:-:S04]  /*3400*/  ISETP.GE.U32.AND P3, PT, R120, UR18, PT ;  /* 0x0000001278007c0c */ /* 0x000fc8000bf66070 */
[----:B------:R-:W-:-:S13]  /*3410*/  ISETP.GE.OR.EX P5, PT, R0, UR19, P1, P3 ;  /* 0x0000001300007c0c */ /* 0x000fda0008fa6730 */
[----:B------:R-:W1:Y:S01]  /*3420*/  @!P5 LDC.64 R118, c[0x0][0x288] ;  /* 0x0000a200ff76db82 */ /* 0x000e620000000a00 */
[----:B------:R-:W-:Y:S02]  /*3430*/  @!P5 MOV R116, R66 ;  /* 0x000000420074d202 */ /* 0x000fe40000000f00 */
[----:B------:R-:W-:Y:S02]  /*3440*/  @!P5 MOV R117, R65 ;  /* 0x000000410075d202 */ /* 0x000fe40000000f00 */
[----:B------:R-:W-:Y:S01]  /*3450*/  @P5 LOP3.LUT R86, R86, 0x4, RZ, 0xfc, !PT ;  /* 0x0000000456565812 */ /* 0x000fe200078efcff */
[----:B-1----:R-:W-:-:S04]  /*3460*/  @!P5 IMAD R0, R0, R118, RZ ;  /* 0x000000760000d224 */ /* 0x002fc800078e02ff */
[C---:B------:R-:W-:Y:S02]  /*3470*/  @!P5 IMAD R0, R120.reuse, R119, R0 ;  /* 0x000000777800d224 */ /* 0x040fe400078e0200 */
[----:B------:R-:W-:Y:S02]  /*3480*/  @!P5 IMAD.WIDE.U32 R118, R120, R118, R116 ;  /* 0x000000767876d225 */ /* 0x000fe400078e0074 */
[----:B------:R-:W0:Y:S03]  /*3490*/  @!P5 LDC.64 R116, c[0x0][0x230] ;  /* 0x00008c00ff74db82 */ /* 0x000e260000000a00 */
[----:B------:R-:W-:-:S04]  /*34a0*/  @!P5 IADD3 R0, R119, R0, RZ ;  /* 0x000000007700d210 */ /* 0x000fc80007ffe0ff */
[C---:B------:R-:W-:Y:S02]  /*34b0*/  @!P5 SHF.L.U64.HI R0, R118.reuse, 0x1, R0 ;  /* 0x000000017600d819 */ /* 0x040fe40000010200 */
[----:B------:R-:W-:-:S04]  /*34c0*/  @!P5 SHF.L.U32 R118, R118, 0x1, RZ ;  /* 0x000000017676d819 */ /* 0x000fc800000006ff */
[----:B0-----:R-:W-:-:S04]  /*34d0*/  @!P5 IADD3 R54, P3, R118, R116, RZ ;  /* 0x000000747636d210 */ /* 0x001fc80007f7e0ff */
[----:B------:R-:W-:Y:S02]  /*34e0*/  @!P5 IADD3.X R55, R0, R117, RZ, P3, !PT ;  /* 0x000000750037d210 */ /* 0x000fe40001ffe4ff */
[----:B------:R-:W0:Y:S01]  /*34f0*/  @!P5 LDC.64 R116, c[0x0][0x228] ;  /* 0x00008a00ff74db82 */ /* 0x000e220000000a00 */
[----:B------:R-:W-:Y:S02]  /*3500*/  LOP3.LUT P3, RZ, R87, 0x4, RZ, 0xc0, !PT ;  /* 0x0000000457ff7812 */ /* 0x000fe4000786c0ff */
[----:B------:R0:W-:Y:S02]  /*3510*/  @!P5 STL.64 [R1+0x240], R54 ;  /* 0x000240360100d387 */ /* 0x0001e40000100a00 */
[----:B0-----:R-:W-:-:S04]  /*3520*/  @!P5 IADD3 R54, P4, R118, R116, RZ ;  /* 0x000000747636d210 */ /* 0x001fc80007f9e0ff */
[----:B------:R-:W-:Y:S01]  /*3530*/  @!P5 IADD3.X R55, R0, R117, RZ, P4, !PT ;  /* 0x000000750037d210 */ /* 0x000fe200027fe4ff */
[----:B------:R-:W-:-:S10]  /*3540*/  HFMA2.MMA R0, -RZ, RZ, 0, 0 ;  /* 0x00000000ff007435 */ /* 0x000fd400000001ff */
[----:B------:R0:W2:Y:S02]  /*3550*/  @!P0 LDG.E R0, desc[UR10][R4.64] ;  /* 0x0000000a04008981 */ /* 0x0000a4000c1e1900 */
[----:B0-----:R-:W-:Y:S02]  /*3560*/  IADD3 R5, R13, 0x120, RZ ;  /* 0x000001200d057810 */ /* 0x001fe40007ffe0ff */
[----:B------:R-:W-:Y:S02]  /*3570*/  MOV R4, RZ ;  /* 0x000000ff00047202 */ /* 0x000fe40000000f00 */
[----:B------:R-:W-:Y:S02]  /*3580*/  SHF.R.S32.HI R116, RZ, 0x1f, R5 ;  /* 0x0000001fff747819 */ /* 0x000fe40000011405 */
[----:B------:R-:W-:Y:S02]  /*3590*/  ISETP.GE.U32.AND P4, PT, R5, UR18, PT ;  /* 0x0000001205007c0c */ /* 0x000fe4000bf86070 */
[----:B------:R0:W3:Y:S01]  /*35a0*/  @!P0 LDG.E R4, desc[UR10][R2.64] ;  /* 0x0000000a02048981 */ /* 0x0000e2000c1e1900 */
[----:B------:R-:W-:-:S02]  /*35b0*/  LOP3.LUT P0, RZ, R87, 0x2, RZ, 0xc0, !PT ;  /* 0x0000000257ff7812 */ /* 0x000fc4000780c0ff */
[----:B------:R-:W-:Y:S02]  /*35c0*/  ISETP.GE.OR.EX P5, PT, R116, UR19, P1, P4 ;  /* 0x0000001374007c0c */ /* 0x000fe40008fa6740 */
[----:B0-----:R-:W-:-:S06]  /*35d0*/  CS2R R2, SRZ ;  /* 0x0000000000027805 */ /* 0x001fcc000001ff00 */
[----:B------:R0:W4:Y:S04]  /*35e0*/  @!P2 LDG.E R2, desc[UR10][R112.64] ;  /* 0x0000000a7002a981 */ /* 0x000128000c1e1900 */
[----:B------:R1:W5:Y:S01]  /*35f0*/  @!P2 LDG.E R3, desc[UR10][R114.64] ;  /* 0x0000000a7203a981 */ /* 0x000362000c1e1900 */
[----:B0-----:R-:W0:Y:S01]  /*3600*/  @!P5 LDC.64 R112, c[0x0][0x288] ;  /* 0x0000a200ff70db82 */ /* 0x001e220000000a00 */
[----:B-1----:R-:W-:Y:S02]  /*3610*/  @!P5 MOV R114, R66 ;  /* 0x000000420072d202 */ /* 0x002fe40000000f00 */
[----:B------:R-:W-:Y:S01]  /*3620*/  @!P5 MOV R115, R65 ;  /* 0x000000410073d202 */ /* 0x000fe20000000f00 */
[-C--:B0-----:R-:W-:Y:S02]  /*3630*/  @!P5 IMAD R116, R116, R112.reuse, RZ ;  /* 0x000000707474d224 */ /* 0x081fe400078e02ff */
[----:B------:R-:W-:-:S04]  /*3640*/  @!P5 IMAD.WIDE.U32 R114, R5, R112, R114 ;  /* 0x000000700572d225 */ /* 0x000fc800078e0072 */
[----:B------:R-:W-:Y:S02]  /*3650*/  @!P5 IMAD R116, R5, R113, R116 ;  /* 0x000000710574d224 */ /* 0x000fe400078e0274 */
[----:B------:R-:W0:Y:S03]  /*3660*/  @!P5 LDC.64 R112, c[0x0][0x230] ;  /* 0x00008c00ff70db82 */ /* 0x000e260000000a00 */
[----:B------:R-:W-:-:S04]  /*3670*/  @!P5 IADD3 R5, R115, R116, RZ ;  /* 0x000000747305d210 */ /* 0x000fc80007ffe0ff */
[C---:B------:R-:W-:Y:S02]  /*3680*/  @!P5 SHF.L.U64.HI R5, R114.reuse, 0x1, R5 ;  /* 0x000000017205d819 */ /* 0x040fe40000010205 */
[----:B------:R-:W-:-:S04]  /*3690*/  @!P5 SHF.L.U32 R114, R114, 0x1, RZ ;  /* 0x000000017272d819 */ /* 0x000fc800000006ff */
[----:B0-----:R-:W-:-:S04]  /*36a0*/  @!P5 IADD3 R120, P2, R114, R112, RZ ;  /* 0x000000707278d210 */ /* 0x001fc80007f5e0ff */
[----:B------:R-:W-:Y:S02]  /*36b0*/  @!P5 IADD3.X R121, R5, R113, RZ, P2, !PT ;  /* 0x000000710579d210 */ /* 0x000fe400017fe4ff */
[----:B------:R-:W0:Y:S02]  /*36c0*/  @!P5 LDC.64 R112, c[0x0][0x228] ;  /* 0x00008a00ff70db82 */ /* 0x000e240000000a00 */
[----:B0-----:R-:W-:-:S04]  /*36d0*/  @!P5 IADD3 R114, P4, R114, R112, RZ ;  /* 0x000000707272d210 */ /* 0x001fc80007f9e0ff */
[----:B------:R-:W-:Y:S01]  /*36e0*/  @!P5 IADD3.X R115, R5, R113, RZ, P4, !PT ;  /* 0x000000710573d210 */ /* 0x000fe200027fe4ff */
[----:B------:R-:W-:Y:S01]  /*36f0*/  HFMA2.MMA R5, -RZ, RZ, 0, 0 ;  /* 0x00000000ff057435 */ /* 0x000fe200000001ff */
[----:B------:R-:W-:-:S09]  /*3700*/  IADD3 R112, R13, 0x128, RZ ;  /* 0x000001280d707810 */ /* 0x000fd20007ffe0ff */
[----:B------:R0:W4:Y:S02]  /*3710*/  @!P3 LDG.E R5, desc[UR10][R6.64] ;  /* 0x0000000a0605b981 */ /* 0x000124000c1e1900 */
[----:B0-----:R-:W-:-:S06]  /*3720*/  CS2R R6, SRZ ;  /* 0x0000000000067805 */ /* 0x001fcc000001ff00 */
[----:B------:R0:W4:Y:S01]  /*3730*/  @!P3 LDG.E R6, desc[UR10][R110.64] ;  /* 0x0000000a6e06b981 */ /* 0x000122000c1e1900 */
[----:B------:R-:W-:-:S03]  /*3740*/  ISETP.GE.U32.AND P3, PT, R112, UR18, PT ;  /* 0x0000001270007c0c */ /* 0x000fc6000bf66070 */
[----:B------:R1:W4:Y:S01]  /*3750*/  @!P0 LDG.E R7, desc[UR10][R10.64] ;  /* 0x0000000a0a078981 */ /* 0x000322000c1e1900 */
[----:B0-----:R-:W-:-:S04]  /*3760*/  SHF.R.S32.HI R110, RZ, 0x1f, R112 ;  /* 0x0000001fff6e7819 */ /* 0x001fc80000011470 */
[----:B------:R-:W-:Y:S02]  /*3770*/  ISETP.GE.OR.EX P3, PT, R110, UR19, P1, P3 ;  /* 0x000000136e007c0c */ /* 0x000fe40008f66730 */
[----:B-1----:R-:W-:-:S06]  /*3780*/  MOV R10, RZ ;  /* 0x000000ff000a7202 */ /* 0x002fcc0000000f00 */
[----:B------:R0:W4:Y:S05]  /*3790*/  @!P0 LDG.E R10, desc[UR10][R8.64] ;  /* 0x0000000a080a8981 */ /* 0x00012a000c1e1900 */
[----:B0-----:R-:W0:Y:S01]  /*37a0*/  @!P3 LDC.64 R8, c[0x0][0x288] ;  /* 0x0000a200ff08bb82 */ /* 0x001e220000000a00 */
[----:B------:R-:W-:Y:S01]  /*37b0*/  @!P3 MOV R111, R65 ;  /* 0x00000041006fb202 */ /* 0x000fe20000000f00 */
[----:B------:R1:W-:Y:S02]  /*37c0*/  @!P5 STL.64 [R1+0x238], R120 ;  /* 0x000238780100d387 */ /* 0x0003e40000100a00 */
[----:B-1----:R-:W-:Y:S01]  /*37d0*/  MOV R120, R124 ;  /* 0x0000007c00787202 */ /* 0x002fe20000000f00 */
[----:B0-----:R-:W-:-:S04]  /*37e0*/  @!P3 IMAD R110, R110, R8, RZ ;  /* 0x000000086e6eb224 */ /* 0x001fc800078e02ff */
[C---:B------:R-:W-:Y:S01]  /*37f0*/  @!P3 IMAD R9, R112.reuse, R9, R110 ;  /* 0x000000097009b224 */ /* 0x040fe200078e026e */
[----:B------:R-:W-:Y:S02]  /*3800*/  @!P3 MOV R110, R66 ;  /* 0x00000042006eb202 */ /* 0x000fe40000000f00 */
[----:B------:R-:W-:Y:S02]  /*3810*/  MOV R121, R125 ;  /* 0x0000007d00797202 */ /* 0x000fe40000000f00 */
[----:B------:R-:W0:Y:S01]  /*3820*/  @!P3 LDC.64 R124, c[0x0][0x230] ;  /* 0x00008c00ff7cbb82 */ /* 0x000e220000000a00 */
[----:B------:R-:W-:-:S05]  /*3830*/  @!P3 IMAD.WIDE.U32 R110, R112, R8, R110 ;  /* 0x00000008706eb225 */ /* 0x000fca00078e006e */
[----:B------:R-:W-:-:S04]  /*3840*/  @!P3 IADD3 R9, R111, R9, RZ ;  /* 0x000000096f09b210 */ /* 0x000fc80007ffe0ff */
[C---:B------:R-:W-:Y:S02]  /*3850*/  @!P3 SHF.L.U64.HI R11, R110.reuse, 0x1, R9 ;  /* 0x000000016e0bb819 */ /* 0x040fe40000010209 */
[----:B------:R-:W1:Y:S01]  /*3860*/  @!P3 LDC.64 R8, c[0x0][0x228] ;  /* 0x00008a00ff08bb82 */ /* 0x000e620000000a00 */
[----:B------:R-:W-:Y:S02]  /*3870*/  @!P3 SHF.L.U32 R110, R110, 0x1, RZ ;  /* 0x000000016e6eb819 */ /* 0x000fe400000006ff */
[----:B------:R-:W-:Y:S02]  /*3880*/  LOP3.LUT P2, RZ, R87, 0x1, RZ, 0xc0, !PT ;  /* 0x0000000157ff7812 */ /* 0x000fe4000784c0ff */
[----:B0-----:R-:W-:-:S04]  /*3890*/  @!P3 IADD3 R124, P0, R110, R124, RZ ;  /* 0x0000007c6e7cb210 */ /* 0x001fc80007f1e0ff */
[----:B------:R-:W-:Y:S01]  /*38a0*/  @!P3 IADD3.X R125, R11, R125, RZ, P0, !PT ;  /* 0x0000007d0b7db210 */ /* 0x000fe200007fe4ff */
[----:B------:R-:W-:Y:S04]  /*38b0*/  STL [R1+0x384], R124 ;  /* 0x0003847c01007387 */ /* 0x000fe80000100800 */
[----:B------:R1:W-:Y:S04]  /*38c0*/  STL.64 [R1+0x388], R124 ;  /* 0x0003887c01007387 */ /* 0x0003e80000100a00 */
[----:B------:R0:W-:Y:S01]  /*38d0*/  STL [R1+0x380], R125 ;  /* 0x0003807d01007387 */ /* 0x0001e20000100800 */
[----:B-1----:R-:W-:-:S04]  /*38e0*/  @!P3 IADD3 R124, P0, R110, R8, RZ ;  /* 0x000000086e7cb210 */ /* 0x002fc80007f1e0ff */
[----:B0-----:R-:W-:Y:S02]  /*38f0*/  @!P3 IADD3.X R125, R11, R9, RZ, P0, !PT ;  /* 0x000000090b7db210 */ /* 0x001fe400007fe4ff */
[----:B------:R-:W-:-:S06]  /*3900*/  CS2R R8, SRZ ;  /* 0x0000000000087805 */ /* 0x000fcc000001ff00 */
[----:B------:R0:W4:Y:S04]  /*3910*/  @!P2 LDG.E R8, desc[UR10][R16.64] ;  /* 0x0000000a1008a981 */ /* 0x000128000c1e1900 */
[----:B------:R1:W4:Y:S01]  /*3920*/  @!P2 LDG.E R9, desc[UR10][R108.64] ;  /* 0x0000000a6c09a981 */ /* 0x000322000c1e1900 */
[----:B0-----:R-:W-:-:S04]  /*3930*/  IADD3 R16, R13, 0x130, RZ ;  /* 0x000001300d107810 */ /* 0x001fc80007ffe0ff */
[----:B-1----:R-:W-:Y:S02]  /*3940*/  SHF.R.S32.HI R108, RZ, 0x1f, R16 ;  /* 0x0000001fff6c7819 */ /* 0x002fe40000011410 */
[----:B------:R-:W-:Y:S02]  /*3950*/  ISETP.GE.U32.AND P2, PT, R16, UR18, PT ;  /* 0x0000001210007c0c */ /* 0x000fe4000bf46070 */
[----:B------:R-:W-:Y:S02]  /*3960*/  LOP3.LUT P0, RZ, R12, 0x2, RZ, 0xc0, !PT ;  /* 0x000000020cff7812 */ /* 0x000fe4000780c0ff */
[----:B------:R-:W-:Y:S02]  /*3970*/  ISETP.GE.OR.EX P2, PT, R108, UR19, P1, P2 ;  /* 0x000000136c007c0c */ /* 0x000fe40008f46720 */
[----:B------:R-:W-:-:S09]  /*3980*/  MOV R11, RZ ;  /* 0x000000ff000b7202 */ /* 0x000fd20000000f00 */
[----:B------:R0:W4:Y:S01]  /*3990*/  @!P0 LDG.E R11, desc[UR10][R104.64] ;  /* 0x0000000a680b8981 */ /* 0x000122000c1e1900 */
[----:B------:R-:W-:-:S03]  /*39a0*/  LOP3.LUT R86, R86, 0xfffffffd, RZ, 0xc0, !PT ;  /* 0xfffffffd56567812 */ /* 0x000fc600078ec0ff */
[----:B---3--:R-:W-:Y:S01]  /*39b0*/  STL [R1+0x410], R4 ;  /* 0x0004100401007387 */ /* 0x008fe20000100800 */
[----:B0-----:R-:W0:Y:S01]  /*39c0*/  @!P2 LDC.64 R104, c[0x0][0x288] ;  /* 0x0000a200ff68ab82 */ /* 0x001e220000000a00 */
[----:B------:R-:W-:Y:S01]  /*39d0*/  HFMA2.MMA R17, -RZ, RZ, 0, 0 ;  /* 0x00000000ff117435 */ /* 0x000fe200000001ff */
[----:B------:R-:W-:-:S09]  /*39e0*/  @P5 LOP3.LUT R86, R86, 0x2, RZ, 0xfc, !PT ;  /* 0x0000000256565812 */ /* 0x000fd200078efcff */
[----:B------:R1:W3:Y:S01]  /*39f0*/  @!P0 LDG.E R17, desc[UR10][R106.64] ;  /* 0x0000000a6a118981 */ /* 0x0002e2000c1e1900 */
[----:B------:R-:W-:Y:S02]  /*3a00*/  LOP3.LUT R86, R86, 0xfffffffe, RZ, 0xc0, !PT ;  /* 0xfffffffe56567812 */ /* 0x000fe400078ec0ff */
[----:B-1----:R-:W-:Y:S02]  /*3a10*/  @!P2 MOV R106, R66 ;  /* 0x00000042006aa202 */ /* 0x002fe40000000f00 */
[----:B------:R-:W-:Y:S01]  /*3a20*/  @!P2 MOV R107, R65 ;  /* 0x00000041006ba202 */ /* 0x000fe20000000f00 */
[----:B0-----:R-:W-:-:S04]  /*3a30*/  @!P2 IMAD R108, R108, R104, RZ ;  /* 0x000000686c6ca224 */ /* 0x001fc800078e02ff */
[C---:B------:R-:W-:Y:S02]  /*3a40*/  @!P2 IMAD R108, R16.reuse, R105, R108 ;  /* 0x00000069106ca224 */ /* 0x040fe400078e026c */
[----:B------:R-:W-:Y:S02]  /*3a50*/  @!P2 IMAD.WIDE.U32 R106, R16, R104, R106 ;  /* 0x00000068106aa225 */ /* 0x000fe400078e006a */
[----:B------:R-:W0:Y:S01]  /*3a60*/  @!P2 LDC.64 R104, c[0x0][0x230] ;  /* 0x00008c00ff68ab82 */ /* 0x000e220000000a00 */
[----:B------:R-:W-:-:S04]  /*3a70*/  @P3 LOP3.LUT R86, R86, 0x1, RZ, 0xfc, !PT ;  /* 0x0000000156563812 */ /* 0x000fc800078efcff */
[----:B------:R-:W-:Y:S02]  /*3a80*/  LOP3.LUT R86, R86, 0xffffffbf, RZ, 0xc0, !PT ;  /* 0xffffffbf56567812 */ /* 0x000fe400078ec0ff */
[----:B------:R-:W-:Y:S02]  /*3a90*/  @!P2 IADD3 R16, R107, R108, RZ ;  /* 0x0000006c6b10a210 */ /* 0x000fe40007ffe0ff */
[----:B------:R-:W-:Y:S02]  /*3aa0*/  @P2 LOP3.LUT R86, R86, 0x40, RZ, 0xfc, !PT ;  /* 0x0000004056562812 */ /* 0x000fe400078efcff */
[----:B------:R-:W-:Y:S02]  /*3ab0*/  @!P2 SHF.L.U64.HI R16, R106, 0x1, R16 ;  /* 0x000000016a10a819 */ /* 0x000fe40000010210 */
[----:B------:R-:W-:Y:S02]  /*3ac0*/  LOP3.LUT R86, R86, 0xdfffffff, RZ, 0xc0, !PT ;  /* 0xdfffffff56567812 */ /* 0x000fe400078ec0ff */
[----:B------:R-:W-:-:S02]  /*3ad0*/  @!P2 SHF.L.U32 R106, R106, 0x1, RZ ;  /* 0x000000016a6aa819 */ /* 0x000fc400000006ff */
[----:B------:R-:W-:Y:S02]  /*3ae0*/  @P0 LOP3.LUT R86, R86, 0x20000000, RZ, 0xfc, !PT ;  /* 0x2000000056560812 */ /* 0x000fe400078efcff */
[----:B0-----:R-:W-:-:S04]  /*3af0*/  @!P2 IADD3 R116, P0, R106, R104, RZ ;  /* 0x000000686a74a210 */ /* 0x001fc80007f1e0ff */
[----:B------:R-:W-:Y:S02]  /*3b00*/  @!P2 IADD3.X R117, R16, R105, RZ, P0, !PT ;  /* 0x000000691075a210 */ /* 0x000fe400007fe4ff */
[----:B------:R-:W0:Y:S03]  /*3b10*/  @!P2 LDC.64 R104, c[0x0][0x228] ;  /* 0x00008a00ff68ab82 */ /* 0x000e260000000a00 */
[----:B------:R1:W-:Y:S01]  /*3b20*/  @!P2 STL.64 [R1+0x210], R116 ;  /* 0x000210740100a387 */ /* 0x0003e20000100a00 */
[C---:B------:R-:W-:Y:S02]  /*3b30*/  LOP3.LUT P5, RZ, R12.reuse, 0x10, RZ, 0xc0, !PT ;  /* 0x000000100cff7812 */ /* 0x040fe400078ac0ff */
[C---:B------:R-:W-:Y:S02]  /*3b40*/  LOP3.LUT P4, RZ, R12.reuse, 0x8, RZ, 0xc0, !PT ;  /* 0x000000080cff7812 */ /* 0x040fe4000788c0ff */
[----:B------:R-:W-:-:S02]  /*3b50*/  LOP3.LUT P3, RZ, R12, 0x4, RZ, 0xc0, !PT ;  /* 0x000000040cff7812 */ /* 0x000fc4000786c0ff */
[----:B0-----:R-:W-:-:S04]  /*3b60*/  @!P2 IADD3 R104, P0, R106, R104, RZ ;  /* 0x000000686a68a210 */ /* 0x001fc80007f1e0ff */
[----:B------:R-:W-:Y:S02]  /*3b70*/  @!P2 IADD3.X R105, R16, R105, RZ, P0, !PT ;  /* 0x000000691069a210 */ /* 0x000fe400007fe4ff */
[----:B------:R-:W-:Y:S01]  /*3b80*/  LOP3.LUT P2, RZ, R12, 0x1, RZ, 0xc0, !PT ;  /* 0x000000010cff7812 */ /* 0x000fe2000784c0ff */
[----:B------:R-:W-:Y:S01]  /*3b90*/  HFMA2.MMA R12, -RZ, RZ, 0, 0 ;  /* 0x00000000ff0c7435 */ /* 0x000fe200000001ff */
[----:B------:R-:W-:Y:S02]  /*3ba0*/  MOV R16, RZ ;  /* 0x000000ff00107202 */ /* 0x000fe40000000f00 */
[----:B------:R-:W-:-:S09]  /*3bb0*/  LOP3.LUT R86, R86, 0xf7ffffff, RZ, 0xc0, !PT ;  /* 0xf7ffffff56567812 */ /* 0x000fd200078ec0ff */
[----:B------:R0:W3:Y:S01]  /*3bc0*/  @!P2 LDG.E R12, desc[UR10][R102.64] ;  /* 0x0000000a660ca981 */ /* 0x0000e2000c1e1900 */
[----:B------:R-:W-:-:S03]  /*3bd0*/  @P2 LOP3.LUT R86, R86, 0x8000000, RZ, 0xfc, !PT ;  /* 0x0800000056562812 */ /* 0x000fc600078efcff */
[----:B------:R2:W3:Y:S01]  /*3be0*/  @!P2 LDG.E R16, desc[UR10][R14.64] ;  /* 0x0000000a0e10a981 */ /* 0x0004e2000c1e1900 */
[----:B0-----:R-:W-:-:S04]  /*3bf0*/  IADD3 R102, R13, 0x138, RZ ;  /* 0x000001380d667810 */ /* 0x001fc80007ffe0ff */
[----:B------:R-:W-:Y:S02]  /*3c00*/  SHF.R.S32.HI R103, RZ, 0x1f, R102 ;  /* 0x0000001fff677819 */ /* 0x000fe40000011466 */
[----:B------:R-:W-:-:S04]  /*3c10*/  ISETP.GE.U32.AND P0, PT, R102, UR18, PT ;  /* 0x0000001266007c0c */ /* 0x000fc8000bf06070 */
[----:B------:R-:W-:Y:S02]  /*3c20*/  ISETP.GE.OR.EX P2, PT, R103, UR19, P1, P0 ;  /* 0x0000001367007c0c */ /* 0x000fe40008f46700 */
[----:B--2---:R-:W-:-:S06]  /*3c30*/  CS2R R14, SRZ ;  /* 0x00000000000e7805 */ /* 0x004fcc000001ff00 */
[----:B------:R0:W2:Y:S04]  /*3c40*/  @!P3 LDG.E R14, desc[UR10][R22.64] ;  /* 0x0000000a160eb981 */ /* 0x0000a8000c1e1900 */
[----:B------:R5:W2:Y:S01]  /*3c50*/  @!P3 LDG.E R15, desc[UR10][R74.64] ;  /* 0x0000000a4a0fb981 */ /* 0x000aa2000c1e1900 */
[----:B-1----:R-:W1:Y:S08]  /*3c60*/  @!P2 LDC.64 R116, c[0x0][0x228] ;  /* 0x00008a00ff74ab82 */ /* 0x002e700000000a00 */
[----:B0-----:R-:W0:Y:S01]  /*3c70*/  @!P2 LDC.64 R22, c[0x0][0x288] ;  /* 0x0000a200ff16ab82 */ /* 0x001e220000000a00 */
[----:B-----5:R-:W-:-:S02]  /*3c80*/  @!P2 MOV R74, R66 ;  /* 0x00000042004aa202 */ /* 0x020fc40000000f00 */
[----:B------:R-:W-:Y:S01]  /*3c90*/  @!P2 MOV R75, R65 ;  /* 0x00000041004ba202 */ /* 0x000fe20000000f00 */
[----:B0-----:R-:W-:-:S04]  /*3ca0*/  @!P2 IMAD R103, R103, R22, RZ ;  /* 0x000000166767a224 */ /* 0x001fc800078e02ff */
        /* <DEDUP_REMOVED lines=8> */
[----:B-1----:R-:W-:-:S04]  /*3d30*/  @!P2 IADD3 R116, P0, R22, R116, RZ ;  /* 0x000000741674a210 */ /* 0x002fc80007f1e0ff */
[----:B------:R-:W-:Y:S02]  /*3d40*/  @!P2 IADD3.X R117, R23, R117, RZ, P0, !PT ;  /* 0x000000751775a210 */ /* 0x000fe400007fe4ff */
[----:B------:R-:W-:-:S06]  /*3d50*/  CS2R R22, SRZ ;  /* 0x0000000000167805 */ /* 0x000fcc000001ff00 */
[----:B------:R0:W5:Y:S01]  /*3d60*/  @!P4 LDG.E R23, desc[UR10][R18.64] ;  /* 0x0000000a1217c981 */ /* 0x000162000c1e1900 */
[----:B------:R-:W-:-:S03]  /*3d70*/  LOP3.LUT R86, R86, 0xffffffdf, RZ, 0xc0, !PT ;  /* 0xffffffdf56567812 */ /* 0x000fc600078ec0ff */
[----:B------:R-:W5:Y:S01]  /*3d80*/  @!P5 LDG.E R22, desc[UR10][R20.64] ;  /* 0x0000000a1416d981 */ /* 0x000f62000c1e1900 */
[----:B0-----:R-:W-:-:S06]  /*3d90*/  CS2R R18, SRZ ;  /* 0x0000000000127805 */ /* 0x001fcc000001ff00 */
[----:B------:R0:W5:Y:S01]  /*3da0*/  @!P4 LDG.E R18, desc[UR10][R100.64] ;  /* 0x0000000a6412c981 */ /* 0x000162000c1e1900 */
[----:B------:R-:W-:-:S03]  /*3db0*/  @P2 LOP3.LUT R86, R86, 0x20, RZ, 0xfc, !PT ;  /* 0x0000002056562812 */ /* 0x000fc600078efcff */
[----:B------:R1:W5:Y:S01]  /*3dc0*/  @!P5 LDG.E R19, desc[UR10][R98.64] ;  /* 0x0000000a6213d981 */ /* 0x000362000c1e1900 */
[----:B0-----:R-:W-:-:S04]  /*3dd0*/  IADD3 R100, R13, 0x140, RZ ;  /* 0x000001400d647810 */ /* 0x001fc80007ffe0ff */
[----:B------:R-:W-:Y:S02]  /*3de0*/  SHF.R.S32.HI R101, RZ, 0x1f, R100 ;  /* 0x0000001fff657819 */ /* 0x000fe40000011464 */
[----:B------:R-:W-:-:S04]  /*3df0*/  ISETP.GE.U32.AND P0, PT, R100, UR18, PT ;  /* 0x0000001264007c0c */ /* 0x000fc8000bf06070 */
[----:B------:R-:W-:-:S13]  /*3e00*/  ISETP.GE.OR.EX P2, PT, R101, UR19, P1, P0 ;  /* 0x0000001365007c0c */ /* 0x000fda0008f46700 */
[----:B------:R-:W0:Y:S01]  /*3e10*/  @!P2 LDC.64 R20, c[0x0][0x288] ;  /* 0x0000a200ff14ab82 */ /* 0x000e220000000a00 */
[----:B-1----:R-:W-:Y:S02]  /*3e20*/  @!P2 MOV R98, R66 ;  /* 0x000000420062a202 */ /* 0x002fe40000000f00 */
[----:B------:R-:W-:Y:S01]  /*3e30*/  @!P2 MOV R99, R65 ;  /* 0x000000410063a202 */ /* 0x000fe20000000f00 */
[-C--:B0-----:R-:W-:Y:S02]  /*3e40*/  @!P2 IMAD R101, R101, R20.reuse, RZ ;  /* 0x000000146565a224 */ /* 0x081fe400078e02ff */
[----:B------:R-:W-:-:S04]  /*3e50*/  @!P2 IMAD.WIDE.U32 R98, R100, R20, R98 ;  /* 0x000000146462a225 */ /* 0x000fc800078e0062 */
[----:B------:R-:W-:Y:S02]  /*3e60*/  @!P2 IMAD R101, R100, R21, R101 ;  /* 0x000000156465a224 */ /* 0x000fe400078e0265 */
[----:B------:R-:W0:Y:S03]  /*3e70*/  @!P2 LDC.64 R20, c[0x0][0x230] ;  /* 0x00008c00ff14ab82 */ /* 0x000e260000000a00 */
[----:B------:R-:W-:Y:S01]  /*3e80*/  @!P2 IADD3 R99, R99, R101, RZ ;  /* 0x000000656363a210 */ /* 0x000fe20007ffe0ff */
[----:B------:R-:W-:Y:S03]  /*3e90*/  STL [R1+0x394], R124 ;  /* 0x0003947c01007387 */ /* 0x000fe60000100800 */
[C---:B------:R-:W-:Y:S02]  /*3ea0*/  @!P2 SHF.L.U64.HI R99, R98.reuse, 0x1, R99 ;  /* 0x000000016263a819 */ /* 0x040fe40000010263 */
[----:B------:R-:W-:Y:S01]  /*3eb0*/  @!P2 SHF.L.U32 R98, R98, 0x1, RZ ;  /* 0x000000016262a819 */ /* 0x000fe200000006ff */
[----:B------:R1:W-:Y:S04]  /*3ec0*/  STL.64 [R1+0x398], R124 ;  /* 0x0003987c01007387 */ /* 0x0003e80000100a00 */
[----:B------:R4:W-:Y:S01]  /*3ed0*/  STL [R1+0x390], R125 ;  /* 0x0003907d01007387 */ /* 0x0009e20000100800 */
[----:B-1----:R-:W-:-:S02]  /*3ee0*/  MOV R124, R120 ;  /* 0x00000078007c7202 */ /* 0x002fc40000000f00 */
[----:B0-----:R-:W-:Y:S02]  /*3ef0*/  @!P2 IADD3 R120, P0, R98, R20, RZ ;  /* 0x000000146278a210 */ /* 0x001fe40007f1e0ff */
[----:B----4-:R-:W-:Y:S02]  /*3f00*/  MOV R125, R121 ;  /* 0x00000079007d7202 */ /* 0x010fe40000000f00 */
[----:B------:R-:W-:Y:S02]  /*3f10*/  @!P2 IADD3.X R121, R99, R21, RZ, P0, !PT ;  /* 0x000000156379a210 */ /* 0x000fe400007fe4ff */
[----:B------:R-:W0:Y:S01]  /*3f20*/  @!P2 LDC.64 R20, c[0x0][0x228] ;  /* 0x00008a00ff14ab82 */ /* 0x000e220000000a00 */
[----:B------:R-:W-:-:S04]  /*3f30*/  LOP3.LUT R86, R86, 0xefffffff, RZ, 0xc0, !PT ;  /* 0xefffffff56567812 */ /* 0x000fc800078ec0ff */
[----:B------:R-:W-:-:S04]  /*3f40*/  @P3 LOP3.LUT R86, R86, 0x10000000, RZ, 0xfc, !PT ;  /* 0x1000000056563812 */ /* 0x000fc800078efcff */
[----:B------:R-:W-:-:S04]  /*3f50*/  LOP3.LUT R86, R86, 0xfbffffff, RZ, 0xc0, !PT ;  /* 0xfbffffff56567812 */ /* 0x000fc800078ec0ff */
[----:B------:R-:W-:-:S04]  /*3f60*/  @P4 LOP3.LUT R86, R86, 0x4000000, RZ, 0xfc, !PT ;  /* 0x0400000056564812 */ /* 0x000fc800078efcff */
[----:B------:R-:W-:Y:S02]  /*3f70*/  LOP3.LUT R86, R86, 0xffffffef, RZ, 0xc0, !PT ;  /* 0xffffffef56567812 */ /* 0x000fe400078ec0ff */
[----:B0-----:R-:W-:-:S04]  /*3f80*/  @!P2 IADD3 R118, P0, R98, R20, RZ ;  /* 0x000000146276a210 */ /* 0x001fc80007f1e0ff */
[----:B------:R-:W-:Y:S02]  /*3f90*/  @!P2 IADD3.X R119, R99, R21, RZ, P0, !PT ;  /* 0x000000156377a210 */ /* 0x000fe400007fe4ff */
[----:B------:R-:W-:Y:S02]  /*3fa0*/  CS2R R20, SRZ ;  /* 0x0000000000147805 */ /* 0x000fe4000001ff00 */
[----:B------:R-:W-:Y:S02]  /*3fb0*/  @P2 LOP3.LUT R86, R86, 0x10, RZ, 0xfc, !PT ;  /* 0x0000001056562812 */ /* 0x000fe400078efcff */
[----:B------:R-:W-:Y:S02]  /*3fc0*/  LOP3.LUT P3, RZ, R87, 0x100, RZ, 0xc0, !PT ;  /* 0x0000010057ff7812 */ /* 0x000fe4000786c0ff */
[----:B------:R0:W4:Y:S01]  /*3fd0*/  @!P6 LDG.E R20, desc[UR10][R28.64] ;  /* 0x0000000a1c14e981 */ /* 0x000122000c1e1900 */
[----:B------:R-:W-:-:S03]  /*3fe0*/  LOP3.LUT R86, R86, 0xbfffffff, RZ, 0xc0, !PT ;  /* 0xbfffffff56567812 */ /* 0x000fc600078ec0ff */
[----:B------:R1:W4:Y:S01]  /*3ff0*/  @!P6 LDG.E R21, desc[UR10][R96.64] ;  /* 0x0000000a6015e981 */ /* 0x000322000c1e1900 */
[----:B0-----:R-:W-:Y:S01]  /*4000*/  IADD3 R28, R13, 0x148, RZ ;  /* 0x000001480d1c7810 */ /* 0x001fe20007ffe0ff */
[----:B------:R-:W-:-:S03]  /*4010*/  HFMA2.MMA R29, -RZ, RZ, 0, 0 ;  /* 0x00000000ff1d7435 */ /* 0x000fc600000001ff */
[----:B-1----:R-:W-:Y:S02]  /*4020*/  SHF.R.S32.HI R96, RZ, 0x1f, R28 ;  /* 0x0000001fff607819 */ /* 0x002fe4000001141c */
[----:B------:R-:W-:Y:S02]  /*4030*/  ISETP.GE.U32.AND P4, PT, R28, UR18, PT ;  /* 0x000000121c007c0c */ /* 0x000fe4000bf86070 */
[----:B------:R-:W-:Y:S02]  /*4040*/  @P5 LOP3.LUT R86, R86, 0x40000000, RZ, 0xfc, !PT ;  /* 0x4000000056565812 */ /* 0x000fe400078efcff */
[----:B------:R-:W-:Y:S01]  /*4050*/  ISETP.GE.OR.EX P5, PT, R96, UR19, P1, P4 ;  /* 0x0000001360007c0c */ /* 0x000fe20008fa6740 */
[----:B------:R0:W4:Y:S02]  /*4060*/  @!P3 LDG.E R29, desc[UR10][R24.64] ;  /* 0x0000000a181db981 */ /* 0x000124000c1e1900 */
[----:B0-----:R-:W-:-:S10]  /*4070*/  MOV R24, RZ ;  /* 0x000000ff00187202 */ /* 0x001fd40000000f00 */
[----:B------:R-:W0:Y:S01]  /*4080*/  @!P5 LDC.64 R110, c[0x0][0x230] ;  /* 0x00008c00ff6edb82 */ /* 0x000e220000000a00 */
[----:B------:R1:W4:Y:S07]  /*4090*/  @!P3 LDG.E R24, desc[UR10][R94.64] ;  /* 0x0000000a5e18b981 */ /* 0x00032e000c1e1900 */
[----:B-1----:R-:W1:Y:S01]  /*40a0*/  @!P5 LDC.64 R94, c[0x0][0x288] ;  /* 0x0000a200ff5edb82 */ /* 0x002e620000000a00 */
[----:B------:R-:W-:Y:S01]  /*40b0*/  @!P5 MOV R97, R65 ;  /* 0x000000410061d202 */ /* 0x000fe20000000f00 */
[----:B-1----:R-:W-:-:S04]  /*40c0*/  @!P5 IMAD R96, R96, R94, RZ ;  /* 0x0000005e6060d224 */ /* 0x002fc800078e02ff */
[----:B------:R-:W-:Y:S01]  /*40d0*/  @!P5 IMAD R95, R28, R95, R96 ;  /* 0x0000005f1c5fd224 */ /* 0x000fe200078e0260 */
[----:B------:R-:W-:-:S05]  /*40e0*/  @!P5 MOV R96, R66 ;  /* 0x000000420060d202 */ /* 0x000fca0000000f00 */
[----:B------:R-:W-:-:S05]  /*40f0*/  @!P5 IMAD.WIDE.U32 R96, R28, R94, R96 ;  /* 0x0000005e1c60d225 */ /* 0x000fca00078e0060 */
[----:B------:R-:W-:Y:S02]  /*4100*/  @!P5 IADD3 R25, R97, R95, RZ ;  /* 0x0000005f6119d210 */ /* 0x000fe40007ffe0ff */
[----:B------:R-:W1:Y:S02]  /*4110*/  @!P5 LDC.64 R94, c[0x0][0x228] ;  /* 0x00008a00ff5edb82 */ /* 0x000e640000000a00 */
[C---:B------:R-:W-:Y:S02]  /*4120*/  @!P5 SHF.L.U64.HI R25, R96.reuse, 0x1, R25 ;  /* 0x000000016019d819 */ /* 0x040fe40000010219 */
[----:B------:R-:W-:Y:S01]  /*4130*/  @!P5 SHF.L.U32 R96, R96, 0x1, RZ ;  /* 0x000000016060d819 */ /* 0x000fe200000006ff */
[----:B------:R3:W-:Y:S01]  /*4140*/  STL.64 [R1+0x378], R104 ;  /* 0x0003786801007387 */ /* 0x0007e20000100a00 */
[----:B------:R-:W-:Y:S02]  /*4150*/  LOP3.LUT P2, RZ, R87, 0x80, RZ, 0xc0, !PT ;  /* 0x0000008057ff7812 */ /* 0x000fe4000784c0ff */
[----:B0-----:R-:W-:-:S04]  /*4160*/  @!P5 IADD3 R110, P3, R96, R110, RZ ;  /* 0x0000006e606ed210 */ /* 0x001fc80007f7e0ff */
[----:B------:R-:W-:Y:S02]  /*4170*/  @!P5 IADD3.X R111, R25, R111, RZ, P3, !PT ;  /* 0x0000006f196fd210 */ /* 0x000fe40001ffe4ff */
[----:B---3--:R-:W-:Y:S02]  /*4180*/  MOV R104, R114 ;  /* 0x0000007200687202 */ /* 0x008fe40000000f00 */
[----:B------:R-:W-:Y:S02]  /*4190*/  MOV R105, R115 ;  /* 0x0000007300697202 */ /* 0x000fe40000000f00 */
[----:B-1----:R-:W-:-:S04]  /*41a0*/  @!P5 IADD3 R114, P4, R96, R94, RZ ;  /* 0x0000005e6072d210 */ /* 0x002fc80007f9e0ff */
[----:B------:R-:W-:Y:S01]  /*41b0*/  @!P5 IADD3.X R115, R25, R95, RZ, P4, !PT ;  /* 0x0000005f1973d210 */ /* 0x000fe200027fe4ff */
[----:B------:R-:W-:Y:S01]  /*41c0*/  HFMA2.MMA R25, -RZ, RZ, 0, 0 ;  /* 0x00000000ff197435 */ /* 0x000fe200000001ff */
[----:B------:R-:W-:-:S04]  /*41d0*/  LOP3.LUT R86, R86, 0x7fffffff, RZ, 0xc0, !PT ;  /* 0x7fffffff56567812 */ /* 0x000fc800078ec0ff */
[----:B------:R-:W-:-:S05]  /*41e0*/  @P6 LOP3.LUT R86, R86, 0x80000000, RZ, 0xfc, !PT ;  /* 0x8000000056566812 */ /* 0x000fca00078efcff */
[----:B------:R0:W3:Y:S01]  /*41f0*/  @!P2 LDG.E R25, desc[UR10][R92.64] ;  /* 0x0000000a5c19a981 */ /* 0x0000e2000c1e1900 */
[----:B------:R-:W-:Y:S02]  /*4200*/  LOP3.LUT R86, R86, 0xfffffdff, RZ, 0xc0, !PT ;  /* 0xfffffdff56567812 */ /* 0x000fe400078ec0ff */
[----:B------:R-:W-:Y:S02]  /*4210*/  LOP3.LUT P0, RZ, R87, 0x40, RZ, 0xc0, !PT ;  /* 0x0000004057ff7812 */ /* 0x000fe4000780c0ff */
[----:B0-----:R-:W-:-:S04]  /*4220*/  IADD3 R92, R13, 0x150, RZ ;  /* 0x000001500d5c7810 */ /* 0x001fc80007ffe0ff */
[----:B------:R-:W-:Y:S02]  /*4230*/  SHF.R.S32.HI R93, RZ, 0x1f, R92 ;  /* 0x0000001fff5d7819 */ /* 0x000fe4000001145c */
[----:B------:R-:W-:Y:S02]  /*4240*/  ISETP.GE.U32.AND P4, PT, R92, UR18, PT ;  /* 0x000000125c007c0c */ /* 0x000fe4000bf86070 */
[----:B------:R-:W-:Y:S02]  /*4250*/  @P5 LOP3.LUT R86, R86, 0x200, RZ, 0xfc, !PT ;  /* 0x0000020056565812 */ /* 0x000fe400078efcff */
[----:B------:R-:W-:Y:S02]  /*4260*/  MOV R28, RZ ;  /* 0x000000ff001c7202 */ /* 0x000fe40000000f00 */
[----:B------:R-:W-:-:S04]  /*4270*/  ISETP.GE.OR.EX P5, PT, R93, UR19, P1, P4 ;  /* 0x000000135d007c0c */ /* 0x000fc80008fa6740 */
[----:B------:R0:W3:Y:S01]  /*4280*/  @!P2 LDG.E R28, desc[UR10][R26.64] ;  /* 0x0000000a1a1ca981 */ /* 0x0000e2000c1e1900 */
[----:B------:R-:W-:-:S08]  /*4290*/  LOP3.LUT P3, RZ, R87, 0x800, RZ, 0xc0, !PT ;  /* 0x0000080057ff7812 */ /* 0x000fd0000786c0ff */
[----:B------:R-:W1:Y:S01]  /*42a0*/  @!P5 LDC.64 R108, c[0x0][0x228] ;  /* 0x00008a00ff6cdb82 */ /* 0x000e620000000a00 */
[----:B0-----:R-:W-:-:S06]  /*42b0*/  CS2R R26, SRZ ;  /* 0x00000000001a7805 */ /* 0x001fcc000001ff00 */
[----:B------:R0:W3:Y:S04]  /*42c0*/  @!P0 LDG.E R26, desc[UR10][R34.64] ;  /* 0x0000000a221a8981 */ /* 0x0000e8000c1e1900 */
[----:B------:R2:W3:Y:S01]  /*42d0*/  @!P0 LDG.E R27, desc[UR10][R90.64] ;  /* 0x0000000a5a1b8981 */ /* 0x0004e2000c1e1900 */
[----:B0-----:R-:W0:Y:S01]  /*42e0*/  @!P5 LDC.64 R34, c[0x0][0x288] ;  /* 0x0000a200ff22db82 */ /* 0x001e220000000a00 */
[----:B--2---:R-:W-:Y:S02]  /*42f0*/  @!P5 MOV R90, R66 ;  /* 0x00000042005ad202 */ /* 0x004fe40000000f00 */
        /* <DEDUP_REMOVED lines=8> */
[----:B0-----:R-:W-:Y:S01]  /*4380*/  @!P5 IADD3 R112, P0, R90, R34, RZ ;  /* 0x000000225a70d210 */ /* 0x001fe20007f1e0ff */
[----:B------:R-:W-:Y:S01]  /*4390*/  HFMA2.MMA R34, -RZ, RZ, 0, 0 ;  /* 0x00000000ff227435 */ /* 0x000fe200000001ff */
[----:B------:R-:W-:Y:S02]  /*43a0*/  LOP3.LUT P2, RZ, R87, 0x400, RZ, 0xc0, !PT ;  /* 0x0000040057ff7812 */ /* 0x000fe4000784c0ff */
[----:B------:R-:W-:Y:S02]  /*43b0*/  @!P5 IADD3.X R113, R91, R35, RZ, P0, !PT ;  /* 0x000000235b71d210 */ /* 0x000fe400007fe4ff */
[----:B------:R-:W-:-:S05]  /*43c0*/  IADD3 R35, R13, 0x158, RZ ;  /* 0x000001580d237810 */ /* 0x000fca0007ffe0ff */
[----:B------:R0:W2:Y:S01]  /*43d0*/  @!P3 LDG.E R34, desc[UR10][R30.64] ;  /* 0x0000000a1e22b981 */ /* 0x0000a2000c1e1900 */
[----:B-1----:R-:W-:Y:S02]  /*43e0*/  @!P5 IADD3 R108, P4, R90, R108, RZ ;  /* 0x0000006c5a6cd210 */ /* 0x002fe40007f9e0ff */
[----:B0-----:R-:W-:Y:S02]  /*43f0*/  CS2R R30, SRZ ;  /* 0x00000000001e7805 */ /* 0x001fe4000001ff00 */
[----:B------:R-:W-:-:S04]  /*4400*/  @!P5 IADD3.X R109, R91, R109, RZ, P4, !PT ;  /* 0x0000006d5b6dd210 */ /* 0x000fc800027fe4ff */
[----:B------:R0:W2:Y:S01]  /*4410*/  @!P3 LDG.E R30, desc[UR10][R52.64] ;  /* 0x0000000a341eb981 */ /* 0x0000a2000c1e1900 */
[----:B------:R-:W-:-:S03]  /*4420*/  ISETP.GE.U32.AND P3, PT, R35, UR18, PT ;  /* 0x0000001223007c0c */ /* 0x000fc6000bf66070 */
[----:B------:R1:W2:Y:S01]  /*4430*/  @!P2 LDG.E R31, desc[UR10][R32.64] ;  /* 0x0000000a201fa981 */ /* 0x0002a2000c1e1900 */
[----:B0-----:R-:W-:-:S04]  /*4440*/  SHF.R.S32.HI R52, RZ, 0x1f, R35 ;  /* 0x0000001fff347819 */ /* 0x001fc80000011423 */
[----:B------:R-:W-:Y:S02]  /*4450*/  ISETP.GE.OR.EX P4, PT, R52, UR19, P1, P3 ;  /* 0x0000001334007c0c */ /* 0x000fe40008f86730 */
[----:B-1----:R-:W-:-:S06]  /*4460*/  MOV R33, RZ ;  /* 0x000000ff00217202 */ /* 0x002fcc0000000f00 */
[----:B------:R0:W2:Y:S05]  /*4470*/  @!P2 LDG.E R33, desc[UR10][R36.64] ;  /* 0x0000000a2421a981 */ /* 0x0000aa000c1e1900 */
[----:B------:R-:W1:Y:S08]  /*4480*/  @!P4 LDC.64 R106, c[0x0][0x230] ;  /* 0x00008c00ff6acb82 */ /* 0x000e700000000a00 */
[----:B0-----:R-:W0:Y:S01]  /*4490*/  @!P4 LDC.64 R36, c[0x0][0x288] ;  /* 0x0000a200ff24cb82 */ /* 0x001e220000000a00 */
[----:B------:R-:W-:Y:S01]  /*44a0*/  @!P4 MOV R53, R65 ;  /* 0x000000410035c202 */ /* 0x000fe20000000f00 */
        /* <DEDUP_REMOVED lines=10> */
[----:B------:R-:W-:Y:S02]  /*4550*/  LOP3.LUT P0, RZ, R87, 0x200, RZ, 0xc0, !PT ;  /* 0x0000020057ff7812 */ /* 0x000fe4000780c0ff */
[----:B------:R-:W-:-:S04]  /*4560*/  LOP3.LUT R86, R86, 0xfffffeff, RZ, 0xc0, !PT ;  /* 0xfffffeff56567812 */ /* 0x000fc800078ec0ff */
[----:B------:R-:W-:Y:S02]  /*4570*/  @P5 LOP3.LUT R86, R86, 0x100, RZ, 0xfc, !PT ;  /* 0x0000010056565812 */ /* 0x000fe400078efcff */
[----:B0-----:R-:W-:-:S04]  /*4580*/  @!P4 IADD3 R52, P2, R35, R52, RZ ;  /* 0x000000342334c210 */ /* 0x001fc80007f5e0ff */
[----:B------:R-:W-:Y:S01]  /*4590*/  @!P4 IADD3.X R53, R32, R53, RZ, P2, !PT ;  /* 0x000000352035c210 */ /* 0x000fe200017fe4ff */
[----:B------:R-:W-:Y:S01]  /*45a0*/  HFMA2.MMA R32, -RZ, RZ, 0, 0 ;  /* 0x00000000ff207435 */ /* 0x000fe200000001ff */
[----:B------:R-:W-:-:S04]  /*45b0*/  LOP3.LUT R86, R86, 0xffffff7f, RZ, 0xc0, !PT ;  /* 0xffffff7f56567812 */ /* 0x000fc800078ec0ff */
[----:B------:R-:W-:-:S05]  /*45c0*/  @P4 LOP3.LUT R86, R86, 0x80, RZ, 0xfc, !PT ;  /* 0x0000008056564812 */ /* 0x000fca00078efcff */
[----:B------:R0:W2:Y:S01]  /*45d0*/  @!P0 LDG.E R32, desc[UR10][R62.64] ;  /* 0x0000000a3e208981 */ /* 0x0000a2000c1e1900 */
[----:B------:R-:W-:Y:S02]  /*45e0*/  LOP3.LUT P3, RZ, R87, 0x4000, RZ, 0xc0, !PT ;  /* 0x0000400057ff7812 */ /* 0x000fe4000786c0ff */
[----:B0-----:R-:W-:-:S04]  /*45f0*/  IADD3 R62, R13, 0x160, RZ ;  /* 0x000001600d3e7810 */ /* 0x001fc80007ffe0ff */
[----:B------:R-:W-:Y:S02]  /*4600*/  SHF.R.S32.HI R63, RZ, 0x1f, R62 ;  /* 0x0000001fff3f7819 */ /* 0x000fe4000001143e */
[----:B------:R-:W-:-:S04]  /*4610*/  ISETP.GE.U32.AND P4, PT, R62, UR6, PT ;  /* 0x000000063e007c0c */ /* 0x000fc8000bf86070 */
[----:B------:R-:W-:Y:S02]  /*4620*/  ISETP.GE.OR.EX P5, PT, R63, UR7, P1, P4 ;  /* 0x000000073f007c0c */ /* 0x000fe40008fa6740 */
[----:B------:R-:W-:-:S06]  /*4630*/  MOV R35, RZ ;  /* 0x000000ff00237202 */ /* 0x000fcc0000000f00 */
[----:B------:R0:W2:Y:S05]  /*4640*/  @!P3 LDG.E R35, desc[UR10][R38.64] ;  /* 0x0000000a2623b981 */ /* 0x0000aa000c1e1900 */
[----:B0-----:R-:W0:Y:S01]  /*4650*/  @!P5 LDC.64 R38, c[0x0][0x288] ;  /* 0x0000a200ff26db82 */ /* 0x001e220000000a00 */
[----:B------:R-:W-:-:S06]  /*4660*/  CS2R R36, SRZ ;  /* 0x0000000000247805 */ /* 0x000fcc000001ff00 */
[----:B------:R1:W2:Y:S01]  /*4670*/  @!P3 LDG.E R37, desc[UR10][R60.64] ;  /* 0x0000000a3c25b981 */ /* 0x0002a2000c1e1900 */
[----:B------:R-:W-:Y:S02]  /*4680*/  LOP3.LUT P2, RZ, R87, 0x2000, RZ, 0xc0, !PT ;  /* 0x0000200057ff7812 */ /* 0x000fe4000784c0ff */
[----:B------:R-:W-:Y:S01]  /*4690*/  LOP3.LUT R86, R86, 0xffffbfff, RZ, 0xc0, !PT ;  /* 0xffffbfff56567812 */ /* 0x000fe200078ec0ff */
[----:B------:R-:W2:Y:S01]  /*46a0*/  @!P0 LDG.E R36, desc[UR10][R88.64] ;  /* 0x0000000a58248981 */ /* 0x000ea2000c1e1900 */
[----:B-1----:R-:W-:Y:S02]  /*46b0*/  @!P5 MOV R60, R66 ;  /* 0x00000042003cd202 */ /* 0x002fe40000000f00 */
[----:B------:R-:W-:Y:S01]  /*46c0*/  @!P5 MOV R61, R65 ;  /* 0x00000041003dd202 */ /* 0x000fe20000000f00 */
[----:B0-----:R-:W-:-:S04]  /*46d0*/  @!P5 IMAD R63, R63, R38, RZ ;  /* 0x000000263f3fd224 */ /* 0x001fc800078e02ff */
[C---:B------:R-:W-:Y:S02]  /*46e0*/  @!P5 IMAD R63, R62.reuse, R39, R63 ;  /* 0x000000273e3fd224 */ /* 0x040fe400078e023f */
[----:B------:R-:W-:Y:S02]  /*46f0*/  @!P5 IMAD.WIDE.U32 R38, R62, R38, R60 ;  /* 0x000000263e26d225 */ /* 0x000fe400078e003c */
[----:B------:R-:W0:Y:S03]  /*4700*/  @!P5 LDC.64 R60, c[0x0][0x230] ;  /* 0x00008c00ff3cdb82 */ /* 0x000e260000000a00 */
[----:B------:R-:W-:-:S05]  /*4710*/  @!P5 IADD3 R39, R39, R63, RZ ;  /* 0x0000003f2727d210 */ /* 0x000fca0007ffe0ff */
[----:B------:R-:W1:Y:S01]  /*4720*/  @!P5 LDC.64 R62, c[0x0][0x228] ;  /* 0x00008a00ff3edb82 */ /* 0x000e620000000a00 */
[C---:B------:R-:W-:Y:S02]  /*4730*/  @!P5 SHF.L.U64.HI R39, R38.reuse, 0x1, R39 ;  /* 0x000000012627d819 */ /* 0x040fe40000010227 */
[----:B------:R-:W-:-:S04]  /*4740*/  @!P5 SHF.L.U32 R38, R38, 0x1, RZ ;  /* 0x000000012626d819 */ /* 0x000fc800000006ff */
[----:B0-----:R-:W-:-:S04]  /*4750*/  @!P5 IADD3 R60, P3, R38, R60, RZ ;  /* 0x0000003c263cd210 */ /* 0x001fc80007f7e0ff */
[----:B------:R-:W-:Y:S02]  /*4760*/  @!P5 IADD3.X R61, R39, R61, RZ, P3, !PT ;  /* 0x0000003d273dd210 */ /* 0x000fe40001ffe4ff */
[----:B-1----:R-:W-:-:S04]  /*4770*/  @!P5 IADD3 R62, P4, R38, R62, RZ ;  /* 0x0000003e263ed210 */ /* 0x002fc80007f9e0ff */
[----:B------:R-:W-:Y:S02]  /*4780*/  @!P5 IADD3.X R63, R39, R63, RZ, P4, !PT ;  /* 0x0000003f273fd210 */ /* 0x000fe400027fe4ff */
[----:B------:R-:W-:-:S06]  /*4790*/  CS2R R38, SRZ ;  /* 0x0000000000267805 */ /* 0x000fcc000001ff00 */
[----:B------:R0:W2:Y:S01]  /*47a0*/  @!P2 LDG.E R38, desc[UR10][R84.64] ;  /* 0x0000000a5426a981 */ /* 0x0000a2000c1e1900 */
[----:B------:R-:W-:Y:S02]  /*47b0*/  LOP3.LUT P0, RZ, R87, 0x1000, RZ, 0xc0, !PT ;  /* 0x0000100057ff7812 */ /* 0x000fe4000780c0ff */
[----:B------:R-:W-:Y:S01]  /*47c0*/  @P5 LOP3.LUT R86, R86, 0x4000, RZ, 0xfc, !PT ;  /* 0x0000400056565812 */ /* 0x000fe200078efcff */
[----:B------:R1:W2:Y:S01]  /*47d0*/  @!P2 LDG.E R39, desc[UR10][R40.64] ;  /* 0x0000000a2827a981 */ /* 0x0002a2000c1e1900 */
[----:B0-----:R-:W-:-:S04]  /*47e0*/  IADD3 R84, R13, 0x168, RZ ;  /* 0x000001680d547810 */ /* 0x001fc80007ffe0ff */
[----:B------:R-:W-:Y:S02]  /*47f0*/  SHF.R.S32.HI R85, RZ, 0x1f, R84 ;  /* 0x0000001fff557819 */ /* 0x000fe40000011454 */
[----:B------:R-:W-:-:S04]  /*4800*/  ISETP.GE.U32.AND P4, PT, R84, UR6, PT ;  /* 0x0000000654007c0c */ /* 0x000fc8000bf86070 */
[----:B------:R-:W-:Y:S02]  /*4810*/  ISETP.GE.OR.EX P5, PT, R85, UR7, P1, P4 ;  /* 0x0000000755007c0c */ /* 0x000fe40008fa6740 */
[----:B-1----:R-:W-:-:S06]  /*4820*/  CS2R R40, SRZ ;  /* 0x0000000000287805 */ /* 0x002fcc000001ff00 */
[----:B------:R0:W2:Y:S04]  /*4830*/  @!P0 LDG.E R41, desc[UR10][R80.64] ;  /* 0x0000000a50298981 */ /* 0x0000a8000c1e1900 */
[----:B------:R1:W2:Y:S01]  /*4840*/  @!P0 LDG.E R40, desc[UR10][R82.64] ;  /* 0x0000000a52288981 */ /* 0x0002a2000c1e1900 */
[----:B0-----:R-:W0:Y:S01]  /*4850*/  @!P5 LDC.64 R80, c[0x0][0x288] ;  /* 0x0000a200ff50db82 */ /* 0x001e220000000a00 */
[----:B-1----:R-:W-:Y:S02]  /*4860*/  @!P5 MOV R82, R66 ;  /* 0x000000420052d202 */ /* 0x002fe40000000f00 */
[----:B------:R-:W-:Y:S01]  /*4870*/  @!P5 MOV R83, R65 ;  /* 0x000000410053d202 */ /* 0x000fe20000000f00 */
[-C--:B0-----:R-:W-:Y:S02]  /*4880*/  @!P5 IMAD R85, R85, R80.reuse, RZ ;  /* 0x000000505555d224 */ /* 0x081fe400078e02ff */
[----:B------:R-:W-:-:S04]  /*4890*/  @!P5 IMAD.WIDE.U32 R82, R84, R80, R82 ;  /* 0x000000505452d225 */ /* 0x000fc800078e0052 */
[----:B------:R-:W-:Y:S02]  /*48a0*/  @!P5 IMAD R85, R84, R81, R85 ;  /* 0x000000515455d224 */ /* 0x000fe400078e0255 */
[----:B------:R-:W0:Y:S03]  /*48b0*/  @!P5 LDC.64 R80, c[0x0][0x230] ;  /* 0x00008c00ff50db82 */ /* 0x000e260000000a00 */
[----:B------:R-:W-:Y:S02]  /*48c0*/  @!P5 IADD3 R84, R83, R85, RZ ;  /* 0x000000555354d210 */ /* 0x000fe40007ffe0ff */
[C---:B------:R-:W-:Y:S02]  /*48d0*/  @!P5 SHF.L.U32 R85, R82.reuse, 0x1, RZ ;  /* 0x000000015255d819 */ /* 0x040fe400000006ff */
[----:B------:R-:W-:Y:S02]  /*48e0*/  @!P5 SHF.L.U64.HI R84, R82, 0x1, R84 ;  /* 0x000000015254d819 */ /* 0x000fe40000010254 */
[----:B------:R-:W1:Y:S01]  /*48f0*/  @!P5 LDC.64 R82, c[0x0][0x228] ;  /* 0x00008a00ff52db82 */ /* 0x000e620000000a00 */
[----:B------:R-:W-:-:S04]  /*4900*/  IADD3 R88, R13, 0x170, RZ ;  /* 0x000001700d587810 */ /* 0x000fc80007ffe0ff */
[----:B------:R-:W-:Y:S02]  /*4910*/  SHF.R.S32.HI R89, RZ, 0x1f, R88 ;  /* 0x0000001fff597819 */ /* 0x000fe40000011458 */
[----:B------:R-:W-:Y:S02]  /*4920*/  LOP3.LUT P3, RZ, R87, 0x40000, RZ, 0xc0, !PT ;  /* 0x0004000057ff7812 */ /* 0x000fe4000786c0ff */
[----:B-1----:R-:W-:-:S04]  /*4930*/  @!P5 IADD3 R82, P4, R85, R82, RZ ;  /* 0x000000525552d210 */ /* 0x002fc80007f9e0ff */
[----:B------:R-:W-:Y:S02]  /*4940*/  @!P5 IADD3.X R83, R84, R83, RZ, P4, !PT ;  /* 0x000000535453d210 */ /* 0x000fe400027fe4ff */
[----:B------:R-:W-:Y:S02]  /*4950*/  ISETP.GE.U32.AND P4, PT, R88, UR6, PT ;  /* 0x0000000658007c0c */ /* 0x000fe4000bf86070 */
[----:B0-----:R-:W-:Y:S02]  /*4960*/  @!P5 IADD3 R80, P0, R85, R80, RZ ;  /* 0x000000505550d210 */ /* 0x001fe40007f1e0ff */
[----:B------:R-:W-:Y:S02]  /*4970*/  ISETP.GE.OR.EX P4, PT, R89, UR7, P1, P4 ;  /* 0x0000000759007c0c */ /* 0x000fe40008f86740 */
[----:B------:R-:W-:Y:S02]  /*4980*/  @!P5 IADD3.X R81, R84, R81, RZ, P0, !PT ;  /* 0x000000515451d210 */ /* 0x000fe400007fe4ff */
[----:B------:R-:W-:-:S06]  /*4990*/  CS2R R84, SRZ ;  /* 0x0000000000547805 */ /* 0x000fcc000001ff00 */
[----:B------:R0:W2:Y:S01]  /*49a0*/  @!P3 LDG.E R84, desc[UR10][R56.64] ;  /* 0x0000000a3854b981 */ /* 0x0000a2000c1e1900 */
[----:B------:R-:W-:-:S03]  /*49b0*/  LOP3.LUT P2, RZ, R87, 0x20000, RZ, 0xc0, !PT ;  /* 0x0002000057ff7812 */ /* 0x000fc6000784c0ff */
[----:B------:R1:W2:Y:S01]  /*49c0*/  @!P3 LDG.E R85, desc[UR10][R68.64] ;  /* 0x0000000a4455b981 */ /* 0x0002a2000c1e1900 */
[----:B0-----:R-:W0:Y:S01]  /*49d0*/  @!P4 LDC.64 R56, c[0x0][0x288] ;  /* 0x0000a200ff38cb82 */ /* 0x001e220000000a00 */
[----:B-1----:R-:W-:-:S08]  /*49e0*/  CS2R R68, SRZ ;  /* 0x0000000000447805 */ /* 0x002fd0000001ff00 */
[----:B------:R1:W2:Y:S04]  /*49f0*/  @!P2 LDG.E R69, desc[UR10][R58.64] ;  /* 0x0000000a3a45a981 */ /* 0x0002a8000c1e1900 */
[----:B------:R0:W2:Y:S01]  /*4a00*/  @!P2 LDG.E R68, desc[UR10][R72.64] ;  /* 0x0000000a4844a981 */ /* 0x0000a2000c1e1900 */
        /* <DEDUP_REMOVED lines=10> */
[----:B------:R-:W-:-:S02]  /*4ab0*/  LOP3.LUT P0, RZ, R87, 0x10000, RZ, 0xc0, !PT ;  /* 0x0001000057ff7812 */ /* 0x000fc4000780c0ff */
[----:B------:R-:W-:Y:S02]  /*4ac0*/  LOP3.LUT R86, R86, 0xffffdfff, RZ, 0xc0, !PT ;  /* 0xffffdfff56567812 */ /* 0x000fe400078ec0ff */
[----:B0-----:R-:W-:-:S04]  /*4ad0*/  @!P4 IADD3 R56, P2, R73, R56, RZ ;  /* 0x000000384938c210 */ /* 0x001fc80007f5e0ff */
[----:B------:R-:W-:Y:S02]  /*4ae0*/  @!P4 IADD3.X R57, R72, R57, RZ, P2, !PT ;  /* 0x000000394839c210 */ /* 0x000fe400017fe4ff */
[----:B-1----:R-:W-:-:S04]  /*4af0*/  @!P4 IADD3 R58, P2, R73, R58, RZ ;  /* 0x0000003a493ac210 */ /* 0x002fc80007f5e0ff */
[----:B------:R-:W-:Y:S02]  /*4b00*/  @!P4 IADD3.X R59, R72, R59, RZ, P2, !PT ;  /* 0x0000003b483bc210 */ /* 0x000fe400017fe4ff */
[----:B------:R-:W-:Y:S02]  /*4b10*/  CS2R R72, SRZ ;  /* 0x0000000000487805 */ /* 0x000fe4000001ff00 */
[----:B------:R-:W-:-:S04]  /*4b20*/  @P5 LOP3.LUT R86, R86, 0x2000, RZ, 0xfc, !PT ;  /* 0x0000200056565812 */ /* 0x000fc800078efcff */
[----:B------:R-:W-:Y:S01]  /*4b30*/  LOP3.LUT R86, R86, 0xffffefff, RZ, 0xc0, !PT ;  /* 0xffffefff56567812 */ /* 0x000fe200078ec0ff */
[----:B------:R0:W2:Y:S03]  /*4b40*/  @!P0 LDG.E R72, desc[UR10][R78.64] ;  /* 0x0000000a4e488981 */ /* 0x0000a6000c1e1900 */
[----:B------:R-:W-:Y:S01]  /*4b50*/  @P4 LOP3.LUT R86, R86, 0x1000, RZ, 0xfc, !PT ;  /* 0x0000100056564812 */ /* 0x000fe200078efcff */
[----:B------:R1:W2:Y:S01]  /*4b60*/  @!P0 LDG.E R73, desc[UR10][R76.64] ;  /* 0x0000000a4c498981 */ /* 0x0002a2000c1e1900 */
[----:B0-----:R-:W-:-:S04]  /*4b70*/  IADD3 R78, R13, 0x178, RZ ;  /* 0x000001780d4e7810 */ /* 0x001fc80007ffe0ff */
[----:B------:R-:W-:Y:S02]  /*4b80*/  SHF.R.S32.HI R79, RZ, 0x1f, R78 ;  /* 0x0000001fff4f7819 */ /* 0x000fe4000001144e */
[----:B------:R-:W-:Y:S02]  /*4b90*/  ISETP.GE.U32.AND P4, PT, R78, UR6, PT ;  /* 0x000000064e007c0c */ /* 0x000fe4000bf86070 */
[----:B------:R-:W-:Y:S02]  /*4ba0*/  LOP3.LUT P3, RZ, R87, 0x200000, RZ, 0xc0, !PT ;  /* 0x0020000057ff7812 */ /* 0x000fe4000786c0ff */
[----:B------:R-:W-:Y:S02]  /*4bb0*/  ISETP.GE.OR.EX P4, PT, R79, UR7, P1, P4 ;  /* 0x000000074f007c0c */ /* 0x000fe40008f86740 */
[----:B-1----:R-:W-:-:S09]  /*4bc0*/  CS2R R76, SRZ ;  /* 0x00000000004c7805 */ /* 0x002fd2000001ff00 */
        /* <DEDUP_REMOVED lines=14> */
[----:B0-----:R-:W-:-:S04]  /*4cb0*/  @!P4 IADD3 R42, P3, R79, R42, RZ ;  /* 0x0000002a4f2ac210 */ /* 0x001fc80007f7e0ff */
[----:B------:R-:W-:Y:S02]  /*4cc0*/  @!P4 IADD3.X R43, R78, R43, RZ, P3, !PT ;  /* 0x0000002b4e2bc210 */ /* 0x000fe40001ffe4ff */
[----:B-1----:R-:W-:-:S04]  /*4cd0*/  @!P4 IADD3 R50, P3, R79, R50, RZ ;  /* 0x000000324f32c210 */ /* 0x002fc80007f7e0ff */
[----:B------:R-:W-:Y:S02]  /*4ce0*/  @!P4 IADD3.X R51, R78, R51, RZ, P3, !PT ;  /* 0x000000334e33c210 */ /* 0x000fe40001ffe4ff */
[----:B------:R-:W-:Y:S02]  /*4cf0*/  CS2R R78, SRZ ;  /* 0x00000000004e7805 */ /* 0x000fe4000001ff00 */
[----:B------:R-:W-:-:S04]  /*4d00*/  IADD3 R88, R13, 0x180, RZ ;  /* 0x000001800d587810 */ /* 0x000fc80007ffe0ff */
[----:B------:R0:W2:Y:S02]  /*4d10*/  @!P2 LDG.E R78, desc[UR10][R70.64] ;  /* 0x0000000a464ea981 */ /* 0x0000a4000c1e1900 */
[----:B0-----:R-:W-:Y:S02]  /*4d20*/  CS2R R70, SRZ ;  /* 0x0000000000467805 */ /* 0x001fe4000001ff00 */
[----:B------:R-:W-:-:S04]  /*4d30*/  LOP3.LUT P0, RZ, R87, 0x80000, RZ, 0xc0, !PT ;  /* 0x0008000057ff7812 */ /* 0x000fc8000780c0ff */
[----:B------:R0:W2:Y:S01]  /*4d40*/  @!P2 LDG.E R70, desc[UR10][R46.64] ;  /* 0x0000000a2e46a981 */ /* 0x0000a2000c1e1900 */
[----:B------:R-:W-:-:S08]  /*4d50*/  ISETP.GE.U32.AND P2, PT, R88, UR6, PT ;  /* 0x0000000658007c0c */ /* 0x000fd0000bf46070 */
[----:B------:R1:W2:Y:S01]  /*4d60*/  @!P0 LDG.E R71, desc[UR10][R44.64] ;  /* 0x0000000a2c478981 */ /* 0x0002a2000c1e1900 */
[----:B0-----:R-:W-:-:S03]  /*4d70*/  SHF.R.S32.HI R46, RZ, 0x1f, R88 ;  /* 0x0000001fff2e7819 */ /* 0x001fc60000011458 */
[----:B------:R0:W2:Y:S01]  /*4d80*/  @!P0 LDG.E R79, desc[UR10][R48.64] ;  /* 0x0000000a304f8981 */ /* 0x0000a2000c1e1900 */
[----:B------:R-:W-:-:S13]  /*4d90*/  ISETP.GE.OR.EX P6, PT, R46, UR7, P1, P2 ;  /* 0x000000072e007c0c */ /* 0x000fda0008fc6720 */
[----:B-1----:R-:W0:Y:S01]  /*4da0*/  @!P6 LDC.64 R44, c[0x0][0x288] ;  /* 0x0000a200ff2ceb82 */ /* 0x002e220000000a00 */
[----:B------:R-:W-:Y:S01]  /*4db0*/  @!P6 MOV R47, R65 ;  /* 0x00000041002fe202 */ /* 0x000fe20000000f00 */
        /* <DEDUP_REMOVED lines=8> */
[----:B------:R-:W1:Y:S01]  /*4e40*/  @!P6 LDC.64 R46, c[0x0][0x228] ;  /* 0x00008a00ff2eeb82 */ /* 0x000e620000000a00 */
[----:B------:R-:W-:-:S04]  /*4e50*/  LOP3.LUT R86, R86, 0xfffff7ff, RZ, 0xc0, !PT ;  /* 0xfffff7ff56567812 */ /* 0x000fc800078ec0ff */
[----:B------:R-:W-:Y:S02]  /*4e60*/  @P4 LOP3.LUT R86, R86, 0x800, RZ, 0xfc, !PT ;  /* 0x0000080056564812 */ /* 0x000fe400078efcff */
[----:B------:R-:W-:Y:S02]  /*4e70*/  LOP3.LUT P4, RZ, R87, 0x10, RZ, 0xc0, !PT ;  /* 0x0000001057ff7812 */ /* 0x000fe4000788c0ff */
[----:B------:R-:W-:Y:S02]  /*4e80*/  PRMT R4, RZ, 0x7610, R4 ;  /* 0x00007610ff047816 */ /* 0x000fe40000000004 */
[C---:B0-----:R-:W-:Y:S02]  /*4e90*/  @!P6 IADD3 R44, P0, R49.reuse, R44, RZ ;  /* 0x0000002c312ce210 */ /* 0x041fe40007f1e0ff */
[----:B-1----:R-:W-:-:S07]  /*4ea0*/  @!P6 IADD3 R46, P5, R49, R46, RZ ;  /* 0x0000002e312ee210 */ /* 0x002fce0007fbe0ff */
[----:B------:R-:W-:-:S04]  /*4eb0*/  @!P4 SHF.R.U32.HI R49, RZ, 0x10, R0 ;  /* 0x00000010ff31c819 */ /* 0x000fc80000011600 */
[----:B------:R-:W-:-:S05]  /*4ec0*/  @!P4 PRMT R4, R49, 0x7610, R4 ;  /* 0x000076103104c816 */ /* 0x000fca0000000004 */
[----:B------:R0:W-:Y:S04]  /*4ed0*/  STL.S16 [R1+0x2d4], R4 ;  /* 0x0002d40401007387 */ /* 0x0001e80000100600 */
[----:B0-----:R-:W5:Y:S04]  /*4ee0*/  LDL.LU R4, [R1+0x410] ;  /* 0x0004100001047983 */ /* 0x001f680000300800 */
[----:B------:R-:W-:Y:S04]  /*4ef0*/  STL [R1+0x408], R3 ;  /* 0x0004080301007387 */ /* 0x000fe80000100800 */
[----:B------:R0:W-:Y:S02]  /*4f00*/  STL [R1+0x40c], R3 ;  /* 0x00040c0301007387 */ /* 0x0001e40000100800 */
[----:B0-----:R-:W-:-:S02]  /*4f10*/  PRMT R3, RZ, 0x7610, R3 ;  /* 0x00007610ff037816 */ /* 0x001fc40000000003 */
[----:B------:R0:W-:Y:S02]  /*4f20*/  STL.64 [R1+0x3f0], R8 ;  /* 0x0003f00801007387 */ /* 0x0001e40000100a00 */
[----:B0-----:R-:W-:Y:S02]  /*4f30*/  MOV R8, R54 ;  /* 0x0000003600087202 */ /* 0x001fe40000000f00 */
[----:B------:R-:W-:Y:S02]  /*4f40*/  MOV R9, R55 ;  /* 0x0000003700097202 */ /* 0x000fe40000000f00 */
[----:B------:R-:W4:Y:S01]  /*4f50*/  LDL.LU.64 R54, [R1+0x278] ;  /* 0x0002780001367983 */ /* 0x000f220000300a00 */
[----:B-----5:R-:W-:-:S04]  /*4f60*/  @!P4 SHF.R.U32.HI R49, RZ, 0x10, R4 ;  /* 0x00000010ff31c819 */ /* 0x020fc80000011604 */
[----:B------:R-:W-:-:S05]  /*4f70*/  @!P4 PRMT R3, R49, 0x7610, R3 ;  /* 0x000076103103c816 */ /* 0x000fca0000000003 */
[----:B------:R0:W-:Y:S04]  /*4f80*/  STL.S16 [R1+0x2d2], R3 ;  /* 0x0002d20301007387 */ /* 0x0001e80000100600 */
[----:B0-----:R-:W5:Y:S01]  /*4f90*/  LDL.LU R3, [R1+0x40c] ;  /* 0x00040c0001037983 */ /* 0x001f620000300800 */
[----:B------:R-:W-:-:S03]  /*4fa0*/  LOP3.LUT P3, RZ, R87, 0x1000000, RZ, 0xc0, !PT ;  /* 0x0100000057ff7812 */ /* 0x000fc6000786c0ff */
[----:B------:R-:W-:Y:S04]  /*4fb0*/  STL [R1+0x10], R0 ;  /* 0x0000100001007387 */ /* 0x000fe80000100800 */
[----:B------:R-:W-:Y:S04]  /*4fc0*/  STL [R1+0x3e0], R16 ;  /* 0x0003e01001007387 */ /* 0x000fe80000100800 */
[----:B------:R0:W-:Y:S04]  /*4fd0*/  STL.64 [R1+0x3e8], R16 ;  /* 0x0003e81001007387 */ /* 0x0001e80000100a00 */
[----:B0-----:R-:W3:Y:S01]  /*4fe0*/  LDL.LU.64 R16, [R1+0x230] ;  /* 0x0002300001107983 */ /* 0x001ee20000300a00 */
[----:B-----5:R-:W-:-:S04]  /*4ff0*/  PRMT R3, RZ, 0x7610, R3 ;  /* 0x00007610ff037816 */ /* 0x020fc80000000003 */
[----:B------:R-:W-:-:S05]  /*5000*/  @!P4 PRMT R3, R0, 0x7610, R3 ;  /* 0x000076100003c816 */ /* 0x000fca0000000003 */
[----:B------:R0:W-:Y:S04]  /*5010*/  STL.S16 [R1+0x2ce], R3 ;  /* 0x0002ce0301007387 */ /* 0x0001e80000100600 */
[----:B0-----:R-:W5:Y:S01]  /*5020*/  LDL.LU R3, [R1+0x408] ;  /* 0x0004080001037983 */ /* 0x001f620000300800 */
[----:B------:R-:W-:-:S06]  /*5030*/  MOV R0, RZ ;  /* 0x000000ff00007202 */ /* 0x000fcc0000000f00 */
[----:B----4-:R-:W4:Y:S04]  /*5040*/  @!P3 LDG.E R0, desc[UR10][R54.64] ;  /* 0x0000000a3600b981 */ /* 0x010f28000c1e1900 */
[----:B------:R-:W2:Y:S01]  /*5050*/  LDL.LU.64 R54, [R1+0x400] ;  /* 0x0004000001367983 */ /* 0x000ea20000300a00 */
[----:B------:R-:W-:Y:S02]  /*5060*/  LOP3.LUT P2, RZ, R87, 0x8, RZ, 0xc0, !PT ;  /* 0x0000000857ff7812 */ /* 0x000fe4000784c0ff */
[----:B------:R-:W-:-:S04]  /*5070*/  PRMT R49, RZ, 0x7610, R49 ;  /* 0x00007610ff317816 */ /* 0x000fc80000000031 */
[----:B------:R-:W-:Y:S01]  /*5080*/  @!P4 PRMT R49, R4, 0x7610, R49 ;  /* 0x000076100431c816 */ /* 0x000fe20000000031 */
[----:B------:R0:W-:Y:S04]  /*5090*/  STL.64 [R1+0x3b0], R116 ;  /* 0x0003b07401007387 */ /* 0x0001e80000100a00 */
[----:B------:R-:W-:Y:S01]  /*50a0*/  STL.S16 [R1+0x2d0], R49 ;  /* 0x0002d03101007387 */ /* 0x000fe20000100600 */
[----:B------:R-:W-:Y:S02]  /*50b0*/  PRMT R88, RZ, 0x7610, R88 ;  /* 0x00007610ff587816 */ /* 0x000fe40000000058 */
[----:B0-----:R-:W-:Y:S02]  /*50c0*/  PRMT R117, RZ, 0x7610, R117 ;  /* 0x00007610ff757816 */ /* 0x001fe40000000075 */
[----:B------:R-:W-:-:S02]  /*50d0*/  @!P6 IADD3.X R45, R48, R45, RZ, P0, !PT ;  /* 0x0000002d302de210 */ /* 0x000fc400007fe4ff */
[C---:B------:R-:W-:Y:S02]  /*50e0*/  LOP3.LUT P0, RZ, R87.reuse, 0x800000, RZ, 0xc0, !PT ;  /* 0x0080000057ff7812 */ /* 0x040fe4000780c0ff */
[----:B------:R-:W-:Y:S02]  /*50f0*/  @!P6 IADD3.X R47, R48, R47, RZ, P5, !PT ;  /* 0x0000002f302fe210 */ /* 0x000fe40002ffe4ff */
[----:B------:R-:W-:Y:S02]  /*5100*/  LOP3.LUT R86, R86, 0xfffffbff, RZ, 0xc0, !PT ;  /* 0xfffffbff56567812 */ /* 0x000fe400078ec0ff */
[----:B------:R-:W-:Y:S02]  /*5110*/  LOP3.LUT P5, RZ, R87, 0x4, RZ, 0xc0, !PT ;  /* 0x0000000457ff7812 */ /* 0x000fe400078ac0ff */
[----:B------:R-:W-:Y:S01]  /*5120*/  @P6 LOP3.LUT R86, R86, 0x400, RZ, 0xfc, !PT ;  /* 0x0000040056566812 */ /* 0x000fe200078efcff */
[----:B------:R0:W-:Y:S01]  /*5130*/  STL.64 [R1+0x3d0], R14 ;  /* 0x0003d00e01007387 */ /* 0x0001e20000100a00 */
[----:B------:R-:W-:-:S03]  /*5140*/  PRMT R116, RZ, 0x7610, R116 ;  /* 0x00007610ff747816 */ /* 0x000fc60000000074 */
[----:B------:R1:W-:Y:S04]  /*5150*/  STL [R1+0x110], R4 ;  /* 0x0001100401007387 */ /* 0x0003e80000100800 */
[----:B------:R-:W-:Y:S01]  /*5160*/  STL [R1+0x114], R2 ;  /* 0x0001140201007387 */ /* 0x000fe20000100800 */
[----:B0-----:R-:W-:Y:S02]  /*5170*/  PRMT R15, RZ, 0x7610, R15 ;  /* 0x00007610ff0f7816 */ /* 0x001fe4000000000f */
[----:B-1----:R-:W-:Y:S02]  /*5180*/  PRMT R4, RZ, 0x7610, R4 ;  /* 0x00007610ff047816 */ /* 0x002fe40000000004 */
[----:B------:R-:W-:Y:S01]  /*5190*/  @!P2 PRMT R15, R2, 0x7610, R15 ;  /* 0x00007610020fa816 */ /* 0x000fe2000000000f */
[----:B------:R0:W-:Y:S01]  /*51a0*/  STL [R1+0x3fc], R10 ;  /* 0x0003fc0a01007387 */ /* 0x0001e20000100800 */
[----:B------:R-:W-:-:S03]  /*51b0*/  @!P5 PRMT R116, R6, 0x7610, R116 ;  /* 0x000076100674d816 */ /* 0x000fc60000000074 */
[----:B------:R-:W-:Y:S01]  /*51c0*/  STL [R1+0x118], R6 ;  /* 0x0001180601007387 */ /* 0x000fe20000100800 */
[----:B0-----:R-:W-:Y:S02]  /*51d0*/  PRMT R10, RZ, 0x7610, R10 ;  /* 0x00007610ff0a7816 */ /* 0x001fe4000000000a */
[----:B------:R-:W-:-:S04]  /*51e0*/  PRMT R14, RZ, 0x7610, R14 ;  /* 0x00007610ff0e7816 */ /* 0x000fc8000000000e */
[----:B------:R-:W-:Y:S01]  /*51f0*/  @!P5 PRMT R14, R5, 0x7610, R14 ;  /* 0x00007610050ed816 */ /* 0x000fe2000000000e */
[----:B------:R0:W-:Y:S04]  /*5200*/  STL.S16 [R1+0x2c8], R15 ;  /* 0x0002c80f01007387 */ /* 0x0001e80000100600 */
[----:B------:R1:W-:Y:S01]  /*5210*/  STL.S16 [R1+0x2d8], R14 ;  /* 0x0002d80e01007387 */ /* 0x0003e20000100600 */
[----:B0-----:R-:W-:Y:S02]  /*5220*/  MOV R15, R105 ;  /* 0x00000069000f7202 */ /* 0x001fe40000000f00 */
[----:B------:R-:W-:Y:S02]  /*5230*/  MOV R105, R9 ;  /* 0x0000000900697202 */ /* 0x000fe40000000f00 */
[----:B-1----:R-:W-:-:S02]  /*5240*/  MOV R14, R104 ;  /* 0x00000068000e7202 */ /* 0x002fc40000000f00 */
[----:B------:R-:W-:Y:S02]  /*5250*/  MOV R104, R8 ;  /* 0x0000000800687202 */ /* 0x000fe40000000f00 */
[----:B------:R-:W4:Y:S01]  /*5260*/  LDL.LU.64 R8, [R1+0x2b8] ;  /* 0x0002b80001087983 */ /* 0x000f220000300a00 */
[----:B-----5:R-:W-:-:S04]  /*5270*/  @!P2 SHF.R.U32.HI R49, RZ, 0x10, R3 ;  /* 0x00000010ff31a819 */ /* 0x020fc80000011603 */
[----:B------:R-:W-:Y:S02]  /*5280*/  @!P2 PRMT R117, R49, 0x7610, R117 ;  /* 0x000076103175a816 */ /* 0x000fe40000000075 */
[----:B------:R-:W-:-:S04]  /*5290*/  @!P2 SHF.R.U32.HI R49, RZ, 0x10, R2 ;  /* 0x00000010ff31a819 */ /* 0x000fc80000011602 */
[----:B------:R-:W-:Y:S02]  /*52a0*/  @!P2 PRMT R88, R49, 0x7610, R88 ;  /* 0x000076103158a816 */ /* 0x000fe40000000058 */
[----:B------:R-:W-:-:S04]  /*52b0*/  PRMT R49, RZ, 0x7610, R49 ;  /* 0x00007610ff317816 */ /* 0x000fc80000000031 */
[----:B------:R-:W-:-:S05]  /*52c0*/  @!P2 PRMT R49, R3, 0x7610, R49 ;  /* 0x000076100331a816 */ /* 0x000fca0000000031 */
[----:B------:R0:W-:Y:S02]  /*52d0*/  STL.S16 [R1+0x2c6], R49 ;  /* 0x0002c63101007387 */ /* 0x0001e40000100600 */
[----:B0-----:R-:W-:Y:S02]  /*52e0*/  HFMA2.MMA R49, -RZ, RZ, 0, 0 ;  /* 0x00000000ff317435 */ /* 0x001fe400000001ff */
[----:B------:R0:W-:Y:S08]  /*52f0*/  STL.S16 [R1+0x2ca], R88 ;  /* 0x0002ca5801007387 */ /* 0x0001f00000100600 */
[----:B--2---:R1:W2:Y:S02]  /*5300*/  @!P0 LDG.E R49, desc[UR10][R54.64] ;  /* 0x0000000a36318981 */ /* 0x0042a4000c1e1900 */
[----:B-1----:R-:W-:-:S02]  /*5310*/  MOV R54, RZ ;  /* 0x000000ff00367202 */ /* 0x002fc40000000f00 */
[----:B------:R-:W-:-:S04]  /*5320*/  IADD3 R55, R13, 0x188, RZ ;  /* 0x000001880d377810 */ /* 0x000fc80007ffe0ff */
[----:B---3--:R-:W3:Y:S01]  /*5330*/  @!P0 LDG.E R54, desc[UR10][R16.64] ;  /* 0x0000000a10368981 */ /* 0x008ee2000c1e1900 */
[----:B0-----:R-:W-:Y:S02]  /*5340*/  SHF.R.S32.HI R88, RZ, 0x1f, R55 ;  /* 0x0000001fff587819 */ /* 0x001fe40000011437 */
[----:B------:R-:W-:-:S04]  /*5350*/  ISETP.GE.U32.AND P0, PT, R55, UR6, PT ;  /* 0x0000000637007c0c */ /* 0x000fc8000bf06070 */
[----:B------:R-:W-:Y:S02]  /*5360*/  ISETP.GE.OR.EX P6, PT, R88, UR7, P1, P0 ;  /* 0x0000000758007c0c */ /* 0x000fe40008fc6700 */
[----:B------:R-:W-:Y:S01]  /*5370*/  LOP3.LUT P0, RZ, R87, 0x2, RZ, 0xc0, !PT ;  /* 0x0000000257ff7812 */ /* 0x000fe2000780c0ff */
[----:B------:R-:W5:Y:S01]  /*5380*/  LDL.LU.64 R16, [R1+0x298] ;  /* 0x0002980001107983 */ /* 0x000f620000300a00 */
[----:B------:R-:W-:-:S04]  /*5390*/  @!P5 SHF.R.U32.HI R2, RZ, 0x10, R5 ;  /* 0x00000010ff02d819 */ /* 0x000fc80000011605 */
[----:B------:R-:W-:Y:S02]  /*53a0*/  @!P5 PRMT R4, R2, 0x7610, R4 ;  /* 0x000076100204d816 */ /* 0x000fe40000000004 */
[----:B------:R-:W-:-:S05]  /*53b0*/  @!P5 SHF.R.U32.HI R2, RZ, 0x10, R6 ;  /* 0x00000010ff02d819 */ /* 0x000fca0000011606 */
[----:B------:R-:W-:-:S04]  /*53c0*/  @!P0 SHF.R.U32.HI R6, RZ, 0x10, R7 ;  /* 0x00000010ff068819 */ /* 0x000fc80000011607 */
[----:B------:R-:W-:-:S05]  /*53d0*/  @!P0 PRMT R10, R6, 0x7610, R10 ;  /* 0x00007610060a8816 */ /* 0x000fca000000000a */
[----:B------:R0:W-:Y:S04]  /*53e0*/  STL.S16 [R1+0x27e], R10 ;  /* 0x00027e0a01007387 */ /* 0x0001e80000100600 */
[----:B0-----:R-:W4:Y:S04]  /*53f0*/  LDL.LU R10, [R1+0x3fc] ;  /* 0x0003fc00010a7983 */ /* 0x001f280000300800 */
[----:B------:R0:W-:Y:S02]  /*5400*/  STL [R1+0x14], R3 ;  /* 0x0000140301007387 */ /* 0x0001e40000100800 */
[----:B0-----:R-:W-:-:S04]  /*5410*/  PRMT R3, RZ, 0x7610, R3 ;  /* 0x00007610ff037816 */ /* 0x001fc80000000003 */
[----:B------:R-:W-:-:S05]  /*5420*/  @!P5 PRMT R3, R2, 0x7610, R3 ;  /* 0x000076100203d816 */ /* 0x000fca0000000003 */
[----:B------:R0:W-:Y:S02]  /*5430*/  STL.S16 [R1+0x2d6], R3 ;  /* 0x0002d60301007387 */ /* 0x0001e40000100600 */
[----:B0-----:R-:W0:Y:S02]  /*5440*/  @!P6 LDC.64 R2, c[0x0][0x288] ;  /* 0x0000a200ff02eb82 */ /* 0x001e240000000a00 */
[----:B------:R1:W-:Y:S04]  /*5450*/  STL [R1+0x18], R5 ;  /* 0x0000180501007387 */ /* 0x0003e80000100800 */
[----:B------:R1:W-:Y:S02]  /*5460*/  STL.S16 [R1+0x2da], R4 ;  /* 0x0002da0401007387 */ /* 0x0003e40000100600 */
[----:B-1----:R-:W-:-:S02]  /*5470*/  @!P6 MOV R5, R65 ;  /* 0x000000410005e202 */ /* 0x002fc40000000f00 */
[----:B------:R-:W-:Y:S01]  /*5480*/  @!P6 MOV R4, R66 ;  /* 0x000000420004e202 */ /* 0x000fe20000000f00 */
[----:B0-----:R-:W-:-:S04]  /*5490*/  @!P6 IMAD R88, R88, R2, RZ ;  /* 0x000000025858e224 */ /* 0x001fc800078e02ff */
[----:B------:R-:W-:-:S04]  /*54a0*/  @!P6 IMAD.WIDE.U32 R4, R55, R2, R4 ;  /* 0x000000023704e225 */ /* 0x000fc800078e0004 */
[----:B------:R-:W-:-:S05]  /*54b0*/  @!P6 IMAD R3, R55, R3, R88 ;  /* 0x000000033703e224 */ /* 0x000fca00078e0258 */
[----:B------:R-:W-:-:S04]  /*54c0*/  @!P6 IADD3 R3, R5, R3, RZ ;  /* 0x000000030503e210 */ /* 0x000fc80007ffe0ff */
[C---:B------:R-:W-:Y:S02]  /*54d0*/  @!P6 SHF.L.U64.HI R55, R4.reuse, 0x1, R3 ;  /* 0x000000010437e819 */ /* 0x040fe40000010203 */
[----:B------:R-:W0:Y:S01]  /*54e0*/  @!P6 LDC.64 R2, c[0x0][0x230] ;  /* 0x00008c00ff02eb82 */ /* 0x000e220000000a00 */
[----:B------:R-:W-:-:S07]  /*54f0*/  @!P6 SHF.L.U32 R88, R4, 0x1, RZ ;  /* 0x000000010458e819 */ /* 0x000fce00000006ff */
[----:B------:R-:W1:Y:S01]  /*5500*/  @!P6 LDC.64 R4, c[0x0][0x228] ;  /* 0x00008a00ff04eb82 */ /* 0x000e620000000a00 */
[----:B------:R-:W-:Y:S02]  /*5510*/  LOP3.LUT P4, RZ, R87, 0x400000, RZ, 0xc0, !PT ;  /* 0x0040000057ff7812 */ /* 0x000fe4000788c0ff */
[----:B0-----:R-:W-:-:S04]  /*5520*/  @!P6 IADD3 R2, P2, R88, R2, RZ ;  /* 0x000000025802e210 */ /* 0x001fc80007f5e0ff */
[----:B------:R-:W-:Y:S02]  /*5530*/  @!P6 IADD3.X R3, R55, R3, RZ, P2, !PT ;  /* 0x000000033703e210 */ /* 0x000fe400017fe4ff */
[----:B-1----:R-:W-:-:S04]  /*5540*/  @!P6 IADD3 R4, P2, R88, R4, RZ ;  /* 0x000000045804e210 */ /* 0x002fc80007f5e0ff */
[----:B------:R-:W-:Y:S02]  /*5550*/  @!P6 IADD3.X R5, R55, R5, RZ, P2, !PT ;  /* 0x000000053705e210 */ /* 0x000fe400017fe4ff */
[----:B------:R-:W-:Y:S01]  /*5560*/  PRMT R55, RZ, 0x7610, R55 ;  /* 0x00007610ff377816 */ /* 0x000fe20000000037 */
[----:B------:R-:W-:-:S10]  /*5570*/  HFMA2.MMA R88, -RZ, RZ, 0, 0 ;  /* 0x00000000ff587435 */ /* 0x000fd400000001ff */
[----:B-----5:R-:W5:Y:S04]  /*5580*/  @!P4 LDG.E R88, desc[UR10][R16.64] ;  /* 0x0000000a1058c981 */ /* 0x020f68000c1e1900 */
[----:B------:R-:W2:Y:S01]  /*5590*/  LDL.LU.64 R16, [R1+0x270] ;  /* 0x0002700001107983 */ /* 0x000ea20000300a00 */
[----:B----4-:R-:W-:-:S05]  /*55a0*/  @!P0 PRMT R55, R10, 0x7610, R55 ;  /* 0x000076100a378816 */ /* 0x010fca0000000037 */
[----:B------:R0:W-:Y:S02]  /*55b0*/  STL.S16 [R1+0x27c], R55 ;  /* 0x00027c3701007387 */ /* 0x0001e40000100600 */
[----:B0-----:R-:W-:-:S06]  /*55c0*/  MOV R55, RZ ;  /* 0x000000ff00377202 */ /* 0x001fcc0000000f00 */
[----:B------:R0:W4:Y:S04]  /*55d0*/  @!P4 LDG.E R55, desc[UR10][R8.64] ;  /* 0x0000000a0837c981 */ /* 0x000128000c1e1900 */
[----:B------:R-:W3:Y:S01]  /*55e0*/  LDL.LU.64 R8, [R1+0x3f0] ;  /* 0x0003f00001087983 */ /* 0x000ee20000300a00 */
[----:B------:R-:W-:Y:S01]  /*55f0*/  HFMA2.MMA R48, -RZ, RZ, 0, 0 ;  /* 0x00000000ff307435 */ /* 0x000fe200000001ff */
[----:B------:R-:W-:-:S09]  /*5600*/  @!P0 SHF.R.U32.HI R6, RZ, 0x10, R10 ;  /* 0x00000010ff068819 */ /* 0x000fd2000001160a */
[----:B------:R-:W5:Y:S01]  /*5610*/  @!P3 LDG.E R48, desc[UR10][R122.64] ;  /* 0x0000000a7a30b981 */ /* 0x000f62000c1e1900 */
[----:B------:R-:W-:-:S03]  /*5620*/  LOP3.LUT P3, RZ, R87, 0x1, RZ, 0xc0, !PT ;  /* 0x0000000157ff7812 */ /* 0x000fc6000786c0ff */
[----:B------:R1:W-:Y:S01]  /*5630*/  STL [R1+0x3f8], R11 ;  /* 0x0003f80b01007387 */ /* 0x0003e20000100800 */
[----:B------:R-:W-:Y:S02]  /*5640*/  PRMT R90, RZ, 0x7610, R90 ;  /* 0x00007610ff5a7816 */ /* 0x000fe4000000005a */
[----:B-1----:R-:W-:-:S04]  /*5650*/  PRMT R11, RZ, 0x7610, R11 ;  /* 0x00007610ff0b7816 */ /* 0x002fc8000000000b */
[----:B------:R-:W-:Y:S02]  /*5660*/  @!P0 PRMT R11, R6, 0x7610, R11 ;  /* 0x00007610060b8816 */ /* 0x000fe4000000000b */
[----:B------:R-:W-:Y:S02]  /*5670*/  PRMT R89, RZ, 0x7610, R89 ;  /* 0x00007610ff597816 */ /* 0x000fe40000000059 */
[----:B------:R-:W-:Y:S01]  /*5680*/  LOP3.LUT P2, RZ, R87, 0x10000000, RZ, 0xc0, !PT ;  /* 0x1000000057ff7812 */ /* 0x000fe2000784c0ff */
[----:B------:R-:W-:Y:S04]  /*5690*/  STL.S16 [R1+0x2cc], R117 ;  /* 0x0002cc7501007387 */ /* 0x000fe80000100600 */
[----:B------:R1:W-:Y:S04]  /*56a0*/  STL.S16 [R1+0x2c4], R116 ;  /* 0x0002c47401007387 */ /* 0x0003e80000100600 */
[----:B-1----:R-:W4:Y:S04]  /*56b0*/  LDL.LU.64 R116, [R1+0x260] ;  /* 0x0002600001747983 */ /* 0x002f280000300a00 */
[----:B------:R1:W-:Y:S04]  /*56c0*/  STL.S16 [R1+0x29a], R11 ;  /* 0x00029a0b01007387 */ /* 0x0003e80000100600 */
[----:B-1----:R-:W5:Y:S01]  /*56d0*/  LDL.LU R11, [R1+0x3f8] ;  /* 0x0003f800010b7983 */ /* 0x002f620000300800 */
[----:B---3--:R-:W-:-:S04]  /*56e0*/  @!P3 SHF.R.U32.HI R6, RZ, 0x10, R9 ;  /* 0x00000010ff06b819 */ /* 0x008fc80000011609 */
[----:B------:R-:W-:Y:S02]  /*56f0*/  @!P3 PRMT R90, R6, 0x7610, R90 ;  /* 0x00007610065ab816 */ /* 0x000fe4000000005a */
[----:B------:R-:W-:-:S04]  /*5700*/  @!P3 SHF.R.U32.HI R6, RZ, 0x10, R8 ;  /* 0x00000010ff06b819 */ /* 0x000fc80000011608 */
[----:B------:R-:W-:-:S05]  /*5710*/  @!P3 PRMT R89, R6, 0x7610, R89 ;  /* 0x000076100659b816 */ /* 0x000fca0000000059 */
[----:B------:R1:W-:Y:S02]  /*5720*/  STL.S16 [R1+0x2b8], R89 ;  /* 0x0002b85901007387 */ /* 0x0003e40000100600 */
[----:B-1----:R-:W-:-:S10]  /*5730*/  HFMA2.MMA R89, -RZ, RZ, 0, 0 ;  /* 0x00000000ff597435 */ /* 0x002fd400000001ff */
[----:B--2---:R1:W2:Y:S04]  /*5740*/  @!P2 LDG.E R89, desc[UR10][R16.64] ;  /* 0x0000000a1059a981 */ /* 0x0042a8000c1e1900 */
[----:B------:R-:W3:Y:S01]  /*5750*/  LDL.LU.64 R16, [R1+0x3e8] ;  /* 0x0003e80001107983 */ /* 0x000ee20000300a00 */
[----:B------:R-:W-:Y:S02]  /*5760*/  LOP3.LUT R86, R86, 0xfffffff7, RZ, 0xc0, !PT ;  /* 0xfffffff756567812 */ /* 0x000fe400078ec0ff */
[----:B------:R-:W-:Y:S02]  /*5770*/  PRMT R103, RZ, 0x7610, R103 ;  /* 0x00007610ff677816 */ /* 0x000fe40000000067 */
[----:B------:R-:W-:Y:S02]  /*5780*/  @P6 LOP3.LUT R86, R86, 0x8, RZ, 0xfc, !PT ;  /* 0x0000000856566812 */ /* 0x000fe400078efcff */
[----:B------:R-:W-:-:S02]  /*5790*/  @!P0 PRMT R103, R7, 0x7610, R103 ;  /* 0x0000761007678816 */ /* 0x000fc40000000067 */
[----:B------:R-:W-:Y:S01]  /*57a0*/  LOP3.LUT P0, RZ, R86, 0x20000000, RZ, 0xc0, !PT ;  /* 0x2000000056ff7812 */ /* 0x000fe2000780c0ff */
[----:B------:R0:W-:Y:S01]  /*57b0*/  STL.S16 [R1+0x29c], R90 ;  /* 0x00029c5a01007387 */ /* 0x0001e20000100600 */
[----:B------:R-:W-:-:S03]  /*57c0*/  PRMT R6, RZ, 0x7610, R6 ;  /* 0x00007610ff067816 */ /* 0x000fc60000000006 */
[----:B------:R1:W-:Y:S01]  /*57d0*/  STL [R1+0x11c], R10 ;  /* 0x00011c0a01007387 */ /* 0x0003e20000100800 */
[----:B------:R-:W-:Y:S02]  /*57e0*/  @!P3 PRMT R6, R8, 0x7610, R6 ;  /* 0x000076100806b816 */ /* 0x000fe40000000006 */
[----:B0-----:R-:W-:Y:S01]  /*57f0*/  MOV R90, RZ ;  /* 0x000000ff005a7202 */ /* 0x001fe20000000f00 */
[----:B------:R-:W-:Y:S01]  /*5800*/  STL [R1+0x3a0], R75 ;  /* 0x0003a04b01007387 */ /* 0x000fe20000100800 */
[----:B-1----:R-:W-:-:S03]  /*5810*/  IADD3 R10, R13, 0x190, RZ ;  /* 0x000001900d0a7810 */ /* 0x002fc60007ffe0ff */
[----:B------:R0:W-:Y:S01]  /*5820*/  STL.64 [R1+0x3a8], R74 ;  /* 0x0003a84a01007387 */ /* 0x0001e20000100a00 */
[----:B------:R-:W-:-:S03]  /*5830*/  PRMT R102, RZ, 0x7610, R102 ;  /* 0x00007610ff667816 */ /* 0x000fc60000000066 */
[----:B----4-:R-:W4:Y:S01]  /*5840*/  @!P2 LDG.E R90, desc[UR10][R116.64] ;  /* 0x0000000a745aa981 */ /* 0x010f22000c1e1900 */
[----:B------:R-:W-:-:S03]  /*5850*/  ISETP.GE.U32.AND P2, PT, R10, UR6, PT ;  /* 0x000000060a007c0c */ /* 0x000fc6000bf46070 */
[----:B------:R1:W-:Y:S01]  /*5860*/  STL [R1+0x120], R8 ;  /* 0x0001200801007387 */ /* 0x0003e20000100800 */
[----:B0-----:R-:W-:-:S03]  /*5870*/  PRMT R75, RZ, 0x7610, R75 ;  /* 0x00007610ff4b7816 */ /* 0x001fc6000000004b */
[----:B------:R-:W-:Y:S04]  /*5880*/  STL.S16 [R1+0x29e], R6 ;  /* 0x00029e0601007387 */ /* 0x000fe80000100600 */
[----:B------:R0:W-:Y:S01]  /*5890*/  STL [R1+0x1c], R7 ;  /* 0x00001c0701007387 */ /* 0x0001e20000100800 */
[----:B-1----:R-:W-:Y:S02]  /*58a0*/  SHF.R.S32.HI R8, RZ, 0x1f, R10 ;  /* 0x0000001fff087819 */ /* 0x002fe4000001140a */
[----:B------:R-:W-:Y:S01]  /*58b0*/  @!P3 PRMT R75, R9, 0x7610, R75 ;  /* 0x00007610094bb816 */ /* 0x000fe2000000004b */
[----:B------:R-:W-:Y:S01]  /*58c0*/  STL [R1+0x3a4], R74 ;  /* 0x0003a44a01007387 */ /* 0x000fe20000100800 */
[----:B------:R-:W-:-:S03]  /*58d0*/  ISETP.GE.OR.EX P3, PT, R8, UR7, P1, P2 ;  /* 0x0000000708007c0c */ /* 0x000fc60008f66720 */
[----:B------:R-:W-:Y:S01]  /*58e0*/  STL [R1+0x20], R9 ;  /* 0x0000200901007387 */ /* 0x000fe20000100800 */
[----:B0-----:R-:W-:-:S03]  /*58f0*/  PRMT R7, RZ, 0x7610, R7 ;  /* 0x00007610ff077816 */ /* 0x001fc60000000007 */
[----:B---3--:R-:W-:Y:S01]  /*5900*/  STL [R1+0x24], R17 ;  /* 0x0000241101007387 */ /* 0x008fe20000100800 */
[----:B------:R-:W-:Y:S02]  /*5910*/  @!P0 SHF.R.U32.HI R6, RZ, 0x10, R17 ;  /* 0x00000010ff068819 */ /* 0x000fe40000011611 */
[----:B------:R-:W-:Y:S01]  /*5920*/  PRMT R16, RZ, 0x7610, R16 ;  /* 0x00007610ff107816 */ /* 0x000fe20000000010 */
[----:B------:R-:W-:Y:S01]  /*5930*/  STL [R1+0x3d8], R23 ;  /* 0x0003d81701007387 */ /* 0x000fe20000100800 */
[----:B------:R-:W-:Y:S02]  /*5940*/  @!P0 PRMT R102, R6, 0x7610, R102 ;  /* 0x0000761006668816 */ /* 0x000fe40000000066 */
[----:B-----5:R-:W-:Y:S01]  /*5950*/  @!P0 SHF.R.U32.HI R6, RZ, 0x10, R11 ;  /* 0x00000010ff068819 */ /* 0x020fe2000001160b */
[----:B------:R-:W-:Y:S03]  /*5960*/  STL [R1+0x3dc], R23 ;  /* 0x0003dc1701007387 */ /* 0x000fe60000100800 */
[----:B------:R-:W-:Y:S01]  /*5970*/  @!P0 PRMT R7, R6, 0x7610, R7 ;  /* 0x0000761006078816 */ /* 0x000fe20000000007 */
[----:B------:R-:W-:Y:S04]  /*5980*/  STL.S16 [R1+0x27a], R103 ;  /* 0x00027a6701007387 */ /* 0x000fe80000100600 */
[----:B------:R0:W-:Y:S01]  /*5990*/  STL.S16 [R1+0x2bc], R7 ;  /* 0x0002bc0701007387 */ /* 0x0001e20000100600 */
[----:B------:R-:W-:-:S03]  /*59a0*/  LOP3.LUT P4, RZ, R87, 0x8000000, RZ, 0xc0, !PT ;  /* 0x0800000057ff7812 */ /* 0x000fc6000788c0ff */
[----:B------:R-:W-:Y:S01]  /*59b0*/  STL [R1+0x28], R12 ;  /* 0x0000280c01007387 */ /* 0x000fe20000100800 */
[----:B------:R-:W-:-:S03]  /*59c0*/  PRMT R91, RZ, 0x7610, R91 ;  /* 0x00007610ff5b7816 */ /* 0x000fc6000000005b */
[----:B------:R-:W3:Y:S01]  /*59d0*/  LDL.LU.64 R116, [R1+0x268] ;  /* 0x0002680001747983 */ /* 0x000ee20000300a00 */
[----:B0-----:R-:W0:Y:S01]  /*59e0*/  @!P3 LDC.64 R6, c[0x0][0x288] ;  /* 0x0000a200ff06bb82 */ /* 0x001e220000000a00 */
[----:B------:R-:W-:Y:S02]  /*59f0*/  PRMT R74, RZ, 0x7610, R74 ;  /* 0x00007610ff4a7816 */ /* 0x000fe4000000004a */
[----:B------:R-:W-:Y:S02]  /*5a00*/  @!P3 MOV R9, R65 ;  /* 0x000000410009b202 */ /* 0x000fe40000000f00 */
[----:B------:R-:W-:Y:S01]  /*5a10*/  @!P0 PRMT R74, R17, 0x7610, R74 ;  /* 0x00007610114a8816 */ /* 0x000fe2000000004a */
[----:B0-----:R-:W-:Y:S01]  /*5a20*/  @!P3 IMAD R17, R8, R6, RZ ;  /* 0x000000060811b224 */ /* 0x001fe200078e02ff */
[----:B------:R-:W-:-:S03]  /*5a30*/  @!P3 MOV R8, R66 ;  /* 0x000000420008b202 */ /* 0x000fc60000000f00 */
[C---:B------:R-:W-:Y:S02]  /*5a40*/  @!P3 IMAD R7, R10.reuse, R7, R17 ;  /* 0x000000070a07b224 */ /* 0x040fe400078e0211 */
[----:B------:R-:W-:-:S05]  /*5a50*/  @!P3 IMAD.WIDE.U32 R8, R10, R6, R8 ;  /* 0x000000060a08b225 */ /* 0x000fca00078e0008 */
[----:B------:R-:W-:-:S04]  /*5a60*/  @!P3 IADD3 R7, R9, R7, RZ ;  /* 0x000000070907b210 */ /* 0x000fc80007ffe0ff */
[C---:B------:R-:W-:Y:S02]  /*5a70*/  @!P3 SHF.L.U64.HI R10, R8.reuse, 0x1, R7 ;  /* 0x00000001080ab819 */ /* 0x040fe40000010207 */
[----:B------:R-:W0:Y:S01]  /*5a80*/  @!P3 LDC.64 R6, c[0x0][0x230] ;  /* 0x00008c00ff06bb82 */ /* 0x000e220000000a00 */
[----:B------:R-:W-:-:S07]  /*5a90*/  @!P3 SHF.L.U32 R17, R8, 0x1, RZ ;  /* 0x000000010811b819 */ /* 0x000fce00000006ff */
[----:B------:R-:W1:Y:S01]  /*5aa0*/  @!P3 LDC.64 R8, c[0x0][0x228] ;  /* 0x00008a00ff08bb82 */ /* 0x000e620000000a00 */
[----:B0-----:R-:W-:-:S04]  /*5ab0*/  @!P3 IADD3 R6, P2, R17, R6, RZ ;  /* 0x000000061106b210 */ /* 0x001fc80007f5e0ff */
[----:B------:R-:W-:Y:S02]  /*5ac0*/  @!P3 IADD3.X R7, R10, R7, RZ, P2, !PT ;  /* 0x000000070a07b210 */ /* 0x000fe400017fe4ff */
[----:B-1----:R-:W-:-:S04]  /*5ad0*/  @!P3 IADD3 R8, P2, R17, R8, RZ ;  /* 0x000000081108b210 */ /* 0x002fc80007f5e0ff */
[----:B------:R-:W-:Y:S02]  /*5ae0*/  @!P3 IADD3.X R9, R10, R9, RZ, P2, !PT ;  /* 0x000000090a09b210 */ /* 0x000fe400017fe4ff */
[----:B------:R-:W-:-:S13]  /*5af0*/  LOP3.LUT P2, RZ, R86, 0x8000000, RZ, 0xc0, !PT ;  /* 0x0800000056ff7812 */ /* 0x000fda000784c0ff */
[----:B------:R-:W-:-:S04]  /*5b00*/  @!P2 SHF.R.U32.HI R10, RZ, 0x10, R12 ;  /* 0x00000010ff0aa819 */ /* 0x000fc8000001160c */
[----:B------:R-:W-:-:S05]  /*5b10*/  @!P2 PRMT R16, R10, 0x7610, R16 ;  /* 0x000076100a10a816 */ /* 0x000fca0000000010 */
[----:B------:R0:W-:Y:S04]  /*5b20*/  STL.S16 [R1+0x272], R16 ;  /* 0x0002721001007387 */ /* 0x0001e80000100600 */
[----:B0-----:R-:W5:Y:S01]  /*5b30*/  LDL.LU R16, [R1+0x3e0] ;  /* 0x0003e00001107983 */ /* 0x001f620000300800 */
[----:B------:R-:W-:Y:S02]  /*5b40*/  PRMT R23, RZ, 0x7610, R23 ;  /* 0x00007610ff177816 */ /* 0x000fe40000000017 */
[----:B------:R-:W-:Y:S01]  /*5b50*/  MOV R103, R15 ;  /* 0x0000000f00677202 */ /* 0x000fe20000000f00 */
[----:B------:R0:W-:Y:S02]  /*5b60*/  STL.S16 [R1+0x2ba], R102 ;  /* 0x0002ba6601007387 */ /* 0x0001e40000100600 */
[----:B0-----:R-:W-:-:S02]  /*5b70*/  MOV R102, R14 ;  /* 0x0000000e00667202 */ /* 0x001fc40000000f00 */
[----:B------:R-:W2:Y:S04]  /*5b80*/  LDL.LU.64 R14, [R1+0x2b0] ;  /* 0x0002b000010e7983 */ /* 0x000ea80000300a00 */
[----:B------:R-:W-:Y:S04]  /*5b90*/  STL.S16 [R1+0x278], R75 ;  /* 0x0002784b01007387 */ /* 0x000fe80000100600 */
[----:B------:R0:W-:Y:S04]  /*5ba0*/  STL.S16 [R1+0x298], R74 ;  /* 0x0002984a01007387 */ /* 0x0001e80000100600 */
[----:B0-----:R-:W4:Y:S01]  /*5bb0*/  LDL.LU.64 R74, [R1+0x290] ;  /* 0x00029000014a7983 */ /* 0x001f220000300a00 */
[----:B-----5:R-:W-:-:S04]  /*5bc0*/  @!P2 SHF.R.U32.HI R10, RZ, 0x10, R16 ;  /* 0x00000010ff0aa819 */ /* 0x020fc80000011610 */
[----:B------:R-:W-:-:S05]  /*5bd0*/  @!P2 PRMT R23, R10, 0x7610, R23 ;  /* 0x000076100a17a816 */ /* 0x000fca0000000017 */
[----:B------:R0:W-:Y:S04]  /*5be0*/  STL.S16 [R1+0x274], R23 ;  /* 0x0002741701007387 */ /* 0x0001e80000100600 */
[----:B0-----:R-:W5:Y:S01]  /*5bf0*/  LDL.LU R23, [R1+0x3dc] ;  /* 0x0003dc0001177983 */ /* 0x001f620000300800 */
[----:B------:R-:W-:-:S05]  /*5c00*/  @!P0 PRMT R91, R11, 0x7610, R91 ;  /* 0x000076100b5b8816 */ /* 0x000fca000000005b */
[----:B------:R0:W-:Y:S02]  /*5c10*/  STL.S16 [R1+0x276], R91 ;  /* 0x0002765b01007387 */ /* 0x0001e40000100600 */
[----:B0-----:R-:W-:-:S10]  /*5c20*/  HFMA2.MMA R91, -RZ, RZ, 0, 0 ;  /* 0x00000000ff5b7435 */ /* 0x001fd400000001ff */
[----:B----4-:R-:W4:Y:S04]  /*5c30*/  @!P4 LDG.E R91, desc[UR10][R74.64] ;  /* 0x0000000a4a5bc981 */ /* 0x010f28000c1e1900 */
[----:B------:R-:W4:Y:S01]  /*5c40*/  LDL.LU.64 R74, [R1+0x258] ;  /* 0x00025800014a7983 */ /* 0x000f220000300a00 */
[----:B-----5:R-:W-:-:S04]  /*5c50*/  PRMT R23, RZ, 0x7610, R23 ;  /* 0x00007610ff177816 */ /* 0x020fc80000000017 */
[----:B------:R-:W-:Y:S02]  /*5c60*/  @!P2 PRMT R23, R12, 0x7610, R23 ;  /* 0x000076100c17a816 */ /* 0x000fe40000000017 */
[----:B------:R-:W-:-:S06]  /*5c70*/  MOV R12, RZ ;  /* 0x000000ff000c7202 */ /* 0x000fcc0000000f00 */
[----:B--2---:R0:W2:Y:S04]  /*5c80*/  @!P4 LDG.E R12, desc[UR10][R14.64] ;  /* 0x0000000a0e0cc981 */ /* 0x0040a8000c1e1900 */
[----:B------:R-:W5:Y:S04]  /*5c90*/  LDL.LU.64 R14, [R1+0x3d0] ;  /* 0x0003d000010e7983 */ /* 0x000f680000300a00 */
[----:B------:R1:W-:Y:S04]  /*5ca0*/  STL.S16 [R1+0x264], R23 ;  /* 0x0002641701007387 */ /* 0x0003e80000100600 */
[----:B-1----:R-:W2:Y:S01]  /*5cb0*/  LDL.LU R23, [R1+0x3d8] ;  /* 0x0003d80001177983 */ /* 0x002ea20000300800 */
[----:B------:R-:W-:-:S04]  /*5cc0*/  LOP3.LUT R87, R87, 0xfdffffff, RZ, 0xc0, !PT ;  /* 0xfdffffff57577812 */ /* 0x000fc800078ec0ff */
[----:B------:R-:W-:Y:S02]  /*5cd0*/  @P3 LOP3.LUT R87, R87, 0x2000000, RZ, 0xfc, !PT ;  /* 0x0200000057573812 */ /* 0x000fe400078efcff */
[----:B------:R-:W-:Y:S02]  /*5ce0*/  LOP3.LUT P3, RZ, R86, 0x10000000, RZ, 0xc0, !PT ;  /* 0x1000000056ff7812 */ /* 0x000fe4000786c0ff */
[----:B------:R-:W-:-:S04]  /*5cf0*/  PRMT R10, RZ, 0x7610, R10 ;  /* 0x00007610ff0a7816 */ /* 0x000fc8000000000a */
[----:B------:R-:W-:Y:S02]  /*5d00*/  @!P2 PRMT R10, R16, 0x7610, R10 ;  /* 0x00007610100aa816 */ /* 0x000fe4000000000a */
[----:B------:R-:W-:-:S03]  /*5d10*/  PRMT R93, RZ, 0x7610, R93 ;  /* 0x00007610ff5d7816 */ /* 0x000fc6000000005d */
[----:B------:R-:W-:Y:S01]  /*5d20*/  STL.S16 [R1+0x266], R10 ;  /* 0x0002660a01007387 */ /* 0x000fe20000100600 */
[----:B------:R-:W-:Y:S02]  /*5d30*/  PRMT R92, RZ, 0x7610, R92 ;  /* 0x00007610ff5c7816 */ /* 0x000fe4000000005c */
[----:B------:R-:W-:Y:S02]  /*5d40*/  LOP3.LUT P0, RZ, R87, 0x4000000, RZ, 0xc0, !PT ;  /* 0x0400000057ff7812 */ /* 0x000fe4000780c0ff */
[----:B------:R-:W-:Y:S02]  /*5d50*/  LOP3.LUT P4, RZ, R86, 0x4000000, RZ, 0xc0, !PT ;  /* 0x0400000056ff7812 */ /* 0x000fe4000788c0ff */
[----:B------:R-:W-:Y:S01]  /*5d60*/  PRMT R17, RZ, 0x7610, R17 ;  /* 0x00007610ff117816 */ /* 0x000fe20000000011 */
[----:B------:R1:W-:Y:S04]  /*5d70*/  STL [R1+0x128], R16 ;  /* 0x0001281001007387 */ /* 0x0003e80000100800 */
[----:B------:R-:W-:Y:S01]  /*5d80*/  STL [R1+0x3b8], R100 ;  /* 0x0003b86401007387 */ /* 0x000fe20000100800 */
[----:B-1----:R-:W-:-:S03]  /*5d90*/  IADD3 R16, R13, 0x198, RZ ;  /* 0x000001980d107810 */ /* 0x002fc60007ffe0ff */
[----:B------:R-:W-:Y:S04]  /*5da0*/  STL [R1+0x3bc], R100 ;  /* 0x0003bc6401007387 */ /* 0x000fe80000100800 */
[----:B------:R1:W-:Y:S04]  /*5db0*/  STL.64 [R1+0x3c0], R100 ;  /* 0x0003c06401007387 */ /* 0x0003e80000100a00 */
[----:B------:R3:W-:Y:S01]  /*5dc0*/  STL [R1+0x124], R11 ;  /* 0x0001240b01007387 */ /* 0x0007e20000100800 */
[----:B-1----:R-:W-:Y:S02]  /*5dd0*/  PRMT R100, RZ, 0x7610, R100 ;  /* 0x00007610ff647816 */ /* 0x002fe40000000064 */
[----:B---3--:R-:W-:-:S02]  /*5de0*/  PRMT R11, RZ, 0x7610, R11 ;  /* 0x00007610ff0b7816 */ /* 0x008fc4000000000b */
[----:B------:R-:W-:Y:S01]  /*5df0*/  LOP3.LUT P5, RZ, R86, 0x40000000, RZ, 0xc0, !PT ;  /* 0x4000000056ff7812 */ /* 0x000fe200078ac0ff */
[----:B------:R1:W-:Y:S02]  /*5e00*/  STL [R1+0x3cc], R22 ;  /* 0x0003cc1601007387 */ /* 0x0003e40000100800 */
[----:B-1----:R-:W-:Y:S02]  /*5e10*/  PRMT R22, RZ, 0x7610, R22 ;  /* 0x00007610ff167816 */ /* 0x002fe40000000016 */
[----:B------:R-:W-:Y:S02]  /*5e20*/  PRMT R101, RZ, 0x7610, R101 ;  /* 0x00007610ff657816 */ /* 0x000fe40000000065 */
[----:B-----5:R-:W-:-:S04]  /*5e30*/  @!P3 SHF.R.U32.HI R10, RZ, 0x10, R15 ;  /* 0x00000010ff0ab819 */ /* 0x020fc8000001160f */
[----:B------:R-:W-:Y:S02]  /*5e40*/  @!P3 PRMT R93, R10, 0x7610, R93 ;  /* 0x000076100a5db816 */ /* 0x000fe4000000005d */
[----:B------:R-:W-:-:S04]  /*5e50*/  @!P3 SHF.R.U32.HI R10, RZ, 0x10, R14 ;  /* 0x00000010ff0ab819 */ /* 0x000fc8000001160e */
[----:B------:R-:W-:Y:S01]  /*5e60*/  @!P3 PRMT R92, R10, 0x7610, R92 ;  /* 0x000076100a5cb816 */ /* 0x000fe2000000005c */
[----:B------:R-:W-:Y:S01]  /*5e70*/  STL.S16 [R1+0x290], R93 ;  /* 0x0002905d01007387 */ /* 0x000fe20000100600 */
[----:B------:R-:W-:-:S03]  /*5e80*/  PRMT R10, RZ, 0x7610, R10 ;  /* 0x00007610ff0a7816 */ /* 0x000fc6000000000a */
[----:B------:R1:W-:Y:S01]  /*5e90*/  STL.S16 [R1+0x294], R92 ;  /* 0x0002945c01007387 */ /* 0x0003e20000100600 */
[----:B------:R-:W-:Y:S02]  /*5ea0*/  @!P3 PRMT R17, R15, 0x7610, R17 ;  /* 0x000076100f11b816 */ /* 0x000fe40000000011 */
[----:B------:R-:W-:Y:S02]  /*5eb0*/  @!P3 PRMT R10, R14, 0x7610, R10 ;  /* 0x000076100e0ab816 */ /* 0x000fe4000000000a */
[----:B-1----:R-:W-:Y:S01]  /*5ec0*/  CS2R R92, SRZ ;  /* 0x00000000005c7805 */ /* 0x002fe2000001ff00 */
[----:B------:R1:W-:Y:S05]  /*5ed0*/  STL.S16 [R1+0x270], R17 ;  /* 0x0002701101007387 */ /* 0x0003ea0000100600 */
[----:B------:R-:W3:Y:S04]  /*5ee0*/  @!P0 LDG.E R93, desc[UR10][R116.64] ;  /* 0x0000000a745d8981 */ /* 0x000ee8000c1e1900 */
[----:B----4-:R-:W4:Y:S01]  /*5ef0*/  @!P0 LDG.E R92, desc[UR10][R74.64] ;  /* 0x0000000a4a5c8981 */ /* 0x010f22000c1e1900 */
[----:B-1----:R-:W-:-:S02]  /*5f00*/  SHF.R.S32.HI R17, RZ, 0x1f, R16 ;  /* 0x0000001fff117819 */ /* 0x002fc40000011410 */
[----:B------:R-:W-:Y:S01]  /*5f10*/  ISETP.GE.U32.AND P0, PT, R16, UR6, PT ;  /* 0x0000000610007c0c */ /* 0x000fe2000bf06070 */
[----:B------:R2:W-:Y:S03]  /*5f20*/  STL.S16 [R1+0x292], R10 ;  /* 0x0002920a01007387 */ /* 0x0005e60000100600 */
[----:B------:R-:W-:Y:S01]  /*5f30*/  ISETP.GE.OR.EX P2, PT, R17, UR7, P1, P0 ;  /* 0x0000000711007c0c */ /* 0x000fe20008f46700 */
[----:B------:R-:W-:Y:S04]  /*5f40*/  STL [R1+0x2c], R15 ;  /* 0x00002c0f01007387 */ /* 0x000fe80000100800 */
[----:B------:R-:W-:Y:S01]  /*5f50*/  STL [R1+0x12c], R14 ;  /* 0x00012c0e01007387 */ /* 0x000fe20000100800 */
[----:B--2---:R-:W-:-:S02]  /*5f60*/  @!P4 SHF.R.U32.HI R10, RZ, 0x10, R23 ;  /* 0x00000010ff0ac819 */ /* 0x004fc40000011617 */
[----:B------:R-:W-:Y:S01]  /*5f70*/  @!P4 PRMT R101, R23, 0x7610, R101 ;  /* 0x000076101765c816 */ /* 0x000fe20000000065 */
[----:B------:R-:W2:Y:S01]  /*5f80*/  LDL.LU.64 R74, [R1+0x288] ;  /* 0x00028800014a7983 */ /* 0x000ea20000300a00 */
[----:B------:R-:W-:Y:S02]  /*5f90*/  @!P4 PRMT R100, R10, 0x7610, R100 ;  /* 0x000076100a64c816 */ /* 0x000fe40000000064 */
[----:B------:R-:W-:Y:S01]  /*5fa0*/  @!P4 SHF.R.U32.HI R10, RZ, 0x10, R18 ;  /* 0x00000010ff0ac819 */ /* 0x000fe20000011612 */
[----:B------:R-:W-:Y:S03]  /*5fb0*/  STL [R1+0x3c8], R121 ;  /* 0x0003c87901007387 */ /* 0x000fe60000100800 */
[----:B------:R-:W-:Y:S01]  /*5fc0*/  @!P4 PRMT R11, R10, 0x7610, R11 ;  /* 0x000076100a0bc816 */ /* 0x000fe2000000000b */
[----:B------:R-:W5:Y:S04]  /*5fd0*/  LDL.LU.64 R116, [R1+0x250] ;  /* 0x0002500001747983 */ /* 0x000f680000300a00 */
[----:B------:R1:W-:Y:S02]  /*5fe0*/  STL.S16 [R1+0x26c], R11 ;  /* 0x00026c0b01007387 */ /* 0x0003e40000100600 */
[----:B-1----:R-:W1:Y:S01]  /*5ff0*/  @!P2 LDC.64 R10, c[0x0][0x288] ;  /* 0x0000a200ff0aab82 */ /* 0x002e620000000a00 */
[----:B0-----:R-:W-:-:S02]  /*6000*/  @!P2 MOV R14, R66 ;  /* 0x00000042000ea202 */ /* 0x001fc40000000f00 */
[----:B------:R-:W-:Y:S01]  /*6010*/  @!P2 MOV R15, R65 ;  /* 0x00000041000fa202 */ /* 0x000fe20000000f00 */
[-C--:B-1----:R-:W-:Y:S02]  /*6020*/  @!P2 IMAD R17, R17, R10.reuse, RZ ;  /* 0x0000000a1111a224 */ /* 0x082fe400078e02ff */
[----:B------:R-:W-:-:S04]  /*6030*/  @!P2 IMAD.WIDE.U32 R14, R16, R10, R14 ;  /* 0x0000000a100ea225 */ /* 0x000fc800078e000e */
[----:B------:R-:W-:-:S05]  /*6040*/  @!P2 IMAD R11, R16, R11, R17 ;  /* 0x0000000b100ba224 */ /* 0x000fca00078e0211 */
        /* <DEDUP_REMOVED lines=9> */
[----:B------:R-:W-:-:S04]  /*60e0*/  @!P5 SHF.R.U32.HI R16, RZ, 0x10, R19 ;  /* 0x00000010ff10d819 */ /* 0x000fc80000011613 */
[----:B------:R-:W-:-:S05]  /*60f0*/  @!P5 PRMT R22, R16, 0x7610, R22 ;  /* 0x000076101016d816 */ /* 0x000fca0000000016 */
[----:B------:R0:W-:Y:S04]  /*6100*/  STL.S16 [R1+0x260], R22 ;  /* 0x0002601601007387 */ /* 0x0001e80000100600 */
[----:B0-----:R-:W3:Y:S04]  /*6110*/  LDL.LU R22, [R1+0x3cc] ;  /* 0x0003cc0001167983 */ /* 0x001ee80000300800 */
[----:B------:R-:W-:Y:S04]  /*6120*/  STL.S16 [R1+0x268], R101 ;  /* 0x0002686501007387 */ /* 0x000fe80000100600 */
[----:B------:R0:W-:Y:S04]  /*6130*/  STL.S16 [R1+0x26a], R100 ;  /* 0x00026a6401007387 */ /* 0x0001e80000100600 */
[----:B0-----:R-:W4:Y:S01]  /*6140*/  LDL.LU.64 R100, [R1+0x2a8] ;  /* 0x0002a80001647983 */ /* 0x001f220000300a00 */
[----:B------:R-:W-:-:S02]  /*6150*/  PRMT R95, RZ, 0x7610, R95 ;  /* 0x00007610ff5f7816 */ /* 0x000fc4000000005f */
[----:B------:R-:W-:Y:S02]  /*6160*/  LOP3.LUT P3, RZ, R87, 0x80000000, RZ, 0xc0, !PT ;  /* 0x8000000057ff7812 */ /* 0x000fe4000786c0ff */
[----:B------:R-:W-:-:S04]  /*6170*/  PRMT R94, RZ, 0x7610, R94 ;  /* 0x00007610ff5e7816 */ /* 0x000fc8000000005e */
[----:B------:R-:W-:-:S05]  /*6180*/  @!P4 PRMT R94, R18, 0x7610, R94 ;  /* 0x00007610125ec816 */ /* 0x000fca000000005e */
[----:B------:R0:W-:Y:S02]  /*6190*/  STL.S16 [R1+0x25e], R94 ;  /* 0x00025e5e01007387 */ /* 0x0001e40000100600 */
[----:B0-----:R-:W-:-:S10]  /*61a0*/  HFMA2.MMA R94, -RZ, RZ, 0, 0 ;  /* 0x00000000ff5e7435 */ /* 0x001fd400000001ff */
[----:B--2---:R-:W2:Y:S04]  /*61b0*/  @!P3 LDG.E R94, desc[UR10][R74.64] ;  /* 0x0000000a4a5eb981 */ /* 0x004ea8000c1e1900 */
[----:B------:R-:W5:Y:S01]  /*61c0*/  LDL.LU.64 R74, [R1+0x248] ;  /* 0x00024800014a7983 */ /* 0x000f620000300a00 */
[----:B---3--:R-:W-:-:S05]  /*61d0*/  @!P5 PRMT R95, R22, 0x7610, R95 ;  /* 0x00007610165fd816 */ /* 0x008fca000000005f */
[----:B------:R0:W-:Y:S02]  /*61e0*/  STL.S16 [R1+0x25a], R95 ;  /* 0x00025a5f01007387 */ /* 0x0001e40000100600 */
[----:B0-----:R-:W-:-:S06]  /*61f0*/  MOV R95, RZ ;  /* 0x000000ff005f7202 */ /* 0x001fcc0000000f00 */
[----:B----4-:R0:W3:Y:S04]  /*6200*/  @!P3 LDG.E R95, desc[UR10][R100.64] ;  /* 0x0000000a645fb981 */ /* 0x0100e8000c1e1900 */
[----:B------:R-:W0:Y:S01]  /*6210*/  LDL.LU.64 R100, [R1+0x3c0] ;  /* 0x0003c00001647983 */ /* 0x000e220000300a00 */
[----:B------:R-:W-:Y:S02]  /*6220*/  PRMT R121, RZ, 0x7610, R121 ;  /* 0x00007610ff797816 */ /* 0x000fe40000000079 */
[----:B------:R-:W-:Y:S02]  /*6230*/  @!P5 SHF.R.U32.HI R16, RZ, 0x10, R22 ;  /* 0x00000010ff10d819 */ /* 0x000fe40000011616 */
[----:B------:R-:W-:Y:S02]  /*6240*/  LOP3.LUT P6, RZ, R86, 0x80000000, RZ, 0xc0, !PT ;  /* 0x8000000056ff7812 */ /* 0x000fe400078cc0ff */
[----:B------:R-:W-:-:S02]  /*6250*/  @!P5 PRMT R121, R16, 0x7610, R121 ;  /* 0x000076101079d816 */ /* 0x000fc40000000079 */
[----:B------:R-:W-:-:S04]  /*6260*/  PRMT R16, RZ, 0x7610, R16 ;  /* 0x00007610ff107816 */ /* 0x000fc80000000010 */
[----:B------:R-:W-:-:S05]  /*6270*/  @!P5 PRMT R16, R19, 0x7610, R16 ;  /* 0x000076101310d816 */ /* 0x000fca0000000010 */
[----:B------:R1:W-:Y:S02]  /*6280*/  STL.S16 [R1+0x258], R16 ;  /* 0x0002581001007387 */ /* 0x0003e40000100600 */
[----:B-1----:R-:W-:Y:S02]  /*6290*/  @!P6 SHF.R.U32.HI R16, RZ, 0x10, R21 ;  /* 0x00000010ff10e819 */ /* 0x002fe40000011615 */
[----:B------:R-:W-:Y:S02]  /*62a0*/  LOP3.LUT R87, R87, 0xffff7fff, RZ, 0xc0, !PT ;  /* 0xffff7fff57577812 */ /* 0x000fe400078ec0ff */
[----:B------:R-:W-:Y:S02]  /*62b0*/  PRMT R97, RZ, 0x7610, R97 ;  /* 0x00007610ff617816 */ /* 0x000fe40000000061 */
[----:B------:R-:W-:Y:S02]  /*62c0*/  @P2 LOP3.LUT R87, R87, 0x8000, RZ, 0xfc, !PT ;  /* 0x0000800057572812 */ /* 0x000fe400078efcff */
[----:B------:R-:W-:-:S02]  /*62d0*/  PRMT R96, RZ, 0x7610, R96 ;  /* 0x00007610ff607816 */ /* 0x000fc40000000060 */
[----:B------:R-:W-:Y:S02]  /*62e0*/  LOP3.LUT P2, RZ, R87, 0x40000000, RZ, 0xc0, !PT ;  /* 0x4000000057ff7812 */ /* 0x000fe4000784c0ff */
[----:B------:R-:W-:Y:S02]  /*62f0*/  @!P6 PRMT R97, R21, 0x7610, R97 ;  /* 0x000076101561e816 */ /* 0x000fe40000000061 */
[----:B------:R-:W-:-:S03]  /*6300*/  @!P6 PRMT R96, R20, 0x7610, R96 ;  /* 0x000076101460e816 */ /* 0x000fc60000000060 */
[----:B------:R-:W-:Y:S04]  /*6310*/  STL.S16 [R1+0x25c], R97 ;  /* 0x00025c6101007387 */ /* 0x000fe80000100600 */
[----:B------:R1:W-:Y:S02]  /*6320*/  STL.S16 [R1+0x288], R96 ;  /* 0x0002886001007387 */ /* 0x0003e40000100600 */
[----:B-1----:R-:W-:Y:S02]  /*6330*/  CS2R R96, SRZ ;  /* 0x0000000000607805 */ /* 0x002fe4000001ff00 */
[----:B0-----:R-:W-:-:S04]  /*6340*/  PRMT R100, RZ, 0x7610, R100 ;  /* 0x00007610ff647816 */ /* 0x001fc80000000064 */
[----:B-----5:R-:W4:Y:S01]  /*6350*/  @!P2 LDG.E R97, desc[UR10][R74.64] ;  /* 0x0000000a4a61a981 */ /* 0x020f22000c1e1900 */
[----:B------:R-:W-:Y:S02]  /*6360*/  @!P6 PRMT R100, R16, 0x7610, R100 ;  /* 0x000076101064e816 */ /* 0x000fe40000000064 */
[----:B------:R-:W-:Y:S01]  /*6370*/  PRMT R98, RZ, 0x7610, R98 ;  /* 0x00007610ff627816 */ /* 0x000fe20000000062 */
[----:B------:R-:W-:Y:S04]  /*6380*/  STL [R1+0x34], R19 ;  /* 0x0000341301007387 */ /* 0x000fe80000100800 */
[----:B------:R0:W-:Y:S04]  /*6390*/  STL.S16 [R1+0x26e], R100 ;  /* 0x00026e6401007387 */ /* 0x0001e80000100600 */
[----:B------:R-:W5:Y:S01]  /*63a0*/  LDL.LU.64 R74, [R1+0x280] ;  /* 0x00028000014a7983 */ /* 0x000f620000300a00 */
[----:B------:R-:W-:-:S02]  /*63b0*/  LOP3.LUT P5, RZ, R87, 0x80, RZ, 0xc0, !PT ;  /* 0x0000008057ff7812 */ /* 0x000fc400078ac0ff */
[----:B------:R-:W-:Y:S01]  /*63c0*/  LOP3.LUT P4, RZ, R87, 0x20000000, RZ, 0xc0, !PT ;  /* 0x2000000057ff7812 */ /* 0x000fe2000788c0ff */
[----:B------:R-:W-:Y:S04]  /*63d0*/  STL [R1+0x3c], R29 ;  /* 0x00003c1d01007387 */ /* 0x000fe80000100800 */
[----:B0-----:R-:W2:Y:S01]  /*63e0*/  LDL.LU R100, [R1+0x3bc] ;  /* 0x0003bc0001647983 */ /* 0x001ea20000300800 */
[----:B------:R-:W-:Y:S02]  /*63f0*/  @!P6 SHF.R.U32.HI R16, RZ, 0x10, R20 ;  /* 0x00000010ff10e819 */ /* 0x000fe40000011614 */
[----:B------:R-:W-:Y:S01]  /*6400*/  PRMT R19, RZ, 0x7610, R19 ;  /* 0x00007610ff137816 */ /* 0x000fe20000000013 */
[----:B------:R0:W-:Y:S04]  /*6410*/  STL [R1+0x138], R20 ;  /* 0x0001381401007387 */ /* 0x0001e80000100800 */
[----:B------:R1:W-:Y:S04]  /*6420*/  STL [R1+0x38], R21 ;  /* 0x0000381501007387 */ /* 0x0003e80000100800 */
[----:B------:R3:W-:Y:S01]  /*6430*/  STL [R1+0x130], R18 ;  /* 0x0001301201007387 */ /* 0x0007e20000100800 */
[----:B0-----:R-:W-:-:S03]  /*6440*/  IADD3 R20, R13, 0x1a0, RZ ;  /* 0x000001a00d147810 */ /* 0x001fc60007ffe0ff */
[----:B------:R-:W4:Y:S01]  /*6450*/  @!P2 LDG.E R96, desc[UR10][R116.64] ;  /* 0x0000000a7460a981 */ /* 0x000f22000c1e1900 */
[----:B-1----:R-:W-:Y:S02]  /*6460*/  SHF.R.S32.HI R21, RZ, 0x1f, R20 ;  /* 0x0000001fff157819 */ /* 0x002fe40000011414 */
[----:B------:R-:W-:Y:S02]  /*6470*/  ISETP.GE.U32.AND P0, PT, R20, UR6, PT ;  /* 0x0000000614007c0c */ /* 0x000fe4000bf06070 */
[----:B---3--:R-:W-:Y:S02]  /*6480*/  PRMT R18, RZ, 0x7610, R18 ;  /* 0x00007610ff127816 */ /* 0x008fe40000000012 */
[----:B------:R-:W-:Y:S02]  /*6490*/  ISETP.GE.OR.EX P2, PT, R21, UR7, P1, P0 ;  /* 0x0000000715007c0c */ /* 0x000fe40008f46700 */
[----:B------:R-:W-:Y:S01]  /*64a0*/  PRMT R17, RZ, 0x7610, R17 ;  /* 0x00007610ff117816 */ /* 0x000fe20000000011 */
[----:B------:R-:W-:Y:S01]  /*64b0*/  STL [R1+0x13c], R24 ;  /* 0x00013c1801007387 */ /* 0x000fe20000100800 */
[----:B------:R-:W-:-:S03]  /*64c0*/  LOP3.LUT P3, RZ, R87, 0x40, RZ, 0xc0, !PT ;  /* 0x0000004057ff7812 */ /* 0x000fc6000786c0ff */
[----:B------:R-:W-:Y:S01]  /*64d0*/  STL [R1+0x40], R25 ;  /* 0x0000401901007387 */ /* 0x000fe20000100800 */
[----:B------:R-:W-:-:S03]  /*64e0*/  PRMT R99, RZ, 0x7610, R99 ;  /* 0x00007610ff637816 */ /* 0x000fc60000000063 */
[----:B------:R-:W-:Y:S04]  /*64f0*/  STL [R1+0x140], R28 ;  /* 0x0001401c01007387 */ /* 0x000fe80000100800 */
[----:B------:R-:W-:Y:S01]  /*6500*/  STL [R1+0x134], R22 ;  /* 0x0001341601007387 */ /* 0x000fe20000100800 */
[----:B--2---:R-:W-:-:S03]  /*6510*/  PRMT R100, RZ, 0x7610, R100 ;  /* 0x00007610ff647816 */ /* 0x004fc60000000064 */
[----:B------:R-:W-:Y:S01]  /*6520*/  STL [R1+0x30], R23 ;  /* 0x0000301701007387 */ /* 0x000fe20000100800 */
[----:B------:R-:W-:-:S03]  /*6530*/  @!P6 PRMT R100, R16, 0x7610, R100 ;  /* 0x000076101064e816 */ /* 0x000fc60000000064 */
[----:B------:R-:W-:Y:S01]  /*6540*/  STL [R1+0x48], R34 ;  /* 0x0000482201007387 */ /* 0x000fe20000100800 */
[----:B------:R-:W-:Y:S02]  /*6550*/  LOP3.LUT P6, RZ, R87, 0x100, RZ, 0xc0, !PT ;  /* 0x0000010057ff7812 */ /* 0x000fe400078cc0ff */
[----:B------:R-:W-:Y:S01]  /*6560*/  PRMT R101, RZ, 0x7610, R101 ;  /* 0x00007610ff657816 */ /* 0x000fe20000000065 */
[----:B------:R-:W-:Y:S04]  /*6570*/  STL [R1+0x4c], R31 ;  /* 0x00004c1f01007387 */ /* 0x000fe80000100800 */
[----:B------:R-:W-:Y:S01]  /*6580*/  STL [R1+0x148], R30 ;  /* 0x0001481e01007387 */ /* 0x000fe20000100800 */
[----:B------:R-:W-:-:S03]  /*6590*/  PRMT R122, RZ, 0x7610, R122 ;  /* 0x00007610ff7a7816 */ /* 0x000fc6000000007a */
[----:B------:R-:W-:Y:S02]  /*65a0*/  STL [R1+0x154], R35 ;  /* 0x0001542301007387 */ /* 0x000fe40000100800 */
[----:B------:R-:W-:Y:S02]  /*65b0*/  @!P6 PRMT R98, R24, 0x7610, R98 ;  /* 0x000076101862e816 */ /* 0x000fe40000000062 */
[----:B------:R-:W2:Y:S04]  /*65c0*/  LDL.LU.64 R116, [R1+0x3b0] ;  /* 0x0003b00001747983 */ /* 0x000ea80000300a00 */
[----:B------:R0:W-:Y:S01]  /*65d0*/  STL.S16 [R1+0x248], R98 ;  /* 0x0002486201007387 */ /* 0x0001e20000100600 */
[----:B------:R-:W-:Y:S02]  /*65e0*/  @!P6 SHF.R.U32.HI R16, RZ, 0x10, R29 ;  /* 0x00000010ff10e819 */ /* 0x000fe4000001161d */
[----:B------:R-:W-:-:S02]  /*65f0*/  @!P6 PRMT R19, R29, 0x7610, R19 ;  /* 0x000076101d13e816 */ /* 0x000fc40000000013 */
[----:B------:R-:W-:Y:S01]  /*6600*/  PRMT R29, RZ, 0x7610, R29 ;  /* 0x00007610ff1d7816 */ /* 0x000fe2000000001d */
[----:B0-----:R-:W-:-:S03]  /*6610*/  HFMA2.MMA R98, -RZ, RZ, 0, 0 ;  /* 0x00000000ff627435 */ /* 0x001fc600000001ff */
[----:B------:R-:W-:-:S05]  /*6620*/  @!P5 PRMT R29, R25, 0x7610, R29 ;  /* 0x00007610191dd816 */ /* 0x000fca000000001d */
[----:B------:R0:W-:Y:S04]  /*6630*/  STL.S16 [R1+0x232], R29 ;  /* 0x0002321d01007387 */ /* 0x0001e80000100600 */
[----:B-----5:R1:W3:Y:S01]  /*6640*/  @!P4 LDG.E R98, desc[UR10][R74.64] ;  /* 0x0000000a4a62c981 */ /* 0x0202e2000c1e1900 */
[----:B0-----:R-:W-:-:S03]  /*6650*/  MOV R29, RZ ;  /* 0x000000ff001d7202 */ /* 0x001fc60000000f00 */
[----:B------:R-:W1:Y:S04]  /*6660*/  LDL.LU.64 R74, [R1+0x3a8] ;  /* 0x0003a800014a7983 */ /* 0x000e680000300a00 */
[----:B------:R0:W5:Y:S04]  /*6670*/  @!P4 LDG.E R29, desc[UR10][R124.64] ;  /* 0x0000000a7c1dc981 */ /* 0x000168000c1e1900 */
[----:B------:R-:W0:Y:S01]  /*6680*/  LDL.LU.64 R124, [R1+0x398] ;  /* 0x00039800017c7983 */ /* 0x000e220000300a00 */
[----:B------:R-:W-:Y:S02]  /*6690*/  @!P6 PRMT R18, R16, 0x7610, R18 ;  /* 0x000076101012e816 */ /* 0x000fe40000000012 */
[----:B------:R-:W-:-:S04]  /*66a0*/  @!P6 SHF.R.U32.HI R16, RZ, 0x10, R24 ;  /* 0x00000010ff10e819 */ /* 0x000fc80000011618 */
[----:B------:R-:W-:-:S05]  /*66b0*/  @!P6 PRMT R17, R16, 0x7610, R17 ;  /* 0x000076101011e816 */ /* 0x000fca0000000011 */
[----:B------:R4:W-:Y:S02]  /*66c0*/  STL.S16 [R1+0x252], R17 ;  /* 0x0002521101007387 */ /* 0x0009e40000100600 */
[----:B----4-:R-:W4:Y:S02]  /*66d0*/  @!P2 LDC.64 R16, c[0x0][0x288] ;  /* 0x0000a200ff10ab82 */ /* 0x010f240000000a00 */
[----:B------:R4:W-:Y:S04]  /*66e0*/  STL.S16 [R1+0x24e], R19 ;  /* 0x00024e1301007387 */ /* 0x0009e80000100600 */
[----:B------:R4:W-:Y:S02]  /*66f0*/  STL.S16 [R1+0x250], R18 ;  /* 0x0002501201007387 */ /* 0x0009e40000100600 */
[----:B----4-:R-:W-:-:S02]  /*6700*/  @!P2 MOV R19, R65 ;  /* 0x000000410013a202 */ /* 0x010fc40000000f00 */
[----:B------:R-:W-:Y:S01]  /*6710*/  @!P2 MOV R18, R66 ;  /* 0x000000420012a202 */ /* 0x000fe20000000f00 */
[----:B------:R-:W-:-:S04]  /*6720*/  @!P2 IMAD R21, R21, R16, RZ ;  /* 0x000000101515a224 */ /* 0x000fc800078e02ff */
[----:B------:R-:W-:-:S04]  /*6730*/  @!P2 IMAD.WIDE.U32 R18, R20, R16, R18 ;  /* 0x000000101412a225 */ /* 0x000fc800078e0012 */
[----:B------:R-:W-:-:S05]  /*6740*/  @!P2 IMAD R17, R20, R17, R21 ;  /* 0x000000111411a224 */ /* 0x000fca00078e0215 */
[----:B------:R-:W-:-:S04]  /*6750*/  @!P2 IADD3 R17, R19, R17, RZ ;  /* 0x000000111311a210 */ /* 0x000fc80007ffe0ff */
[C---:B------:R-:W-:Y:S02]  /*6760*/  @!P2 SHF.L.U64.HI R20, R18.reuse, 0x1, R17 ;  /* 0x000000011214a819 */ /* 0x040fe40000010211 */
[----:B------:R-:W4:Y:S01]  /*6770*/  @!P2 LDC.64 R16, c[0x0][0x230] ;  /* 0x00008c00ff10ab82 */ /* 0x000f220000000a00 */
[----:B------:R-:W-:-:S07]  /*6780*/  @!P2 SHF.L.U32 R21, R18, 0x1, RZ ;  /* 0x000000011215a819 */ /* 0x000fce00000006ff */
[----:B------:R-:W4:Y:S02]  /*6790*/  @!P2 LDC.64 R18, c[0x0][0x228] ;  /* 0x00008a00ff12ab82 */ /* 0x000f240000000a00 */
[----:B----4-:R-:W-:-:S04]  /*67a0*/  @!P2 IADD3 R16, P0, R21, R16, RZ ;  /* 0x000000101510a210 */ /* 0x010fc80007f1e0ff */
[----:B------:R-:W-:Y:S02]  /*67b0*/  @!P2 IADD3.X R17, R20, R17, RZ, P0, !PT ;  /* 0x000000111411a210 */ /* 0x000fe400007fe4ff */
[----:B------:R-:W-:-:S04]  /*67c0*/  @!P2 IADD3 R18, P0, R21, R18, RZ ;  /* 0x000000121512a210 */ /* 0x000fc80007f1e0ff */
[----:B------:R-:W-:Y:S02]  /*67d0*/  @!P2 IADD3.X R19, R20, R19, RZ, P0, !PT ;  /* 0x000000131413a210 */ /* 0x000fe400007fe4ff */
[----:B------:R-:W-:Y:S02]  /*67e0*/  @!P5 SHF.R.U32.HI R20, RZ, 0x10, R25 ;  /* 0x00000010ff14d819 */ /* 0x000fe40000011619 */
[----:B------:R-:W-:Y:S02]  /*67f0*/  PRMT R24, RZ, 0x7610, R24 ;  /* 0x00007610ff187816 */ /* 0x000fe40000000018 */
[----:B-1----:R-:W-:Y:S02]  /*6800*/  PRMT R74, RZ, 0x7610, R74 ;  /* 0x00007610ff4a7816 */ /* 0x002fe4000000004a */
[----:B------:R-:W-:Y:S02]  /*6810*/  PRMT R75, RZ, 0x7610, R75 ;  /* 0x00007610ff4b7816 */ /* 0x000fe4000000004b */
[----:B------:R-:W-:-:S02]  /*6820*/  @!P5 PRMT R74, R20, 0x7610, R74 ;  /* 0x00007610144ad816 */ /* 0x000fc4000000004a */
[----:B------:R-:W-:-:S04]  /*6830*/  @!P5 SHF.R.U32.HI R20, RZ, 0x10, R28 ;  /* 0x00000010ff14d819 */ /* 0x000fc8000001161c */
[----:B------:R-:W-:Y:S02]  /*6840*/  @!P5 PRMT R75, R20, 0x7610, R75 ;  /* 0x00007610144bd816 */ /* 0x000fe4000000004b */
[----:B------:R-:W-:Y:S02]  /*6850*/  @!P3 SHF.R.U32.HI R20, RZ, 0x10, R27 ;  /* 0x00000010ff14b819 */ /* 0x000fe4000001161b */
[----:B0-----:R-:W-:Y:S02]  /*6860*/  PRMT R124, RZ, 0x7610, R124 ;  /* 0x00007610ff7c7816 */ /* 0x001fe4000000007c */
[----:B------:R-:W-:Y:S02]  /*6870*/  PRMT R125, RZ, 0x7610, R125 ;  /* 0x00007610ff7d7816 */ /* 0x000fe4000000007d */
[----:B------:R-:W-:Y:S02]  /*6880*/  @!P3 PRMT R124, R20, 0x7610, R124 ;  /* 0x00007610147cb816 */ /* 0x000fe4000000007c */
[----:B------:R-:W-:-:S04]  /*6890*/  @!P3 SHF.R.U32.HI R20, RZ, 0x10, R26 ;  /* 0x00000010ff14b819 */ /* 0x000fc8000001161a */
[----:B------:R-:W-:Y:S01]  /*68a0*/  @!P3 PRMT R125, R20, 0x7610, R125 ;  /* 0x00007610147db816 */ /* 0x000fe2000000007d */
[----:B------:R0:W-:Y:S04]  /*68b0*/  STL.S16 [R1+0x254], R124 ;  /* 0x0002547c01007387 */ /* 0x0001e80000100600 */
[----:B------:R1:W-:Y:S04]  /*68c0*/  STL.S16 [R1+0x280], R125 ;  /* 0x0002807d01007387 */ /* 0x0003e80000100600 */
[----:B0-----:R-:W4:Y:S04]  /*68d0*/  LDL.LU R124, [R1+0x394] ;  /* 0x00039400017c7983 */ /* 0x001f280000300800 */
[----:B-1----:R-:W2:Y:S01]  /*68e0*/  LDL.LU R125, [R1+0x390] ;  /* 0x00039000017d7983 */ /* 0x002ea20000300800 */
[----:B------:R-:W-:-:S05]  /*68f0*/  @!P5 PRMT R24, R28, 0x7610, R24 ;  /* 0x000076101c18d816 */ /* 0x000fca0000000018 */
[----:B------:R0:W-:Y:S04]  /*6900*/  STL.S16 [R1+0x234], R24 ;  /* 0x0002341801007387 */ /* 0x0001e80000100600 */
[----:B0-----:R-:W3:Y:S01]  /*6910*/  LDL.LU.64 R24, [R1+0x240] ;  /* 0x0002400001187983 */ /* 0x001ee20000300a00 */
[----:B------:R-:W-:Y:S02]  /*6920*/  LOP3.LUT R87, R87, 0xffffffdf, RZ, 0xc0, !PT ;  /* 0xffffffdf57577812 */ /* 0x000fe400078ec0ff */
[----:B------:R-:W-:Y:S02]  /*6930*/  @!P3 PRMT R99, R26, 0x7610, R99 ;  /* 0x000076101a63b816 */ /* 0x000fe40000000063 */
[----:B------:R-:W-:Y:S02]  /*6940*/  @P2 LOP3.LUT R87, R87, 0x20, RZ, 0xfc, !PT ;  /* 0x0000002057572812 */ /* 0x000fe400078efcff */
[----:B------:R-:W-:Y:S01]  /*6950*/  LOP3.LUT P2, RZ, R86, 0x4, RZ, 0xc0, !PT ;  /* 0x0000000456ff7812 */ /* 0x000fe2000784c0ff */
[----:B------:R0:W-:Y:S02]  /*6960*/  STL.S16 [R1+0x256], R99 ;  /* 0x0002566301007387 */ /* 0x0001e40000100600 */
[----:B0-----:R-:W-:-:S10]  /*6970*/  MOV R99, RZ ;  /* 0x000000ff00637202 */ /* 0x001fd40000000f00 */
[----:B------:R4:W5:Y:S01]  /*6980*/  @!P2 LDG.E R99, desc[UR10][R104.64] ;  /* 0x0000000a6863a981 */ /* 0x000962000c1e1900 */
[----:B------:R-:W-:Y:S01]  /*6990*/  HFMA2.MMA R28, -RZ, RZ, 0, 0 ;  /* 0x00000000ff1c7435 */ /* 0x000fe200000001ff */
[----:B------:R-:W-:-:S04]  /*69a0*/  PRMT R20, RZ, 0x7610, R20 ;  /* 0x00007610ff147816 */ /* 0x000fc80000000014 */
[----:B------:R-:W-:Y:S02]  /*69b0*/  @!P3 PRMT R20, R27, 0x7610, R20 ;  /* 0x000076101b14b816 */ /* 0x000fe40000000014 */
[----:B------:R-:W-:-:S03]  /*69c0*/  PRMT R22, RZ, 0x7610, R22 ;  /* 0x00007610ff167816 */ /* 0x000fc60000000016 */
[----:B------:R0:W-:Y:S01]  /*69d0*/  STL.S16 [R1+0x236], R20 ;  /* 0x0002361401007387 */ /* 0x0001e20000100600 */
[----:B------:R-:W-:Y:S02]  /*69e0*/  PRMT R21, RZ, 0x7610, R21 ;  /* 0x00007610ff157816 */ /* 0x000fe40000000015 */
[----:B------:R-:W-:Y:S02]  /*69f0*/  PRMT R23, RZ, 0x7610, R23 ;  /* 0x00007610ff177816 */ /* 0x000fe40000000017 */
[----:B----4-:R-:W-:Y:S02]  /*6a00*/  MOV R104, R124 ;  /* 0x0000007c00687202 */ /* 0x010fe40000000f00 */
[----:B--2---:R-:W-:Y:S02]  /*6a10*/  MOV R105, R125 ;  /* 0x0000007d00697202 */ /* 0x004fe40000000f00 */
[----:B------:R-:W2:Y:S04]  /*6a20*/  LDL.LU.64 R124, [R1+0x238] ;  /* 0x00023800017c7983 */ /* 0x000ea80000300a00 */
[----:B---3--:R1:W3:Y:S02]  /*6a30*/  @!P2 LDG.E R28, desc[UR10][R24.64] ;  /* 0x0000000a181ca981 */ /* 0x0082e4000c1e1900 */
[----:B-1----:R-:W-:-:S04]  /*6a40*/  IADD3 R24, R13, 0x1a8, RZ ;  /* 0x000001a80d187810 */ /* 0x002fc80007ffe0ff */
[----:B------:R-:W-:Y:S02]  /*6a50*/  SHF.R.S32.HI R25, RZ, 0x1f, R24 ;  /* 0x0000001fff197819 */ /* 0x000fe40000011418 */
[----:B------:R-:W-:-:S04]  /*6a60*/  ISETP.GE.U32.AND P0, PT, R24, UR6, PT ;  /* 0x0000000618007c0c */ /* 0x000fc8000bf06070 */
[----:B------:R-:W-:Y:S02]  /*6a70*/  ISETP.GE.OR.EX P6, PT, R25, UR7, P1, P0 ;  /* 0x0000000719007c0c */ /* 0x000fe40008fc6700 */
[----:B------:R-:W-:-:S13]  /*6a80*/  LOP3.LUT P0, RZ, R87, 0x800, RZ, 0xc0, !PT ;  /* 0x0000080057ff7812 */ /* 0x000fda000780c0ff */
[----:B0-----:R-:W-:-:S04]  /*6a90*/  @!P0 SHF.R.U32.HI R20, RZ, 0x10, R34 ;  /* 0x00000010ff148819 */ /* 0x001fc80000011622 */
[----:B------:R-:W-:Y:S02]  /*6aa0*/  @!P0 PRMT R22, R20, 0x7610, R22 ;  /* 0x0000761014168816 */ /* 0x000fe40000000016 */
[----:B------:R-:W-:-:S04]  /*6ab0*/  @!P0 SHF.R.U32.HI R20, RZ, 0x10, R30 ;  /* 0x00000010ff148819 */ /* 0x000fc8000001161e */
[----:B------:R-:W-:-:S05]  /*6ac0*/  @!P0 PRMT R21, R20, 0x7610, R21 ;  /* 0x0000761014158816 */ /* 0x000fca0000000015 */
[----:B------:R0:W-:Y:S02]  /*6ad0*/  STL.S16 [R1+0x244], R21 ;  /* 0x0002441501007387 */ /* 0x0001e40000100600 */
[----:B0-----:R-:W0:Y:S01]  /*6ae0*/  @!P6 LDC.64 R20, c[0x0][0x288] ;  /* 0x0000a200ff14eb82 */ /* 0x001e220000000a00 */
[----:B------:R-:W-:Y:S01]  /*6af0*/  @!P0 PRMT R23, R34, 0x7610, R23 ;  /* 0x0000761022178816 */ /* 0x000fe20000000017 */
[----:B------:R1:W-:Y:S04]  /*6b00*/  STL.S16 [R1+0x242], R22 ;  /* 0x0002421601007387 */ /* 0x0003e80000100600 */
[----:B------:R4:W-:Y:S01]  /*6b10*/  STL.S16 [R1+0x240], R23 ;  /* 0x0002401701007387 */ /* 0x0009e20000100600 */
[----:B-1----:R-:W-:Y:S02]  /*6b20*/  @!P6 MOV R22, R66 ;  /* 0x000000420016e202 */ /* 0x002fe40000000f00 */
[----:B----4-:R-:W-:Y:S01]  /*6b30*/  @!P6 MOV R23, R65 ;  /* 0x000000410017e202 */ /* 0x010fe20000000f00 */
[----:B0-----:R-:W-:-:S02]  /*6b40*/  @!P6 IMAD R25, R25, R20, RZ ;  /* 0x000000141919e224 */ /* 0x001fc400078e02ff */
[----:B------:R-:W-:-:S04]  /*6b50*/  @!P6 IMAD.WIDE.U32 R22, R24, R20, R22 ;  /* 0x000000141816e225 */ /* 0x000fc800078e0016 */
[----:B------:R-:W-:-:S05]  /*6b60*/  @!P6 IMAD R21, R24, R21, R25 ;  /* 0x000000151815e224 */ /* 0x000fca00078e0219 */
[----:B------:R-:W-:-:S04]  /*6b70*/  @!P6 IADD3 R21, R23, R21, RZ ;  /* 0x000000151715e210 */ /* 0x000fc80007ffe0ff */
[C---:B------:R-:W-:Y:S02]  /*6b80*/  @!P6 SHF.L.U64.HI R24, R22.reuse, 0x1, R21 ;  /* 0x000000011618e819 */ /* 0x040fe40000010215 */
[----:B------:R-:W0:Y:S01]  /*6b90*/  @!P6 LDC.64 R20, c[0x0][0x230] ;  /* 0x00008c00ff14eb82 */ /* 0x000e220000000a00 */
[----:B------:R-:W-:-:S07]  /*6ba0*/  @!P6 SHF.L.U32 R25, R22, 0x1, RZ ;  /* 0x000000011619e819 */ /* 0x000fce00000006ff */
[----:B------:R-:W1:Y:S01]  /*6bb0*/  @!P6 LDC.64 R22, c[0x0][0x228] ;  /* 0x00008a00ff16eb82 */ /* 0x000e620000000a00 */
[C---:B------:R-:W-:Y:S02]  /*6bc0*/  LOP3.LUT P4, RZ, R87.reuse, 0x400, RZ, 0xc0, !PT ;  /* 0x0000040057ff7812 */ /* 0x040fe4000788c0ff */
[C---:B------:R-:W-:Y:S02]  /*6bd0*/  LOP3.LUT P2, RZ, R87.reuse, 0x200, RZ, 0xc0, !PT ;  /* 0x0000020057ff7812 */ /* 0x040fe4000784c0ff */
[----:B------:R-:W-:-:S04]  /*6be0*/  LOP3.LUT R87, R87, 0xffffffef, RZ, 0xc0, !PT ;  /* 0xffffffef57577812 */ /* 0x000fc800078ec0ff */
[----:B------:R-:W-:Y:S02]  /*6bf0*/  @P6 LOP3.LUT R87, R87, 0x10, RZ, 0xfc, !PT ;  /* 0x0000001057576812 */ /* 0x000fe400078efcff */
[----:B0-----:R-:W-:-:S04]  /*6c00*/  @!P6 IADD3 R20, P0, R25, R20, RZ ;  /* 0x000000141914e210 */ /* 0x001fc80007f1e0ff */
[----:B------:R-:W-:Y:S02]  /*6c10*/  @!P6 IADD3.X R21, R24, R21, RZ, P0, !PT ;  /* 0x000000151815e210 */ /* 0x000fe400007fe4ff */
[----:B-1----:R-:W-:-:S04]  /*6c20*/  @!P6 IADD3 R22, P0, R25, R22, RZ ;  /* 0x000000161916e210 */ /* 0x002fc80007f1e0ff */
[----:B------:R-:W-:Y:S02]  /*6c30*/  @!P6 IADD3.X R23, R24, R23, RZ, P0, !PT ;  /* 0x000000171817e210 */ /* 0x000fe400007fe4ff */
[----:B------:R-:W-:Y:S02]  /*6c40*/  LOP3.LUT P0, RZ, R87, 0x800, RZ, 0xc0, !PT ;  /* 0x0000080057ff7812 */ /* 0x000fe4000780c0ff */
[----:B------:R-:W-:Y:S02]  /*6c50*/  PRMT R34, RZ, 0x7610, R34 ;  /* 0x00007610ff227816 */ /* 0x000fe40000000022 */
[----:B------:R-:W-:-:S09]  /*6c60*/  LOP3.LUT P3, RZ, R86, 0x2, RZ, 0xc0, !PT ;  /* 0x0000000256ff7812 */ /* 0x000fd2000786c0ff */
[----:B------:R-:W-:-:S05]  /*6c70*/  @!P0 PRMT R34, R30, 0x7610, R34 ;  /* 0x000076101e228816 */ /* 0x000fca0000000022 */
[----:B------:R0:W-:Y:S02]  /*6c80*/  STL.S16 [R1+0x220], R34 ;  /* 0x0002202201007387 */ /* 0x0001e40000100600 */
[----:B0-----:R-:W-:Y:S02]  /*6c90*/  HFMA2.MMA R34, -RZ, RZ, 0, 0 ;  /* 0x00000000ff227435 */ /* 0x001fe400000001ff */
[----:B------:R0:W-:Y:S04]  /*6ca0*/  STL.S16 [R1+0x28a], R100 ;  /* 0x00028a6401007387 */ /* 0x0001e80000100600 */
[----:B0-----:R-:W4:Y:S04]  /*6cb0*/  LDL.LU R100, [R1+0x3b8] ;  /* 0x0003b80001647983 */ /* 0x001f280000300800 */
[----:B--2---:R0:W2:Y:S04]  /*6cc0*/  @!P3 LDG.E R34, desc[UR10][R124.64] ;  /* 0x0000000a7c22b981 */ /* 0x0040a8000c1e1900 */
[----:B------:R-:W0:Y:S01]  /*6cd0*/  LDL.LU.64 R124, [R1+0x388] ;  /* 0x00038800017c7983 */ /* 0x000e220000300a00 */
[----:B------:R-:W-:-:S02]  /*6ce0*/  @!P4 SHF.R.U32.HI R24, RZ, 0x10, R31 ;  /* 0x00000010ff18c819 */ /* 0x000fc4000001161f */
[----:B------:R-:W-:Y:S02]  /*6cf0*/  LOP3.LUT P5, RZ, R86, 0x1, RZ, 0xc0, !PT ;  /* 0x0000000156ff7812 */ /* 0x000fe400078ac0ff */
[----:B------:R-:W-:-:S05]  /*6d00*/  @!P4 PRMT R101, R31, 0x7610, R101 ;  /* 0x000076101f65c816 */ /* 0x000fca0000000065 */
[----:B------:R-:W-:Y:S01]  /*6d10*/  STL.S16 [R1+0x222], R101 ;  /* 0x0002226501007387 */ /* 0x000fe20000100600 */
[----:B----4-:R-:W-:-:S04]  /*6d20*/  PRMT R100, RZ, 0x7610, R100 ;  /* 0x00007610ff647816 */ /* 0x010fc80000000064 */
[----:B------:R-:W-:-:S05]  /*6d30*/  @!P4 PRMT R100, R33, 0x7610, R100 ;  /* 0x000076102164c816 */ /* 0x000fca0000000064 */
[----:B------:R1:W-:Y:S02]  /*6d40*/  STL.S16 [R1+0x226], R100 ;  /* 0x0002266401007387 */ /* 0x0003e40000100600 */
[----:B-1----:R-:W-:-:S06]  /*6d50*/  CS2R R100, SRZ ;  /* 0x0000000000647805 */ /* 0x002fcc000001ff00 */
[----:B------:R-:W4:Y:S01]  /*6d60*/  @!P5 LDG.E R101, desc[UR10][R104.64] ;  /* 0x0000000a6865d981 */ /* 0x000f22000c1e1900 */
[----:B0-----:R-:W-:-:S03]  /*6d70*/  PRMT R124, RZ, 0x7610, R124 ;  /* 0x00007610ff7c7816 */ /* 0x001fc6000000007c */
[----:B------:R-:W5:Y:S01]  /*6d80*/  LDL.LU.64 R104, [R1+0x210] ;  /* 0x0002100001687983 */ /* 0x000f620000300a00 */
[----:B------:R-:W-:Y:S02]  /*6d90*/  PRMT R125, RZ, 0x7610, R125 ;  /* 0x00007610ff7d7816 */ /* 0x000fe4000000007d */
[----:B------:R-:W-:Y:S01]  /*6da0*/  @!P4 PRMT R124, R24, 0x7610, R124 ;  /* 0x00007610187cc816 */ /* 0x000fe2000000007c */
[----:B------:R0:W4:Y:S01]  /*6db0*/  @!P3 LDG.E R100, desc[UR10][R102.64] ;  /* 0x0000000a6664b981 */ /* 0x000122000c1e1900 */
[----:B------:R-:W-:-:S04]  /*6dc0*/  @!P4 SHF.R.U32.HI R24, RZ, 0x10, R33 ;  /* 0x00000010ff18c819 */ /* 0x000fc80000011621 */
[----:B------:R-:W-:Y:S01]  /*6dd0*/  @!P4 PRMT R125, R24, 0x7610, R125 ;  /* 0x00007610187dc816 */ /* 0x000fe2000000007d */
[----:B------:R1:W-:Y:S04]  /*6de0*/  STL.S16 [R1+0x224], R124 ;  /* 0x0002247c01007387 */ /* 0x0003e80000100600 */
[----:B------:R3:W-:Y:S04]  /*6df0*/  STL.S16 [R1+0x230], R125 ;  /* 0x0002307d01007387 */ /* 0x0007e80000100600 */
[----:B-1----:R-:W2:Y:S04]  /*6e00*/  LDL.LU R124, [R1+0x384] ;  /* 0x00038400017c7983 */ /* 0x002ea80000300800 */
[----:B---3--:R-:W2:Y:S01]  /*6e10*/  LDL.LU R125, [R1+0x380] ;  /* 0x00038000017d7983 */ /* 0x008ea20000300800 */
[----:B------:R-:W-:-:S02]  /*6e20*/  LOP3.LUT R86, R86, 0xff7fffff, RZ, 0xc0, !PT ;  /* 0xff7fffff56567812 */ /* 0x000fc400078ec0ff */
[----:B0-----:R-:W-:Y:S02]  /*6e30*/  CS2R R102, SRZ ;  /* 0x0000000000667805 */ /* 0x001fe4000001ff00 */
[----:B------:R-:W-:-:S04]  /*6e40*/  @P6 LOP3.LUT R86, R86, 0x800000, RZ, 0xfc, !PT ;  /* 0x0080000056566812 */ /* 0x000fc800078efcff */
[C---:B------:R-:W-:Y:S02]  /*6e50*/  LOP3.LUT P4, RZ, R86.reuse, 0x40, RZ, 0xc0, !PT ;  /* 0x0000004056ff7812 */ /* 0x040fe4000788c0ff */
[----:B------:R-:W-:-:S04]  /*6e60*/  LOP3.LUT R86, R86, 0xfeffffff, RZ, 0xc0, !PT ;  /* 0xfeffffff56567812 */ /* 0x000fc800078ec0ff */
[----:B------:R-:W-:Y:S02]  /*6e70*/  @P5 LOP3.LUT R86, R86, 0x1000000, RZ, 0xfc, !PT ;  /* 0x0100000056565812 */ /* 0x000fe400078efcff */
[----:B------:R-:W-:Y:S02]  /*6e80*/  PRMT R31, RZ, 0x7610, R31 ;  /* 0x00007610ff1f7816 */ /* 0x000fe4000000001f */
[----:B------:R-:W-:Y:S02]  /*6e90*/  @!P2 SHF.R.U32.HI R24, RZ, 0x10, R36 ;  /* 0x00000010ff18a819 */ /* 0x000fe40000011624 */
[----:B------:R-:W-:Y:S02]  /*6ea0*/  PRMT R30, RZ, 0x7610, R30 ;  /* 0x00007610ff1e7816 */ /* 0x000fe4000000001e */
[----:B------:R-:W-:Y:S02]  /*6eb0*/  @!P2 PRMT R31, R24, 0x7610, R31 ;  /* 0x00007610181fa816 */ /* 0x000fe4000000001f */
[----:B------:R-:W-:-:S04]  /*6ec0*/  @!P2 SHF.R.U32.HI R24, RZ, 0x10, R32 ;  /* 0x00000010ff18a819 */ /* 0x000fc80000011620 */
[----:B------:R-:W-:Y:S01]  /*6ed0*/  @!P2 PRMT R30, R24, 0x7610, R30 ;  /* 0x00007610181ea816 */ /* 0x000fe2000000001e */
[----:B------:R0:W-:Y:S04]  /*6ee0*/  STL.S16 [R1+0x24a], R74 ;  /* 0x00024a4a01007387 */ /* 0x0001e80000100600 */
[----:B------:R1:W-:Y:S04]  /*6ef0*/  STL.S16 [R1+0x24c], R75 ;  /* 0x00024c4b01007387 */ /* 0x0003e80000100600 */
[----:B0-----:R-:W3:Y:S04]  /*6f00*/  LDL.LU R74, [R1+0x3a4] ;  /* 0x0003a400014a7983 */ /* 0x001ee80000300800 */
[----:B-1----:R-:W3:Y:S04]  /*6f10*/  LDL.LU R75, [R1+0x3a0] ;  /* 0x0003a000014b7983 */ /* 0x002ee80000300800 */
[----:B------:R0:W-:Y:S04]  /*6f20*/  STL.S16 [R1+0x262], R121 ;  /* 0x0002627901007387 */ /* 0x0001e80000100600 */
[----:B0-----:R-:W4:Y:S04]  /*6f30*/  LDL.LU R121, [R1+0x3c8] ;  /* 0x0003c80001797983 */ /* 0x001f280000300800 */
[----:B------:R0:W-:Y:S04]  /*6f40*/  STL.S16 [R1+0x22e], R30 ;  /* 0x00022e1e01007387 */ /* 0x0001e80000100600 */
[----:B------:R1:W-:Y:S01]  /*6f50*/  STL.S16 [R1+0x22a], R31 ;  /* 0x00022a1f01007387 */ /* 0x0003e20000100600 */
[----:B0-----:R-:W-:-:S03]  /*6f60*/  IADD3 R30, R13, 0x1b0, RZ ;  /* 0x000001b00d1e7810 */ /* 0x001fc60007ffe0ff */
[----:B--2---:R0:W2:Y:S01]  /*6f70*/  @!P5 LDG.E R102, desc[UR10][R124.64] ;  /* 0x0000000a7c66d981 */ /* 0x0040a2000c1e1900 */
[----:B------:R-:W-:Y:S02]  /*6f80*/  LOP3.LUT P5, RZ, R87, 0x4000, RZ, 0xc0, !PT ;  /* 0x0000400057ff7812 */ /* 0x000fe400078ac0ff */
[----:B0-----:R-:W-:-:S11]  /*6f90*/  PRMT R125, RZ, 0x5410, RZ ;  /* 0x00005410ff7d7816 */ /* 0x001fd600000000ff */
[----:B------:R-:W-:Y:S02]  /*6fa0*/  @!P5 SHF.R.U32.HI R24, RZ, 0x10, R37 ;  /* 0x00000010ff18d819 */ /* 0x000fe40000011625 */
[----:B------:R-:W-:Y:S02]  /*6fb0*/  @!P5 PRMT R125, R37, 0x7610, R125 ;  /* 0x00007610257dd816 */ /* 0x000fe4000000007d */
[----:B------:R-:W-:Y:S02]  /*6fc0*/  @!P5 PRMT R122, R35, 0x7610, R122 ;  /* 0x00007610237ad816 */ /* 0x000fe4000000007a */
[----:B------:R-:W-:Y:S02]  /*6fd0*/  @!P5 PRMT R125, R125, 0x5410, R24 ;  /* 0x000054107d7dd816 */ /* 0x000fe40000000018 */
[----:B------:R-:W-:Y:S01]  /*6fe0*/  @!P5 SHF.R.U32.HI R24, RZ, 0x10, R35 ;  /* 0x00000010ff18d819 */ /* 0x000fe20000011623 */
[----:B------:R-:W-:-:S10]  /*6ff0*/  HFMA2.MMA R35, -RZ, RZ, 0, 0 ;  /* 0x00000000ff237435 */ /* 0x000fd400000001ff */
[----:B-----5:R-:W5:Y:S04]  /*7000*/  @!P4 LDG.E R35, desc[UR10][R104.64] ;  /* 0x0000000a6823c981 */ /* 0x020f68000c1e1900 */
[----:B------:R-:W3:Y:S01]  /*7010*/  LDL.LU.64 R104, [R1+0x378] ;  /* 0x0003780001687983 */ /* 0x000ee20000300a00 */
[----:B-1----:R-:W-:Y:S02]  /*7020*/  SHF.R.S32.HI R31, RZ, 0x1f, R30 ;  /* 0x0000001fff1f7819 */ /* 0x002fe4000001141e */
[----:B------:R-:W-:-:S04]  /*7030*/  ISETP.GE.U32.AND P0, PT, R30, UR6, PT ;  /* 0x000000061e007c0c */ /* 0x000fc8000bf06070 */
[----:B------:R-:W-:Y:S02]  /*7040*/  ISETP.GE.OR.EX P6, PT, R31, UR7, P1, P0 ;  /* 0x000000071f007c0c */ /* 0x000fe40008fc6700 */
[----:B------:R-:W-:-:S04]  /*7050*/  PRMT R25, RZ, 0x7610, R25 ;  /* 0x00007610ff197816 */ /* 0x000fc80000000019 */
[----:B------:R-:W-:-:S05]  /*7060*/  @!P5 PRMT R25, R24, 0x7610, R25 ;  /* 0x000076101819d816 */ /* 0x000fca0000000019 */
[----:B------:R0:W-:Y:S02]  /*7070*/  STL.S16 [R1+0x218], R25 ;  /* 0x0002181901007387 */ /* 0x0001e40000100600 */
[----:B0-----:R-:W0:Y:S02]  /*7080*/  @!P6 LDC.64 R24, c[0x0][0x288] ;  /* 0x0000a200ff18eb82 */ /* 0x001e240000000a00 */
[----:B------:R1:W-:Y:S04]  /*7090*/  STL [R1+0x44], R27 ;  /* 0x0000441b01007387 */ /* 0x0003e80000100800 */
[----:B------:R4:W-:Y:S01]  /*70a0*/  STL [R1+0x144], R26 ;  /* 0x0001441a01007387 */ /* 0x0009e20000100800 */
[----:B-1----:R-:W-:Y:S02]  /*70b0*/  PRMT R27, RZ, 0x7610, R27 ;  /* 0x00007610ff1b7816 */ /* 0x002fe4000000001b */
[----:B----4-:R-:W-:-:S02]  /*70c0*/  PRMT R26, RZ, 0x7610, R26 ;  /* 0x00007610ff1a7816 */ /* 0x010fc4000000001a */
[----:B------:R-:W-:Y:S02]  /*70d0*/  @!P2 PRMT R27, R36, 0x7610, R27 ;  /* 0x00007610241ba816 */ /* 0x000fe4000000001b */
[----:B------:R-:W-:-:S03]  /*70e0*/  @!P2 PRMT R26, R32, 0x7610, R26 ;  /* 0x00007610201aa816 */ /* 0x000fc6000000001a */
[----:B------:R1:W-:Y:S01]  /*70f0*/  STL.S16 [R1+0x228], R27 ;  /* 0x0002281b01007387 */ /* 0x0003e20000100600 */
[----:B0-----:R-:W-:-:S03]  /*7100*/  @!P6 IMAD R31, R31, R24, RZ ;  /* 0x000000181f1fe224 */ /* 0x001fc600078e02ff */
[----:B------:R0:W-:Y:S01]  /*7110*/  STL.S16 [R1+0x22c], R26 ;  /* 0x00022c1a01007387 */ /* 0x0001e20000100600 */
[----:B-1----:R-:W-:Y:S02]  /*7120*/  @!P6 MOV R27, R65 ;  /* 0x00000041001be202 */ /* 0x002fe40000000f00 */
[----:B0-----:R-:W-:Y:S01]  /*7130*/  @!P6 MOV R26, R66 ;  /* 0x00000042001ae202 */ /* 0x001fe20000000f00 */
[----:B------:R-:W-:-:S04]  /*7140*/  @!P6 IMAD R25, R30, R25, R31 ;  /* 0x000000191e19e224 */ /* 0x000fc800078e021f */
[----:B------:R-:W-:-:S05]  /*7150*/  @!P6 IMAD.WIDE.U32 R26, R30, R24, R26 ;  /* 0x000000181e1ae225 */ /* 0x000fca00078e001a */
[----:B------:R-:W-:-:S04]  /*7160*/  @!P6 IADD3 R25, R27, R25, RZ ;  /* 0x000000191b19e210 */ /* 0x000fc80007ffe0ff */
[C---:B------:R-:W-:Y:S02]  /*7170*/  @!P6 SHF.L.U64.HI R30, R26.reuse, 0x1, R25 ;  /* 0x000000011a1ee819 */ /* 0x040fe40000010219 */
[----:B------:R-:W0:Y:S01]  /*7180*/  @!P6 LDC.64 R24, c[0x0][0x230] ;  /* 0x00008c00ff18eb82 */ /* 0x000e220000000a00 */
[----:B------:R-:W-:-:S07]  /*7190*/  @!P6 SHF.L.U32 R31, R26, 0x1, RZ ;  /* 0x000000011a1fe819 */ /* 0x000fce00000006ff */
[----:B------:R-:W1:Y:S01]  /*71a0*/  @!P6 LDC.64 R26, c[0x0][0x228] ;  /* 0x00008a00ff1aeb82 */ /* 0x000e620000000a00 */
[C---:B------:R-:W-:Y:S02]  /*71b0*/  LOP3.LUT P3, RZ, R87.reuse, 0x2000, RZ, 0xc0, !PT ;  /* 0x0000200057ff7812 */ /* 0x040fe4000786c0ff */
[----:B------:R-:W-:Y:S02]  /*71c0*/  LOP3.LUT P2, RZ, R87, 0x1000, RZ, 0xc0, !PT ;  /* 0x0000100057ff7812 */ /* 0x000fe4000784c0ff */
[----:B------:R-:W-:Y:S02]  /*71d0*/  PRMT R123, RZ, 0x7610, R123 ;  /* 0x00007610ff7b7816 */ /* 0x000fe4000000007b */
[----:B0-----:R-:W-:-:S04]  /*71e0*/  @!P6 IADD3 R24, P0, R31, R24, RZ ;  /* 0x000000181f18e210 */ /* 0x001fc80007f1e0ff */
[----:B------:R-:W-:Y:S02]  /*71f0*/  @!P6 IADD3.X R25, R30, R25, RZ, P0, !PT ;  /* 0x000000191e19e210 */ /* 0x000fe400007fe4ff */
[----:B-1----:R-:W-:-:S04]  /*7200*/  @!P6 IADD3 R26, P0, R31, R26, RZ ;  /* 0x0000001a1f1ae210 */ /* 0x002fc80007f1e0ff */
[----:B------:R-:W-:Y:S02]  /*7210*/  @!P6 IADD3.X R27, R30, R27, RZ, P0, !PT ;  /* 0x0000001b1e1be210 */ /* 0x000fe400007fe4ff */
[----:B------:R-:W-:Y:S02]  /*7220*/  @!P3 SHF.R.U32.HI R30, RZ, 0x10, R38 ;  /* 0x00000010ff1eb819 */ /* 0x000fe40000011626 */
[----:B------:R-:W-:Y:S02]  /*7230*/  PRMT R124, R124, 0x5410, RZ ;  /* 0x000054107c7c7816 */ /* 0x000fe400000000ff */
[----:B------:R-:W-:Y:S02]  /*7240*/  @!P3 PRMT R123, R30, 0x7610, R123 ;  /* 0x000076101e7bb816 */ /* 0x000fe4000000007b */
[----:B------:R-:W-:Y:S02]  /*7250*/  @!P3 SHF.R.U32.HI R30, RZ, 0x10, R39 ;  /* 0x00000010ff1eb819 */ /* 0x000fe40000011627 */
[----:B------:R-:W-:Y:S01]  /*7260*/  LOP3.LUT R87, R87, 0xfffffff7, RZ, 0xc0, !PT ;  /* 0xfffffff757577812 */ /* 0x000fe200078ec0ff */
[----:B------:R0:W-:Y:S01]  /*7270*/  STL [R1+0x50], R36 ;  /* 0x0000502401007387 */ /* 0x0001e20000100800 */
[----:B------:R-:W-:-:S02]  /*7280*/  @!P3 PRMT R124, R124, 0x5410, R30 ;  /* 0x000054107c7cb816 */ /* 0x000fc4000000001e */
[----:B------:R-:W-:Y:S02]  /*7290*/  PRMT R122, R122, 0x5410, RZ ;  /* 0x000054107a7a7816 */ /* 0x000fe400000000ff */
[----:B------:R-:W-:Y:S02]  /*72a0*/  PRMT R123, R123, 0x5410, RZ ;  /* 0x000054107b7b7816 */ /* 0x000fe400000000ff */
[----:B------:R-:W-:Y:S02]  /*72b0*/  @P6 LOP3.LUT R87, R87, 0x8, RZ, 0xfc, !PT ;  /* 0x0000000857576812 */ /* 0x000fe400078efcff */
[----:B------:R-:W-:Y:S02]  /*72c0*/  @!P2 SHF.R.U32.HI R30, RZ, 0x10, R40 ;  /* 0x00000010ff1ea819 */ /* 0x000fe40000011628 */
[----:B0-----:R-:W-:Y:S01]  /*72d0*/  PRMT R36, RZ, 0x7610, R36 ;  /* 0x00007610ff247816 */ /* 0x001fe20000000024 */
[----:B------:R0:W-:Y:S01]  /*72e0*/  STL [R1+0x54], R37 ;  /* 0x0000542501007387 */ /* 0x0001e20000100800 */
[----:B------:R-:W-:-:S02]  /*72f0*/  @!P3 PRMT R122, R122, 0x5410, R38 ;  /* 0x000054107a7ab816 */ /* 0x000fc40000000026 */
[----:B------:R-:W-:Y:S02]  /*7300*/  @!P3 PRMT R123, R123, 0x5410, R39 ;  /* 0x000054107b7bb816 */ /* 0x000fe40000000027 */
[----:B------:R-:W-:Y:S02]  /*7310*/  LOP3.LUT P3, RZ, R87, 0x40000, RZ, 0xc0, !PT ;  /* 0x0004000057ff7812 */ /* 0x000fe4000786c0ff */
[----:B------:R-:W-:Y:S02]  /*7320*/  @!P2 PRMT R36, R41, 0x7610, R36 ;  /* 0x000076102924a816 */ /* 0x000fe40000000024 */
[----:B0-----:R-:W-:-:S03]  /*7330*/  PRMT R37, RZ, 0x7610, R37 ;  /* 0x00007610ff257816 */ /* 0x001fc60000000025 */
[----:B------:R0:W-:Y:S01]  /*7340*/  STL.S16 [R1+0x214], R36 ;  /* 0x0002142401007387 */ /* 0x0001e20000100600 */
[----:B------:R-:W-:-:S03]  /*7350*/  PRMT R124, RZ, 0x7610, R124 ;  /* 0x00007610ff7c7816 */ /* 0x000fc6000000007c */
[----:B------:R1:W-:Y:S01]  /*7360*/  STL [R1+0x150], R32 ;  /* 0x0001502001007387 */ /* 0x0003e20000100800 */
[----:B0-----:R-:W-:-:S04]  /*7370*/  IADD3 R36, R13, 0x1b8, RZ ;  /* 0x000001b80d247810 */ /* 0x001fc80007ffe0ff */
[----:B------:R-:W-:Y:S02]  /*7380*/  ISETP.GE.U32.AND P0, PT, R36, UR6, PT ;  /* 0x0000000624007c0c */ /* 0x000fe4000bf06070 */
[----:B-1----:R-:W-:Y:S02]  /*7390*/  PRMT R32, RZ, 0x7610, R32 ;  /* 0x00007610ff207816 */ /* 0x002fe40000000020 */
[----:B------:R-:W-:Y:S02]  /*73a0*/  @!P2 PRMT R124, R40, 0x7610, R124 ;  /* 0x00007610287ca816 */ /* 0x000fe4000000007c */
[----:B------:R-:W-:Y:S01]  /*73b0*/  PRMT R31, RZ, 0x7610, R31 ;  /* 0x00007610ff1f7816 */ /* 0x000fe2000000001f */
[----:B------:R0:W-:Y:S02]  /*73c0*/  STL [R1+0x14c], R33 ;  /* 0x00014c2101007387 */ /* 0x0001e40000100800 */
[----:B0-----:R-:W-:-:S04]  /*73d0*/  PRMT R33, RZ, 0x7610, R33 ;  /* 0x00007610ff217816 */ /* 0x001fc80000000021 */
[----:B------:R-:W-:-:S05]  /*73e0*/  @!P3 PRMT R33, R84, 0x7610, R33 ;  /* 0x000076105421b816 */ /* 0x000fca0000000021 */
[----:B------:R-:W-:Y:S01]  /*73f0*/  STL.S16 [R1+0x210], R33 ;  /* 0x0002102101007387 */ /* 0x000fe20000100600 */
[C---:B------:R-:W-:Y:S02]  /*7400*/  LOP3.LUT P6, RZ, R86.reuse, 0x20, RZ, 0xc0, !PT ;  /* 0x0000002056ff7812 */ /* 0x040fe400078cc0ff */
[C---:B------:R-:W-:Y:S02]  /*7410*/  LOP3.LUT P5, RZ, R86.reuse, 0x10, RZ, 0xc0, !PT ;  /* 0x0000001056ff7812 */ /* 0x040fe400078ac0ff */
[----:B------:R-:W-:-:S09]  /*7420*/  LOP3.LUT R86, R86, 0xfdffffff, RZ, 0xc0, !PT ;  /* 0xfdffffff56567812 */ /* 0x000fd200078ec0ff */
[----:B------:R-:W-:Y:S01]  /*7430*/  @P6 LOP3.LUT R86, R86, 0x2000000, RZ, 0xfc, !PT ;  /* 0x0200000056566812 */ /* 0x000fe200078efcff */
[----:B---3--:R0:W3:Y:S02]  /*7440*/  @!P4 LDG.E R103, desc[UR10][R104.64] ;  /* 0x0000000a6867c981 */ /* 0x0080e4000c1e1900 */
[----:B0-----:R-:W-:-:S04]  /*7450*/  PRMT R104, RZ, 0x7610, R104 ;  /* 0x00007610ff687816 */ /* 0x001fc80000000068 */
[----:B------:R-:W-:Y:S02]  /*7460*/  @!P2 PRMT R104, R30, 0x7610, R104 ;  /* 0x000076101e68a816 */ /* 0x000fe40000000068 */
[----:B------:R-:W-:-:S04]  /*7470*/  @!P2 SHF.R.U32.HI R30, RZ, 0x10, R41 ;  /* 0x00000010ff1ea819 */ /* 0x000fc80000011629 */
[----:B------:R-:W-:Y:S02]  /*7480*/  @!P2 PRMT R37, R30, 0x7610, R37 ;  /* 0x000076101e25a816 */ /* 0x000fe40000000025 */
[----:B------:R-:W-:-:S03]  /*7490*/  @!P3 SHF.R.U32.HI R30, RZ, 0x10, R84 ;  /* 0x00000010ff1eb819 */ /* 0x000fc60000011654 */
[----:B------:R0:W-:Y:S01]  /*74a0*/  STL.S16 [R1+0x216], R37 ;  /* 0x0002162501007387 */ /* 0x0001e20000100600 */
[----:B------:R-:W-:Y:S02]  /*74b0*/  @!P3 PRMT R32, R30, 0x7610, R32 ;  /* 0x000076101e20b816 */ /* 0x000fe40000000020 */
[----:B------:R-:W-:Y:S02]  /*74c0*/  @!P3 SHF.R.U32.HI R30, RZ, 0x10, R85 ;  /* 0x00000010ff1eb819 */ /* 0x000fe40000011655 */
[----:B0-----:R-:W-:-:S04]  /*74d0*/  SHF.R.S32.HI R37, RZ, 0x1f, R36 ;  /* 0x0000001fff257819 */ /* 0x001fc80000011424 */
[----:B------:R-:W-:Y:S02]  /*74e0*/  ISETP.GE.OR.EX P2, PT, R37, UR7, P1, P0 ;  /* 0x0000000725007c0c */ /* 0x000fe40008f46700 */
[----:B------:R-:W-:-:S05]  /*74f0*/  @!P3 PRMT R31, R30, 0x7610, R31 ;  /* 0x000076101e1fb816 */ /* 0x000fca000000001f */
[----:B------:R0:W-:Y:S06]  /*7500*/  STL.S16 [R1+0x21c], R31 ;  /* 0x00021c1f01007387 */ /* 0x0001ec0000100600 */
[----:B0-----:R-:W0:Y:S01]  /*7510*/  @!P2 LDC.64 R30, c[0x0][0x288] ;  /* 0x0000a200ff1eab82 */ /* 0x001e220000000a00 */
[----:B------:R1:W-:Y:S01]  /*7520*/  STL.S16 [R1+0x21a], R32 ;  /* 0x00021a2001007387 */ /* 0x0003e20000100600 */
[----:B------:R-:W-:Y:S02]  /*7530*/  @!P2 MOV R33, R65 ;  /* 0x000000410021a202 */ /* 0x000fe40000000f00 */
[----:B-1----:R-:W-:Y:S01]  /*7540*/  @!P2 MOV R32, R66 ;  /* 0x000000420020a202 */ /* 0x002fe20000000f00 */
[----:B0-----:R-:W-:-:S04]  /*7550*/  @!P2 IMAD R37, R37, R30, RZ ;  /* 0x0000001e2525a224 */ /* 0x001fc800078e02ff */
[----:B------:R-:W-:-:S04]  /*7560*/  @!P2 IMAD.WIDE.U32 R32, R36, R30, R32 ;  /* 0x0000001e2420a225 */ /* 0x000fc800078e0020 */
[----:B------:R-:W-:-:S05]  /*7570*/  @!P2 IMAD R31, R36, R31, R37 ;  /* 0x0000001f241fa224 */ /* 0x000fca00078e0225 */
[----:B------:R-:W-:-:S04]  /*7580*/  @!P2 IADD3 R31, R33, R31, RZ ;  /* 0x0000001f211fa210 */ /* 0x000fc80007ffe0ff */
[C---:B------:R-:W-:Y:S02]  /*7590*/  @!P2 SHF.L.U64.HI R36, R32.reuse, 0x1, R31 ;  /* 0x000000012024a819 */ /* 0x040fe4000001021f */
[----:B------:R-:W0:Y:S01]  /*75a0*/  @!P2 LDC.64 R30, c[0x0][0x230] ;  /* 0x00008c00ff1eab82 */ /* 0x000e220000000a00 */
[----:B------:R-:W-:Y:S01]  /*75b0*/  @!P2 SHF.L.U32 R37, R32, 0x1, RZ ;  /* 0x000000012025a819 */ /* 0x000fe200000006ff */
[----:B------:R1:W-:Y:S06]  /*75c0*/  STL.S16 [R1+0x212], R104 ;  /* 0x0002126801007387 */ /* 0x0003ec0000100600 */
[----:B------:R-:W4:Y:S01]  /*75d0*/  @!P2 LDC.64 R32, c[0x0][0x228] ;  /* 0x00008a00ff20ab82 */ /* 0x000f220000000a00 */
[----:B-1----:R-:W-:-:S06]  /*75e0*/  MOV R104, RZ ;  /* 0x000000ff00687202 */ /* 0x002fcc0000000f00 */
[----:B------:R1:W3:Y:S02]  /*75f0*/  @!P6 LDG.E R104, desc[UR10][R74.64] ;  /* 0x0000000a4a68e981 */ /* 0x0002e4000c1e1900 */
[----:B-1----:R-:W-:Y:S02]  /*7600*/  CS2R R74, SRZ ;  /* 0x00000000004a7805 */ /* 0x002fe4000001ff00 */
[----:B0-----:R-:W-:-:S04]  /*7610*/  @!P2 IADD3 R30, P0, R37, R30, RZ ;  /* 0x0000001e251ea210 */ /* 0x001fc80007f1e0ff */
[----:B------:R0:W3:Y:S01]  /*7620*/  @!P6 LDG.E R74, desc[UR10][R116.64] ;  /* 0x0000000a744ae981 */ /* 0x0000e2000c1e1900 */
[----:B------:R-:W-:Y:S02]  /*7630*/  LOP3.LUT P6, RZ, R87, 0x20000, RZ, 0xc0, !PT ;  /* 0x0002000057ff7812 */ /* 0x000fe400078cc0ff */
[----:B------:R-:W-:Y:S01]  /*7640*/  @!P2 IADD3.X R31, R36, R31, RZ, P0, !PT ;  /* 0x0000001f241fa210 */ /* 0x000fe200007fe4ff */
[----:B------:R1:W3:Y:S01]  /*7650*/  @!P5 LDG.E R75, desc[UR10][R120.64] ;  /* 0x0000000a784bd981 */ /* 0x0002e2000c1e1900 */
[----:B0-----:R-:W-:-:S04]  /*7660*/  PRMT R116, RZ, 0x7610, R116 ;  /* 0x00007610ff747816 */ /* 0x001fc80000000074 */
[----:B------:R-:W-:Y:S02]  /*7670*/  @!P3 PRMT R116, R85, 0x7610, R116 ;  /* 0x000076105574b816 */ /* 0x000fe40000000074 */
[----:B----4-:R-:W-:Y:S02]  /*7680*/  @!P2 IADD3 R32, P0, R37, R32, RZ ;  /* 0x000000202520a210 */ /* 0x010fe40007f1e0ff */
[----:B------:R-:W-:Y:S01]  /*7690*/  PRMT R116, R116, 0x5410, RZ ;  /* 0x0000541074747816 */ /* 0x000fe200000000ff */
[----:B------:R0:W-:Y:S01]  /*76a0*/  STL [R1+0x64], R68 ;  /* 0x0000644401007387 */ /* 0x0001e20000100800 */
[----:B------:R-:W-:Y:S02]  /*76b0*/  LOP3.LUT P4, RZ, R87, 0x10000, RZ, 0xc0, !PT ;  /* 0x0001000057ff7812 */ /* 0x000fe4000788c0ff */
[----:B------:R-:W-:Y:S02]  /*76c0*/  @!P2 IADD3.X R33, R36, R33, RZ, P0, !PT ;  /* 0x000000212421a210 */ /* 0x000fe400007fe4ff */
[----:B-1----:R-:W-:-:S02]  /*76d0*/  PRMT R120, RZ, 0x7610, R120 ;  /* 0x00007610ff787816 */ /* 0x002fc40000000078 */
[--C-:B------:R-:W-:Y:S02]  /*76e0*/  @!P6 SHF.R.U32.HI R36, RZ, 0x10, R68.reuse ;  /* 0x00000010ff24e819 */ /* 0x100fe40000011644 */
[----:B------:R-:W-:Y:S01]  /*76f0*/  @!P6 PRMT R116, R116, 0x5410, R68 ;  /* 0x000054107474e816 */ /* 0x000fe20000000044 */
[----:B0-----:R-:W-:Y:S01]  /*7700*/  HFMA2.MMA R68, -RZ, RZ, 0, 0 ;  /* 0x00000000ff447435 */ /* 0x001fe200000001ff */
[----:B------:R-:W-:Y:S02]  /*7710*/  LOP3.LUT R87, R87, 0xfffffffb, RZ, 0xc0, !PT ;  /* 0xfffffffb57577812 */ /* 0x000fe400078ec0ff */
[----:B------:R-:W-:Y:S02]  /*7720*/  @!P6 PRMT R120, R36, 0x7610, R120 ;  /* 0x000076102478e816 */ /* 0x000fe40000000078 */
[----:B------:R-:W-:Y:S02]  /*7730*/  @P2 LOP3.LUT R87, R87, 0x4, RZ, 0xfc, !PT ;  /* 0x0000000457572812 */ /* 0x000fe400078efcff */
[----:B------:R-:W-:Y:S01]  /*7740*/  LOP3.LUT P2, RZ, R86, 0x200, RZ, 0xc0, !PT ;  /* 0x0000020056ff7812 */ /* 0x000fe2000784c0ff */
[----:B------:R0:W-:Y:S01]  /*7750*/  STL [R1+0x60], R84 ;  /* 0x0000605401007387 */ /* 0x0001e20000100800 */
[----:B------:R-:W-:-:S02]  /*7760*/  PRMT R121, R121, 0x5410, RZ ;  /* 0x0000541079797816 */ /* 0x000fc400000000ff */
[--C-:B------:R-:W-:Y:S01]  /*7770*/  @!P6 SHF.R.U32.HI R36, RZ, 0x10, R69.reuse ;  /* 0x00000010ff24e819 */ /* 0x100fe20000011645 */
[----:B------:R1:W-:Y:S01]  /*7780*/  STL [R1+0x5c], R40 ;  /* 0x00005c2801007387 */ /* 0x0003e20000100800 */
[----:B------:R-:W-:Y:S02]  /*7790*/  PRMT R120, R120, 0x5410, RZ ;  /* 0x0000541078787816 */ /* 0x000fe400000000ff */
[----:B------:R-:W-:Y:S01]  /*77a0*/  LOP3.LUT P3, RZ, R87, 0x200000, RZ, 0xc0, !PT ;  /* 0x0020000057ff7812 */ /* 0x000fe2000786c0ff */
[----:B------:R4:W3:Y:S01]  /*77b0*/  @!P5 LDG.E R68, desc[UR10][R118.64] ;  /* 0x0000000a7644d981 */ /* 0x0008e2000c1e1900 */
[----:B0-----:R-:W-:Y:S01]  /*77c0*/  HFMA2.MMA R84, -RZ, RZ, 0, 0 ;  /* 0x00000000ff547435 */ /* 0x001fe200000001ff */
[----:B------:R-:W-:Y:S02]  /*77d0*/  @!P6 PRMT R121, R121, 0x5410, R36 ;  /* 0x000054107979e816 */ /* 0x000fe40000000024 */
[----:B------:R0:W-:Y:S01]  /*77e0*/  STL [R1+0x164], R69 ;  /* 0x0001644501007387 */ /* 0x0001e20000100800 */
[----:B------:R-:W-:-:S02]  /*77f0*/  @!P6 PRMT R120, R120, 0x5410, R69 ;  /* 0x000054107878e816 */ /* 0x000fc40000000045 */
[----:B------:R-:W-:Y:S02]  /*7800*/  @!P4 SHF.R.U32.HI R36, RZ, 0x10, R72 ;  /* 0x00000010ff24c819 */ /* 0x000fe40000011648 */
[----:B-1----:R-:W-:Y:S02]  /*7810*/  IADD3 R40, R13, 0x1c0, RZ ;  /* 0x000001c00d287810 */ /* 0x002fe40007ffe0ff */
[----:B----4-:R-:W-:Y:S01]  /*7820*/  PRMT R119, RZ, 0x7610, R119 ;  /* 0x00007610ff777816 */ /* 0x010fe20000000077 */
[----:B------:R1:W-:Y:S01]  /*7830*/  STL [R1+0x15c], R41 ;  /* 0x00015c2901007387 */ /* 0x0003e20000100800 */
[----:B0-----:R-:W-:-:S03]  /*7840*/  MOV R69, RZ ;  /* 0x000000ff00457202 */ /* 0x001fc60000000f00 */
[----:B------:R0:W-:Y:S01]  /*7850*/  STL [R1+0x58], R38 ;  /* 0x0000582601007387 */ /* 0x0001e20000100800 */
[----:B------:R-:W-:Y:S02]  /*7860*/  @!P4 PRMT R119, R36, 0x7610, R119 ;  /* 0x000076102477c816 */ /* 0x000fe40000000077 */
[----:B------:R-:W-:Y:S01]  /*7870*/  ISETP.GE.U32.AND P0, PT, R40, UR6, PT ;  /* 0x0000000628007c0c */ /* 0x000fe2000bf06070 */
[----:B------:R-:W4:Y:S01]  /*7880*/  @!P2 LDG.E R69, desc[UR10][R110.64] ;  /* 0x0000000a6e45a981 */ /* 0x000f22000c1e1900 */
[----:B------:R-:W-:Y:S02]  /*7890*/  @!P4 SHF.R.U32.HI R36, RZ, 0x10, R73 ;  /* 0x00000010ff24c819 */ /* 0x000fe40000011649 */
[----:B-1----:R-:W-:Y:S01]  /*78a0*/  SHF.R.S32.HI R41, RZ, 0x1f, R40 ;  /* 0x0000001fff297819 */ /* 0x002fe20000011428 */
[----:B------:R1:W4:Y:S01]  /*78b0*/  @!P2 LDG.E R84, desc[UR10][R114.64] ;  /* 0x0000000a7254a981 */ /* 0x000322000c1e1900 */
[----:B0-----:R-:W-:Y:S02]  /*78c0*/  PRMT R38, RZ, 0x7610, R38 ;  /* 0x00007610ff267816 */ /* 0x001fe40000000026 */
[----:B------:R-:W-:-:S02]  /*78d0*/  ISETP.GE.OR.EX P2, PT, R41, UR7, P1, P0 ;  /* 0x0000000729007c0c */ /* 0x000fc40008f46700 */
[----:B------:R-:W-:Y:S02]  /*78e0*/  @!P4 PRMT R38, R36, 0x7610, R38 ;  /* 0x000076102426c816 */ /* 0x000fe40000000026 */
[----:B------:R-:W-:Y:S02]  /*78f0*/  @!P3 SHF.R.U32.HI R36, RZ, 0x10, R76 ;  /* 0x00000010ff24b819 */ /* 0x000fe4000001164c */
[----:B-1----:R-:W-:Y:S02]  /*7900*/  PRMT R114, R114, 0x5410, RZ ;  /* 0x0000541072727816 */ /* 0x002fe400000000ff */
[----:B------:R-:W-:Y:S02]  /*7910*/  PRMT R115, RZ, 0x7610, R115 ;  /* 0x00007610ff737816 */ /* 0x000fe40000000073 */
[----:B------:R-:W-:Y:S02]  /*7920*/  @!P3 PRMT R114, R114, 0x5410, R36 ;  /* 0x000054107272b816 */ /* 0x000fe40000000024 */
[----:B------:R-:W-:-:S04]  /*7930*/  @!P3 SHF.R.U32.HI R36, RZ, 0x10, R77 ;  /* 0x00000010ff24b819 */ /* 0x000fc8000001164d */
[----:B------:R-:W-:Y:S02]  /*7940*/  @!P3 PRMT R115, R36, 0x7610, R115 ;  /* 0x000076102473b816 */ /* 0x000fe40000000073 */
[----:B------:R-:W0:Y:S01]  /*7950*/  @!P2 LDC.64 R36, c[0x0][0x288] ;  /* 0x0000a200ff24ab82 */ /* 0x000e220000000a00 */
[----:B------:R1:W-:Y:S04]  /*7960*/  STL [R1+0x158], R39 ;  /* 0x0001582701007387 */ /* 0x0003e80000100800 */
[----:B------:R2:W-:Y:S01]  /*7970*/  STL.S16 [R1+0x21e], R38 ;  /* 0x00021e2601007387 */ /* 0x0005e20000100600 */
[----:B-1----:R-:W-:Y:S02]  /*7980*/  @!P2 MOV R39, R65 ;  /* 0x000000410027a202 */ /* 0x002fe40000000f00 */
[----:B--2---:R-:W-:Y:S01]  /*7990*/  @!P2 MOV R38, R66 ;  /* 0x000000420026a202 */ /* 0x004fe20000000f00 */
        /* <DEDUP_REMOVED lines=9> */
[----:B------:R-:W-:Y:S02]  /*7a30*/  PRMT R118, R118, 0x5410, RZ ;  /* 0x0000541076767816 */ /* 0x000fe400000000ff */
[----:B------:R-:W-:Y:S01]  /*7a40*/  PRMT R119, R119, 0x5410, RZ ;  /* 0x0000541077777816 */ /* 0x000fe200000000ff */
[----:B------:R2:W-:Y:S01]  /*7a50*/  STL [R1+0x160], R85 ;  /* 0x0001605501007387 */ /* 0x0005e20000100800 */
[----:B------:R-:W-:Y:S02]  /*7a60*/  @!P4 PRMT R118, R118, 0x5410, R72 ;  /* 0x000054107676c816 */ /* 0x000fe40000000048 */
[----:B------:R-:W-:Y:S02]  /*7a70*/  @!P4 PRMT R119, R119, 0x5410, R73 ;  /* 0x000054107777c816 */ /* 0x000fe40000000049 */
[----:B0-----:R-:W-:-:S02]  /*7a80*/  @!P2 IADD3 R36, P0, R41, R36, RZ ;  /* 0x000000242924a210 */ /* 0x001fc40007f1e0ff */
[----:B--2---:R-:W-:Y:S02]  /*7a90*/  PRMT R85, RZ, 0x7610, R85 ;  /* 0x00007610ff557816 */ /* 0x004fe40000000055 */
[----:B------:R-:W-:Y:S02]  /*7aa0*/  @!P2 IADD3.X R37, R40, R37, RZ, P0, !PT ;  /* 0x000000252825a210 */ /* 0x000fe400007fe4ff */
[----:B------:R-:W-:Y:S02]  /*7ab0*/  LOP3.LUT P5, RZ, R86, 0x100, RZ, 0xc0, !PT ;  /* 0x0000010056ff7812 */ /* 0x000fe400078ac0ff */
[----:B-1----:R-:W-:Y:S02]  /*7ac0*/  @!P2 IADD3 R38, P0, R41, R38, RZ ;  /* 0x000000262926a210 */ /* 0x002fe40007f1e0ff */
[----:B------:R-:W-:Y:S02]  /*7ad0*/  LOP3.LUT P4, RZ, R87, 0x80000, RZ, 0xc0, !PT ;  /* 0x0008000057ff7812 */ /* 0x000fe4000788c0ff */
[----:B------:R-:W-:Y:S01]  /*7ae0*/  PRMT R111, R111, 0x5410, RZ ;  /* 0x000054106f6f7816 */ /* 0x000fe200000000ff */
[----:B------:R0:W-:Y:S01]  /*7af0*/  STL [R1+0x16c], R77 ;  /* 0x00016c4d01007387 */ /* 0x0001e20000100800 */
[----:B------:R-:W-:-:S02]  /*7b00*/  @!P2 IADD3.X R39, R40, R39, RZ, P0, !PT ;  /* 0x000000272827a210 */ /* 0x000fc400007fe4ff */
[----:B------:R-:W-:Y:S02]  /*7b10*/  @!P3 PRMT R85, R77, 0x7610, R85 ;  /* 0x000076104d55b816 */ /* 0x000fe40000000055 */
[----:B------:R-:W-:Y:S01]  /*7b20*/  @!P6 SHF.R.U32.HI R40, RZ, 0x10, R78 ;  /* 0x00000010ff28e819 */ /* 0x000fe2000001164e */
[----:B------:R-:W-:Y:S01]  /*7b30*/  STL [R1+0x68], R72 ;  /* 0x0000684801007387 */ /* 0x000fe20000100800 */
[----:B------:R-:W-:Y:S02]  /*7b40*/  @!P3 PRMT R111, R111, 0x5410, R76 ;  /* 0x000054106f6fb816 */ /* 0x000fe4000000004c */
[----:B0-----:R-:W-:Y:S01]  /*7b50*/  PRMT R77, RZ, 0x7610, R77 ;  /* 0x00007610ff4d7816 */ /* 0x001fe2000000004d */
[----:B------:R0:W-:Y:S01]  /*7b60*/  STL [R1+0x168], R73 ;  /* 0x0001684901007387 */ /* 0x0001e20000100800 */
[----:B------:R-:W-:Y:S02]  /*7b70*/  PRMT R111, RZ, 0x7610, R111 ;  /* 0x00007610ff6f7816 */ /* 0x000fe4000000006f */
[----:B------:R-:W-:-:S02]  /*7b80*/  @!P6 PRMT R77, R40, 0x7610, R77 ;  /* 0x00007610284de816 */ /* 0x000fc4000000004d */
[----:B------:R-:W-:Y:S02]  /*7b90*/  @!P6 SHF.R.U32.HI R40, RZ, 0x10, R70 ;  /* 0x00000010ff28e819 */ /* 0x000fe40000011646 */
[----:B0-----:R-:W-:Y:S02]  /*7ba0*/  CS2R R72, SRZ ;  /* 0x0000000000487805 */ /* 0x001fe4000001ff00 */
[----:B------:R-:W-:Y:S02]  /*7bb0*/  LOP3.LUT R87, R87, 0xfffffffd, RZ, 0xc0, !PT ;  /* 0xfffffffd57577812 */ /* 0x000fe400078ec0ff */
[----:B------:R-:W-:Y:S02]  /*7bc0*/  @!P6 PRMT R111, R40, 0x7610, R111 ;  /* 0x00007610286fe816 */ /* 0x000fe4000000006f */
[----:B------:R-:W-:Y:S01]  /*7bd0*/  @!P4 SHF.R.U32.HI R40, RZ, 0x10, R71 ;  /* 0x00000010ff28c819 */ /* 0x000fe20000011647 */
[----:B------:R0:W2:Y:S01]  /*7be0*/  @!P5 LDG.E R73, desc[UR10][R108.64] ;  /* 0x0000000a6c49d981 */ /* 0x0000a2000c1e1900 */
[----:B------:R-:W-:-:S02]  /*7bf0*/  @P2 LOP3.LUT R87, R87, 0x2, RZ, 0xfc, !PT ;  /* 0x0000000257572812 */ /* 0x000fc400078efcff */
[----:B------:R-:W-:Y:S01]  /*7c00*/  LOP3.LUT P2, RZ, R86, 0x80, RZ, 0xc0, !PT ;  /* 0x0000008056ff7812 */ /* 0x000fe2000784c0ff */
[----:B------:R-:W-:Y:S01]  /*7c10*/  STL [R1+0x6c], R76 ;  /* 0x00006c4c01007387 */ /* 0x000fe20000100800 */
[----:B------:R-:W-:-:S03]  /*7c20*/  PRMT R85, R85, 0x5410, RZ ;  /* 0x0000541055557816 */ /* 0x000fc600000000ff */
[----:B------:R1:W-:Y:S01]  /*7c30*/  STL [R1+0x170], R70 ;  /* 0x0001704601007387 */ /* 0x0003e20000100800 */
[----:B0-----:R-:W-:Y:S02]  /*7c40*/  PRMT R108, R108, 0x5410, RZ ;  /* 0x000054106c6c7816 */ /* 0x001fe400000000ff */
[----:B------:R-:W-:Y:S01]  /*7c50*/  LOP3.LUT P3, RZ, R87, 0x1000000, RZ, 0xc0, !PT ;  /* 0x0100000057ff7812 */ /* 0x000fe2000786c0ff */
[----:B------:R0:W-:Y:S01]  /*7c60*/  STL [R1+0x74], R71 ;  /* 0x0000744701007387 */ /* 0x0001e20000100800 */
[----:B------:R-:W-:Y:S02]  /*7c70*/  @!P4 PRMT R108, R108, 0x5410, R40 ;  /* 0x000054106c6cc816 */ /* 0x000fe40000000028 */
[----:B------:R-:W-:Y:S01]  /*7c80*/  @!P6 PRMT R85, R85, 0x5410, R70 ;  /* 0x000054105555e816 */ /* 0x000fe20000000046 */
[----:B------:R5:W2:Y:S01]  /*7c90*/  @!P5 LDG.E R72, desc[UR10][R112.64] ;  /* 0x0000000a7048d981 */ /* 0x000aa2000c1e1900 */
[----:B------:R-:W-:Y:S01]  /*7ca0*/  PRMT R108, RZ, 0x7610, R108 ;  /* 0x00007610ff6c7816 */ /* 0x000fe2000000006c */
[----:B-1----:R-:W-:Y:S01]  /*7cb0*/  HFMA2.MMA R70, -RZ, RZ, 0, 0 ;  /* 0x00000000ff467435 */ /* 0x002fe200000001ff */
[----:B------:R-:W-:-:S02]  /*7cc0*/  MOV R76, RZ ;  /* 0x000000ff004c7202 */ /* 0x000fc40000000f00 */
[----:B------:R-:W-:Y:S02]  /*7cd0*/  @!P4 PRMT R108, R71, 0x7610, R108 ;  /* 0x00007610476cc816 */ /* 0x000fe4000000006c */
[----:B0-----:R-:W-:Y:S02]  /*7ce0*/  IADD3 R71, R13, 0x1c8, RZ ;  /* 0x000001c80d477810 */ /* 0x001fe40007ffe0ff */
[----:B------:R-:W-:Y:S01]  /*7cf0*/  @!P4 SHF.R.U32.HI R40, RZ, 0x10, R79 ;  /* 0x00000010ff28c819 */ /* 0x000fe2000001164f */
[----:B------:R0:W2:Y:S01]  /*7d00*/  @!P2 LDG.E R76, desc[UR10][R52.64] ;  /* 0x0000000a344ca981 */ /* 0x0000a2000c1e1900 */
[----:B-----5:R-:W-:Y:S02]  /*7d10*/  PRMT R112, R112, 0x5410, RZ ;  /* 0x0000541070707816 */ /* 0x020fe400000000ff */
[----:B------:R-:W-:Y:S01]  /*7d20*/  ISETP.GE.U32.AND P0, PT, R71, UR6, PT ;  /* 0x0000000647007c0c */ /* 0x000fe2000bf06070 */
[----:B------:R1:W5:Y:S01]  /*7d30*/  @!P2 LDG.E R70, desc[UR10][R106.64] ;  /* 0x0000000a6a46a981 */ /* 0x000362000c1e1900 */
[----:B------:R-:W-:-:S02]  /*7d40*/  @!P4 PRMT R112, R112, 0x5410, R40 ;  /* 0x000054107070c816 */ /* 0x000fc40000000028 */
[----:B------:R-:W-:Y:S02]  /*7d50*/  PRMT R115, R115, 0x5410, RZ ;  /* 0x0000541073737816 */ /* 0x000fe400000000ff */
[----:B0-----:R-:W-:Y:S02]  /*7d60*/  SHF.R.S32.HI R52, RZ, 0x1f, R71 ;  /* 0x0000001fff347819 */ /* 0x001fe40000011447 */
[----:B------:R-:W-:Y:S02]  /*7d70*/  @!P3 SHF.R.U32.HI R40, RZ, 0x10, R48 ;  /* 0x00000010ff28b819 */ /* 0x000fe40000011630 */
[----:B------:R-:W-:Y:S02]  /*7d80*/  ISETP.GE.OR.EX P2, PT, R52, UR7, P1, P0 ;  /* 0x0000000734007c0c */ /* 0x000fe40008f46700 */
[----:B------:R-:W-:Y:S02]  /*7d90*/  @!P3 PRMT R115, R115, 0x5410, R40 ;  /* 0x000054107373b816 */ /* 0x000fe40000000028 */
[----:B------:R-:W-:-:S02]  /*7da0*/  PRMT R41, RZ, 0x7610, R41 ;  /* 0x00007610ff297816 */ /* 0x000fc40000000029 */
[----:B------:R-:W-:-:S04]  /*7db0*/  @!P3 SHF.R.U32.HI R40, RZ, 0x10, R0 ;  /* 0x00000010ff28b819 */ /* 0x000fc80000011600 */
[----:B------:R-:W-:-:S05]  /*7dc0*/  @!P3 PRMT R41, R40, 0x7610, R41 ;  /* 0x000076102829b816 */ /* 0x000fca0000000029 */
[----:B------:R0:W-:Y:S02]  /*7dd0*/  STL.S16 [R1+0x238], R41 ;  /* 0x0002382901007387 */ /* 0x0001e40000100600 */
[----:B0-----:R-:W0:Y:S01]  /*7de0*/  @!P2 LDC.64 R40, c[0x0][0x288] ;  /* 0x0000a200ff28ab82 */ /* 0x001e220000000a00 */
[----:B-1----:R-:W-:Y:S01]  /*7df0*/  PRMT R107, R107, 0x5410, RZ ;  /* 0x000054106b6b7816 */ /* 0x002fe200000000ff */
[----:B------:R0:W-:Y:S01]  /*7e00*/  STL [R1+0x78], R48 ;  /* 0x0000783001007387 */ /* 0x0001e20000100800 */
        /* <DEDUP_REMOVED lines=11> */
[----:B------:R-:W-:-:S04]  /*7ec0*/  PRMT R77, R77, 0x5410, RZ ;  /* 0x000054104d4d7816 */ /* 0x000fc800000000ff */
[----:B------:R-:W-:Y:S02]  /*7ed0*/  @!P6 PRMT R77, R77, 0x5410, R78 ;  /* 0x000054104d4de816 */ /* 0x000fe4000000004e */
[----:B------:R-:W-:Y:S02]  /*7ee0*/  LOP3.LUT P6, RZ, R87, 0x800000, RZ, 0xc0, !PT ;  /* 0x0080000057ff7812 */ /* 0x000fe400078cc0ff */
[----:B------:R-:W-:Y:S02]  /*7ef0*/  PRMT R112, RZ, 0x7610, R112 ;  /* 0x00007610ff707816 */ /* 0x000fe40000000070 */
[----:B------:R-:W-:Y:S02]  /*7f00*/  PRMT R106, R106, 0x5410, RZ ;  /* 0x000054106a6a7816 */ /* 0x000fe400000000ff */
[----:B0-----:R-:W-:Y:S02]  /*7f10*/  @!P2 IADD3 R40, P0, R71, R40, RZ ;  /* 0x000000284728a210 */ /* 0x001fe40007f1e0ff */
[----:B------:R-:W-:-:S02]  /*7f20*/  LOP3.LUT P5, RZ, R86, 0x4000, RZ, 0xc0, !PT ;  /* 0x0000400056ff7812 */ /* 0x000fc400078ac0ff */
[----:B------:R-:W-:Y:S01]  /*7f30*/  @!P2 IADD3.X R41, R48, R41, RZ, P0, !PT ;  /* 0x000000293029a210 */ /* 0x000fe200007fe4ff */
[----:B------:R0:W-:Y:S01]  /*7f40*/  STL [R1+0x178], R0 ;  /* 0x0001780001007387 */ /* 0x0001e20000100800 */
[----:B------:R-:W-:Y:S02]  /*7f50*/  @!P4 PRMT R112, R79, 0x7610, R112 ;  /* 0x000076104f70c816 */ /* 0x000fe40000000070 */
[----:B-1----:R-:W-:Y:S02]  /*7f60*/  @!P2 IADD3 R52, P0, R71, R52, RZ ;  /* 0x000000344734a210 */ /* 0x002fe40007f1e0ff */
[----:B------:R-:W-:Y:S02]  /*7f70*/  @!P3 PRMT R106, R106, 0x5410, R0 ;  /* 0x000054106a6ab816 */ /* 0x000fe40000000000 */
[----:B------:R-:W-:Y:S01]  /*7f80*/  LOP3.LUT P4, RZ, R87, 0x400000, RZ, 0xc0, !PT ;  /* 0x0040000057ff7812 */ /* 0x000fe2000788c0ff */
[----:B0-----:R-:W-:Y:S01]  /*7f90*/  HFMA2.MMA R0, -RZ, RZ, 0, 0 ;  /* 0x00000000ff007435 */ /* 0x001fe200000001ff */
[----:B------:R-:W-:-:S02]  /*7fa0*/  @!P2 IADD3.X R53, R48, R53, RZ, P0, !PT ;  /* 0x000000353035a210 */ /* 0x000fc400007fe4ff */
[----:B------:R-:W-:Y:S02]  /*7fb0*/  PRMT R106, RZ, 0x7610, R106 ;  /* 0x00007610ff6a7816 */ /* 0x000fe4000000006a */
[----:B------:R-:W-:Y:S02]  /*7fc0*/  @!P6 SHF.R.U32.HI R48, RZ, 0x10, R49 ;  /* 0x00000010ff30e819 */ /* 0x000fe40000011631 */
[----:B------:R-:W-:Y:S02]  /*7fd0*/  PRMT R71, R71, 0x5410, RZ ;  /* 0x0000541047477816 */ /* 0x000fe400000000ff */
[----:B------:R-:W-:Y:S01]  /*7fe0*/  @!P6 PRMT R106, R48, 0x7610, R106 ;  /* 0x00007610306ae816 */ /* 0x000fe2000000006a */
[----:B------:R0:W5:Y:S01]  /*7ff0*/  @!P5 LDG.E R0, desc[UR10][R60.64] ;  /* 0x0000000a3c00d981 */ /* 0x000162000c1e1900 */
[----:B------:R-:W-:-:S03]  /*8000*/  @!P6 SHF.R.U32.HI R48, RZ, 0x10, R54 ;  /* 0x00000010ff30e819 */ /* 0x000fc60000011636 */
[----:B------:R1:W-:Y:S01]  /*8010*/  STL [R1+0x70], R78 ;  /* 0x0000704e01007387 */ /* 0x0003e20000100800 */
[----:B------:R-:W-:Y:S02]  /*8020*/  @!P6 PRMT R71, R71, 0x5410, R48 ;  /* 0x000054104747e816 */ /* 0x000fe40000000030 */
[----:B------:R-:W-:Y:S02]  /*8030*/  @!P4 SHF.R.U32.HI R48, RZ, 0x10, R88 ;  /* 0x00000010ff30c819 */ /* 0x000fe40000011658 */
[----:B0-----:R-:W-:Y:S02]  /*8040*/  MOV R60, RZ ;  /* 0x000000ff003c7202 */ /* 0x001fe40000000f00 */
[----:B------:R-:W-:Y:S02]  /*8050*/  PRMT R61, RZ, 0x7610, R61 ;  /* 0x00007610ff3d7816 */ /* 0x000fe4000000003d */
[----:B-1----:R-:W-:Y:S02]  /*8060*/  PRMT R78, RZ, 0x7610, R78 ;  /* 0x00007610ff4e7816 */ /* 0x002fe4000000004e */
[----:B------:R-:W-:Y:S01]  /*8070*/  LOP3.LUT R87, R87, 0xfffffffe, RZ, 0xc0, !PT ;  /* 0xfffffffe57577812 */ /* 0x000fe200078ec0ff */
[----:B------:R0:W5:Y:S01]  /*8080*/  @!P5 LDG.E R60, desc[UR10][R62.64] ;  /* 0x0000000a3e3cd981 */ /* 0x000162000c1e1900 */
[----:B------:R-:W-:-:S02]  /*8090*/  @!P4 PRMT R78, R48, 0x7610, R78 ;  /* 0x00007610304ec816 */ /* 0x000fc4000000004e */
[----:B------:R-:W-:Y:S02]  /*80a0*/  @!P4 SHF.R.U32.HI R48, RZ, 0x10, R55 ;  /* 0x00000010ff30c819 */ /* 0x000fe40000011637 */
[----:B------:R-:W-:Y:S02]  /*80b0*/  @!P4 PRMT R61, R55, 0x7610, R61 ;  /* 0x00007610373dc816 */ /* 0x000fe4000000003d */
[----:B------:R-:W-:Y:S02]  /*80c0*/  @P2 LOP3.LUT R87, R87, 0x1, RZ, 0xfc, !PT ;  /* 0x0000000157572812 */ /* 0x000fe400078efcff */
[----:B0-----:R-:W-:Y:S02]  /*80d0*/  PRMT R62, RZ, 0x7610, R62 ;  /* 0x00007610ff3e7816 */ /* 0x001fe4000000003e */
[----:B------:R-:W-:Y:S01]  /*80e0*/  LOP3.LUT P2, RZ, R86, 0x2000, RZ, 0xc0, !PT ;  /* 0x0000200056ff7812 */ /* 0x000fe2000784c0ff */
[----:B------:R0:W-:Y:S01]  /*80f0*/  STL.S16 [R1+0x23e], R61 ;  /* 0x00023e3d01007387 */ /* 0x0001e20000100600 */
[----:B------:R-:W-:-:S02]  /*8100*/  @!P4 PRMT R62, R48, 0x7610, R62 ;  /* 0x00007610303ec816 */ /* 0x000fc4000000003e */
[----:B------:R-:W-:Y:S02]  /*8110*/  LOP3.LUT P3, RZ, R87, 0x10000000, RZ, 0xc0, !PT ;  /* 0x1000000057ff7812 */ /* 0x000fe4000786c0ff */
[----:B------:R-:W-:Y:S01]  /*8120*/  PRMT R105, RZ, 0x5410, RZ ;  /* 0x00005410ff697816 */ /* 0x000fe200000000ff */
[----:B------:R1:W-:Y:S01]  /*8130*/  STL.S16 [R1+0x246], R62 ;  /* 0x0002463e01007387 */ /* 0x0003e20000100600 */
[----:B0-----:R-:W-:Y:S01]  /*8140*/  HFMA2.MMA R61, -RZ, RZ, 0, 0 ;  /* 0x00000000ff3d7435 */ /* 0x001fe200000001ff */
[----:B------:R-:W-:Y:S02]  /*8150*/  IADD3 R63, R13, 0x1d0, RZ ;  /* 0x000001d00d3f7810 */ /* 0x000fe40007ffe0ff */
[----:B-1----:R-:W-:Y:S02]  /*8160*/  MOV R62, RZ ;  /* 0x000000ff003e7202 */ /* 0x002fe40000000f00 */
[----:B------:R-:W-:Y:S01]  /*8170*/  @!P6 PRMT R105, R105, 0x5410, R49 ;  /* 0x000054106969e816 */ /* 0x000fe20000000031 */
[----:B------:R0:W-:Y:S03]  /*8180*/  STL.S16 [R1+0x23c], R78 ;  /* 0x00023c4e01007387 */ /* 0x0001e60000100600 */
[----:B------:R-:W-:Y:S01]  /*8190*/  @!P3 SHF.R.U32.HI R48, RZ, 0x10, R89 ;  /* 0x00000010ff30b819 */ /* 0x000fe20000011659 */
[----:B------:R-:W5:Y:S01]  /*81a0*/  @!P2 LDG.E R61, desc[UR10][R80.64] ;  /* 0x0000000a503da981 */ /* 0x000f62000c1e1900 */
[----:B------:R-:W-:-:S03]  /*81b0*/  @!P6 PRMT R105, R54, 0x7610, R105 ;  /* 0x000076103669e816 */ /* 0x000fc60000000069 */
[----:B------:R1:W5:Y:S01]  /*81c0*/  @!P2 LDG.E R62, desc[UR10][R82.64] ;  /* 0x0000000a523ea981 */ /* 0x000362000c1e1900 */
[----:B------:R-:W-:Y:S02]  /*81d0*/  ISETP.GE.U32.AND P2, PT, R63, UR6, PT ;  /* 0x000000063f007c0c */ /* 0x000fe4000bf46070 */
[----:B0-----:R-:W-:Y:S01]  /*81e0*/  SHF.R.S32.HI R78, RZ, 0x1f, R63 ;  /* 0x0000001fff4e7819 */ /* 0x001fe2000001143f */
[----:B------:R0:W-:Y:S03]  /*81f0*/  STL [R1+0x17c], R54 ;  /* 0x00017c3601007387 */ /* 0x0001e60000100800 */
[----:B------:R-:W-:Y:S01]  /*8200*/  ISETP.GE.OR.EX P2, PT, R78, UR7, P1, P2 ;  /* 0x000000074e007c0c */ /* 0x000fe20008f46720 */
[----:B------:R3:W-:Y:S01]  /*8210*/  STL [R1+0x7c], R49 ;  /* 0x00007c3101007387 */ /* 0x0007e20000100800 */
[----:B0-----:R-:W-:-:S04]  /*8220*/  PRMT R54, RZ, 0x7610, R54 ;  /* 0x00007610ff367816 */ /* 0x001fc80000000036 */
[----:B------:R-:W-:Y:S02]  /*8230*/  @!P3 PRMT R54, R48, 0x7610, R54 ;  /* 0x000076103036b816 */ /* 0x000fe40000000036 */
[----:B---3--:R-:W-:Y:S02]  /*8240*/  PRMT R49, RZ, 0x7610, R49 ;  /* 0x00007610ff317816 */ /* 0x008fe40000000031 */
[----:B------:R-:W-:-:S04]  /*8250*/  @!P3 SHF.R.U32.HI R48, RZ, 0x10, R90 ;  /* 0x00000010ff30b819 */ /* 0x000fc8000001165a */
[----:B------:R-:W-:-:S05]  /*8260*/  @!P3 PRMT R49, R48, 0x7610, R49 ;  /* 0x000076103031b816 */ /* 0x000fca0000000031 */
[----:B------:R0:W-:Y:S02]  /*8270*/  STL.S16 [R1+0x284], R49 ;  /* 0x0002843101007387 */ /* 0x0001e40000100600 */
[----:B0-----:R-:W0:Y:S02]  /*8280*/  @!P2 LDC.64 R48, c[0x0][0x288] ;  /* 0x0000a200ff30ab82 */ /* 0x001e240000000a00 */
[----:B------:R3:W-:Y:S02]  /*8290*/  STL [R1+0x180], R55 ;  /* 0x0001803701007387 */ /* 0x0007e40000100800 */
[----:B---3--:R-:W-:-:S04]  /*82a0*/  PRMT R55, RZ, 0x7610, R55 ;  /* 0x00007610ff377816 */ /* 0x008fc80000000037 */
[----:B------:R-:W-:Y:S01]  /*82b0*/  @!P3 PRMT R55, R89, 0x7610, R55 ;  /* 0x000076105937b816 */ /* 0x000fe20000000037 */
[----:B------:R3:W-:Y:S04]  /*82c0*/  STL.S16 [R1+0x282], R54 ;  /* 0x0002823601007387 */ /* 0x0007e80000100600 */
[----:B------:R4:W-:Y:S01]  /*82d0*/  STL.S16 [R1+0x23a], R55 ;  /* 0x00023a3701007387 */ /* 0x0009e20000100600 */
[----:B0-----:R-:W-:Y:S01]  /*82e0*/  @!P2 IMAD R78, R78, R48, RZ ;  /* 0x000000304e4ea224 */ /* 0x001fe200078e02ff */
[----:B---3--:R-:W-:Y:S02]  /*82f0*/  @!P2 MOV R54, R66 ;  /* 0x000000420036a202 */ /* 0x008fe40000000f00 */
[----:B----4-:R-:W-:Y:S01]  /*8300*/  @!P2 MOV R55, R65 ;  /* 0x000000410037a202 */ /* 0x010fe20000000f00 */
[----:B------:R-:W-:-:S02]  /*8310*/  @!P2 IMAD R49, R63, R49, R78 ;  /* 0x000000313f31a224 */ /* 0x000fc400078e024e */
[----:B------:R-:W-:-:S05]  /*8320*/  @!P2 IMAD.WIDE.U32 R54, R63, R48, R54 ;  /* 0x000000303f36a225 */ /* 0x000fca00078e0036 */
[----:B------:R-:W-:-:S04]  /*8330*/  @!P2 IADD3 R49, R55, R49, RZ ;  /* 0x000000313731a210 */ /* 0x000fc80007ffe0ff */
[C---:B------:R-:W-:Y:S02]  /*8340*/  @!P2 SHF.L.U64.HI R63, R54.reuse, 0x1, R49 ;  /* 0x00000001363fa819 */ /* 0x040fe40000010231 */
[----:B------:R-:W0:Y:S01]  /*8350*/  @!P2 LDC.64 R48, c[0x0][0x230] ;  /* 0x00008c00ff30ab82 */ /* 0x000e220000000a00 */
[----:B------:R-:W-:-:S07]  /*8360*/  @!P2 SHF.L.U32 R78, R54, 0x1, RZ ;  /* 0x00000001364ea819 */ /* 0x000fce00000006ff */
[----:B------:R-:W3:Y:S01]  /*8370*/  @!P2 LDC.64 R54, c[0x0][0x228] ;  /* 0x00008a00ff36ab82 */ /* 0x000ee20000000a00 */
[----:B------:R-:W-:Y:S02]  /*8380*/  LOP3.LUT P5, RZ, R86, 0x1000, RZ, 0xc0, !PT ;  /* 0x0000100056ff7812 */ /* 0x000fe400078ac0ff */
[----:B0-----:R-:W-:-:S04]  /*8390*/  @!P2 IADD3 R48, P0, R78, R48, RZ ;  /* 0x000000304e30a210 */ /* 0x001fc80007f1e0ff */
[----:B------:R-:W-:Y:S02]  /*83a0*/  @!P2 IADD3.X R49, R63, R49, RZ, P0, !PT ;  /* 0x000000313f31a210 */ /* 0x000fe400007fe4ff */
[----:B---3--:R-:W-:-:S04]  /*83b0*/  @!P2 IADD3 R54, P0, R78, R54, RZ ;  /* 0x000000364e36a210 */ /* 0x008fc80007f1e0ff */
[----:B------:R-:W-:Y:S02]  /*83c0*/  @!P2 IADD3.X R55, R63, R55, RZ, P0, !PT ;  /* 0x000000373f37a210 */ /* 0x000fe400007fe4ff */
[----:B------:R-:W-:Y:S01]  /*83d0*/  LOP3.LUT P0, RZ, R87, 0x8000000, RZ, 0xc0, !PT ;  /* 0x0800000057ff7812 */ /* 0x000fe2000780c0ff */
[----:B------:R-:W-:Y:S01]  /*83e0*/  HFMA2.MMA R63, -RZ, RZ, 0, 0 ;  /* 0x00000000ff3f7435 */ /* 0x000fe200000001ff */
[----:B------:R-:W-:Y:S02]  /*83f0*/  PRMT R71, RZ, 0x7610, R71 ;  /* 0x00007610ff477816 */ /* 0x000fe40000000047 */
[----:B-1----:R-:W-:Y:S02]  /*8400*/  PRMT R82, R82, 0x5410, RZ ;  /* 0x0000541052527816 */ /* 0x002fe400000000ff */
[----:B------:R-:W-:-:S05]  /*8410*/  @!P4 PRMT R71, R88, 0x7610, R71 ;  /* 0x000076105847c816 */ /* 0x000fca0000000047 */
[----:B------:R0:W3:Y:S01]  /*8420*/  @!P5 LDG.E R63, desc[UR10][R56.64] ;  /* 0x0000000a383fd981 */ /* 0x0000e2000c1e1900 */
[----:B------:R-:W-:Y:S02]  /*8430*/  LOP3.LUT P4, RZ, R87, 0x4000000, RZ, 0xc0, !PT ;  /* 0x0400000057ff7812 */ /* 0x000fe4000788c0ff */
[----:B------:R-:W-:Y:S02]  /*8440*/  PRMT R107, RZ, 0x7610, R107 ;  /* 0x00007610ff6b7816 */ /* 0x000fe4000000006b */
[----:B0-----:R-:W-:-:S04]  /*8450*/  @!P0 SHF.R.U32.HI R56, RZ, 0x10, R91 ;  /* 0x00000010ff388819 */ /* 0x001fc8000001165b */
[----:B------:R-:W-:Y:S02]  /*8460*/  @!P0 PRMT R82, R82, 0x5410, R56 ;  /* 0x0000541052528816 */ /* 0x000fe40000000038 */
[----:B------:R-:W-:-:S04]  /*8470*/  @!P0 SHF.R.U32.HI R56, RZ, 0x10, R12 ;  /* 0x00000010ff388819 */ /* 0x000fc8000001160c */
[----:B------:R-:W-:Y:S02]  /*8480*/  @!P0 PRMT R107, R56, 0x7610, R107 ;  /* 0x00007610386b8816 */ /* 0x000fe4000000006b */
[----:B------:R-:W-:Y:S01]  /*8490*/  MOV R56, RZ ;  /* 0x000000ff00387202 */ /* 0x000fe20000000f00 */
[----:B------:R0:W-:Y:S05]  /*84a0*/  STL [R1+0x370], R42 ;  /* 0x0003702a01007387 */ /* 0x0001ea0000100800 */
[----:B------:R1:W4:Y:S01]  /*84b0*/  @!P5 LDG.E R56, desc[UR10][R58.64] ;  /* 0x0000000a3a38d981 */ /* 0x000322000c1e1900 */
[----:B0-----:R-:W-:-:S03]  /*84c0*/  PRMT R42, RZ, 0x7610, R42 ;  /* 0x00007610ff2a7816 */ /* 0x001fc6000000002a */
[----:B------:R0:W-:Y:S01]  /*84d0*/  STL [R1+0x36c], R43 ;  /* 0x00036c2b01007387 */ /* 0x0001e20000100800 */
[----:B-1----:R-:W-:-:S04]  /*84e0*/  @!P4 SHF.R.U32.HI R58, RZ, 0x10, R93 ;  /* 0x00000010ff3ac819 */ /* 0x002fc8000001165d */
[----:B------:R-:W-:Y:S02]  /*84f0*/  @!P4 PRMT R42, R58, 0x7610, R42 ;  /* 0x000076103a2ac816 */ /* 0x000fe4000000002a */
[----:B0-----:R-:W-:Y:S02]  /*8500*/  PRMT R43, RZ, 0x7610, R43 ;  /* 0x00007610ff2b7816 */ /* 0x001fe4000000002b */
[----:B------:R-:W-:-:S04]  /*8510*/  @!P4 SHF.R.U32.HI R58, RZ, 0x10, R92 ;  /* 0x00000010ff3ac819 */ /* 0x000fc8000001165c */
[----:B------:R-:W-:Y:S01]  /*8520*/  @!P4 PRMT R43, R58, 0x7610, R43 ;  /* 0x000076103a2bc816 */ /* 0x000fe2000000002b */
[----:B------:R0:W-:Y:S04]  /*8530*/  STL.S16 [R1+0x28c], R42 ;  /* 0x00028c2a01007387 */ /* 0x0001e80000100600 */
[----:B------:R1:W-:Y:S04]  /*8540*/  STL.S16 [R1+0x296], R43 ;  /* 0x0002962b01007387 */ /* 0x0003e80000100600 */
[----:B0-----:R-:W2:Y:S04]  /*8550*/  LDL.LU R42, [R1+0x370] ;  /* 0x00037000012a7983 */ /* 0x001ea80000300800 */
[----:B-1----:R-:W2:Y:S01]  /*8560*/  LDL.LU R43, [R1+0x36c] ;  /* 0x00036c00012b7983 */ /* 0x002ea20000300800 */
[----:B------:R-:W-:-:S02]  /*8570*/  LOP3.LUT R86, R86, 0xffdfffff, RZ, 0xc0, !PT ;  /* 0xffdfffff56567812 */ /* 0x000fc400078ec0ff */
[----:B------:R-:W-:Y:S02]  /*8580*/  PRMT R114, RZ, 0x7610, R114 ;  /* 0x00007610ff727816 */ /* 0x000fe40000000072 */
[----:B------:R-:W-:Y:S02]  /*8590*/  @P2 LOP3.LUT R86, R86, 0x200000, RZ, 0xfc, !PT ;  /* 0x0020000056562812 */ /* 0x000fe400078efcff */
[----:B------:R-:W-:Y:S02]  /*85a0*/  PRMT R57, R57, 0x5410, RZ ;  /* 0x0000541039397816 */ /* 0x000fe400000000ff */
[----:B------:R-:W-:Y:S02]  /*85b0*/  @!P3 PRMT R114, R90, 0x7610, R114 ;  /* 0x000076105a72b816 */ /* 0x000fe40000000072 */
[----:B------:R-:W-:Y:S01]  /*85c0*/  LOP3.LUT P3, RZ, R86, 0x800, RZ, 0xc0, !PT ;  /* 0x0000080056ff7812 */ /* 0x000fe2000786c0ff */
[----:B------:R0:W-:Y:S01]  /*85d0*/  STL [R1+0x188], R12 ;  /* 0x0001880c01007387 */ /* 0x0001e20000100800 */
[----:B------:R-:W-:-:S02]  /*85e0*/  @!P0 PRMT R57, R57, 0x5410, R12 ;  /* 0x0000541039398816 */ /* 0x000fc4000000000c */
[----:B------:R-:W-:Y:S01]  /*85f0*/  LOP3.LUT P6, RZ, R87, 0x80000000, RZ, 0xc0, !PT ;  /* 0x8000000057ff7812 */ /* 0x000fe200078cc0ff */
[----:B0-----:R-:W-:Y:S01]  /*8600*/  HFMA2.MMA R12, -RZ, RZ, 0, 0 ;  /* 0x00000000ff0c7435 */ /* 0x001fe200000001ff */
[----:B------:R-:W-:-:S04]  /*8610*/  PRMT R78, RZ, 0x7610, R78 ;  /* 0x00007610ff4e7816 */ /* 0x000fc8000000004e */
[----:B------:R-:W-:Y:S02]  /*8620*/  @!P4 PRMT R78, R92, 0x7610, R78 ;  /* 0x000076105c4ec816 */ /* 0x000fe4000000004e */
[----:B------:R-:W-:-:S03]  /*8630*/  PRMT R58, RZ, 0x7610, R58 ;  /* 0x00007610ff3a7816 */ /* 0x000fc6000000003a */
[----:B------:R-:W-:Y:S01]  /*8640*/  STL.S16 [R1+0x28e], R78 ;  /* 0x00028e4e01007387 */ /* 0x000fe20000100600 */
[----:B------:R-:W-:-:S04]  /*8650*/  PRMT R59, RZ, 0x7610, R59 ;  /* 0x00007610ff3b7816 */ /* 0x000fc8000000003b */
[----:B------:R-:W-:-:S05]  /*8660*/  @!P6 PRMT R59, R94, 0x7610, R59 ;  /* 0x000076105e3be816 */ /* 0x000fca000000003b */
[----:B------:R-:W-:Y:S01]  /*8670*/  STL.S16 [R1+0x286], R59 ;  /* 0x0002863b01007387 */ /* 0x000fe20000100600 */
[----:B------:R-:W-:-:S04]  /*8680*/  PRMT R82, RZ, 0x7610, R82 ;  /* 0x00007610ff527816 */ /* 0x000fc80000000052 */
[----:B------:R-:W-:Y:S02]  /*8690*/  @!P0 PRMT R82, R91, 0x7610, R82 ;  /* 0x000076105b528816 */ /* 0x000fe40000000052 */
[----:B------:R-:W-:Y:S01]  /*86a0*/  LOP3.LUT P2, RZ, R86, 0x400, RZ, 0xc0, !PT ;  /* 0x0000040056ff7812 */ /* 0x000fe2000784c0ff */
[----:B------:R0:W-:Y:S01]  /*86b0*/  STL [R1+0x80], R88 ;  /* 0x0000805801007387 */ /* 0x0001e20000100800 */
[----:B------:R-:W-:Y:S02]  /*86c0*/  LOP3.LUT P5, RZ, R87, 0x20000000, RZ, 0xc0, !PT ;  /* 0x2000000057ff7812 */ /* 0x000fe400078ac0ff */
[----:B------:R-:W-:Y:S02]  /*86d0*/  PRMT R83, RZ, 0x7610, R83 ;  /* 0x00007610ff537816 */ /* 0x000fe40000000053 */
[----:B0-----:R-:W-:Y:S02]  /*86e0*/  PRMT R88, R88, 0x5410, RZ ;  /* 0x0000541058587816 */ /* 0x001fe400000000ff */
[----:B------:R-:W-:-:S02]  /*86f0*/  PRMT R57, RZ, 0x7610, R57 ;  /* 0x00007610ff397816 */ /* 0x000fc40000000039 */
[----:B------:R-:W-:Y:S02]  /*8700*/  PRMT R81, RZ, 0x7610, R81 ;  /* 0x00007610ff517816 */ /* 0x000fe40000000051 */
[----:B------:R-:W-:Y:S02]  /*8710*/  @!P4 PRMT R57, R93, 0x7610, R57 ;  /* 0x000076105d39c816 */ /* 0x000fe40000000039 */
[C---:B------:R-:W-:Y:S02]  /*8720*/  LOP3.LUT P4, RZ, R86.reuse, 0x8, RZ, 0xc0, !PT ;  /* 0x0000000856ff7812 */ /* 0x040fe4000788c0ff */
[----:B------:R-:W-:Y:S02]  /*8730*/  LOP3.LUT R86, R86, 0xffbfffff, RZ, 0xc0, !PT ;  /* 0xffbfffff56567812 */ /* 0x000fe400078ec0ff */
[----:B------:R-:W-:Y:S01]  /*8740*/  PRMT R80, RZ, 0x7610, R80 ;  /* 0x00007610ff507816 */ /* 0x000fe20000000050 */
[----:B------:R-:W-:Y:S04]  /*8750*/  STL [R1+0x198], R29 ;  /* 0x0001981d01007387 */ /* 0x000fe80000100800 */
[----:B------:R0:W-:Y:S02]  /*8760*/  STL [R1+0x174], R79 ;  /* 0x0001744f01007387 */ /* 0x0001e40000100800 */
[----:B0-----:R-:W-:-:S02]  /*8770*/  PRMT R79, RZ, 0x7610, R79 ;  /* 0x00007610ff4f7816 */ /* 0x001fc4000000004f */
[----:B------:R-:W-:Y:S01]  /*8780*/  STL [R1+0x9c], R28 ;  /* 0x00009c1c01007387 */ /* 0x000fe20000100800 */
[----:B------:R-:W-:-:S03]  /*8790*/  PRMT R121, RZ, 0x7610, R121 ;  /* 0x00007610ff797816 */ /* 0x000fc60000000079 */
[----:B--2---:R0:W2:Y:S02]  /*87a0*/  @!P3 LDG.E R12, desc[UR10][R42.64] ;  /* 0x0000000a2a0cb981 */ /* 0x0040a4000c1e1900 */
[----:B0-----:R-:W-:Y:S02]  /*87b0*/  MOV R42, RZ ;  /* 0x000000ff002a7202 */ /* 0x001fe40000000f00 */
[----:B------:R-:W-:-:S04]  /*87c0*/  IADD3 R43, R13, 0x1d8, RZ ;  /* 0x000001d80d2b7810 */ /* 0x000fc80007ffe0ff */
[----:B------:R0:W2:Y:S01]  /*87d0*/  @!P3 LDG.E R42, desc[UR10][R50.64] ;  /* 0x0000000a322ab981 */ /* 0x0000a2000c1e1900 */
[----:B------:R-:W-:Y:S02]  /*87e0*/  SHF.R.S32.HI R78, RZ, 0x1f, R43 ;  /* 0x0000001fff4e7819 */ /* 0x000fe4000001142b */
[----:B------:R-:W-:-:S04]  /*87f0*/  ISETP.GE.U32.AND P3, PT, R43, UR6, PT ;  /* 0x000000062b007c0c */ /* 0x000fc8000bf66070 */
[----:B------:R-:W-:Y:S02]  /*8800*/  ISETP.GE.OR.EX P3, PT, R78, UR7, P1, P3 ;  /* 0x000000074e007c0c */ /* 0x000fe40008f66730 */
[----:B0-----:R-:W-:Y:S02]  /*8810*/  @!P6 SHF.R.U32.HI R50, RZ, 0x10, R94 ;  /* 0x00000010ff32e819 */ /* 0x001fe4000001165e */
[----:B------:R-:W-:Y:S02]  /*8820*/  PRMT R51, RZ, 0x7610, R51 ;  /* 0x00007610ff337816 */ /* 0x000fe40000000033 */
[----:B------:R-:W-:Y:S02]  /*8830*/  @!P6 PRMT R58, R50, 0x7610, R58 ;  /* 0x00007610323ae816 */ /* 0x000fe4000000003a */
[----:B------:R-:W-:-:S04]  /*8840*/  @!P6 SHF.R.U32.HI R50, RZ, 0x10, R95 ;  /* 0x00000010ff32e819 */ /* 0x000fc8000001165f */
[----:B------:R-:W-:-:S05]  /*8850*/  @!P6 PRMT R51, R50, 0x7610, R51 ;  /* 0x000076103233e816 */ /* 0x000fca0000000033 */
[----:B------:R0:W-:Y:S02]  /*8860*/  STL.S16 [R1+0x2a2], R51 ;  /* 0x0002a23301007387 */ /* 0x0001e40000100600 */
[----:B0-----:R-:W0:Y:S02]  /*8870*/  @!P3 LDC.64 R50, c[0x0][0x288] ;  /* 0x0000a200ff32bb82 */ /* 0x001e240000000a00 */
[----:B------:R1:W-:Y:S01]  /*8880*/  STL.S16 [R1+0x2a0], R58 ;  /* 0x0002a03a01007387 */ /* 0x0003e20000100600 */
[----:B------:R-:W-:Y:S02]  /*8890*/  @!P3 MOV R59, R65 ;  /* 0x00000041003bb202 */ /* 0x000fe40000000f00 */
[----:B-1----:R-:W-:Y:S01]  /*88a0*/  @!P3 MOV R58, R66 ;  /* 0x00000042003ab202 */ /* 0x002fe20000000f00 */
[----:B0-----:R-:W-:-:S04]  /*88b0*/  @!P3 IMAD R78, R78, R50, RZ ;  /* 0x000000324e4eb224 */ /* 0x001fc800078e02ff */
[----:B------:R-:W-:-:S04]  /*88c0*/  @!P3 IMAD.WIDE.U32 R58, R43, R50, R58 ;  /* 0x000000322b3ab225 */ /* 0x000fc800078e003a */
[----:B------:R-:W-:-:S05]  /*88d0*/  @!P3 IMAD R51, R43, R51, R78 ;  /* 0x000000332b33b224 */ /* 0x000fca00078e024e */
[----:B------:R-:W-:Y:S02]  /*88e0*/  @!P3 IADD3 R43, R59, R51, RZ ;  /* 0x000000333b2bb210 */ /* 0x000fe40007ffe0ff */
[----:B------:R-:W0:Y:S01]  /*88f0*/  @!P3 LDC.64 R50, c[0x0][0x230] ;  /* 0x00008c00ff32bb82 */ /* 0x000e220000000a00 */
[C---:B------:R-:W-:Y:S02]  /*8900*/  @!P3 SHF.L.U32 R78, R58.reuse, 0x1, RZ ;  /* 0x000000013a4eb819 */ /* 0x040fe400000006ff */
[----:B------:R-:W-:-:S05]  /*8910*/  @!P3 SHF.L.U64.HI R43, R58, 0x1, R43 ;  /* 0x000000013a2bb819 */ /* 0x000fca000001022b */
[----:B------:R-:W1:Y:S01]  /*8920*/  @!P3 LDC.64 R58, c[0x0][0x228] ;  /* 0x00008a00ff3abb82 */ /* 0x000e620000000a00 */
[----:B0-----:R-:W-:-:S04]  /*8930*/  @!P3 IADD3 R50, P0, R78, R50, RZ ;  /* 0x000000324e32b210 */ /* 0x001fc80007f1e0ff */
[----:B------:R-:W-:Y:S02]  /*8940*/  @!P3 IADD3.X R51, R43, R51, RZ, P0, !PT ;  /* 0x000000332b33b210 */ /* 0x000fe400007fe4ff */
[----:B-1----:R-:W-:-:S04]  /*8950*/  @!P3 IADD3 R58, P0, R78, R58, RZ ;  /* 0x0000003a4e3ab210 */ /* 0x002fc80007f1e0ff */
[----:B------:R-:W-:Y:S02]  /*8960*/  @!P3 IADD3.X R59, R43, R59, RZ, P0, !PT ;  /* 0x0000003b2b3bb210 */ /* 0x000fe400007fe4ff */
[----:B------:R-:W-:Y:S01]  /*8970*/  LOP3.LUT P0, RZ, R87, 0x40000000, RZ, 0xc0, !PT ;  /* 0x4000000057ff7812 */ /* 0x000fe2000780c0ff */
[----:B------:R-:W-:-:S10]  /*8980*/  HFMA2.MMA R43, -RZ, RZ, 0, 0 ;  /* 0x00000000ff2b7435 */ /* 0x000fd400000001ff */
[----:B------:R0:W2:Y:S02]  /*8990*/  @!P2 LDG.E R43, desc[UR10][R44.64] ;  /* 0x0000000a2c2ba981 */ /* 0x0000a4000c1e1900 */
[----:B0-----:R-:W-:-:S04]  /*89a0*/  @!P0 SHF.R.U32.HI R44, RZ, 0x10, R96 ;  /* 0x00000010ff2c8819 */ /* 0x001fc80000011660 */
[----:B------:R-:W-:Y:S02]  /*89b0*/  @!P0 PRMT R88, R88, 0x5410, R44 ;  /* 0x0000541058588816 */ /* 0x000fe4000000002c */
[----:B------:R-:W-:-:S04]  /*89c0*/  @!P0 SHF.R.U32.HI R44, RZ, 0x10, R97 ;  /* 0x00000010ff2c8819 */ /* 0x000fc80000011661 */
[----:B------:R-:W-:Y:S02]  /*89d0*/  @!P0 PRMT R83, R44, 0x7610, R83 ;  /* 0x000076102c538816 */ /* 0x000fe40000000053 */
[----:B------:R-:W-:Y:S02]  /*89e0*/  MOV R44, RZ ;  /* 0x000000ff002c7202 */ /* 0x000fe40000000f00 */
[----:B------:R-:W-:-:S04]  /*89f0*/  @!P5 SHF.R.U32.HI R45, RZ, 0x10, R98 ;  /* 0x00000010ff2dd819 */ /* 0x000fc80000011662 */
[----:B------:R0:W2:Y:S01]  /*8a00*/  @!P2 LDG.E R44, desc[UR10][R46.64] ;  /* 0x0000000a2e2ca981 */ /* 0x0000a2000c1e1900 */
[----:B------:R-:W-:Y:S02]  /*8a10*/  @!P5 PRMT R81, R45, 0x7610, R81 ;  /* 0x000076102d51d816 */ /* 0x000fe40000000051 */
[----:B------:R-:W-:Y:S02]  /*8a20*/  @!P5 SHF.R.U32.HI R45, RZ, 0x10, R29 ;  /* 0x00000010ff2dd819 */ /* 0x000fe4000001161d */
[----:B------:R-:W-:Y:S02]  /*8a30*/  @P3 LOP3.LUT R86, R86, 0x400000, RZ, 0xfc, !PT ;  /* 0x0040000056563812 */ /* 0x000fe400078efcff */
[----:B0-----:R-:W-:Y:S02]  /*8a40*/  PRMT R46, RZ, 0x7610, R46 ;  /* 0x00007610ff2e7816 */ /* 0x001fe4000000002e */
[----:B------:R-:W-:Y:S02]  /*8a50*/  @!P5 PRMT R80, R45, 0x7610, R80 ;  /* 0x000076102d50d816 */ /* 0x000fe40000000050 */
[----:B------:R-:W-:Y:S01]  /*8a60*/  @!P5 PRMT R46, R29, 0x7610, R46 ;  /* 0x000076101d2ed816 */ /* 0x000fe2000000002e */
[----:B------:R-:W-:Y:S01]  /*8a70*/  HFMA2.MMA R45, -RZ, RZ, 0, 0 ;  /* 0x00000000ff2d7435 */ /* 0x000fe200000001ff */
[----:B------:R-:W-:-:S03]  /*8a80*/  LOP3.LUT P3, RZ, R86, 0x4, RZ, 0xc0, !PT ;  /* 0x0000000456ff7812 */ /* 0x000fc6000786c0ff */
[----:B------:R0:W-:Y:S01]  /*8a90*/  STL.S16 [R1+0x2a8], R46 ;  /* 0x0002a82e01007387 */ /* 0x0001e20000100600 */
[----:B------:R-:W-:Y:S02]  /*8aa0*/  IADD3 R29, R13, 0x1e0, RZ ;  /* 0x000001e00d1d7810 */ /* 0x000fe40007ffe0ff */
[----:B------:R-:W-:-:S03]  /*8ab0*/  PRMT R78, RZ, 0x7610, R78 ;  /* 0x00007610ff4e7816 */ /* 0x000fc6000000004e */
[----:B------:R1:W2:Y:S01]  /*8ac0*/  @!P4 LDG.E R45, desc[UR10][R2.64] ;  /* 0x0000000a022dc981 */ /* 0x0002a2000c1e1900 */
[----:B0-----:R-:W-:-:S06]  /*8ad0*/  MOV R46, RZ ;  /* 0x000000ff002e7202 */ /* 0x001fcc0000000f00 */
[----:B------:R0:W2:Y:S01]  /*8ae0*/  @!P4 LDG.E R46, desc[UR10][R4.64] ;  /* 0x0000000a042ec981 */ /* 0x0000a2000c1e1900 */
[----:B------:R-:W-:Y:S02]  /*8af0*/  ISETP.GE.U32.AND P4, PT, R29, UR6, PT ;  /* 0x000000061d007c0c */ /* 0x000fe4000bf86070 */
[----:B-1----:R-:W-:Y:S02]  /*8b00*/  @!P3 SHF.R.U32.HI R2, RZ, 0x10, R28 ;  /* 0x00000010ff02b819 */ /* 0x002fe4000001161c */
[----:B0-----:R-:W-:Y:S02]  /*8b10*/  SHF.R.S32.HI R4, RZ, 0x1f, R29 ;  /* 0x0000001fff047819 */ /* 0x001fe4000001141d */
[----:B------:R-:W-:Y:S02]  /*8b20*/  @!P3 PRMT R78, R2, 0x7610, R78 ;  /* 0x00007610024eb816 */ /* 0x000fe4000000004e */
[----:B------:R-:W-:Y:S02]  /*8b30*/  ISETP.GE.OR.EX P4, PT, R4, UR7, P1, P4 ;  /* 0x0000000704007c0c */ /* 0x000fe40008f86740 */
[----:B------:R-:W-:-:S02]  /*8b40*/  PRMT R3, RZ, 0x7610, R3 ;  /* 0x00007610ff037816 */ /* 0x000fc40000000003 */
[----:B------:R-:W-:-:S04]  /*8b50*/  @!P3 SHF.R.U32.HI R2, RZ, 0x10, R99 ;  /* 0x00000010ff02b819 */ /* 0x000fc80000011663 */
[----:B------:R-:W-:-:S05]  /*8b60*/  @!P3 PRMT R3, R2, 0x7610, R3 ;  /* 0x000076100203b816 */ /* 0x000fca0000000003 */
[----:B------:R0:W-:Y:S02]  /*8b70*/  STL.S16 [R1+0x2ae], R3 ;  /* 0x0002ae0301007387 */ /* 0x0001e40000100600 */
[----:B0-----:R-:W0:Y:S01]  /*8b80*/  @!P4 LDC.64 R2, c[0x0][0x288] ;  /* 0x0000a200ff02cb82 */ /* 0x001e220000000a00 */
[----:B------:R-:W-:Y:S01]  /*8b90*/  @!P3 PRMT R79, R28, 0x7610, R79 ;  /* 0x000076101c4fb816 */ /* 0x000fe2000000004f */
[----:B------:R-:W-:Y:S04]  /*8ba0*/  STL.S16 [R1+0x2ac], R78 ;  /* 0x0002ac4e01007387 */ /* 0x000fe80000100600 */
[----:B------:R1:W-:Y:S01]  /*8bb0*/  STL.S16 [R1+0x2a4], R79 ;  /* 0x0002a44f01007387 */ /* 0x0003e20000100600 */
[----:B------:R-:W-:-:S03]  /*8bc0*/  @!P4 MOV R5, R65 ;  /* 0x000000410005c202 */ /* 0x000fc60000000f00 */
[----:B------:R-:W-:Y:S01]  /*8bd0*/  STL.S16 [R1+0x2a6], R81 ;  /* 0x0002a65101007387 */ /* 0x000fe20000100600 */
[----:B-1----:R-:W1:Y:S03]  /*8be0*/  @!P4 LDC.64 R78, c[0x0][0x230] ;  /* 0x00008c00ff4ecb82 */ /* 0x002e660000000a00 */
[----:B------:R5:W-:Y:S01]  /*8bf0*/  STL.S16 [R1+0x2aa], R80 ;  /* 0x0002aa5001007387 */ /* 0x000be20000100600 */
[----:B0-----:R-:W-:Y:S01]  /*8c00*/  @!P4 IMAD R28, R4, R2, RZ ;  /* 0x00000002041cc224 */ /* 0x001fe200078e02ff */
[----:B------:R-:W-:-:S03]  /*8c10*/  @!P4 MOV R4, R66 ;  /* 0x000000420004c202 */ /* 0x000fc60000000f00 */
[----:B-----5:R-:W0:Y:S01]  /*8c20*/  @!P4 LDC.64 R80, c[0x0][0x228] ;  /* 0x00008a00ff50cb82 */ /* 0x020e220000000a00 */
[C---:B------:R-:W-:Y:S02]  /*8c30*/  @!P4 IMAD R3, R29.reuse, R3, R28 ;  /* 0x000000031d03c224 */ /* 0x040fe400078e021c */
[----:B------:R-:W-:Y:S01]  /*8c40*/  @!P4 IMAD.WIDE.U32 R4, R29, R2, R4 ;  /* 0x000000021d04c225 */ /* 0x000fe200078e0004 */
[----:B------:R-:W-:-:S04]  /*8c50*/  PRMT R47, RZ, 0x7610, R47 ;  /* 0x00007610ff2f7816 */ /* 0x000fc8000000002f */
[----:B------:R-:W-:Y:S02]  /*8c60*/  @!P4 IADD3 R2, R5, R3, RZ ;  /* 0x000000030502c210 */ /* 0x000fe40007ffe0ff */
[----:B------:R-:W-:Y:S02]  /*8c70*/  PRMT R88, RZ, 0x7610, R88 ;  /* 0x00007610ff587816 */ /* 0x000fe40000000058 */
[----:B------:R-:W-:Y:S02]  /*8c80*/  PRMT R83, R83, 0x5410, RZ ;  /* 0x0000541053537816 */ /* 0x000fe400000000ff */
[----:B------:R-:W-:Y:S02]  /*8c90*/  @!P4 SHF.L.U64.HI R2, R4, 0x1, R2 ;  /* 0x000000010402c819 */ /* 0x000fe40000010202 */
[----:B------:R-:W-:Y:S02]  /*8ca0*/  @!P5 PRMT R47, R98, 0x7610, R47 ;  /* 0x00007610622fd816 */ /* 0x000fe4000000002f */
[----:B------:R-:W-:-:S02]  /*8cb0*/  @!P4 SHF.L.U32 R4, R4, 0x1, RZ ;  /* 0x000000010404c819 */ /* 0x000fc400000006ff */
[----:B------:R-:W-:Y:S02]  /*8cc0*/  LOP3.LUT P5, RZ, R86, 0x2, RZ, 0xc0, !PT ;  /* 0x0000000256ff7812 */ /* 0x000fe400078ac0ff */
[----:B------:R-:W-:Y:S02]  /*8cd0*/  @!P0 PRMT R88, R96, 0x7610, R88 ;  /* 0x0000761060588816 */ /* 0x000fe40000000058 */
[----:B------:R-:W-:Y:S02]  /*8ce0*/  @!P0 PRMT R83, R83, 0x5410, R97 ;  /* 0x0000541053538816 */ /* 0x000fe40000000061 */
[----:B-1----:R-:W-:-:S04]  /*8cf0*/  @!P4 IADD3 R78, P0, R4, R78, RZ ;  /* 0x0000004e044ec210 */ /* 0x002fc80007f1e0ff */
[----:B------:R-:W-:Y:S02]  /*8d00*/  @!P4 IADD3.X R79, R2, R79, RZ, P0, !PT ;  /* 0x0000004f024fc210 */ /* 0x000fe400007fe4ff */
[----:B0-----:R-:W-:Y:S01]  /*8d10*/  @!P4 IADD3 R80, P0, R4, R80, RZ ;  /* 0x000000500450c210 */ /* 0x001fe20007f1e0ff */
[----:B------:R0:W-:Y:S03]  /*8d20*/  STL [R1+0x84], R89 ;  /* 0x0000845901007387 */ /* 0x0001e60000100800 */
[----:B------:R-:W-:Y:S02]  /*8d30*/  @!P4 IADD3.X R81, R2, R81, RZ, P0, !PT ;  /* 0x000000510251c210 */ /* 0x000fe400007fe4ff */
[----:B------:R-:W-:Y:S02]  /*8d40*/  @!P5 SHF.R.U32.HI R2, RZ, 0x10, R34 ;  /* 0x00000010ff02d819 */ /* 0x000fe40000011622 */
[----:B------:R-:W-:-:S02]  /*8d50*/  @!P6 PRMT R121, R95, 0x7610, R121 ;  /* 0x000076105f79e816 */ /* 0x000fc40000000079 */
[----:B0-----:R-:W-:Y:S02]  /*8d60*/  PRMT R89, R89, 0x5410, RZ ;  /* 0x0000541059597816 */ /* 0x001fe400000000ff */
[C---:B------:R-:W-:Y:S02]  /*8d70*/  LOP3.LUT P6, RZ, R86.reuse, 0x2000000, RZ, 0xc0, !PT ;  /* 0x0200000056ff7812 */ /* 0x040fe400078cc0ff */
[----:B------:R-:W-:Y:S02]  /*8d80*/  @!P5 PRMT R89, R89, 0x5410, R2 ;  /* 0x000054105959d816 */ /* 0x000fe40000000002 */
[----:B------:R-:W-:Y:S02]  /*8d90*/  LOP3.LUT R86, R86, 0xffefffff, RZ, 0xc0, !PT ;  /* 0xffefffff56567812 */ /* 0x000fe400078ec0ff */
[----:B------:R-:W-:Y:S02]  /*8da0*/  LOP3.LUT P0, RZ, R87, 0x2000000, RZ, 0xc0, !PT ;  /* 0x0200000057ff7812 */ /* 0x000fe4000780c0ff */
[----:B------:R-:W-:-:S02]  /*8db0*/  PRMT R29, R29, 0x5410, RZ ;  /* 0x000054101d1d7816 */ /* 0x000fc400000000ff */
[----:B------:R-:W-:Y:S02]  /*8dc0*/  @!P5 SHF.R.U32.HI R2, RZ, 0x10, R100 ;  /* 0x00000010ff02d819 */ /* 0x000fe40000011664 */
[----:B------:R-:W-:Y:S02]  /*8dd0*/  PRMT R89, RZ, 0x7610, R89 ;  /* 0x00007610ff597816 */ /* 0x000fe40000000059 */
[----:B------:R-:W-:Y:S02]  /*8de0*/  PRMT R47, R47, 0x5410, RZ ;  /* 0x000054102f2f7816 */ /* 0x000fe400000000ff */
[----:B------:R-:W-:Y:S01]  /*8df0*/  @P4 LOP3.LUT R86, R86, 0x100000, RZ, 0xfc, !PT ;  /* 0x0010000056564812 */ /* 0x000fe200078efcff */
[----:B------:R-:W-:Y:S01]  /*8e00*/  HFMA2.MMA R28, -RZ, RZ, 0, 0 ;  /* 0x00000000ff1c7435 */ /* 0x000fe200000001ff */
[----:B------:R-:W-:Y:S02]  /*8e10*/  @!P5 PRMT R29, R29, 0x5410, R2 ;  /* 0x000054101d1dd816 */ /* 0x000fe40000000002 */
[----:B------:R-:W-:-:S02]  /*8e20*/  @!P5 PRMT R89, R34, 0x7610, R89 ;  /* 0x000076102259d816 */ /* 0x000fc40000000059 */
[----:B------:R-:W-:Y:S02]  /*8e30*/  @!P5 PRMT R47, R47, 0x5410, R100 ;  /* 0x000054102f2fd816 */ /* 0x000fe40000000064 */
[----:B------:R-:W-:-:S03]  /*8e40*/  LOP3.LUT P5, RZ, R86, 0x1000000, RZ, 0xc0, !PT ;  /* 0x0100000056ff7812 */ /* 0x000fc600078ac0ff */
[----:B------:R0:W5:Y:S01]  /*8e50*/  @!P0 LDG.E R28, desc[UR10][R6.64] ;  /* 0x0000000a061c8981 */ /* 0x000162000c1e1900 */
[----:B------:R-:W-:-:S03]  /*8e60*/  LOP3.LUT P4, RZ, R87, 0x8000, RZ, 0xc0, !PT ;  /* 0x0000800057ff7812 */ /* 0x000fc6000788c0ff */
[----:B------:R1:W-:Y:S01]  /*8e70*/  STL [R1+0x184], R90 ;  /* 0x0001845a01007387 */ /* 0x0003e20000100800 */
[----:B0-----:R-:W-:-:S05]  /*8e80*/  PRMT R7, RZ, 0x7610, R7 ;  /* 0x00007610ff077816 */ /* 0x001fca0000000007 */
[----:B------:R-:W-:Y:S02]  /*8e90*/  @!P5 PRMT R7, R101, 0x7610, R7 ;  /* 0x000076106507d816 */ /* 0x000fe40000000007 */
[----:B-1----:R-:W-:Y:S01]  /*8ea0*/  PRMT R90, RZ, 0x7610, R90 ;  /* 0x00007610ff5a7816 */ /* 0x002fe2000000005a */
[----:B------:R0:W-:Y:S01]  /*8eb0*/  STL [R1+0x19c], R99 ;  /* 0x00019c6301007387 */ /* 0x0001e20000100800 */
[----:B------:R-:W-:Y:S02]  /*8ec0*/  MOV R6, RZ ;  /* 0x000000ff00067202 */ /* 0x000fe40000000f00 */
[----:B------:R-:W-:Y:S01]  /*8ed0*/  @!P3 PRMT R90, R99, 0x7610, R90 ;  /* 0x00007610635ab816 */ /* 0x000fe2000000005a */
[----:B------:R1:W-:Y:S01]  /*8ee0*/  STL.S16 [R1+0x2b4], R7 ;  /* 0x0002b40701007387 */ /* 0x0003e20000100600 */
[----:B------:R-:W-:Y:S02]  /*8ef0*/  LOP3.LUT P3, RZ, R86, 0x40, RZ, 0xc0, !PT ;  /* 0x0000004056ff7812 */ /* 0x000fe4000786c0ff */
[----:B------:R-:W-:Y:S01]  /*8f00*/  @!P5 SHF.R.U32.HI R2, RZ, 0x10, R102 ;  /* 0x00000010ff02d819 */ /* 0x000fe20000011666 */
[----:B------:R3:W5:Y:S01]  /*8f10*/  @!P0 LDG.E R6, desc[UR10][R8.64] ;  /* 0x0000000a08068981 */ /* 0x000762000c1e1900 */
[----:B0-----:R-:W-:Y:S01]  /*8f20*/  PRMT R99, RZ, 0x7610, R99 ;  /* 0x00007610ff637816 */ /* 0x001fe20000000063 */
[----:B-1----:R-:W-:-:S03]  /*8f30*/  HFMA2.MMA R7, -RZ, RZ, 0, 0 ;  /* 0x00000000ff077435 */ /* 0x002fc600000001ff */
[----:B------:R-:W-:Y:S02]  /*8f40*/  @!P5 PRMT R99, R2, 0x7610, R99 ;  /* 0x000076100263d816 */ /* 0x000fe40000000063 */
[----:B------:R-:W-:Y:S02]  /*8f50*/  @!P5 SHF.R.U32.HI R2, RZ, 0x10, R101 ;  /* 0x00000010ff02d819 */ /* 0x000fe40000011665 */
[----:B---3--:R-:W-:Y:S02]  /*8f60*/  PRMT R8, RZ, 0x7610, R8 ;  /* 0x00007610ff087816 */ /* 0x008fe40000000008 */
[----:B------:R-:W-:Y:S02]  /*8f70*/  PRMT R29, RZ, 0x7610, R29 ;  /* 0x00007610ff1d7816 */ /* 0x000fe4000000001d */
[----:B------:R-:W-:Y:S01]  /*8f80*/  IADD3 R9, R13, 0x1e8, RZ ;  /* 0x000001e80d097810 */ /* 0x000fe20007ffe0ff */
[----:B------:R0:W3:Y:S01]  /*8f90*/  @!P4 LDG.E R7, desc[UR10][R10.64] ;  /* 0x0000000a0a07c981 */ /* 0x0000e2000c1e1900 */
[----:B------:R-:W-:-:S02]  /*8fa0*/  @!P5 PRMT R8, R2, 0x7610, R8 ;  /* 0x000076100208d816 */ /* 0x000fc40000000008 */
[----:B------:R-:W-:Y:S02]  /*8fb0*/  @!P5 PRMT R29, R102, 0x7610, R29 ;  /* 0x00007610661dd816 */ /* 0x000fe4000000001d */
[----:B------:R-:W-:Y:S02]  /*8fc0*/  ISETP.GE.U32.AND P5, PT, R9, UR6, PT ;  /* 0x0000000609007c0c */ /* 0x000fe4000bfa6070 */
[----:B------:R-:W-:Y:S02]  /*8fd0*/  PRMT R4, RZ, 0x7610, R4 ;  /* 0x00007610ff047816 */ /* 0x000fe40000000004 */
[----:B0-----:R-:W-:Y:S02]  /*8fe0*/  SHF.R.S32.HI R10, RZ, 0x1f, R9 ;  /* 0x0000001fff0a7819 */ /* 0x001fe40000011409 */
[----:B------:R-:W-:Y:S02]  /*8ff0*/  @!P3 SHF.R.U32.HI R2, RZ, 0x10, R35 ;  /* 0x00000010ff02b819 */ /* 0x000fe40000011623 */
[----:B------:R-:W-:-:S02]  /*9000*/  ISETP.GE.OR.EX P5, PT, R10, UR7, P1, P5 ;  /* 0x000000070a007c0c */ /* 0x000fc40008fa6750 */
[----:B------:R-:W-:Y:S02]  /*9010*/  @!P3 PRMT R4, R2, 0x7610, R4 ;  /* 0x000076100204b816 */ /* 0x000fe40000000004 */
[----:B------:R-:W-:Y:S02]  /*9020*/  PRMT R3, RZ, 0x7610, R3 ;  /* 0x00007610ff037816 */ /* 0x000fe40000000003 */
[----:B------:R-:W-:-:S04]  /*9030*/  @!P3 SHF.R.U32.HI R2, RZ, 0x10, R103 ;  /* 0x00000010ff02b819 */ /* 0x000fc80000011667 */
[----:B------:R-:W-:-:S05]  /*9040*/  @!P3 PRMT R3, R2, 0x7610, R3 ;  /* 0x000076100203b816 */ /* 0x000fca0000000003 */
[----:B------:R0:W-:Y:S02]  /*9050*/  STL.S16 [R1+0x2dc], R3 ;  /* 0x0002dc0301007387 */ /* 0x0001e40000100600 */
[----:B0-----:R-:W0:Y:S02]  /*9060*/  @!P5 LDC.64 R2, c[0x0][0x288] ;  /* 0x0000a200ff02db82 */ /* 0x001e240000000a00 */
[----:B------:R1:W-:Y:S01]  /*9070*/  STL.S16 [R1+0x2b6], R8 ;  /* 0x0002b60801007387 */ /* 0x0003e20000100600 */
[----:B------:R-:W-:Y:S02]  /*9080*/  PRMT R5, RZ, 0x7610, R5 ;  /* 0x00007610ff057816 */ /* 0x000fe40000000005 */
[----:B-1----:R-:W-:Y:S02]  /*9090*/  MOV R8, RZ ;  /* 0x000000ff00087202 */ /* 0x002fe40000000f00 */
[----:B------:R-:W-:-:S04]  /*90a0*/  @!P3 PRMT R5, R35, 0x7610, R5 ;  /* 0x000076102305b816 */ /* 0x000fc80000000005 */
[----:B------:R1:W3:Y:S04]  /*90b0*/  @!P4 LDG.E R8, desc[UR10][R14.64] ;  /* 0x0000000a0e08c981 */ /* 0x0002e8000c1e1900 */
[----:B------:R-:W-:Y:S01]  /*90c0*/  STL [R1+0xa0], R34 ;  /* 0x0000a02201007387 */ /* 0x000fe20000100800 */
[----:B-1----:R-:W1:Y:S03]  /*90d0*/  @!P5 LDC.64 R14, c[0x0][0x230] ;  /* 0x00008c00ff0edb82 */ /* 0x002e660000000a00 */
[----:B------:R4:W-:Y:S01]  /*90e0*/  STL [R1+0xa8], R35 ;  /* 0x0000a82301007387 */ /* 0x0009e20000100800 */
[----:B0-----:R-:W-:-:S03]  /*90f0*/  @!P5 IMAD R10, R10, R2, RZ ;  /* 0x000000020a0ad224 */ /* 0x001fc600078e02ff */
[----:B------:R0:W-:Y:S04]  /*9100*/  STL.S16 [R1+0x2b0], R5 ;  /* 0x0002b00501007387 */ /* 0x0001e80000100600 */
[----:B------:R2:W-:Y:S01]  /*9110*/  STL.S16 [R1+0x2be], R4 ;  /* 0x0002be0401007387 */ /* 0x0005e20000100600 */
[----:B----4-:R-:W4:Y:S01]  /*9120*/  @!P5 LDC.64 R34, c[0x0][0x228] ;  /* 0x00008a00ff22db82 */ /* 0x010f220000000a00 */
[----:B0-----:R-:W-:Y:S02]  /*9130*/  @!P5 MOV R5, R65 ;  /* 0x000000410005d202 */ /* 0x001fe40000000f00 */
[----:B--2---:R-:W-:Y:S01]  /*9140*/  @!P5 MOV R4, R66 ;  /* 0x000000420004d202 */ /* 0x004fe20000000f00 */
[----:B------:R-:W-:-:S04]  /*9150*/  @!P5 IMAD R3, R9, R3, R10 ;  /* 0x000000030903d224 */ /* 0x000fc800078e020a */
[----:B------:R-:W-:-:S05]  /*9160*/  @!P5 IMAD.WIDE.U32 R4, R9, R2, R4 ;  /* 0x000000020904d225 */ /* 0x000fca00078e0004 */
[----:B------:R-:W-:-:S04]  /*9170*/  @!P5 IADD3 R2, R5, R3, RZ ;  /* 0x000000030502d210 */ /* 0x000fc80007ffe0ff */
[C---:B------:R-:W-:Y:S02]  /*9180*/  @!P5 SHF.L.U64.HI R2, R4.reuse, 0x1, R2 ;  /* 0x000000010402d819 */ /* 0x040fe40000010202 */
[----:B------:R-:W-:-:S04]  /*9190*/  @!P5 SHF.L.U32 R4, R4, 0x1, RZ ;  /* 0x000000010404d819 */ /* 0x000fc800000006ff */
[----:B-1----:R-:W-:-:S04]  /*91a0*/  @!P5 IADD3 R14, P0, R4, R14, RZ ;  /* 0x0000000e040ed210 */ /* 0x002fc80007f1e0ff */
[----:B------:R-:W-:Y:S02]  /*91b0*/  @!P5 IADD3.X R15, R2, R15, RZ, P0, !PT ;  /* 0x0000000f020fd210 */ /* 0x000fe400007fe4ff */
[----:B----4-:R-:W-:-:S04]  /*91c0*/  @!P5 IADD3 R34, P0, R4, R34, RZ ;  /* 0x000000220422d210 */ /* 0x010fc80007f1e0ff */
[----:B------:R-:W-:Y:S02]  /*91d0*/  @!P5 IADD3.X R35, R2, R35, RZ, P0, !PT ;  /* 0x000000230223d210 */ /* 0x000fe400007fe4ff */
[C---:B------:R-:W-:Y:S02]  /*91e0*/  LOP3.LUT P0, RZ, R86.reuse, 0x10, RZ, 0xc0, !PT ;  /* 0x0000001056ff7812 */ /* 0x040fe4000780c0ff */
[----:B------:R-:W-:Y:S01]  /*91f0*/  LOP3.LUT R86, R86, 0xfffbffff, RZ, 0xc0, !PT ;  /* 0xfffbffff56567812 */ /* 0x000fe200078ec0ff */
[----:B------:R0:W-:Y:S01]  /*9200*/  STL [R1+0x18c], R92 ;  /* 0x00018c5c01007387 */ /* 0x0001e20000100800 */
[----:B------:R-:W-:Y:S02]  /*9210*/  @!P6 SHF.R.U32.HI R2, RZ, 0x10, R104 ;  /* 0x00000010ff02e819 */ /* 0x000fe40000011668 */
[----:B------:R-:W-:Y:S02]  /*9220*/  @P5 LOP3.LUT R86, R86, 0x40000, RZ, 0xfc, !PT ;  /* 0x0004000056565812 */ /* 0x000fe400078efcff */
[----:B------:R-:W-:Y:S01]  /*9230*/  LOP3.LUT P5, RZ, R87, 0x20, RZ, 0xc0, !PT ;  /* 0x0000002057ff7812 */ /* 0x000fe200078ac0ff */
[----:B------:R1:W-:Y:S01]  /*9240*/  STL [R1+0x88], R91 ;  /* 0x0000885b01007387 */ /* 0x0003e20000100800 */
[----:B0-----:R-:W-:Y:S01]  /*9250*/  PRMT R92, R92, 0x5410, RZ ;  /* 0x000054105c5c7816 */ /* 0x001fe200000000ff */
[----:B------:R-:W-:-:S03]  /*9260*/  HFMA2.MMA R9, -RZ, RZ, 0, 0 ;  /* 0x00000000ff097435 */ /* 0x000fc600000001ff */
[----:B------:R-:W-:Y:S02]  /*9270*/  @!P6 PRMT R92, R92, 0x5410, R2 ;  /* 0x000054105c5ce816 */ /* 0x000fe40000000002 */
[----:B-1----:R-:W-:Y:S02]  /*9280*/  PRMT R91, RZ, 0x7610, R91 ;  /* 0x00007610ff5b7816 */ /* 0x002fe4000000005b */
[----:B------:R-:W-:Y:S01]  /*9290*/  @!P6 SHF.R.U32.HI R2, RZ, 0x10, R74 ;  /* 0x00000010ff02e819 */ /* 0x000fe2000001164a */
[----:B------:R0:W-:Y:S01]  /*92a0*/  STL [R1+0x98], R98 ;  /* 0x0000986201007387 */ /* 0x0001e20000100800 */
[----:B------:R-:W-:Y:S02]  /*92b0*/  PRMT R11, RZ, 0x7610, R11 ;  /* 0x00007610ff0b7816 */ /* 0x000fe4000000000b */
[----:B------:R-:W-:Y:S01]  /*92c0*/  @!P6 PRMT R91, R2, 0x7610, R91 ;  /* 0x00007610025be816 */ /* 0x000fe2000000005b */
[----:B------:R1:W2:Y:S01]  /*92d0*/  @!P5 LDG.E R9, desc[UR10][R16.64] ;  /* 0x0000000a1009d981 */ /* 0x0002a2000c1e1900 */
[----:B------:R-:W-:-:S02]  /*92e0*/  @!P0 SHF.R.U32.HI R2, RZ, 0x10, R75 ;  /* 0x00000010ff028819 */ /* 0x000fc4000001164b */
[----:B------:R-:W-:Y:S02]  /*92f0*/  PRMT R92, RZ, 0x7610, R92 ;  /* 0x00007610ff5c7816 */ /* 0x000fe4000000005c */
[----:B0-----:R-:W-:Y:S02]  /*9300*/  PRMT R98, RZ, 0x7610, R98 ;  /* 0x00007610ff627816 */ /* 0x001fe40000000062 */
[----:B------:R-:W-:Y:S01]  /*9310*/  PRMT R91, R91, 0x5410, RZ ;  /* 0x000054105b5b7816 */ /* 0x000fe200000000ff */
[----:B------:R0:W-:Y:S01]  /*9320*/  STL [R1+0x8c], R93 ;  /* 0x00008c5d01007387 */ /* 0x0001e20000100800 */
[----:B------:R-:W-:Y:S02]  /*9330*/  @!P0 PRMT R98, R2, 0x7610, R98 ;  /* 0x0000761002628816 */ /* 0x000fe40000000062 */
[----:B-1----:R-:W-:Y:S02]  /*9340*/  PRMT R16, RZ, 0x7610, R16 ;  /* 0x00007610ff107816 */ /* 0x002fe40000000010 */
[----:B------:R-:W-:-:S02]  /*9350*/  @!P0 SHF.R.U32.HI R2, RZ, 0x10, R68 ;  /* 0x00000010ff028819 */ /* 0x000fc40000011644 */
[----:B------:R-:W-:Y:S02]  /*9360*/  @!P0 PRMT R11, R68, 0x7610, R11 ;  /* 0x00007610440b8816 */ /* 0x000fe4000000000b */
[----:B------:R-:W-:Y:S02]  /*9370*/  @!P6 PRMT R92, R104, 0x7610, R92 ;  /* 0x00007610685ce816 */ /* 0x000fe4000000005c */
[----:B0-----:R-:W-:Y:S02]  /*9380*/  PRMT R93, RZ, 0x7610, R93 ;  /* 0x00007610ff5d7816 */ /* 0x001fe4000000005d */
[----:B------:R-:W-:Y:S02]  /*9390*/  @!P6 PRMT R91, R91, 0x5410, R74 ;  /* 0x000054105b5be816 */ /* 0x000fe4000000004a */
[----:B------:R-:W-:Y:S01]  /*93a0*/  LOP3.LUT P6, RZ, R86, 0x800000, RZ, 0xc0, !PT ;  /* 0x0080000056ff7812 */ /* 0x000fe200078cc0ff */
[----:B------:R0:W-:Y:S01]  /*93b0*/  STL.S16 [R1+0x2e2], R11 ;  /* 0x0002e20b01007387 */ /* 0x0001e20000100600 */
[----:B------:R-:W-:-:S02]  /*93c0*/  @!P0 PRMT R16, R2, 0x7610, R16 ;  /* 0x0000761002108816 */ /* 0x000fc40000000010 */
[----:B------:R-:W-:Y:S02]  /*93d0*/  @!P3 PRMT R93, R103, 0x7610, R93 ;  /* 0x00007610675db816 */ /* 0x000fe4000000005d */
[----:B------:R-:W-:Y:S01]  /*93e0*/  LOP3.LUT P3, RZ, R86, 0x200, RZ, 0xc0, !PT ;  /* 0x0000020056ff7812 */ /* 0x000fe2000786c0ff */
[----:B------:R1:W-:Y:S01]  /*93f0*/  STL.S16 [R1+0x2e4], R16 ;  /* 0x0002e41001007387 */ /* 0x0003e20000100600 */
[----:B0-----:R-:W-:Y:S01]  /*9400*/  HFMA2.MMA R11, -RZ, RZ, 0, 0 ;  /* 0x00000000ff0b7435 */ /* 0x001fe200000001ff */
[----:B------:R-:W-:Y:S02]  /*9410*/  MOV R10, RZ ;  /* 0x000000ff000a7202 */ /* 0x000fe40000000f00 */
[----:B------:R-:W-:Y:S02]  /*9420*/  IADD3 R17, R13, 0x1f0, RZ ;  /* 0x000001f00d117810 */ /* 0x000fe40007ffe0ff */
[----:B-1----:R-:W-:Y:S02]  /*9430*/  MOV R16, RZ ;  /* 0x000000ff00107202 */ /* 0x002fe40000000f00 */
[----:B------:R0:W4:Y:S01]  /*9440*/  @!P5 LDG.E R10, desc[UR10][R18.64] ;  /* 0x0000000a120ad981 */ /* 0x000122000c1e1900 */
[----:B------:R-:W-:-:S03]  /*9450*/  PRMT R4, RZ, 0x7610, R4 ;  /* 0x00007610ff047816 */ /* 0x000fc60000000004 */
[----:B------:R1:W4:Y:S01]  /*9460*/  @!P6 LDG.E R11, desc[UR10][R20.64] ;  /* 0x0000000a140be981 */ /* 0x000322000c1e1900 */
[----:B------:R-:W-:-:S03]  /*9470*/  @!P3 SHF.R.U32.HI R2, RZ, 0x10, R69 ;  /* 0x00000010ff02b819 */ /* 0x000fc60000011645 */
[----:B------:R5:W4:Y:S01]  /*9480*/  @!P6 LDG.E R16, desc[UR10][R22.64] ;  /* 0x0000000a1610e981 */ /* 0x000b22000c1e1900 */
[----:B------:R-:W-:Y:S02]  /*9490*/  ISETP.GE.U32.AND P6, PT, R17, UR6, PT ;  /* 0x0000000611007c0c */ /* 0x000fe4000bfc6070 */
[----:B0-----:R-:W-:Y:S02]  /*94a0*/  SHF.R.S32.HI R18, RZ, 0x1f, R17 ;  /* 0x0000001fff127819 */ /* 0x001fe40000011411 */
[----:B------:R-:W-:Y:S02]  /*94b0*/  @!P3 PRMT R4, R2, 0x7610, R4 ;  /* 0x000076100204b816 */ /* 0x000fe40000000004 */
[----:B------:R-:W-:Y:S02]  /*94c0*/  ISETP.GE.OR.EX P6, PT, R18, UR7, P1, P6 ;  /* 0x0000000712007c0c */ /* 0x000fe40008fc6760 */
[----:B------:R-:W-:Y:S02]  /*94d0*/  PRMT R3, RZ, 0x7610, R3 ;  /* 0x00007610ff037816 */ /* 0x000fe40000000003 */
[----:B------:R-:W-:-:S04]  /*94e0*/  @!P3 SHF.R.U32.HI R2, RZ, 0x10, R84 ;  /* 0x00000010ff02b819 */ /* 0x000fc80000011654 */
[----:B------:R-:W-:-:S05]  /*94f0*/  @!P3 PRMT R3, R2, 0x7610, R3 ;  /* 0x000076100203b816 */ /* 0x000fca0000000003 */
[----:B------:R0:W-:Y:S01]  /*9500*/  STL.S16 [R1+0x2e8], R3 ;  /* 0x0002e80301007387 */ /* 0x0001e20000100600 */
[----:B------:R-:W-:Y:S01]  /*9510*/  PRMT R5, RZ, 0x7610, R5 ;  /* 0x00007610ff057816 */ /* 0x000fe20000000005 */
[----:B-1----:R-:W1:Y:S08]  /*9520*/  @!P6 LDC.64 R20, c[0x0][0x228] ;  /* 0x00008a00ff14eb82 */ /* 0x002e700000000a00 */
[----:B0-----:R-:W0:Y:S01]  /*9530*/  @!P6 LDC.64 R2, c[0x0][0x288] ;  /* 0x0000a200ff02eb82 */ /* 0x001e220000000a00 */
[----:B------:R-:W-:Y:S01]  /*9540*/  @!P3 PRMT R5, R69, 0x7610, R5 ;  /* 0x000076104505b816 */ /* 0x000fe20000000005 */
[----:B------:R5:W-:Y:S04]  /*9550*/  STL.S16 [R1+0x2e6], R4 ;  /* 0x0002e60401007387 */ /* 0x000be80000100600 */
[----:B------:R0:W-:Y:S01]  /*9560*/  STL.S16 [R1+0x2de], R5 ;  /* 0x0002de0501007387 */ /* 0x0001e20000100600 */
[----:B-----5:R-:W-:Y:S01]  /*9570*/  @!P6 MOV R4, R66 ;  /* 0x000000420004e202 */ /* 0x020fe20000000f00 */
[----:B0-----:R-:W-:-:S04]  /*9580*/  @!P6 IMAD R18, R18, R2, RZ ;  /* 0x000000021212e224 */ /* 0x001fc800078e02ff */
[----:B------:R-:W-:Y:S02]  /*9590*/  @!P6 IMAD R3, R17, R3, R18 ;  /* 0x000000031103e224 */ /* 0x000fe400078e0212 */
[----:B------:R-:W0:Y:S01]  /*95a0*/  @!P6 LDC.64 R18, c[0x0][0x230] ;  /* 0x00008c00ff12eb82 */ /* 0x000e220000000a00 */
[----:B------:R-:W-:-:S03]  /*95b0*/  @!P6 MOV R5, R65 ;  /* 0x000000410005e202 */ /* 0x000fc60000000f00 */
[----:B------:R-:W-:Y:S01]  /*95c0*/  @!P6 IMAD.WIDE.U32 R4, R17, R2, R4 ;  /* 0x000000021104e225 */ /* 0x000fe200078e0004 */
[----:B------:R-:W-:-:S04]  /*95d0*/  PRMT R90, R90, 0x5410, RZ ;  /* 0x000054105a5a7816 */ /* 0x000fc800000000ff */
[----:B------:R-:W-:-:S04]  /*95e0*/  @!P6 IADD3 R2, R5, R3, RZ ;  /* 0x000000030502e210 */ /* 0x000fc80007ffe0ff */
[C---:B------:R-:W-:Y:S02]  /*95f0*/  @!P6 SHF.L.U64.HI R2, R4.reuse, 0x1, R2 ;  /* 0x000000010402e819 */ /* 0x040fe40000010202 */
[----:B------:R-:W-:Y:S02]  /*9600*/  @!P6 SHF.L.U32 R4, R4, 0x1, RZ ;  /* 0x000000010404e819 */ /* 0x000fe400000006ff */
[----:B------:R-:W-:Y:S02]  /*9610*/  @!P0 PRMT R90, R90, 0x5410, R75 ;  /* 0x000054105a5a8816 */ /* 0x000fe4000000004b */
[----:B0-----:R-:W-:-:S04]  /*9620*/  @!P6 IADD3 R18, P0, R4, R18, RZ ;  /* 0x000000120412e210 */ /* 0x001fc80007f1e0ff */
[----:B------:R-:W-:Y:S02]  /*9630*/  @!P6 IADD3.X R19, R2, R19, RZ, P0, !PT ;  /* 0x000000130213e210 */ /* 0x000fe400007fe4ff */
[----:B-1----:R-:W-:-:S04]  /*9640*/  @!P6 IADD3 R20, P0, R4, R20, RZ ;  /* 0x000000140414e210 */ /* 0x002fc80007f1e0ff */
[----:B------:R-:W-:Y:S02]  /*9650*/  @!P6 IADD3.X R21, R2, R21, RZ, P0, !PT ;  /* 0x000000150215e210 */ /* 0x000fe400007fe4ff */
[C---:B------:R-:W-:Y:S02]  /*9660*/  LOP3.LUT P0, RZ, R86.reuse, 0x80, RZ, 0xc0, !PT ;  /* 0x0000008056ff7812 */ /* 0x040fe4000780c0ff */
[----:B------:R-:W-:-:S04]  /*9670*/  LOP3.LUT R86, R86, 0xfffeffff, RZ, 0xc0, !PT ;  /* 0xfffeffff56567812 */ /* 0x000fc800078ec0ff */
[----:B------:R-:W-:-:S04]  /*9680*/  @P6 LOP3.LUT R86, R86, 0x10000, RZ, 0xfc, !PT ;  /* 0x0001000056566812 */ /* 0x000fc800078efcff */
[----:B------:R-:W-:Y:S01]  /*9690*/  LOP3.LUT P6, RZ, R86, 0x100, RZ, 0xc0, !PT ;  /* 0x0000010056ff7812 */ /* 0x000fe200078cc0ff */
[----:B------:R0:W-:Y:S01]  /*96a0*/  STL [R1+0xb4], R69 ;  /* 0x0000b44501007387 */ /* 0x0001e20000100800 */
[----:B------:R-:W-:Y:S01]  /*96b0*/  LOP3.LUT P5, RZ, R87, 0x8, RZ, 0xc0, !PT ;  /* 0x0000000857ff7812 */ /* 0x000fe200078ac0ff */
[----:B------:R-:W-:Y:S01]  /*96c0*/  HFMA2.MMA R17, -RZ, RZ, 0, 0 ;  /* 0x00000000ff117435 */ /* 0x000fe200000001ff */
[----:B0-----:R-:W-:-:S09]  /*96d0*/  PRMT R69, RZ, 0x7610, R69 ;  /* 0x00007610ff457816 */ /* 0x001fd20000000045 */
[----:B------:R-:W-:Y:S02]  /*96e0*/  @!P6 SHF.R.U32.HI R2, RZ, 0x10, R72 ;  /* 0x00000010ff02e819 */ /* 0x000fe40000011648 */
[----:B------:R-:W-:Y:S01]  /*96f0*/  LOP3.LUT R86, R86, 0xfff7ffff, RZ, 0xc0, !PT ;  /* 0xfff7ffff56567812 */ /* 0x000fe200078ec0ff */
[----:B------:R0:W-:Y:S01]  /*9700*/  STL [R1+0xb0], R75 ;  /* 0x0000b04b01007387 */ /* 0x0001e20000100800 */
[----:B------:R-:W-:Y:S02]  /*9710*/  @!P6 PRMT R69, R2, 0x7610, R69 ;  /* 0x000076100245e816 */ /* 0x000fe40000000045 */
[----:B------:R-:W-:Y:S01]  /*9720*/  @!P6 SHF.R.U32.HI R2, RZ, 0x10, R73 ;  /* 0x00000010ff02e819 */ /* 0x000fe20000011649 */
[----:B------:R1:W5:Y:S01]  /*9730*/  @!P5 LDG.E R17, desc[UR10][R24.64] ;  /* 0x0000000a1811d981 */ /* 0x000362000c1e1900 */
[----:B------:R-:W-:Y:S02]  /*9740*/  PRMT R69, R69, 0x5410, RZ ;  /* 0x0000541045457816 */ /* 0x000fe400000000ff */
[----:B------:R-:W-:-:S02]  /*9750*/  MOV R22, RZ ;  /* 0x000000ff00167202 */ /* 0x000fc40000000f00 */
[----:B------:R-:W-:Y:S02]  /*9760*/  @!P6 PRMT R69, R69, 0x5410, R2 ;  /* 0x000054104545e816 */ /* 0x000fe40000000002 */
[----:B------:R-:W-:Y:S02]  /*9770*/  @P5 LOP3.LUT R86, R86, 0x80000, RZ, 0xfc, !PT ;  /* 0x0008000056565812 */ /* 0x000fe400078efcff */
[----:B0-----:R-:W-:Y:S01]  /*9780*/  PRMT R75, RZ, 0x7610, R75 ;  /* 0x00007610ff4b7816 */ /* 0x001fe2000000004b */
[----:B------:R0:W5:Y:S01]  /*9790*/  @!P5 LDG.E R22, desc[UR10][R26.64] ;  /* 0x0000000a1a16d981 */ /* 0x000162000c1e1900 */
[----:B------:R-:W-:Y:S02]  /*97a0*/  @!P0 SHF.R.U32.HI R2, RZ, 0x10, R70 ;  /* 0x00000010ff028819 */ /* 0x000fe40000011646 */
[----:B------:R-:W-:Y:S02]  /*97b0*/  PRMT R4, RZ, 0x7610, R4 ;  /* 0x00007610ff047816 */ /* 0x000fe40000000004 */
[----:B------:R-:W-:-:S02]  /*97c0*/  LOP3.LUT P5, RZ, R86, 0x4000, RZ, 0xc0, !PT ;  /* 0x0000400056ff7812 */ /* 0x000fc400078ac0ff */
[----:B------:R-:W-:Y:S02]  /*97d0*/  @!P0 PRMT R75, R2, 0x7610, R75 ;  /* 0x00007610024b8816 */ /* 0x000fe4000000004b */
[----:B------:R-:W-:Y:S02]  /*97e0*/  @!P0 PRMT R4, R76, 0x7610, R4 ;  /* 0x000076104c048816 */ /* 0x000fe40000000004 */
[----:B------:R-:W-:Y:S02]  /*97f0*/  PRMT R23, RZ, 0x7610, R23 ;  /* 0x00007610ff177816 */ /* 0x000fe40000000017 */
[----:B------:R-:W-:Y:S02]  /*9800*/  @!P0 SHF.R.U32.HI R2, RZ, 0x10, R76 ;  /* 0x00000010ff028819 */ /* 0x000fe4000001164c */
[----:B------:R-:W-:Y:S02]  /*9810*/  PRMT R93, R93, 0x5410, RZ ;  /* 0x000054105d5d7816 */ /* 0x000fe400000000ff */
[----:B-1----:R-:W-:Y:S01]  /*9820*/  IADD3 R25, R13, 0x1f8, RZ ;  /* 0x000001f80d197810 */ /* 0x002fe20007ffe0ff */
[----:B------:R1:W-:Y:S01]  /*9830*/  STL.S16 [R1+0x2ee], R4 ;  /* 0x0002ee0401007387 */ /* 0x0003e20000100600 */
[----:B------:R-:W-:-:S02]  /*9840*/  @!P0 PRMT R23, R2, 0x7610, R23 ;  /* 0x0000761002178816 */ /* 0x000fc40000000017 */
[----:B------:R-:W-:Y:S02]  /*9850*/  @!P0 PRMT R93, R93, 0x5410, R70 ;  /* 0x000054105d5d8816 */ /* 0x000fe40000000046 */
[----:B------:R-:W-:Y:S02]  /*9860*/  ISETP.GE.U32.AND P0, PT, R25, UR6, PT ;  /* 0x0000000619007c0c */ /* 0x000fe4000bf06070 */
[----:B0-----:R-:W-:Y:S02]  /*9870*/  PRMT R26, RZ, 0x7610, R26 ;  /* 0x00007610ff1a7816 */ /* 0x001fe4000000001a */
[----:B-1----:R-:W-:Y:S01]  /*9880*/  SHF.R.S32.HI R4, RZ, 0x1f, R25 ;  /* 0x0000001fff047819 */ /* 0x002fe20000011419 */
[----:B------:R0:W-:Y:S01]  /*9890*/  STL [R1+0xc0], R0 ;  /* 0x0000c00001007387 */ /* 0x0001e20000100800 */
[----:B------:R-:W-:Y:S02]  /*98a0*/  @!P5 SHF.R.U32.HI R2, RZ, 0x10, R0 ;  /* 0x00000010ff02d819 */ /* 0x000fe40000011600 */
[----:B------:R-:W-:-:S02]  /*98b0*/  ISETP.GE.OR.EX P0, PT, R4, UR7, P1, P0 ;  /* 0x0000000704007c0c */ /* 0x000fc40008f06700 */
[----:B------:R-:W-:Y:S02]  /*98c0*/  PRMT R3, RZ, 0x7610, R3 ;  /* 0x00007610ff037816 */ /* 0x000fe40000000003 */
[----:B------:R-:W-:Y:S01]  /*98d0*/  PRMT R5, RZ, 0x7610, R5 ;  /* 0x00007610ff057816 */ /* 0x000fe20000000005 */
[----:B------:R-:W-:Y:S01]  /*98e0*/  STL [R1+0x90], R94 ;  /* 0x0000905e01007387 */ /* 0x000fe20000100800 */
[----:B------:R-:W-:Y:S01]  /*98f0*/  @!P5 PRMT R26, R0, 0x7610, R26 ;  /* 0x00007610001ad816 */ /* 0x000fe2000000001a */
[----:B------:R-:W-:Y:S01]  /*9900*/  ULDC.64 UR6, c[0x0][0x248] ;  /* 0x0000920000067ab9 */ /* 0x000fe20000000a00 */
[----:B0-----:R-:W-:-:S04]  /*9910*/  @!P5 SHF.R.U32.HI R0, RZ, 0x10, R60 ;  /* 0x00000010ff00d819 */ /* 0x001fc8000001163c */
[----:B------:R-:W-:Y:S02]  /*9920*/  @!P5 PRMT R3, R0, 0x7610, R3 ;  /* 0x000076100003d816 */ /* 0x000fe40000000003 */
[----:B------:R-:W-:-:S03]  /*9930*/  @!P5 PRMT R5, R2, 0x7610, R5 ;  /* 0x000076100205d816 */ /* 0x000fc60000000005 */
[----:B------:R0:W-:Y:S02]  /*9940*/  STL.S16 [R1+0x2f4], R3 ;  /* 0x0002f40301007387 */ /* 0x0001e40000100600 */
[----:B0-----:R-:W0:Y:S02]  /*9950*/  @!P0 LDC.64 R2, c[0x0][0x288] ;  /* 0x0000a200ff028b82 */ /* 0x001e240000000a00 */
[----:B------:R1:W-:Y:S01]  /*9960*/  STL.S16 [R1+0x2f2], R5 ;  /* 0x0002f20501007387 */ /* 0x0003e20000100600 */
[----:B------:R-:W-:Y:S02]  /*9970*/  PRMT R94, RZ, 0x7610, R94 ;  /* 0x00007610ff5e7816 */ /* 0x000fe4000000005e */
[----:B-1----:R-:W-:Y:S01]  /*9980*/  @!P0 MOV R5, R65 ;  /* 0x0000004100058202 */ /* 0x002fe20000000f00 */
[----:B0-----:R-:W-:Y:S01]  /*9990*/  @!P0 IMAD R0, R4, R2, RZ ;  /* 0x0000000204008224 */ /* 0x001fe200078e02ff */
[----:B------:R-:W-:-:S03]  /*99a0*/  @!P0 MOV R4, R66 ;  /* 0x0000004200048202 */ /* 0x000fc60000000f00 */
[C---:B------:R-:W-:Y:S02]  /*99b0*/  @!P0 IMAD R0, R25.reuse, R3, R0 ;  /* 0x0000000319008224 */ /* 0x040fe400078e0200 */
[----:B------:R-:W-:Y:S02]  /*99c0*/  @!P0 IMAD.WIDE.U32 R4, R25, R2, R4 ;  /* 0x0000000219048225 */ /* 0x000fe400078e0004 */
[----:B------:R-:W0:Y:S01]  /*99d0*/  @!P0 LDC.64 R2, c[0x0][0x230] ;  /* 0x00008c00ff028b82 */ /* 0x000e220000000a00 */
[----:B------:R-:W-:Y:S02]  /*99e0*/  @!P3 PRMT R94, R84, 0x7610, R94 ;  /* 0x00007610545eb816 */ /* 0x000fe4000000005e */
[----:B------:R-:W-:Y:S02]  /*99f0*/  @!P0 IADD3 R0, R5, R0, RZ ;  /* 0x0000000005008210 */ /* 0x000fe40007ffe0ff */
[----:B------:R-:W-:Y:S01]  /*9a00*/  LOP3.LUT P3, RZ, R87, 0x4, RZ, 0xc0, !PT ;  /* 0x0000000457ff7812 */ /* 0x000fe2000786c0ff */
[----:B------:R1:W-:Y:S01]  /*9a10*/  STL.S16 [R1+0x2f0], R23 ;  /* 0x0002f01701007387 */ /* 0x0003e20000100600 */
[----:B------:R-:W-:-:S02]  /*9a20*/  @!P0 SHF.L.U64.HI R0, R4, 0x1, R0 ;  /* 0x0000000104008819 */ /* 0x000fc40000010200 */
[----:B------:R-:W-:Y:S02]  /*9a30*/  @!P0 SHF.L.U32 R25, R4, 0x1, RZ ;  /* 0x0000000104198819 */ /* 0x000fe400000006ff */
[----:B------:R-:W3:Y:S01]  /*9a40*/  @!P0 LDC.64 R4, c[0x0][0x228] ;  /* 0x00008a00ff048b82 */ /* 0x000ee20000000a00 */
[----:B------:R-:W-:Y:S01]  /*9a50*/  MOV R24, RZ ;  /* 0x000000ff00187202 */ /* 0x000fe20000000f00 */
[----:B-1----:R-:W-:-:S05]  /*9a60*/  HFMA2.MMA R23, -RZ, RZ, 0, 0 ;  /* 0x00000000ff177435 */ /* 0x002fca00000001ff */
[----:B------:R-:W5:Y:S05]  /*9a70*/  @!P3 LDG.E R24, desc[UR10][R32.64] ;  /* 0x0000000a2018b981 */ /* 0x000f6a000c1e1900 */
[----:B------:R1:W5:Y:S01]  /*9a80*/  @!P3 LDG.E R23, desc[UR10][R30.64] ;  /* 0x0000000a1e17b981 */ /* 0x000362000c1e1900 */
[C---:B------:R-:W-:Y:S02]  /*9a90*/  LOP3.LUT P3, RZ, R86.reuse, 0x2000, RZ, 0xc0, !PT ;  /* 0x0000200056ff7812 */ /* 0x040fe4000786c0ff */
[----:B------:R-:W-:-:S04]  /*9aa0*/  LOP3.LUT R86, R86, 0xffff7fff, RZ, 0xc0, !PT ;  /* 0xffff7fff56567812 */ /* 0x000fc800078ec0ff */
[----:B------:R-:W-:Y:S02]  /*9ab0*/  @P1 LOP3.LUT R86, R86, 0x8000, RZ, 0xfc, !PT ;  /* 0x0000800056561812 */ /* 0x000fe400078efcff */
[C---:B0-----:R-:W-:Y:S01]  /*9ac0*/  @!P0 IADD3 R2, P1, R25.reuse, R2, RZ ;  /* 0x0000000219028210 */ /* 0x041fe20007f3e0ff */
[----:B------:R0:W-:Y:S01]  /*9ad0*/  STL [R1+0x1ac], R74 ;  /* 0x0001ac4a01007387 */ /* 0x0001e20000100800 */
[----:B------:R-:W-:Y:S02]  /*9ae0*/  LOP3.LUT R86, R86, 0xfffdffff, RZ, 0xc0, !PT ;  /* 0xfffdffff56567812 */ /* 0x000fe400078ec0ff */
[----:B------:R-:W-:Y:S02]  /*9af0*/  @!P0 IADD3.X R3, R0, R3, RZ, P1, !PT ;  /* 0x0000000300038210 */ /* 0x000fe40000ffe4ff */
[----:B---3--:R-:W-:Y:S02]  /*9b00*/  @!P0 IADD3 R4, P1, R25, R4, RZ ;  /* 0x0000000419048210 */ /* 0x008fe40007f3e0ff */
[----:B------:R-:W-:-:S02]  /*9b10*/  @P0 LOP3.LUT R86, R86, 0x20000, RZ, 0xfc, !PT ;  /* 0x0002000056560812 */ /* 0x000fc400078efcff */
[----:B0-----:R-:W-:Y:S02]  /*9b20*/  PRMT R74, RZ, 0x5410, RZ ;  /* 0x00005410ff4a7816 */ /* 0x001fe400000000ff */
[----:B------:R-:W-:Y:S02]  /*9b30*/  @!P0 IADD3.X R5, R0, R5, RZ, P1, !PT ;  /* 0x0000000500058210 */ /* 0x000fe40000ffe4ff */
[----:B------:R-:W-:Y:S02]  /*9b40*/  @!P6 PRMT R74, R72, 0x7610, R74 ;  /* 0x00007610484ae816 */ /* 0x000fe4000000004a */
[----:B------:R-:W-:Y:S02]  /*9b50*/  LOP3.LUT P0, RZ, R86, 0x1000, RZ, 0xc0, !PT ;  /* 0x0000100056ff7812 */ /* 0x000fe4000780c0ff */
[----:B------:R-:W-:Y:S02]  /*9b60*/  @!P6 PRMT R74, R74, 0x5410, R73 ;  /* 0x000054104a4ae816 */ /* 0x000fe40000000049 */
[----:B------:R-:W-:Y:S01]  /*9b70*/  LOP3.LUT P6, RZ, R87, 0x2, RZ, 0xc0, !PT ;  /* 0x0000000257ff7812 */ /* 0x000fe200078cc0ff */
[----:B------:R-:W-:Y:S01]  /*9b80*/  HFMA2.MMA R0, -RZ, RZ, 0, 0 ;  /* 0x00000000ff007435 */ /* 0x000fe200000001ff */
[----:B------:R-:W-:-:S02]  /*9b90*/  PRMT R117, R117, 0x5410, RZ ;  /* 0x0000541075757816 */ /* 0x000fc400000000ff */
[----:B------:R-:W-:Y:S02]  /*9ba0*/  @!P3 SHF.R.U32.HI R25, RZ, 0x10, R61 ;  /* 0x00000010ff19b819 */ /* 0x000fe4000001163d */
[----:B------:R-:W-:Y:S02]  /*9bb0*/  PRMT R118, RZ, 0x7610, R118 ;  /* 0x00007610ff767816 */ /* 0x000fe40000000076 */
[----:B------:R-:W-:Y:S02]  /*9bc0*/  @!P3 PRMT R117, R117, 0x5410, R25 ;  /* 0x000054107575b816 */ /* 0x000fe40000000019 */
[----:B------:R-:W-:Y:S02]  /*9bd0*/  PRMT R113, RZ, 0x7610, R113 ;  /* 0x00007610ff717816 */ /* 0x000fe40000000071 */
[----:B------:R-:W-:Y:S01]  /*9be0*/  @!P3 SHF.R.U32.HI R25, RZ, 0x10, R62 ;  /* 0x00000010ff19b819 */ /* 0x000fe2000001163e */
[----:B------:R0:W-:Y:S01]  /*9bf0*/  STL.S16 [R1+0x2ea], R26 ;  /* 0x0002ea1a01007387 */ /* 0x0001e20000100600 */
[----:B------:R-:W-:-:S02]  /*9c00*/  PRMT R110, R110, 0x5410, RZ ;  /* 0x000054106e6e7816 */ /* 0x000fc400000000ff */
[----:B------:R-:W-:Y:S01]  /*9c10*/  @!P5 PRMT R118, R60, 0x7610, R118 ;  /* 0x000076103c76d816 */ /* 0x000fe20000000076 */
[----:B------:R3:W5:Y:S01]  /*9c20*/  @!P6 LDG.E R0, desc[UR10][R36.64] ;  /* 0x0000000a2400e981 */ /* 0x000762000c1e1900 */
[----:B------:R-:W-:Y:S02]  /*9c30*/  @!P3 PRMT R113, R25, 0x7610, R113 ;  /* 0x000076101971b816 */ /* 0x000fe40000000071 */
[----:B------:R-:W-:Y:S02]  /*9c40*/  LOP3.LUT P5, RZ, R86, 0x800, RZ, 0xc0, !PT ;  /* 0x0000080056ff7812 */ /* 0x000fe400078ac0ff */
[----:B0-----:R-:W-:Y:S02]  /*9c50*/  @!P0 SHF.R.U32.HI R26, RZ, 0x10, R63 ;  /* 0x00000010ff1a8819 */ /* 0x001fe4000001163f */
[----:B------:R-:W-:Y:S02]  /*9c60*/  MOV R25, RZ ;  /* 0x000000ff00197202 */ /* 0x000fe40000000f00 */
[----:B------:R-:W-:-:S02]  /*9c70*/  @!P0 PRMT R110, R110, 0x5410, R26 ;  /* 0x000054106e6e8816 */ /* 0x000fc4000000001a */
[----:B------:R-:W-:Y:S02]  /*9c80*/  PRMT R27, RZ, 0x7610, R27 ;  /* 0x00007610ff1b7816 */ /* 0x000fe4000000001b */
[----:B------:R-:W-:Y:S01]  /*9c90*/  @!P0 SHF.R.U32.HI R26, RZ, 0x10, R56 ;  /* 0x00000010ff1a8819 */ /* 0x000fe20000011638 */
[----:B------:R-:W5:Y:S03]  /*9ca0*/  @!P6 LDG.E R25, desc[UR10][R38.64] ;  /* 0x0000000a2619e981 */ /* 0x000f66000c1e1900 */
[----:B------:R-:W-:Y:S01]  /*9cb0*/  @!P0 PRMT R27, R26, 0x7610, R27 ;  /* 0x000076101a1b8816 */ /* 0x000fe2000000001b */
[----:B------:R0:W-:Y:S04]  /*9cc0*/  STL [R1+0xb8], R72 ;  /* 0x0000b84801007387 */ /* 0x0001e80000100800 */
[----:B------:R2:W-:Y:S01]  /*9cd0*/  STL.S16 [R1+0x2f6], R27 ;  /* 0x0002f61b01007387 */ /* 0x0005e20000100600 */
[----:B------:R-:W-:-:S02]  /*9ce0*/  LOP3.LUT P1, RZ, R87, 0x1, RZ, 0xc0, !PT ;  /* 0x0000000157ff7812 */ /* 0x000fc4000782c0ff */
[----:B0-----:R-:W-:Y:S02]  /*9cf0*/  PRMT R72, RZ, 0x7610, R72 ;  /* 0x00007610ff487816 */ /* 0x001fe40000000048 */
[----:B--2---:R-:W-:Y:S02]  /*9d00*/  @!P5 SHF.R.U32.HI R27, RZ, 0x10, R12 ;  /* 0x00000010ff1bd819 */ /* 0x004fe4000001160c */
[----:B-1----:R-:W-:Y:S02]  /*9d10*/  PRMT R30, RZ, 0x7610, R30 ;  /* 0x00007610ff1e7816 */ /* 0x002fe4000000001e */
[----:B------:R-:W-:Y:S02]  /*9d20*/  @!P5 PRMT R72, R27, 0x7610, R72 ;  /* 0x000076101b48d816 */ /* 0x000fe40000000048 */
[----:B------:R-:W-:-:S04]  /*9d30*/  @!P5 SHF.R.U32.HI R27, RZ, 0x10, R42 ;  /* 0x00000010ff1bd819 */ /* 0x000fc8000001162a */
[----:B------:R-:W-:Y:S02]  /*9d40*/  @!P5 PRMT R30, R27, 0x7610, R30 ;  /* 0x000076101b1ed816 */ /* 0x000fe4000000001e */
[----:B------:R-:W-:-:S06]  /*9d50*/  MOV R27, RZ ;  /* 0x000000ff001b7202 */ /* 0x000fcc0000000f00 */
[----:B------:R-:W2:Y:S01]  /*9d60*/  @!P1 LDG.E R27, desc[UR10][R52.64] ;  /* 0x0000000a341b9981 */ /* 0x000ea2000c1e1900 */
[----:B------:R-:W-:-:S10]  /*9d70*/  HFMA2.MMA R26, -RZ, RZ, 0, 0 ;  /* 0x00000000ff1a7435 */ /* 0x000fd400000001ff */
[----:B------:R-:W2:Y:S01]  /*9d80*/  @!P1 LDG.E R26, desc[UR10][R40.64] ;  /* 0x0000000a281a9981 */ /* 0x000ea2000c1e1900 */
[----:B------:R-:W-:Y:S02]  /*9d90*/  PRMT R110, RZ, 0x7610, R110 ;  /* 0x00007610ff6e7816 */ /* 0x000fe4000000006e */
[----:B------:R-:W-:Y:S01]  /*9da0*/  PRMT R109, R109, 0x5410, RZ ;  /* 0x000054106d6d7816 */ /* 0x000fe200000000ff */
[----:B------:R0:W-:Y:S01]  /*9db0*/  STL [R1+0x1b0], R68 ;  /* 0x0001b04401007387 */ /* 0x0001e20000100800 */
[----:B------:R-:W-:-:S03]  /*9dc0*/  @!P0 PRMT R110, R63, 0x7610, R110 ;  /* 0x000076103f6e8816 */ /* 0x000fc6000000006e */
[----:B------:R1:W-:Y:S01]  /*9dd0*/  STL.S16 [R1+0x2fc], R30 ;  /* 0x0002fc1e01007387 */ /* 0x0003e20000100600 */
[----:B------:R-:W-:Y:S02]  /*9de0*/  @!P0 PRMT R109, R109, 0x5410, R56 ;  /* 0x000054106d6d8816 */ /* 0x000fe40000000038 */
[----:B------:R-:W-:Y:S02]  /*9df0*/  LOP3.LUT P0, RZ, R86, 0x8, RZ, 0xc0, !PT ;  /* 0x0000000856ff7812 */ /* 0x000fe4000780c0ff */
[----:B0-----:R-:W-:Y:S02]  /*9e00*/  PRMT R68, RZ, 0x7610, R68 ;  /* 0x00007610ff447816 */ /* 0x001fe40000000044 */
[----:B-1----:R-:W-:Y:S01]  /*9e10*/  @!P2 SHF.R.U32.HI R30, RZ, 0x10, R43 ;  /* 0x00000010ff1ea819 */ /* 0x002fe2000001162b */
[----:B------:R0:W-:Y:S01]  /*9e20*/  STL [R1+0x194], R97 ;  /* 0x0001946101007387 */ /* 0x0001e20000100800 */
[----:B------:R-:W-:Y:S02]  /*9e30*/  PRMT R31, RZ, 0x7610, R31 ;  /* 0x00007610ff1f7816 */ /* 0x000fe4000000001f */
[----:B------:R-:W-:-:S02]  /*9e40*/  @!P2 PRMT R68, R30, 0x7610, R68 ;  /* 0x000076101e44a816 */ /* 0x000fc40000000044 */
[----:B------:R-:W-:Y:S02]  /*9e50*/  @!P2 SHF.R.U32.HI R30, RZ, 0x10, R44 ;  /* 0x00000010ff1ea819 */ /* 0x000fe4000001162c */
[----:B------:R-:W-:Y:S02]  /*9e60*/  PRMT R109, RZ, 0x7610, R109 ;  /* 0x00007610ff6d7816 */ /* 0x000fe4000000006d */
[----:B0-----:R-:W-:Y:S02]  /*9e70*/  PRMT R97, R97, 0x5410, RZ ;  /* 0x0000541061617816 */ /* 0x001fe400000000ff */
[----:B------:R-:W-:Y:S02]  /*9e80*/  @!P2 PRMT R31, R30, 0x7610, R31 ;  /* 0x000076101e1fa816 */ /* 0x000fe4000000001f */
[----:B------:R-:W-:Y:S02]  /*9e90*/  @!P5 PRMT R97, R97, 0x5410, R12 ;  /* 0x000054106161d816 */ /* 0x000fe4000000000c */
[----:B------:R-:W-:-:S02]  /*9ea0*/  @!P5 PRMT R109, R42, 0x7610, R109 ;  /* 0x000076102a6dd816 */ /* 0x000fc4000000006d */
[----:B------:R-:W-:Y:S01]  /*9eb0*/  LOP3.LUT P5, RZ, R87, 0x2000000, RZ, 0xc0, !PT ;  /* 0x0200000057ff7812 */ /* 0x000fe200078ac0ff */
[----:B------:R0:W-:Y:S01]  /*9ec0*/  STL.S16 [R1+0x2fe], R31 ;  /* 0x0002fe1f01007387 */ /* 0x0001e20000100600 */
[----:B------:R-:W-:-:S03]  /*9ed0*/  PRMT R97, RZ, 0x7610, R97 ;  /* 0x00007610ff617816 */ /* 0x000fc60000000061 */
[----:B------:R1:W-:Y:S01]  /*9ee0*/  STL [R1+0x190], R95 ;  /* 0x0001905f01007387 */ /* 0x0003e20000100800 */
[----:B0-----:R-:W-:-:S04]  /*9ef0*/  @!P0 SHF.R.U32.HI R31, RZ, 0x10, R45 ;  /* 0x00000010ff1f8819 */ /* 0x001fc8000001162d */
[----:B------:R-:W-:Y:S02]  /*9f00*/  @!P0 PRMT R97, R31, 0x7610, R97 ;  /* 0x000076101f618816 */ /* 0x000fe40000000061 */
[----:B-1----:R-:W-:Y:S02]  /*9f10*/  PRMT R95, R95, 0x5410, RZ ;  /* 0x000054105f5f7816 */ /* 0x002fe400000000ff */
[----:B------:R-:W-:Y:S01]  /*9f20*/  @!P0 SHF.R.U32.HI R31, RZ, 0x10, R46 ;  /* 0x00000010ff1f8819 */ /* 0x000fe2000001162e */
[----:B------:R0:W-:Y:S03]  /*9f30*/  STL [R1+0xc8], R63 ;  /* 0x0000c83f01007387 */ /* 0x0001e60000100800 */
[----:B------:R-:W-:Y:S02]  /*9f40*/  @!P0 PRMT R95, R95, 0x5410, R31 ;  /* 0x000054105f5f8816 */ /* 0x000fe4000000001f */
[----:B------:R-:W-:-:S02]  /*9f50*/  @!P5 SHF.R.U32.HI R31, RZ, 0x10, R28 ;  /* 0x00000010ff1fd819 */ /* 0x000fc4000001161c */
[----:B0-----:R-:W-:Y:S02]  /*9f60*/  PRMT R63, RZ, 0x7610, R63 ;  /* 0x00007610ff3f7816 */ /* 0x001fe4000000003f */
[----:B------:R-:W-:Y:S02]  /*9f70*/  PRMT R32, RZ, 0x7610, R32 ;  /* 0x00007610ff207816 */ /* 0x000fe40000000020 */
[----:B------:R-:W-:Y:S02]  /*9f80*/  @!P5 PRMT R63, R31, 0x7610, R63 ;  /* 0x000076101f3fd816 */ /* 0x000fe4000000003f */
[----:B------:R-:W-:Y:S01]  /*9f90*/  @!P5 SHF.R.U32.HI R31, RZ, 0x10, R6 ;  /* 0x00000010ff1fd819 */ /* 0x000fe20000011606 */
[----:B------:R0:W-:Y:S01]  /*9fa0*/  STL [R1+0x94], R96 ;  /* 0x0000946001007387 */ /* 0x0001e20000100800 */
[----:B------:R-:W-:Y:S02]  /*9fb0*/  PRMT R113, R113, 0x5410, RZ ;  /* 0x0000541071717816 */ /* 0x000fe400000000ff */
[----:B------:R-:W-:Y:S01]  /*9fc0*/  @!P5 PRMT R32, R31, 0x7610, R32 ;  /* 0x000076101f20d816 */ /* 0x000fe20000000020 */
[----:B------:R1:W-:Y:S01]  /*9fd0*/  STL [R1+0x1c4], R62 ;  /* 0x0001c43e01007387 */ /* 0x0003e20000100800 */
[----:B0-----:R-:W-:-:S03]  /*9fe0*/  PRMT R96, RZ, 0x5410, RZ ;  /* 0x00005410ff607816 */ /* 0x001fc600000000ff */
[----:B------:R0:W-:Y:S01]  /*9ff0*/  STL.S16 [R1+0x306], R32 ;  /* 0x0003062001007387 */ /* 0x0001e20000100600 */
[--C-:B------:R-:W-:Y:S02]  /*a000*/  @!P3 PRMT R113, R113, 0x5410, R62.reuse ;  /* 0x000054107171b816 */ /* 0x100fe4000000003e */
[----:B------:R-:W-:Y:S02]  /*a010*/  @!P0 PRMT R96, R96, 0x5410, R45 ;  /* 0x0000541060608816 */ /* 0x000fe4000000002d */
[----:B-1----:R-:W-:Y:S01]  /*a020*/  PRMT R62, RZ, 0x7610, R62 ;  /* 0x00007610ff3e7816 */ /* 0x002fe2000000003e */
[----:B------:R1:W-:Y:S01]  /*a030*/  STL [R1+0xbc], R70 ;  /* 0x0000bc4601007387 */ /* 0x0003e20000100800 */
[----:B------:R-:W-:Y:S02]  /*a040*/  PRMT R117, RZ, 0x7610, R117 ;  /* 0x00007610ff757816 */ /* 0x000fe40000000075 */
[----:B------:R-:W-:Y:S02]  /*a050*/  @!P0 PRMT R96, R46, 0x7610, R96 ;  /* 0x000076102e608816 */ /* 0x000fe40000000060 */
[----:B0-----:R-:W-:-:S02]  /*a060*/  @!P4 SHF.R.U32.HI R32, RZ, 0x10, R7 ;  /* 0x00000010ff20c819 */ /* 0x001fc40000011607 */
[----:B------:R-:W-:Y:S02]  /*a070*/  LOP3.LUT P0, RZ, R87, 0x20, RZ, 0xc0, !PT ;  /* 0x0000002057ff7812 */ /* 0x000fe4000780c0ff */
[----:B------:R-:W-:Y:S02]  /*a080*/  @!P4 PRMT R62, R32, 0x7610, R62 ;  /* 0x00007610203ec816 */ /* 0x000fe4000000003e */
[----:B-1----:R-:W-:Y:S02]  /*a090*/  PRMT R70, RZ, 0x5410, RZ ;  /* 0x00005410ff467816 */ /* 0x002fe400000000ff */
[----:B------:R-:W-:Y:S02]  /*a0a0*/  @!P3 PRMT R117, R61, 0x7610, R117 ;  /* 0x000076103d75b816 */ /* 0x000fe40000000075 */
[----:B------:R-:W-:Y:S02]  /*a0b0*/  PRMT R33, RZ, 0x7610, R33 ;  /* 0x00007610ff217816 */ /* 0x000fe40000000021 */
[----:B------:R-:W-:-:S02]  /*a0c0*/  @!P4 SHF.R.U32.HI R32, RZ, 0x10, R8 ;  /* 0x00000010ff20c819 */ /* 0x000fc40000011608 */
[----:B------:R-:W-:Y:S02]  /*a0d0*/  LOP3.LUT P3, RZ, R86, 0x400000, RZ, 0xc0, !PT ;  /* 0x0040000056ff7812 */ /* 0x000fe4000786c0ff */
[----:B------:R-:W-:Y:S02]  /*a0e0*/  @!P5 PRMT R70, R70, 0x5410, R28 ;  /* 0x000054104646d816 */ /* 0x000fe4000000001c */
[----:B------:R-:W-:Y:S02]  /*a0f0*/  @!P4 PRMT R33, R32, 0x7610, R33 ;  /* 0x000076102021c816 */ /* 0x000fe40000000021 */
[----:B------:R-:W-:Y:S02]  /*a100*/  @!P5 PRMT R70, R6, 0x7610, R70 ;  /* 0x000076100646d816 */ /* 0x000fe40000000046 */
[----:B------:R-:W-:Y:S01]  /*a110*/  LOP3.LUT P5, RZ, R87, 0x10, RZ, 0xc0, !PT ;  /* 0x0000001057ff7812 */ /* 0x000fe200078ac0ff */
[----:B------:R0:W-:Y:S01]  /*a120*/  STL [R1+0xc4], R61 ;  /* 0x0000c43d01007387 */ /* 0x0001e20000100800 */
[----:B------:R-:W-:-:S02]  /*a130*/  MOV R32, RZ ;  /* 0x000000ff00207202 */ /* 0x000fc40000000f00 */
[----:B---3--:R-:W-:Y:S01]  /*a140*/  PRMT R36, RZ, 0x7610, R36 ;  /* 0x00007610ff247816 */ /* 0x008fe20000000024 */
[----:B------:R1:W-:Y:S01]  /*a150*/  STL.S16 [R1+0x30c], R33 ;  /* 0x00030c2101007387 */ /* 0x0003e20000100600 */
[----:B0-----:R-:W-:-:S03]  /*a160*/  PRMT R61, RZ, 0x7610, R61 ;  /* 0x00007610ff3d7816 */ /* 0x001fc6000000003d */
[----:B------:R0:W-:Y:S01]  /*a170*/  STL [R1+0x1c0], R60 ;  /* 0x0001c03c01007387 */ /* 0x0001e20000100800 */
[----:B-1----:R-:W-:-:S03]  /*a180*/  @!P0 SHF.R.U32.HI R33, RZ, 0x10, R9 ;  /* 0x00000010ff218819 */ /* 0x002fc60000011609 */
[----:B------:R1:W3:Y:S01]  /*a190*/  @!P3 LDG.E R32, desc[UR10][R58.64] ;  /* 0x0000000a3a20b981 */ /* 0x0002e2000c1e1900 */
[----:B----4-:R-:W-:Y:S02]  /*a1a0*/  @!P0 PRMT R36, R10, 0x7610, R36 ;  /* 0x000076100a248816 */ /* 0x010fe40000000024 */
[----:B------:R-:W-:Y:S02]  /*a1b0*/  @!P0 PRMT R61, R33, 0x7610, R61 ;  /* 0x00007610213d8816 */ /* 0x000fe4000000003d */
[----:B------:R-:W-:Y:S02]  /*a1c0*/  @!P0 SHF.R.U32.HI R33, RZ, 0x10, R10 ;  /* 0x00000010ff218819 */ /* 0x000fe4000001160a */
[----:B0-----:R-:W-:Y:S02]  /*a1d0*/  PRMT R60, RZ, 0x7610, R60 ;  /* 0x00007610ff3c7816 */ /* 0x001fe4000000003c */
[----:B-1----:R-:W-:Y:S01]  /*a1e0*/  PRMT R59, RZ, 0x7610, R59 ;  /* 0x00007610ff3b7816 */ /* 0x002fe2000000003b */
[----:B------:R0:W-:Y:S01]  /*a1f0*/  STL.S16 [R1+0x302], R36 ;  /* 0x0003022401007387 */ /* 0x0001e20000100600 */
[----:B------:R-:W-:-:S02]  /*a200*/  @!P0 PRMT R60, R33, 0x7610, R60 ;  /* 0x00007610213c8816 */ /* 0x000fc4000000003c */
[----:B------:R-:W-:Y:S02]  /*a210*/  @!P0 PRMT R59, R9, 0x7610, R59 ;  /* 0x00007610093b8816 */ /* 0x000fe4000000003b */
[----:B------:R-:W-:Y:S02]  /*a220*/  LOP3.LUT P0, RZ, R87, 0x4, RZ, 0xc0, !PT ;  /* 0x0000000457ff7812 */ /* 0x000fe4000780c0ff */
[----:B------:R-:W-:Y:S02]  /*a230*/  PRMT R58, RZ, 0x7610, R58 ;  /* 0x00007610ff3a7816 */ /* 0x000fe4000000003a */
[----:B------:R-:W-:Y:S02]  /*a240*/  PRMT R87, RZ, 0x5410, RZ ;  /* 0x00005410ff577816 */ /* 0x000fe400000000ff */
[----:B0-----:R-:W-:Y:S02]  /*a250*/  @!P5 SHF.R.U32.HI R36, RZ, 0x10, R11 ;  /* 0x00000010ff24d819 */ /* 0x001fe4000001160b */
[----:B------:R-:W-:-:S02]  /*a260*/  PRMT R53, RZ, 0x5410, RZ ;  /* 0x00005410ff357816 */ /* 0x000fc400000000ff */
[----:B------:R-:W-:Y:S02]  /*a270*/  @!P5 PRMT R58, R36, 0x7610, R58 ;  /* 0x00007610243ad816 */ /* 0x000fe4000000003a */
[----:B------:R-:W-:Y:S02]  /*a280*/  PRMT R37, RZ, 0x7610, R37 ;  /* 0x00007610ff257816 */ /* 0x000fe40000000025 */
[----:B------:R-:W-:Y:S02]  /*a290*/  @!P5 SHF.R.U32.HI R36, RZ, 0x10, R16 ;  /* 0x00000010ff24d819 */ /* 0x000fe40000011610 */
[----:B------:R-:W-:Y:S02]  /*a2a0*/  @!P5 PRMT R87, R11, 0x7610, R87 ;  /* 0x000076100b57d816 */ /* 0x000fe40000000057 */
[----:B------:R-:W-:Y:S02]  /*a2b0*/  @!P2 PRMT R53, R43, 0x7610, R53 ;  /* 0x000076102b35a816 */ /* 0x000fe40000000035 */
[----:B------:R-:W-:-:S02]  /*a2c0*/  @!P5 PRMT R37, R36, 0x7610, R37 ;  /* 0x000076102425d816 */ /* 0x000fc40000000025 */
[----:B------:R-:W-:Y:S02]  /*a2d0*/  @!P5 PRMT R87, R87, 0x5410, R16 ;  /* 0x000054105757d816 */ /* 0x000fe40000000010 */
[C---:B------:R-:W-:Y:S02]  /*a2e0*/  LOP3.LUT P5, RZ, R86.reuse, 0x80000, RZ, 0xc0, !PT ;  /* 0x0008000056ff7812 */ /* 0x040fe400078ac0ff */
[----:B------:R-:W-:Y:S02]  /*a2f0*/  @!P2 PRMT R53, R53, 0x5410, R44 ;  /* 0x000054103535a816 */ /* 0x000fe4000000002c */
[----:B------:R-:W-:Y:S01]  /*a300*/  LOP3.LUT P2, RZ, R86, 0x200000, RZ, 0xc0, !PT ;  /* 0x0020000056ff7812 */ /* 0x000fe2000784c0ff */
[----:B------:R0:W-:Y:S04]  /*a310*/  STL [R1+0xcc], R12 ;  /* 0x0000cc0c01007387 */ /* 0x0001e80000100800 */
[----:B------:R1:W-:Y:S04]  /*a320*/  STL [R1+0x1c8], R56 ;  /* 0x0001c83801007387 */ /* 0x0003e80000100800 */
[----:B------:R5:W-:Y:S01]  /*a330*/  STL.S16 [R1+0x314], R37 ;  /* 0x0003142501007387 */ /* 0x000be20000100600 */
[----:B0-----:R-:W-:-:S02]  /*a340*/  MOV R12, RZ ;  /* 0x000000ff000c7202 */ /* 0x001fc40000000f00 */
[----:B-1----:R-:W-:-:S04]  /*a350*/  PRMT R56, RZ, 0x7610, R56 ;  /* 0x00007610ff387816 */ /* 0x002fc80000000038 */
[----:B------:R0:W4:Y:S01]  /*a360*/  @!P2 LDG.E R12, desc[UR10][R54.64] ;  /* 0x0000000a360ca981 */ /* 0x000122000c1e1900 */
[----:B-----5:R-:W-:Y:S02]  /*a370*/  @!P5 SHF.R.U32.HI R37, RZ, 0x10, R17 ;  /* 0x00000010ff25d819 */ /* 0x020fe40000011611 */
[----:B------:R-:W-:Y:S02]  /*a380*/  PRMT R52, RZ, 0x7610, R52 ;  /* 0x00007610ff347816 */ /* 0x000fe40000000034 */
[----:B------:R-:W-:Y:S02]  /*a390*/  @!P5 PRMT R56, R37, 0x7610, R56 ;  /* 0x000076102538d816 */ /* 0x000fe40000000038 */
[----:B------:R-:W-:Y:S02]  /*a3a0*/  @!P5 SHF.R.U32.HI R37, RZ, 0x10, R22 ;  /* 0x00000010ff25d819 */ /* 0x000fe40000011616 */
[----:B0-----:R-:W-:Y:S02]  /*a3b0*/  PRMT R55, RZ, 0x7610, R55 ;  /* 0x00007610ff377816 */ /* 0x001fe40000000037 */
[----:B------:R-:W-:-:S02]  /*a3c0*/  PRMT R54, RZ, 0x7610, R54 ;  /* 0x00007610ff367816 */ /* 0x000fc40000000036 */
[----:B------:R-:W-:Y:S02]  /*a3d0*/  @!P5 PRMT R55, R37, 0x7610, R55 ;  /* 0x000076102537d816 */ /* 0x000fe40000000037 */
[----:B------:R-:W-:Y:S02]  /*a3e0*/  @!P5 PRMT R54, R17, 0x7610, R54 ;  /* 0x000076101136d816 */ /* 0x000fe40000000036 */
[----:B------:R-:W-:Y:S02]  /*a3f0*/  @!P5 PRMT R52, R22, 0x7610, R52 ;  /* 0x000076101634d816 */ /* 0x000fe40000000034 */
[----:B------:R-:W-:Y:S01]  /*a400*/  LOP3.LUT P5, RZ, R86, 0x40000, RZ, 0xc0, !PT ;  /* 0x0004000056ff7812 */ /* 0x000fe200078ac0ff */
[----:B------:R-:W-:Y:S02]  /*a410*/  HFMA2.MMA R37, -RZ, RZ, 0, 0 ;  /* 0x00000000ff257435 */ /* 0x000fe400000001ff */
[----:B------:R-:W-:-:S10]  /*a420*/  HFMA2.MMA R30, -RZ, RZ, 0, 0 ;  /* 0x00000000ff1e7435 */ /* 0x000fd400000001ff */
[----:B------:R0:W5:Y:S04]  /*a430*/  @!P5 LDG.E R37, desc[UR10][R14.64] ;  /* 0x0000000a0e25d981 */ /* 0x000168000c1e1900 */
[----:B------:R1:W3:Y:S01]  /*a440*/  @!P2 LDG.E R30, desc[UR10][R48.64] ;  /* 0x0000000a301ea981 */ /* 0x0002e2000c1e1900 */
[----:B0-----:R-:W-:-:S04]  /*a450*/  PRMT R15, RZ, 0x7610, R15 ;  /* 0x00007610ff0f7816 */ /* 0x001fc8000000000f */
[----:B------:R-:W-:Y:S02]  /*a460*/  @!P0 PRMT R15, R24, 0x7610, R15 ;  /* 0x00007610180f8816 */ /* 0x000fe4000000000f */
[----:B-1----:R-:W-:-:S03]  /*a470*/  PRMT R48, RZ, 0x7610, R48 ;  /* 0x00007610ff307816 */ /* 0x002fc60000000030 */
[----:B------:R0:W-:Y:S01]  /*a480*/  STL.S16 [R1+0x320], R15 ;  /* 0x0003200f01007387 */ /* 0x0001e20000100600 */
[----:B------:R-:W-:-:S03]  /*a490*/  HFMA2.MMA R31, -RZ, RZ, 0, 0 ;  /* 0x00000000ff1f7435 */ /* 0x000fc600000001ff */
[----:B------:R1:W-:Y:S01]  /*a4a0*/  STL [R1+0x1d0], R44 ;  /* 0x0001d02c01007387 */ /* 0x0003e20000100800 */
[----:B0-----:R-:W-:-:S03]  /*a4b0*/  @!P6 SHF.R.U32.HI R15, RZ, 0x10, R0 ;  /* 0x00000010ff0fe819 */ /* 0x001fc60000011600 */
[----:B------:R0:W-:Y:S01]  /*a4c0*/  STL [R1+0xd4], R45 ;  /* 0x0000d42d01007387 */ /* 0x0001e20000100800 */
[----:B------:R-:W-:-:S03]  /*a4d0*/  @!P6 PRMT R48, R15, 0x7610, R48 ;  /* 0x000076100f30e816 */ /* 0x000fc60000000030 */
[----:B------:R0:W-:Y:S01]  /*a4e0*/  STL [R1+0x1d4], R46 ;  /* 0x0001d42e01007387 */ /* 0x0001e20000100800 */
[----:B------:R-:W-:Y:S02]  /*a4f0*/  @!P6 SHF.R.U32.HI R15, RZ, 0x10, R25 ;  /* 0x00000010ff0fe819 */ /* 0x000fe40000011619 */
[----:B-1----:R-:W-:Y:S01]  /*a500*/  PRMT R44, RZ, 0x7610, R44 ;  /* 0x00007610ff2c7816 */ /* 0x002fe2000000002c */
[----:B------:R1:W5:Y:S01]  /*a510*/  @!P3 LDG.E R31, desc[UR10][R50.64] ;  /* 0x0000000a321fb981 */ /* 0x000362000c1e1900 */
[----:B0-----:R-:W-:Y:S02]  /*a520*/  PRMT R45, RZ, 0x7610, R45 ;  /* 0x00007610ff2d7816 */ /* 0x001fe4000000002d */
[----:B------:R-:W-:Y:S02]  /*a530*/  PRMT R46, RZ, 0x7610, R46 ;  /* 0x00007610ff2e7816 */ /* 0x000fe4000000002e */
[----:B------:R-:W-:Y:S02]  /*a540*/  @!P6 PRMT R45, R0, 0x7610, R45 ;  /* 0x00007610002de816 */ /* 0x000fe4000000002d */
[----:B------:R-:W-:-:S02]  /*a550*/  @!P6 PRMT R46, R15, 0x7610, R46 ;  /* 0x000076100f2ee816 */ /* 0x000fc4000000002e */
[----:B------:R-:W-:Y:S02]  /*a560*/  @!P6 PRMT R44, R25, 0x7610, R44 ;  /* 0x00007610192ce816 */ /* 0x000fe4000000002c */
[----:B------:R-:W-:Y:S01]  /*a570*/  LOP3.LUT P6, RZ, R86, 0x10000, RZ, 0xc0, !PT ;  /* 0x0001000056ff7812 */ /* 0x000fe200078cc0ff */
[----:B------:R-:W-:Y:S01]  /*a580*/  HFMA2.MMA R15, -RZ, RZ, 0, 0 ;  /* 0x00000000ff0f7435 */ /* 0x000fe200000001ff */
[----:B-1----:R-:W-:Y:S02]  /*a590*/  PRMT R51, RZ, 0x7610, R51 ;  /* 0x00007610ff337816 */ /* 0x002fe40000000033 */
[----:B------:R-:W-:Y:S02]  /*a5a0*/  @!P0 SHF.R.U32.HI R14, RZ, 0x10, R23 ;  /* 0x00000010ff0e8819 */ /* 0x000fe40000011617 */
[----:B------:R-:W-:Y:S02]  /*a5b0*/  PRMT R50, RZ, 0x7610, R50 ;  /* 0x00007610ff327816 */ /* 0x000fe40000000032 */
[----:B------:R-:W-:-:S02]  /*a5c0*/  @!P0 PRMT R51, R14, 0x7610, R51 ;  /* 0x000076100e338816 */ /* 0x000fc40000000033 */
[----:B------:R-:W-:Y:S02]  /*a5d0*/  @!P0 SHF.R.U32.HI R14, RZ, 0x10, R24 ;  /* 0x00000010ff0e8819 */ /* 0x000fe40000011618 */
[----:B------:R-:W-:Y:S01]  /*a5e0*/  PRMT R49, RZ, 0x7610, R49 ;  /* 0x00007610ff317816 */ /* 0x000fe20000000031 */
[----:B------:R0:W5:Y:S01]  /*a5f0*/  @!P6 LDG.E R15, desc[UR10][R18.64] ;  /* 0x0000000a120fe981 */ /* 0x000162000c1e1900 */
[----:B------:R-:W-:Y:S02]  /*a600*/  @!P0 PRMT R50, R14, 0x7610, R50 ;  /* 0x000076100e328816 */ /* 0x000fe40000000032 */
[----:B------:R-:W-:Y:S02]  /*a610*/  @!P0 PRMT R49, R23, 0x7610, R49 ;  /* 0x0000761017318816 */ /* 0x000fe40000000031 */
[----:B------:R-:W-:Y:S02]  /*a620*/  LOP3.LUT P0, RZ, R86, 0x20000, RZ, 0xc0, !PT ;  /* 0x0002000056ff7812 */ /* 0x000fe4000780c0ff */
[----:B0-----:R-:W-:-:S04]  /*a630*/  PRMT R18, RZ, 0x7610, R18 ;  /* 0x00007610ff127816 */ /* 0x001fc80000000012 */
[----:B--2---:R-:W-:Y:S01]  /*a640*/  @!P1 PRMT R18, R27, 0x7610, R18 ;  /* 0x000076101b129816 */ /* 0x004fe20000000012 */
[----:B------:R-:W-:-:S04]  /*a650*/  UIMAD.WIDE UR6, UR5, 0x8, UR6 ;  /* 0x00000008050678a5 */ /* 0x000fc8000f8e0206 */
[----:B------:R0:W-:Y:S02]  /*a660*/  STL.S16 [R1+0x330], R18 ;  /* 0x0003301201007387 */ /* 0x0001e40000100600 */
[----:B0-----:R-:W-:-:S06]  /*a670*/  MOV R18, RZ ;  /* 0x000000ff00127202 */ /* 0x001fcc0000000f00 */
[----:B------:R0:W2:Y:S02]  /*a680*/  @!P0 LDG.E R18, desc[UR10][R2.64] ;  /* 0x0000000a02128981 */ /* 0x0000a4000c1e1900 */
[----:B0-----:R-:W-:Y:S02]  /*a690*/  MOV R2, UR6 ;  /* 0x0000000600027c02 */ /* 0x001fe40008000f00 */
[----:B------:R-:W-:-:S06]  /*a6a0*/  MOV R3, UR7 ;  /* 0x0000000700037c02 */ /* 0x000fcc0008000f00 */
[----:B------:R-:W2:Y:S01]  /*a6b0*/  LDG.E.64 R2, desc[UR10][R2.64] ;  /* 0x0000000a02027981 */ /* 0x000ea2000c1e1b00 */
[----:B------:R-:W-:Y:S02]  /*a6c0*/  PRMT R94, R94, 0x5410, RZ ;  /* 0x000054105e5e7816 */ /* 0x000fe400000000ff */
[----:B------:R-:W-:Y:S02]  /*a6d0*/  PRMT R95, RZ, 0x7610, R95 ;  /* 0x00007610ff5f7816 */ /* 0x000fe4000000005f */
[----:B------:R-:W-:Y:S02]  /*a6e0*/  @!P4 PRMT R94, R94, 0x5410, R7 ;  /* 0x000054105e5ec816 */ /* 0x000fe40000000007 */
[----:B------:R-:W-:Y:S02]  /*a6f0*/  @!P4 PRMT R95, R8, 0x7610, R95 ;  /* 0x00007610085fc816 */ /* 0x000fe4000000005f */
[----:B------:R-:W-:Y:S01]  /*a700*/  LOP3.LUT P4, RZ, R86, 0x100000, RZ, 0xc0, !PT ;  /* 0x0010000056ff7812 */ /* 0x000fe2000788c0ff */
[----:B------:R-:W-:Y:S01]  /*a710*/  HFMA2.MMA R33, -RZ, RZ, 0, 0 ;  /* 0x00000000ff217435 */ /* 0x000fe200000001ff */
[----:B------:R-:W-:Y:S01]  /*a720*/  MOV R36, RZ ;  /* 0x000000ff00247202 */ /* 0x000fe20000000f00 */
[----:B------:R0:W-:Y:S04]  /*a730*/  STL [R1+0xd0], R43 ;  /* 0x0000d02b01007387 */ /* 0x0001e80000100800 */
[----:B------:R1:W-:Y:S06]  /*a740*/  STL [R1+0x1d8], R6 ;  /* 0x0001d80601007387 */ /* 0x0003ec0000100800 */
[----:B------:R-:W2:Y:S01]  /*a750*/  @!P4 LDG.E R33, desc[UR10][R78.64] ;  /* 0x0000000a4e21c981 */ /* 0x000ea2000c1e1900 */
[----:B0-----:R-:W-:-:S02]  /*a760*/  PRMT R43, RZ, 0x7610, R43 ;  /* 0x00007610ff2b7816 */ /* 0x001fc4000000002b */
[----:B-1----:R-:W-:Y:S01]  /*a770*/  @!P1 SHF.R.U32.HI R6, RZ, 0x10, R26 ;  /* 0x00000010ff069819 */ /* 0x002fe2000001161a */
[----:B------:R-:W2:Y:S03]  /*a780*/  @!P4 LDG.E R36, desc[UR10][R80.64] ;  /* 0x0000000a5024c981 */ /* 0x000ea6000c1e1900 */
[----:B------:R-:W-:Y:S01]  /*a790*/  @!P1 PRMT R43, R6, 0x7610, R43 ;  /* 0x00007610062b9816 */ /* 0x000fe2000000002b */
[----:B------:R0:W-:Y:S01]  /*a7a0*/  STL [R1+0x1cc], R42 ;  /* 0x0001cc2a01007387 */ /* 0x0001e20000100800 */
[----:B------:R-:W-:Y:S02]  /*a7b0*/  @!P1 SHF.R.U32.HI R6, RZ, 0x10, R27 ;  /* 0x00000010ff069819 */ /* 0x000fe4000001161b */
[----:B------:R-:W-:Y:S01]  /*a7c0*/  MOV R14, RZ ;  /* 0x000000ff000e7202 */ /* 0x000fe20000000f00 */
[----:B------:R1:W-:Y:S05]  /*a7d0*/  STL [R1+0xdc], R7 ;  /* 0x0000dc0701007387 */ /* 0x0003ea0000100800 */
[----:B------:R1:W2:Y:S01]  /*a7e0*/  @!P5 LDG.E R14, desc[UR10][R34.64] ;  /* 0x0000000a220ed981 */ /* 0x0002a2000c1e1900 */
[----:B0-----:R-:W-:-:S04]  /*a7f0*/  PRMT R42, RZ, 0x7610, R42 ;  /* 0x00007610ff2a7816 */ /* 0x001fc8000000002a */
[----:B------:R-:W-:Y:S02]  /*a800*/  @!P1 PRMT R42, R6, 0x7610, R42 ;  /* 0x00007610062a9816 */ /* 0x000fe4000000002a */
[----:B-1----:R-:W-:-:S06]  /*a810*/  CS2R R6, SRZ ;  /* 0x0000000000067805 */ /* 0x002fcc000001ff00 */
[----:B------:R0:W2:Y:S04]  /*a820*/  @!P6 LDG.E R7, desc[UR10][R20.64] ;  /* 0x0000000a1407e981 */ /* 0x0000a8000c1e1900 */
[----:B------:R1:W2:Y:S01]  /*a830*/  @!P0 LDG.E R6, desc[UR10][R4.64] ;  /* 0x0000000a04068981 */ /* 0x0002a2000c1e1900 */
[----:B------:R-:W-:Y:S02]  /*a840*/  PRMT R40, RZ, 0x7610, R40 ;  /* 0x00007610ff287816 */ /* 0x000fe40000000028 */
[----:B------:R-:W-:Y:S01]  /*a850*/  PRMT R39, RZ, 0x7610, R39 ;  /* 0x00007610ff277816 */ /* 0x000fe20000000027 */
[----:B------:R-:W-:Y:S01]  /*a860*/  STL [R1+0xf0], R0 ;  /* 0x0000f00001007387 */ /* 0x000fe20000100800 */
[----:B------:R-:W-:Y:S02]  /*a870*/  PRMT R38, RZ, 0x7610, R38 ;  /* 0x00007610ff267816 */ /* 0x000fe40000000026 */
[----:B------:R-:W-:Y:S01]  /*a880*/  PRMT R35, RZ, 0x7610, R35 ;  /* 0x00007610ff237816 */ /* 0x000fe20000000023 */
[----:B------:R0:W-:Y:S04]  /*a890*/  STL [R1+0xd8], R28 ;  /* 0x0000d81c01007387 */ /* 0x0001e80000100800 */
[----:B------:R1:W-:Y:S01]  /*a8a0*/  STL [R1+0xec], R23 ;  /* 0x0000ec1701007387 */ /* 0x0003e20000100800 */
[----:B0-----:R-:W-:-:S02]  /*a8b0*/  PRMT R28, RZ, 0x7610, R28 ;  /* 0x00007610ff1c7816 */ /* 0x001fc4000000001c */
[----:B-1----:R-:W-:Y:S02]  /*a8c0*/  PRMT R23, RZ, 0x7610, R23 ;  /* 0x00007610ff177816 */ /* 0x002fe40000000017 */
[----:B------:R-:W-:Y:S02]  /*a8d0*/  PRMT R21, RZ, 0x7610, R21 ;  /* 0x00007610ff157816 */ /* 0x000fe40000000015 */
[----:B------:R-:W-:Y:S02]  /*a8e0*/  PRMT R41, RZ, 0x7610, R41 ;  /* 0x00007610ff297816 */ /* 0x000fe40000000029 */
[----:B------:R-:W-:Y:S01]  /*a8f0*/  PRMT R19, RZ, 0x7610, R19 ;  /* 0x00007610ff137816 */ /* 0x000fe20000000013 */
[----:B------:R0:W-:Y:S01]  /*a900*/  STL [R1+0xf4], R26 ;  /* 0x0000f41a01007387 */ /* 0x0001e20000100800 */
[----:B------:R-:W-:-:S03]  /*a910*/  @!P1 PRMT R41, R26, 0x7610, R41 ;  /* 0x000076101a299816 */ /* 0x000fc60000000029 */
[----:B------:R1:W-:Y:S04]  /*a920*/  STL [R1+0xe0], R9 ;  /* 0x0000e00901007387 */ /* 0x0003e80000100800 */
[----:B------:R3:W-:Y:S01]  /*a930*/  STL [R1+0xe8], R17 ;  /* 0x0000e81101007387 */ /* 0x0007e20000100800 */
[----:B0-----:R-:W-:-:S03]  /*a940*/  PRMT R26, RZ, 0x7610, R26 ;  /* 0x00007610ff1a7816 */ /* 0x001fc6000000001a */
[----:B------:R0:W-:Y:S01]  /*a950*/  STL [R1+0x1f0], R25 ;  /* 0x0001f01901007387 */ /* 0x0001e20000100800 */
[----:B-1----:R-:W-:Y:S02]  /*a960*/  PRMT R9, RZ, 0x7610, R9 ;  /* 0x00007610ff097816 */ /* 0x002fe40000000009 */
[----:B----4-:R-:W-:Y:S02]  /*a970*/  @!P2 PRMT R38, R12, 0x7610, R38 ;  /* 0x000076100c26a816 */ /* 0x010fe40000000026 */
[----:B---3--:R-:W-:Y:S02]  /*a980*/  @!P2 SHF.R.U32.HI R0, RZ, 0x10, R30 ;  /* 0x00000010ff00a819 */ /* 0x008fe4000001161e */
[----:B------:R-:W-:Y:S02]  /*a990*/  @!P2 PRMT R39, R30, 0x7610, R39 ;  /* 0x000076101e27a816 */ /* 0x000fe40000000027 */
[----:B------:R-:W-:Y:S02]  /*a9a0*/  @!P2 PRMT R40, R0, 0x7610, R40 ;  /* 0x000076100028a816 */ /* 0x000fe40000000028 */
[----:B------:R-:W-:Y:S01]  /*a9b0*/  PRMT R17, RZ, 0x7610, R17 ;  /* 0x00007610ff117816 */ /* 0x000fe20000000011 */
[----:B------:R1:W-:Y:S01]  /*a9c0*/  STL [R1+0x1fc], R32 ;  /* 0x0001fc2001007387 */ /* 0x0003e20000100800 */
[----:B------:R-:W-:-:S02]  /*a9d0*/  @!P3 PRMT R26, R32, 0x7610, R26 ;  /* 0x00007610201ab816 */ /* 0x000fc4000000001a */
[----:B------:R-:W-:Y:S01]  /*a9e0*/  PRMT R34, RZ, 0x7610, R34 ;  /* 0x00007610ff227816 */ /* 0x000fe20000000022 */
[----:B------:R3:W-:Y:S01]  /*a9f0*/  STL [R1+0x1ec], R24 ;  /* 0x0001ec1801007387 */ /* 0x0007e20000100800 */
[----:B-----5:R-:W-:-:S04]  /*aa00*/  @!P3 SHF.R.U32.HI R0, RZ, 0x10, R31 ;  /* 0x00000010ff00b819 */ /* 0x020fc8000001161f */
[----:B------:R-:W-:Y:S01]  /*aa10*/  @!P3 PRMT R28, R0, 0x7610, R28 ;  /* 0x00007610001cb816 */ /* 0x000fe2000000001c */
[----:B------:R-:W-:Y:S01]  /*aa20*/  STL [R1+0x1dc], R8 ;  /* 0x0001dc0801007387 */ /* 0x000fe20000100800 */
[----:B0-----:R-:W-:Y:S02]  /*aa30*/  PRMT R25, RZ, 0x7610, R25 ;  /* 0x00007610ff197816 */ /* 0x001fe40000000019 */
[----:B--2---:R-:W-:-:S13]  /*aa40*/  R2UR UR16, R2 ;  /* 0x00000000021072ca */ /* 0x004fda00000e0000 */
[----:B------:R-:W-:-:S05]  /*aa50*/  MOV R2, UR16 ;  /* 0x0000001000027c02 */ /* 0x000fca0008000f00 */
[----:B------:R-:W-:Y:S01]  /*aa60*/  FFMA.FTZ R2, -R2, UR16, R3 ;  /* 0x0000001002027c23 */ /* 0x000fe20008010103 */
[----:B------:R-:W-:-:S04]  /*aa70*/  @!P2 SHF.R.U32.HI R3, RZ, 0x10, R12 ;  /* 0x00000010ff03a819 */ /* 0x000fc8000001160c */
[----:B------:R-:W-:Y:S02]  /*aa80*/  @!P2 PRMT R35, R3, 0x7610, R35 ;  /* 0x000076100323a816 */ /* 0x000fe40000000023 */
[----:B------:R-:W-:-:S13]  /*aa90*/  FSETP.GTU.FTZ.AND P2, PT, R2, RZ, PT ;  /* 0x000000ff0200720b */ /* 0x000fda0003f5c000 */
[----:B------:R-:W-:Y:S01]  /*aaa0*/  VOTEU.ANY UP0, P2 ;  /* 0x00000000003f7886 */ /* 0x000fe20001000100 */
[----:B------:R-:W-:-:S04]  /*aab0*/  PLOP3.LUT P2, PT, PT, PT, UP0, 0x80, 0x0 ;  /* 0x000000000000781c */ /* 0x000fc80003f4f008 */
[----:B------:R-:W-:Y:S01]  /*aac0*/  @UP0 ULDC UR6, c[0x0][0x250] ;  /* 0x0000940000060ab9 */ /* 0x000fe20000000800 */
[----:B------:R-:W-:-:S08]  /*aad0*/  @!P4 SHF.R.U32.HI R0, RZ, 0x10, R33 ;  /* 0x00000010ff00c819 */ /* 0x000fd00000011621 */
[----:B------:R-:W-:Y:S01]  /*aae0*/  @P2 FADD.FTZ R2, R2, UR6 ;  /* 0x0000000602022e21 */ /* 0x000fe20008010000 */
[----:B------:R-:W-:Y:S02]  /*aaf0*/  @!P4 PRMT R23, R0, 0x7610, R23 ;  /* 0x000076100017c816 */ /* 0x000fe40000000017 */
[----:B------:R-:W-:-:S03]  /*ab00*/  @!P4 SHF.R.U32.HI R0, RZ, 0x10, R36 ;  /* 0x00000010ff00c819 */ /* 0x000fc60000011624 */
[----:B------:R-:W0:Y:S01]  /*ab10*/  @P2 MUFU.RSQ R2, R2 ;  /* 0x0000000200022308 */ /* 0x000e220000001400 */
[----:B------:R-:W-:Y:S02]  /*ab20*/  @!P4 PRMT R21, R0, 0x7610, R21 ;  /* 0x000076100015c816 */ /* 0x000fe40000000015 */
[----:B------:R-:W-:-:S04]  /*ab30*/  @!P5 SHF.R.U32.HI R0, RZ, 0x10, R37 ;  /* 0x00000010ff00d819 */ /* 0x000fc80000011625 */
[----:B------:R-:W-:Y:S02]  /*ab40*/  @!P5 PRMT R19, R0, 0x7610, R19 ;  /* 0x000076100013d816 */ /* 0x000fe40000000013 */
[----:B------:R-:W-:Y:S01]  /*ab50*/  @!P6 SHF.R.U32.HI R0, RZ, 0x10, R15 ;  /* 0x00000010ff00e819 */ /* 0x000fe2000001160f */
[----:B------:R2:W-:Y:S01]  /*ab60*/  STL [R1+0x1e4], R16 ;  /* 0x0001e41001007387 */ /* 0x0005e20000100800 */
[----:B-1----:R-:W-:Y:S02]  /*ab70*/  @!P3 SHF.R.U32.HI R32, RZ, 0x10, R32 ;  /* 0x00000010ff20b819 */ /* 0x002fe40000011620 */
[----:B---3--:R-:W-:Y:S01]  /*ab80*/  PRMT R24, RZ, 0x7610, R24 ;  /* 0x00007610ff187816 */ /* 0x008fe20000000018 */
[----:B------:R1:W-:Y:S01]  /*ab90*/  STL [R1+0x1e8], R22 ;  /* 0x0001e81601007387 */ /* 0x0003e20000100800 */
[----:B------:R-:W-:Y:S02]  /*aba0*/  @!P5 PRMT R17, R14, 0x7610, R17 ;  /* 0x000076100e11d816 */ /* 0x000fe40000000011 */
[----:B------:R-:W-:Y:S01]  /*abb0*/  @!P6 PRMT R9, R0, 0x7610, R9 ;  /* 0x000076100009e816 */ /* 0x000fe20000000009 */
[----:B------:R3:W-:Y:S01]  /*abc0*/  STL [R1+0x1f8], R12 ;  /* 0x0001f80c01007387 */ /* 0x0007e20000100800 */
[----:B0-----:R-:W-:-:S02]  /*abd0*/  @P2 R2UR UR6, R2 ;  /* 0x00000000020622ca */ /* 0x001fc400000e0000 */
[----:B------:R-:W-:Y:S01]  /*abe0*/  PRMT R20, RZ, 0x7610, R20 ;  /* 0x00007610ff147816 */ /* 0x000fe20000000014 */
[----:B------:R0:W-:Y:S01]  /*abf0*/  STL [R1+0x204], R14 ;  /* 0x0002040e01007387 */ /* 0x0001e20000100800 */
[----:B--2---:R-:W-:Y:S02]  /*ac00*/  PRMT R16, RZ, 0x7610, R16 ;  /* 0x00007610ff107816 */ /* 0x004fe40000000010 */
[----:B-1----:R-:W-:Y:S02]  /*ac10*/  PRMT R22, RZ, 0x7610, R22 ;  /* 0x00007610ff167816 */ /* 0x002fe40000000016 */
[----:B------:R-:W-:Y:S02]  /*ac20*/  PRMT R8, RZ, 0x7610, R8 ;  /* 0x00007610ff087816 */ /* 0x000fe40000000008 */
[----:B---3--:R-:W-:Y:S02]  /*ac30*/  PRMT R12, RZ, 0x7610, R12 ;  /* 0x00007610ff0c7816 */ /* 0x008fe4000000000c */
[----:B------:R-:W-:-:S02]  /*ac40*/  PRMT R5, RZ, 0x7610, R5 ;  /* 0x00007610ff057816 */ /* 0x000fc40000000005 */
[----:B0-----:R-:W-:Y:S02]  /*ac50*/  @!P5 SHF.R.U32.HI R14, RZ, 0x10, R14 ;  /* 0x00000010ff0ed819 */ /* 0x001fe4000001160e */
[----:B------:R-:W-:Y:S02]  /*ac60*/  PRMT R3, RZ, 0x7610, R3 ;  /* 0x00007610ff037816 */ /* 0x000fe40000000003 */
[----:B------:R-:W-:Y:S02]  /*ac70*/  @!P6 SHF.R.U32.HI R0, RZ, 0x10, R7 ;  /* 0x00000010ff00e819 */ /* 0x000fe40000011607 */
[----:B------:R-:W-:Y:S02]  /*ac80*/  PRMT R4, RZ, 0x7610, R4 ;  /* 0x00007610ff047816 */ /* 0x000fe40000000004 */
[----:B------:R-:W-:Y:S01]  /*ac90*/  @!P0 SHF.R.U32.HI R2, RZ, 0x10, R18 ;  /* 0x00000010ff028819 */ /* 0x000fe20000011612 */
[----:B------:R-:W-:Y:S01]  /*aca0*/  STL [R1+0x1e0], R10 ;  /* 0x0001e00a01007387 */ /* 0x000fe20000100800 */
[----:B------:R-:W-:-:S02]  /*acb0*/  @!P3 PRMT R34, R31, 0x7610, R34 ;  /* 0x000076101f22b816 */ /* 0x000fc40000000022 */
[----:B------:R-:W-:Y:S01]  /*acc0*/  @!P3 PRMT R25, R32, 0x7610, R25 ;  /* 0x000076102019b816 */ /* 0x000fe20000000019 */
[----:B------:R0:W-:Y:S01]  /*acd0*/  STL [R1+0xe4], R11 ;  /* 0x0000e40b01007387 */ /* 0x0001e20000100800 */
[----:B------:R-:W-:Y:S02]  /*ace0*/  @!P4 PRMT R24, R33, 0x7610, R24 ;  /* 0x000076102118c816 */ /* 0x000fe40000000018 */
[----:B------:R-:W-:Y:S02]  /*acf0*/  @!P4 PRMT R22, R36, 0x7610, R22 ;  /* 0x000076102416c816 */ /* 0x000fe40000000016 */
[----:B------:R-:W-:Y:S02]  /*ad00*/  @!P5 PRMT R20, R37, 0x7610, R20 ;  /* 0x000076102514d816 */ /* 0x000fe40000000014 */
[----:B------:R-:W-:Y:S02]  /*ad10*/  @!P5 PRMT R16, R14, 0x7610, R16 ;  /* 0x000076100e10d816 */ /* 0x000fe40000000010 */
[----:B------:R-:W-:-:S02]  /*ad20*/  @!P6 PRMT R12, R15, 0x7610, R12 ;  /* 0x000076100f0ce816 */ /* 0x000fc4000000000c */
[----:B------:R-:W-:Y:S02]  /*ad30*/  @!P6 PRMT R8, R7, 0x7610, R8 ;  /* 0x000076100708e816 */ /* 0x000fe40000000008 */
[----:B------:R-:W-:Y:S02]  /*ad40*/  @!P6 PRMT R5, R0, 0x7610, R5 ;  /* 0x000076100005e816 */ /* 0x000fe40000000005 */
[----:B------:R-:W-:Y:S02]  /*ad50*/  @!P0 PRMT R4, R18, 0x7610, R4 ;  /* 0x0000761012048816 */ /* 0x000fe40000000004 */
[----:B------:R-:W-:Y:S02]  /*ad60*/  @!P0 PRMT R3, R2, 0x7610, R3 ;  /* 0x0000761002038816 */ /* 0x000fe40000000003 */
[----:B0-----:R-:W-:Y:S02]  /*ad70*/  PRMT R11, RZ, 0x7610, R11 ;  /* 0x00007610ff0b7816 */ /* 0x001fe4000000000b */
[----:B------:R-:W-:Y:S01]  /*ad80*/  PRMT R10, RZ, 0x7610, R10 ;  /* 0x00007610ff0a7816 */ /* 0x000fe2000000000a */
[----:B------:R-:W-:Y:S04]  /*ad90*/  STL.S16 [R1+0x2b2], R99 ;  /* 0x0002b26301007387 */ /* 0x000fe80000100600 */
[----:B------:R-:W-:Y:S04]  /*ada0*/  STL.S16 [R1+0x2e0], R98 ;  /* 0x0002e06201007387 */ /* 0x000fe80000100600 */
[----:B------:R-:W-:Y:S04]  /*adb0*/  STL.S16 [R1+0x2ec], R75 ;  /* 0x0002ec4b01007387 */ /* 0x000fe80000100600 */
[----:B------:R-:W-:Y:S04]  /*adc0*/  STL.S16 [R1+0x2fa], R72 ;  /* 0x0002fa4801007387 */ /* 0x000fe80000100600 */
[----:B------:R-:W-:Y:S04]  /*add0*/  STL.S16 [R1+0x2f8], R68 ;  /* 0x0002f84401007387 */ /* 0x000fe80000100600 */
[----:B------:R-:W-:Y:S04]  /*ade0*/  STL.S16 [R1+0x304], R63 ;  /* 0x0003043f01007387 */ /* 0x000fe80000100600 */
[----:B------:R0:W-:Y:S04]  /*adf0*/  STL.S16 [R1+0x30a], R62 ;  /* 0x00030a3e01007387 */ /* 0x0001e80000100600 */
[----:B------:R-:W-:Y:S04]  /*ae00*/  STL.S16 [R1+0x30e], R61 ;  /* 0x00030e3d01007387 */ /* 0x000fe80000100600 */
[----:B------:R1:W-:Y:S04]  /*ae10*/  STL.S16 [R1+0x310], R60 ;  /* 0x0003103c01007387 */ /* 0x0003e80000100600 */
        /* <DEDUP_REMOVED lines=25> */
[----:B------:R2:W-:Y:S04]  /*afb0*/  STL [R1+0x1a0], R100 ;  /* 0x0001a06401007387 */ /* 0x0005e80000100800 */
        /* <DEDUP_REMOVED lines=11> */
[----:B------:R2:W-:Y:S04]  /*b070*/  STL.S16 [R1+0x346], R23 ;  /* 0x0003461701007387 */ /* 0x0005e80000100600 */
[----:B------:R2:W-:Y:S04]  /*b080*/  STL [R1+0x200], R36 ;  /* 0x0002002401007387 */ /* 0x0005e80000100800 */
[----:B------:R2:W-:Y:S04]  /*b090*/  STL.S16 [R1+0x348], R22 ;  /* 0x0003481601007387 */ /* 0x0005e80000100600 */
[----:B------:R2:W-:Y:S04]  /*b0a0*/  STL.S16 [R1+0x34a], R21 ;  /* 0x00034a1501007387 */ /* 0x0005e80000100600 */
[----:B------:R2:W-:Y:S04]  /*b0b0*/  STL [R1+0x104], R37 ;  /* 0x0001042501007387 */ /* 0x0005e80000100800 */
[----:B------:R2:W-:Y:S04]  /*b0c0*/  STL.S16 [R1+0x34c], R20 ;  /* 0x00034c1401007387 */ /* 0x0005e80000100600 */
[----:B------:R2:W-:Y:S04]  /*b0d0*/  STL.S16 [R1+0x34e], R19 ;  /* 0x00034e1301007387 */ /* 0x0005e80000100600 */
[----:B------:R2:W-:Y:S04]  /*b0e0*/  STL.S16 [R1+0x352], R17 ;  /* 0x0003521101007387 */ /* 0x0005e80000100600 */
[----:B------:R2:W-:Y:S04]  /*b0f0*/  STL [R1+0x108], R15 ;  /* 0x0001080f01007387 */ /* 0x0005e80000100800 */
[----:B------:R2:W-:Y:S04]  /*b100*/  STL.S16 [R1+0x350], R16 ;  /* 0x0003501001007387 */ /* 0x0005e80000100600 */
[----:B------:R2:W-:Y:S04]  /*b110*/  STL.S16 [R1+0x354], R12 ;  /* 0x0003540c01007387 */ /* 0x0005e80000100600 */
[----:B------:R2:W-:Y:S04]  /*b120*/  STL [R1+0x208], R7 ;  /* 0x0002080701007387 */ /* 0x0005e80000100800 */
[----:B------:R2:W-:Y:S04]  /*b130*/  STL [R1+0x10c], R18 ;  /* 0x00010c1201007387 */ /* 0x0005e80000100800 */
[----:B------:R2:W-:Y:S04]  /*b140*/  STL.S16 [R1+0x356], R9 ;  /* 0x0003560901007387 */ /* 0x0005e80000100600 */
[----:B------:R2:W-:Y:S04]  /*b150*/  STL [R1+0x20c], R6 ;  /* 0x00020c0601007387 */ /* 0x0005e80000100800 */
[----:B------:R2:W-:Y:S04]  /*b160*/  STL.S16 [R1+0x358], R8 ;  /* 0x0003580801007387 */ /* 0x0005e80000100600 */
[----:B------:R2:W-:Y:S04]  /*b170*/  STL.S16 [R1+0x35a], R5 ;  /* 0x00035a0501007387 */ /* 0x0005e80000100600 */
[----:B------:R2:W-:Y:S04]  /*b180*/  STL.S16 [R1+0x35c], R4 ;  /* 0x00035c0401007387 */ /* 0x0005e80000100600 */
[----:B------:R2:W-:Y:S04]  /*b190*/  STL.S16 [R1+0x35e], R3 ;  /* 0x00035e0301007387 */ /* 0x0005e80000100600 */
[----:B------:R2:W-:Y:S04]  /*b1a0*/  STL.S16 [R1+0x360], R11 ;  /* 0x0003600b01007387 */ /* 0x0005e80000100600 */
[----:B------:R2:W-:Y:S01]  /*b1b0*/  STL.S16 [R1+0x362], R10 ;  /* 0x0003620a01007387 */ /* 0x0005e20000100600 */
[----:B------:R-:W-:Y:S01]  /*b1c0*/  LOP3.LUT P1, RZ, R86, 0x8000, RZ, 0xc0, !PT ;  /* 0x0000800056ff7812 */ /* 0x000fe2000782c0ff */
[----:B------:R-:W-:Y:S01]  /*b1d0*/  UMOV UR12, 0x3f800000 ;  /* 0x3f800000000c7882 */ /* 0x000fe20000000000 */
[----:B------:R-:W-:Y:S01]  /*b1e0*/  @UP0 UMOV UR12, UR6 ;  /* 0x00000006000c0c82 */ /* 0x000fe20008000000 */
[----:B------:R-:W-:Y:S01]  /*b1f0*/  BSSY B0, `(.L_x_1492) ;  /* 0x0000010000007945 */ /* 0x000fe20003800000 */
[----:B0-----:R-:W-:-:S02]  /*b200*/  CS2R R62, SRZ ;  /* 0x00000000003e7805 */ /* 0x001fc4000001ff00 */
[----:B-1----:R-:W-:-:S07]  /*b210*/  CS2R R60, SRZ ;  /* 0x00000000003c7805 */ /* 0x002fce000001ff00 */
[----:B--2---:R-:W-:Y:S05]  /*b220*/  @P1 BRA `(.L_x_1493) ;  /* 0x0000000000301947 */ /* 0x004fea0003800000 */
        /* <DEDUP_REMOVED lines=8> */
[----:B------:R-:W-:-:S03]  /*b2b0*/  @P2 SHF.R.S32.HI R4, RZ, 0x1f, R0 ;  /* 0x0000001fff042819 */ /* 0x000fc60000011400 */
[----:B------:R-:W5:Y:S01]  /*b2c0*/  LDG.E.64 R62, desc[UR10][R62.64] ;  /* 0x0000000a3e3e7981 */ /* 0x000f62000c1e1b00 */
[----:B------:R-:W-:-:S05]  /*b2d0*/  @P2 LEA.HI.X R3, R0, R3, R4, 0x2, P3 ;  /* 0x0000000300032211 */ /* 0x000fca00018f1404 */
[----:B------:R0:W5:Y:S02]  /*b2e0*/  @P2 LDG.E.64 R60, desc[UR10][R2.64] ;  /* 0x0000000a023c2981 */ /* 0x000164000c1e1b00 */
.L_x_1493:
[----:B------:R-:W-:Y:S05]  /*b2f0*/  BSYNC B0 ;  /* 0x0000000000007941 */ /* 0x000fea0003800000 */
.L_x_1492:
[----:B------:R-:W2:Y:S01]  /*b300*/  LDL.S16 R0, [R1+0x2ce] ;  /* 0x0002ce0001007983 */ /* 0x000ea20000100600 */
[----:B------:R-:W-:Y:S01]  /*b310*/  PRMT R8, R11, 0x7610, R8 ;  /* 0x000076100b087816 */ /* 0x000fe20000000008 */
[----:B------:R-:W-:Y:S01]  /*b320*/  ULDC.U8 UR15, c[0x0][0x2a4] ;  /* 0x0000a900000f7ab9 */ /* 0x000fe20000000000 */
[----:B--2---:R-:W-:Y:S02]  /*b330*/  PRMT R17, R0, 0x7610, R17 ;  /* 0x0000761000117816 */ /* 0x004fe40000000011 */
[----:B------:R-:W2:Y:S01]  /*b340*/  LDL.S16 R0, [R1+0x2d4] ;  /* 0x0002d40001007983 */ /* 0x000ea20000100600 */
[----:B------:R-:W-:Y:S02]  /*b350*/  @!P0 PRMT R8, R6, 0x7610, R8 ;  /* 0x0000761006088816 */ /* 0x000fe40000000008 */
[----:B------:R-:W-:Y:S02]  /*b360*/  PRMT R16, R17, 0x7610, R16 ;  /* 0x0000761011107816 */ /* 0x000fe40000000010 */
[----:B--2---:R-:W-:-:S02]  /*b370*/  PRMT R15, R0, 0x7610, R15 ;  /* 0x00007610000f7816 */ /* 0x004fc4000000000f */
[----:B------:R-:W2:Y:S01]  /*b380*/  LDL.S16 R0, [R1+0x2d0] ;  /* 0x0002d00001007983 */ /* 0x000ea20000100600 */
[----:B------:R-:W-:Y:S02]  /*b390*/  PRMT R14, R16, 0x7610, R14 ;  /* 0x00007610100e7816 */ /* 0x000fe4000000000e */
[----:B------:R-:W-:Y:S01]  /*b3a0*/  PRMT R12, R15, 0x7610, R12 ;  /* 0x000076100f0c7816 */ /* 0x000fe2000000000c */
[----:B------:R-:W-:Y:S01]  /*b3b0*/  @!P0 STL.S16 [R1+0x360], R8 ;  /* 0x0003600801008387 */ /* 0x000fe20000100600 */
[----:B--2---:R-:W-:-:S03]  /*b3c0*/  PRMT R9, R0, 0x7610, R9 ;  /* 0x0000761000097816 */ /* 0x004fc60000000009 */
[----:B------:R-:W2:Y:S01]  /*b3d0*/  LDL.LU.S16 R0, [R1+0x2d2] ;  /* 0x0002d20001007983 */ /* 0x000ea20000300600 */
[----:B0-----:R-:W-:Y:S02]  /*b3e0*/  PRMT R2, R14, 0x7610, R2 ;  /* 0x000076100e027816 */ /* 0x001fe40000000002 */
[----:B------:R-:W-:Y:S02]  /*b3f0*/  ISETP.NE.AND P2, PT, RZ, UR15, PT ;  /* 0x0000000fff007c0c */ /* 0x000fe4000bf45270 */
[----:B------:R-:W-:Y:S01]  /*b400*/  PRMT R3, R12, 0x7610, R3 ;  /* 0x000076100c037816 */ /* 0x000fe20000000003 */
[----:B------:R-:W-:Y:S01]  /*b410*/  HADD2.F32 R2, -RZ, R2.H0_H0 ;  /* 0x20000002ff027230 */ /* 0x000fe20000004100 */
[----:B------:R-:W-:Y:S02]  /*b420*/  PRMT R5, R10, 0x7610, R5 ;  /* 0x000076100a057816 */ /* 0x000fe40000000005 */
[----:B------:R-:W-:Y:S01]  /*b430*/  PRMT R7, R9, 0x7610, R7 ;  /* 0x0000761009077816 */ /* 0x000fe20000000007 */
[----:B------:R-:W-:-:S02]  /*b440*/  HADD2.F32 R3, -RZ, R3.H0_H0 ;  /* 0x20000003ff037230 */ /* 0x000fc40000004100 */
[----:B------:R-:W-:Y:S01]  /*b450*/  FADD.FTZ R2, R2, -UR16 ;  /* 0x8000001002027e21 */ /* 0x000fe20008010000 */
[----:B--2---:R-:W-:Y:S02]  /*b460*/  PRMT R4, R0, 0x7610, R4 ;  /* 0x0000761000047816 */ /* 0x004fe40000000004 */
[----:B------:R-:W-:-:S03]  /*b470*/  @!P0 SHF.R.U32.HI R0, RZ, 0x10, R6 ;  /* 0x00000010ff008819 */ /* 0x000fc60000011606 */
[----:B------:R-:W-:Y:S01]  /*b480*/  HADD2.F32 R4, -RZ, R4.H0_H0 ;  /* 0x20000004ff047230 */ /* 0x000fe20000004100 */
[----:B------:R-:W-:Y:S01]  /*b490*/  @!P0 PRMT R5, R0, 0x7610, R5 ;  /* 0x0000761000058816 */ /* 0x000fe20000000005 */
[----:B------:R-:W-:-:S04]  /*b4a0*/  HADD2.F32 R0, -RZ, R7.H0_H0 ;  /* 0x20000007ff007230 */ /* 0x000fc80000004100 */
[----:B------:R0:W-:Y:S02]  /*b4b0*/  @!P0 STL.S16 [R1+0x362], R5 ;  /* 0x0003620501008387 */ /* 0x0001e40000100600 */
[----:B0-----:R-:W-:Y:S01]  /*b4c0*/  FADD.FTZ R5, R3, -UR16 ;  /* 0x8000001003057e21 */ /* 0x001fe20008010000 */
[----:B------:R-:W-:-:S03]  /*b4d0*/  FMUL.FTZ R3, R2, UR12 ;  /* 0x0000000c02037c20 */ /* 0x000fc60008410000 */
        /* <DEDUP_REMOVED lines=20> */
.L_x_1494:
[----:B------:R-:W2:Y:S02]  /*b620*/  LDL.S16 R5, [R1+0x2c6] ;  /* 0x0002c60001057983 */ /* 0x000ea40000100600 */
[----:B--2---:R-:W-:Y:S02]  /*b630*/  PRMT R16, R5, 0x7610, R16 ;  /* 0x0000761005107816 */ /* 0x004fe40000000010 */
[----:B------:R-:W2:Y:S02]  /*b640*/  LDL.LU.S16 R5, [R1+0x2cc] ;  /* 0x0002cc0001057983 */ /* 0x000ea40000300600 */
[----:B------:R-:W-:Y:S02]  /*b650*/  PRMT R15, R16, 0x7610, R15 ;  /* 0x00007610100f7816 */ /* 0x000fe4000000000f */
[----:B--2---:R-:W-:Y:S02]  /*b660*/  PRMT R14, R5, 0x7610, R14 ;  /* 0x00007610050e7816 */ /* 0x004fe4000000000e */
[----:B------:R-:W2:Y:S01]  /*b670*/  LDL.S16 R5, [R1+0x2c8] ;  /* 0x0002c80001057983 */ /* 0x000ea20000100600 */
[----:B------:R-:W-:-:S02]  /*b680*/  PRMT R12, R15, 0x7610, R12 ;  /* 0x000076100f0c7816 */ /* 0x000fc4000000000c */
[----:B------:R-:W-:Y:S02]  /*b690*/  PRMT R11, R14, 0x7610, R11 ;  /* 0x000076100e0b7816 */ /* 0x000fe4000000000b */
[----:B--2---:R-:W-:Y:S02]  /*b6a0*/  PRMT R9, R5, 0x7610, R9 ;  /* 0x0000761005097816 */ /* 0x004fe40000000009 */
[----:B------:R-:W2:Y:S01]  /*b6b0*/  LDL.LU.S16 R5, [R1+0x2ca] ;  /* 0x0002ca0001057983 */ /* 0x000ea20000300600 */
[----:B------:R-:W-:Y:S02]  /*b6c0*/  PRMT R7, R12, 0x7610, R7 ;  /* 0x000076100c077816 */ /* 0x000fe40000000007 */
[----:B------:R-:W-:Y:S02]  /*b6d0*/  PRMT R6, R11, 0x7610, R6 ;  /* 0x000076100b067816 */ /* 0x000fe40000000006 */
[----:B------:R-:W-:Y:S01]  /*b6e0*/  PRMT R10, R9, 0x7610, R10 ;  /* 0x00007610090a7816 */ /* 0x000fe2000000000a */
[----:B------:R-:W-:-:S02]  /*b6f0*/  HADD2.F32 R9, -RZ, R7.H0_H0 ;  /* 0x20000007ff097230 */ /* 0x000fc40000004100 */
[----:B-----5:R-:W-:Y:S01]  /*b700*/  FMUL.FTZ R7, R4, R63 ;  /* 0x0000003f04077220 */ /* 0x020fe20000410000 */
[----:B------:R-:W-:Y:S02]  /*b710*/  HADD2.F32 R6, -RZ, R6.H0_H0 ;  /* 0x20000006ff067230 */ /* 0x000fe40000004100 */
[----:B------:R-:W-:-:S03]  /*b720*/  FADD.FTZ R9, R9, -UR16 ;  /* 0x8000001009097e21 */ /* 0x000fc60008010000 */
[----:B------:R-:W-:Y:S01]  /*b730*/  FADD.FTZ R6, R6, -UR16 ;  /* 0x8000001006067e21 */ /* 0x000fe20008010000 */
[----:B------:R-:W-:-:S03]  /*b740*/  FMUL.FTZ R9, R9, UR12 ;  /* 0x0000000c09097c20 */ /* 0x000fc60008410000 */
[----:B------:R-:W-:Y:S01]  /*b750*/  FMUL.FTZ R6, R6, UR12 ;  /* 0x0000000c06067c20 */ /* 0x000fe20008410000 */
[----:B--2---:R-:W-:Y:S01]  /*b760*/  PRMT R8, R5, 0x7610, R8 ;  /* 0x0000761005087816 */ /* 0x004fe20000000008 */
[----:B------:R-:W-:-:S04]  /*b770*/  FMUL.FTZ R5, R0, R62 ;  /* 0x0000003e00057220 */ /* 0x000fc80000410000 */
[C---:B------:R-:W-:Y:S01]  /*b780*/  FFMA.FTZ R5, R3.reuse, R5, RZ ;  /* 0x0000000503057223 */ /* 0x040fe200000100ff */
[----:B------:R-:W-:Y:S02]  /*b790*/  HADD2.F32 R8, -RZ, R8.H0_H0 ;  /* 0x20000008ff087230 */ /* 0x000fe40000004100 */
[----:B------:R-:W-:Y:S01]  /*b7a0*/  FFMA.FTZ R3, R3, R0, RZ ;  /* 0x0000000003037223 */ /* 0x000fe200000100ff */
[----:B------:R-:W-:Y:S01]  /*b7b0*/  FFMA.FTZ R5, R2, R7, R5 ;  /* 0x0000000702057223 */ /* 0x000fe20000010005 */
[----:B------:R-:W-:Y:S01]  /*b7c0*/  HADD2.F32 R7, -RZ, R10.H0_H0 ;  /* 0x2000000aff077230 */ /* 0x000fe20000004100 */
        /* <DEDUP_REMOVED lines=19> */
.L_x_1495:
[----:B------:R-:W2:Y:S02]  /*b900*/  LDL.S16 R10, [R1+0x2d8] ;  /* 0x0002d800010a7983 */ /* 0x000ea40000100600 */
[----:B--2---:R-:W-:Y:S02]  /*b910*/  PRMT R21, R10, 0x7610, R21 ;  /* 0x000076100a157816 */ /* 0x004fe40000000015 */
[----:B------:R-:W2:Y:S01]  /*b920*/  LDL.LU.S16 R10, [R1+0x2da] ;  /* 0x0002da00010a7983 */ /* 0x000ea20000300600 */
[----:B------:R-:W-:Y:S01]  /*b930*/  FFMA.FTZ R3, R9, R7, R3 ;  /* 0x0000000709037223 */ /* 0x000fe20000010003 */
[----:B------:R-:W-:Y:S02]  /*b940*/  PRMT R20, R21, 0x7610, R20 ;  /* 0x0000761015147816 */ /* 0x000fe40000000014 */
[----:B--2---:R-:W-:Y:S02]  /*b950*/  PRMT R19, R10, 0x7610, R19 ;  /* 0x000076100a137816 */ /* 0x004fe40000000013 */
[----:B------:R-:W2:Y:S01]  /*b960*/  LDL.LU.S16 R10, [R1+0x2c4] ;  /* 0x0002c400010a7983 */ /* 0x000ea20000300600 */
[----:B------:R-:W-:-:S02]  /*b970*/  PRMT R18, R20, 0x7610, R18 ;  /* 0x0000761014127816 */ /* 0x000fc40000000012 */
[----:B------:R-:W-:Y:S02]  /*b980*/  PRMT R17, R19, 0x7610, R17 ;  /* 0x0000761013117816 */ /* 0x000fe40000000011 */
[----:B--2---:R-:W-:Y:S02]  /*b990*/  PRMT R16, R10, 0x7610, R16 ;  /* 0x000076100a107816 */ /* 0x004fe40000000010 */
[----:B------:R-:W2:Y:S01]  /*b9a0*/  LDL.LU.S16 R10, [R1+0x2d6] ;  /* 0x0002d600010a7983 */ /* 0x000ea20000300600 */
[----:B------:R-:W-:Y:S01]  /*b9b0*/  FFMA.FTZ R2, R2, R4, RZ ;  /* 0x0000000402027223 */ /* 0x000fe200000100ff */
[----:B------:R-:W-:Y:S02]  /*b9c0*/  PRMT R15, R18, 0x7610, R15 ;  /* 0x00007610120f7816 */ /* 0x000fe4000000000f */
[----:B------:R-:W-:Y:S01]  /*b9d0*/  PRMT R14, R17, 0x7610, R14 ;  /* 0x00007610110e7816 */ /* 0x000fe2000000000e */
[----:B------:R-:W-:Y:S01]  /*b9e0*/  FFMA.FTZ R2, R6, R8, R2 ;  /* 0x0000000806027223 */ /* 0x000fe20000010002 */
[----:B------:R-:W-:-:S02]  /*b9f0*/  PRMT R12, R16, 0x7610, R12 ;  /* 0x00007610100c7816 */ /* 0x000fc4000000000c */
[----:B--2---:R-:W-:Y:S01]  /*ba00*/  PRMT R11, R10, 0x7610, R11 ;  /* 0x000076100a0b7816 */ /* 0x004fe2000000000b */
[----:B------:R-:W-:-:S04]  /*ba10*/  FMUL.FTZ R10, R7, R62 ;  /* 0x0000003e070a7220 */ /* 0x000fc80000410000 */
[----:B------:R-:W-:Y:S01]  /*ba20*/  FFMA.FTZ R5, R9, R10, R5 ;  /* 0x0000000a09057223 */ /* 0x000fe20000010005 */
[----:B------:R-:W-:Y:S01]  /*ba30*/  FADD.FTZ R9, RZ, R0 ;  /* 0x00000000ff097221 */ /* 0x000fe20000010000 */
[----:B------:R-:W-:Y:S01]  /*ba40*/  FFMA.FTZ R0, R0, R62, RZ ;  /* 0x0000003e00007223 */ /* 0x000fe200000100ff */
[----:B------:R-:W-:Y:S02]  /*ba50*/  HADD2.F32 R11, -RZ, R11.H0_H0 ;  /* 0x2000000bff0b7230 */ /* 0x000fe40000004100 */
[----:B------:R-:W-:Y:S01]  /*ba60*/  FADD.FTZ R7, R9, R7 ;  /* 0x0000000709077221 */ /* 0x000fe20000010000 */
[-C--:B------:R-:W-:Y:S01]  /*ba70*/  FFMA.FTZ R0, R4, R63.reuse, R0 ;  /* 0x0000003f04007223 */ /* 0x080fe20000010000 */
[----:B------:R-:W-:Y:S01]  /*ba80*/  FADD.FTZ R4, RZ, R4 ;  /* 0x00000004ff047221 */ /* 0x000fe20000010000 */
[----:B------:R-:W-:Y:S02]  /*ba90*/  FMUL.FTZ R9, R8, R63 ;  /* 0x0000003f08097220 */ /* 0x000fe40000410000 */
[----:B------:R-:W-:Y:S01]  /*baa0*/  FADD.FTZ R0, R0, R10 ;  /* 0x0000000a00007221 */ /* 0x000fe20000010000 */
[----:B------:R-:W-:Y:S01]  /*bab0*/  FADD.FTZ R4, R4, R8 ;  /* 0x0000000804047221 */ /* 0x000fe20000010000 */
[----:B------:R-:W-:Y:S01]  /*bac0*/  FFMA.FTZ R5, R6, R9, R5 ;  /* 0x0000000906057223 */ /* 0x000fe20000010005 */
[----:B------:R-:W-:-:S02]  /*bad0*/  HADD2.F32 R6, -RZ, R15.H0_H0 ;  /* 0x2000000fff067230 */ /* 0x000fc40000004100 */
[----:B------:R-:W-:Y:S01]  /*bae0*/  FADD.FTZ R0, R9, R0 ;  /* 0x0000000009007221 */ /* 0x000fe20000010000 */
[----:B------:R-:W-:Y:S02]  /*baf0*/  HADD2.F32 R8, -RZ, R14.H0_H0 ;  /* 0x2000000eff087230 */ /* 0x000fe40000004100 */
[----:B------:R-:W-:-:S03]  /*bb00*/  FADD.FTZ R6, R6, -UR16 ;  /* 0x8000001006067e21 */ /* 0x000fc60008010000 */
[----:B------:R-:W-:Y:S01]  /*bb10*/  FADD.FTZ R9, R8, -UR16 ;  /* 0x8000001008097e21 */ /* 0x000fe20008010000 */
[----:B------:R-:W-:Y:S02]  /*bb20*/  HADD2.F32 R8, -RZ, R12.H0_H0 ;  /* 0x2000000cff087230 */ /* 0x000fe40000004100 */
        /* <DEDUP_REMOVED lines=21> */
.L_x_1496:
[----:B------:R-:W2:Y:S02]  /*bc80*/  LDL.S16 R10, [R1+0x27a] ;  /* 0x00027a00010a7983 */ /* 0x000ea40000100600 */
[----:B--2---:R-:W-:Y:S02]  /*bc90*/  PRMT R22, R10, 0x7610, R22 ;  /* 0x000076100a167816 */ /* 0x004fe40000000016 */
[----:B------:R-:W2:Y:S02]  /*bca0*/  LDL.S16 R10, [R1+0x27e] ;  /* 0x00027e00010a7983 */ /* 0x000ea40000100600 */
[----:B------:R-:W-:Y:S02]  /*bcb0*/  PRMT R21, R22, 0x7610, R21 ;  /* 0x0000761016157816 */ /* 0x000fe40000000015 */
[----:B--2---:R-:W-:Y:S02]  /*bcc0*/  PRMT R20, R10, 0x7610, R20 ;  /* 0x000076100a147816 */ /* 0x004fe40000000014 */
[----:B------:R-:W2:Y:S01]  /*bcd0*/  LDL.LU.S16 R10, [R1+0x27c] ;  /* 0x00027c00010a7983 */ /* 0x000ea20000300600 */
[----:B------:R-:W-:-:S02]  /*bce0*/  PRMT R19, R21, 0x7610, R19 ;  /* 0x0000761015137816 */ /* 0x000fc40000000013 */
[----:B------:R-:W-:Y:S02]  /*bcf0*/  PRMT R18, R20, 0x7610, R18 ;  /* 0x0000761014127816 */ /* 0x000fe40000000012 */
[----:B--2---:R-:W-:Y:S02]  /*bd00*/  PRMT R17, R10, 0x7610, R17 ;  /* 0x000076100a117816 */ /* 0x004fe40000000011 */
[----:B------:R-:W2:Y:S01]  /*bd10*/  LDL.S16 R10, [R1+0x29a] ;  /* 0x00029a00010a7983 */ /* 0x000ea20000100600 */
[----:B------:R-:W-:Y:S01]  /*bd20*/  PRMT R16, R19, 0x7610, R16 ;  /* 0x0000761013107816 */ /* 0x000fe20000000010 */
[----:B------:R-:W-:Y:S01]  /*bd30*/  FADD.FTZ R7, R7, R8 ;  /* 0x0000000807077221 */ /* 0x000fe20000010000 */
[----:B------:R-:W-:Y:S01]  /*bd40*/  PRMT R15, R18, 0x7610, R15 ;  /* 0x00007610120f7816 */ /* 0x000fe2000000000f */
[----:B------:R-:W-:Y:S01]  /*bd50*/  FFMA.FTZ R2, R9, R11, R2 ;  /* 0x0000000b09027223 */ /* 0x000fe20000010002 */
[----:B------:R-:W-:-:S05]  /*bd60*/  PRMT R14, R17, 0x7610, R14 ;  /* 0x00007610110e7816 */ /* 0x000fca000000000e */
[----:B------:R-:W-:Y:S01]  /*bd70*/  HADD2.F32 R22, -RZ, R14.H0_H0 ;  /* 0x2000000eff167230 */ /* 0x000fe20000004100 */
[----:B--2---:R-:W-:Y:S01]  /*bd80*/  PRMT R12, R10, 0x7610, R12 ;  /* 0x000076100a0c7816 */ /* 0x004fe2000000000c */
[----:B------:R-:W-:Y:S01]  /*bd90*/  FMUL.FTZ R10, R8, R62 ;  /* 0x0000003e080a7220 */ /* 0x000fe20000410000 */
[C---:B------:R-:W-:Y:S01]  /*bda0*/  FFMA.FTZ R8, R6.reuse, R8, R3 ;  /* 0x0000000806087223 */ /* 0x040fe20000010003 */
[----:B------:R-:W-:Y:S02]  /*bdb0*/  FMUL.FTZ R3, R11, R63 ;  /* 0x0000003f0b037220 */ /* 0x000fe40000410000 */
[----:B------:R-:W-:Y:S01]  /*bdc0*/  FFMA.FTZ R5, R6, R10, R5 ;  /* 0x0000000a06057223 */ /* 0x000fe20000010005 */
[----:B------:R-:W-:Y:S01]  /*bdd0*/  FADD.FTZ R0, R0, R10 ;  /* 0x0000000a00007221 */ /* 0x000fe20000010000 */
[----:B------:R-:W-:Y:S02]  /*bde0*/  HADD2.F32 R6, -RZ, R16.H0_H0 ;  /* 0x20000010ff067230 */ /* 0x000fe40000004100 */
[----:B------:R-:W-:-:S02]  /*bdf0*/  HADD2.F32 R10, -RZ, R15.H0_H0 ;  /* 0x2000000fff0a7230 */ /* 0x000fc40000004100 */
[----:B------:R-:W-:Y:S01]  /*be00*/  FFMA.FTZ R5, R9, R3, R5 ;  /* 0x0000000309057223 */ /* 0x000fe20000010005 */
[----:B------:R-:W-:Y:S01]  /*be10*/  FADD.FTZ R9, R3, R0 ;  /* 0x0000000003097221 */ /* 0x000fe20000010000 */
[----:B------:R-:W-:Y:S01]  /*be20*/  FADD.FTZ R6, R6, -UR16 ;  /* 0x8000001006067e21 */ /* 0x000fe20008010000 */
[----:B------:R-:W-:Y:S02]  /*be30*/  HADD2.F32 R3, -RZ, R12.H0_H0 ;  /* 0x2000000cff037230 */ /* 0x000fe40000004100 */
[----:B------:R-:W-:Y:S01]  /*be40*/  FADD.FTZ R10, R10, -UR16 ;  /* 0x800000100a0a7e21 */ /* 0x000fe20008010000 */
[----:B------:R-:W-:-:S03]  /*be50*/  FMUL.FTZ R6, R6, UR12 ;  /* 0x0000000c06067c20 */ /* 0x000fc60008410000 */
        /* <DEDUP_REMOVED lines=20> */
.L_x_1497:
[----:B------:R-:W2:Y:S02]  /*bfa0*/  LDL.LU.S16 R0, [R1+0x278] ;  /* 0x0002780001007983 */ /* 0x000ea40000300600 */
        /* <DEDUP_REMOVED lines=12> */
[----:B------:R-:W-:Y:S01]  /*c070*/  FMUL.FTZ R12, R22, R62 ;  /* 0x0000003e160c7220 */ /* 0x000fe20000410000 */
[----:B------:R-:W-:Y:S01]  /*c080*/  PRMT R16, R18, 0x7610, R16 ;  /* 0x0000761012107816 */ /* 0x000fe20000000010 */
[----:B------:R-:W-:-:S02]  /*c090*/  HADD2.F32 R4, -RZ, R17.H0_H0 ;  /* 0x20000011ff047230 */ /* 0x000fc40000004100 */
[----:B------:R-:W-:Y:S01]  /*c0a0*/  FFMA.FTZ R5, R6, R12, R5 ;  /* 0x0000000c06057223 */ /* 0x000fe20000010005 */
[----:B------:R-:W-:Y:S01]  /*c0b0*/  FADD.FTZ R12, R9, R12 ;  /* 0x0000000c090c7221 */ /* 0x000fe20000010000 */
[----:B------:R-:W-:Y:S02]  /*c0c0*/  HADD2.F32 R9, -RZ, R16.H0_H0 ;  /* 0x20000010ff097230 */ /* 0x000fe40000004100 */
[----:B------:R-:W-:Y:S01]  /*c0d0*/  FADD.FTZ R4, R4, -UR16 ;  /* 0x8000001004047e21 */ /* 0x000fe20008010000 */
[----:B--2---:R-:W-:Y:S01]  /*c0e0*/  PRMT R14, R0, 0x7610, R14 ;  /* 0x00007610000e7816 */ /* 0x004fe2000000000e */
[----:B------:R-:W-:Y:S01]  /*c0f0*/  FFMA.FTZ R0, R6, R22, R8 ;  /* 0x0000001606007223 */ /* 0x000fe20000010008 */
[----:B------:R-:W-:-:S03]  /*c100*/  FMUL.FTZ R6, R3, R63 ;  /* 0x0000003f03067220 */ /* 0x000fc60000410000 */
[----:B------:R-:W-:Y:S02]  /*c110*/  HADD2.F32 R20, -RZ, R14.H0_H0 ;  /* 0x2000000eff147230 */ /* 0x000fe40000004100 */
[----:B------:R-:W-:Y:S01]  /*c120*/  FFMA.FTZ R8, R10, R6, R5 ;  /* 0x000000060a087223 */ /* 0x000fe20000010005 */
[----:B------:R-:W-:Y:S01]  /*c130*/  FADD.FTZ R5, R9, -UR16 ;  /* 0x8000001009057e21 */ /* 0x000fe20008010000 */
[----:B------:R-:W-:Y:S01]  /*c140*/  FADD.FTZ R12, R6, R12 ;  /* 0x0000000c060c7221 */ /* 0x000fe20000010000 */
        /* <DEDUP_REMOVED lines=22> */
.L_x_1498:
[----:B------:R-:W2:Y:S02]  /*c2b0*/  LDL.LU.S16 R4, [R1+0x298] ;  /* 0x0002980001047983 */ /* 0x000ea40000300600 */
        /* <DEDUP_REMOVED lines=13> */
[----:B------:R-:W-:-:S03]  /*c390*/  PRMT R17, R19, 0x7610, R17 ;  /* 0x0000761013117816 */ /* 0x000fc60000000011 */
[----:B------:R-:W-:Y:S01]  /*c3a0*/  FFMA.FTZ R7, R9, R14, R8 ;  /* 0x0000000e09077223 */ /* 0x000fe20000010008 */
[----:B------:R-:W-:Y:S01]  /*c3b0*/  FADD.FTZ R8, R12, R14 ;  /* 0x0000000e0c087221 */ /* 0x000fe20000010000 */
[----:B------:R-:W-:Y:S02]  /*c3c0*/  HADD2.F32 R12, -RZ, R17.H0_H0 ;  /* 0x20000011ff0c7230 */ /* 0x000fe40000004100 */
[----:B------:R-:W-:-:S03]  /*c3d0*/  HADD2.F32 R19, -RZ, R16.H0_H0 ;  /* 0x20000010ff137230 */ /* 0x000fc60000004100 */
[----:B------:R-:W-:Y:S01]  /*c3e0*/  FADD.FTZ R12, R12, -UR16 ;  /* 0x800000100c0c7e21 */ /* 0x000fe20008010000 */
[----:B--2---:R-:W-:Y:S01]  /*c3f0*/  PRMT R15, R4, 0x7610, R15 ;  /* 0x00007610040f7816 */ /* 0x004fe2000000000f */
[----:B------:R-:W-:Y:S01]  /*c400*/  FFMA.FTZ R4, R10, R3, R2 ;  /* 0x000000030a047223 */ /* 0x000fe20000010002 */
[----:B------:R-:W-:Y:S02]  /*c410*/  HADD2.F32 R2, -RZ, R18.H0_H0 ;  /* 0x20000012ff027230 */ /* 0x000fe40000004100 */
[----:B------:R-:W-:Y:S01]  /*c420*/  FMUL.FTZ R10, R20, R63 ;  /* 0x0000003f140a7220 */ /* 0x000fe20000410000 */
[----:B------:R-:W-:Y:S01]  /*c430*/  FMUL.FTZ R18, R12, UR12 ;  /* 0x0000000c0c127c20 */ /* 0x000fe20008410000 */
[----:B------:R-:W-:Y:S02]  /*c440*/  HADD2.F32 R24, -RZ, R15.H0_H0 ;  /* 0x2000000fff187230 */ /* 0x000fe40000004100 */
[----:B------:R-:W-:Y:S01]  /*c450*/  FADD.FTZ R2, R2, -UR16 ;  /* 0x8000001002027e21 */ /* 0x000fe20008010000 */
[----:B------:R-:W-:Y:S01]  /*c460*/  FFMA.FTZ R7, R5, R10, R7 ;  /* 0x0000000a05077223 */ /* 0x000fe20000010007 */
[----:B------:R-:W-:-:S02]  /*c470*/  FADD.FTZ R8, R10, R8 ;  /* 0x000000080a087221 */ /* 0x000fc40000010000 */
        /* <DEDUP_REMOVED lines=20> */
.L_x_1499:
        /* <DEDUP_REMOVED lines=9> */
[----:B------:R-:W2:Y:S01]  /*c650*/  LDL.LU.S16 R10, [R1+0x274] ;  /* 0x00027400010a7983 */ /* 0x000ea20000300600 */
[----:B------:R-:W-:Y:S01]  /*c660*/  PRMT R16, R23, 0x7610, R16 ;  /* 0x0000761017107816 */ /* 0x000fe20000000010 */
[----:B------:R-:W-:Y:S01]  /*c670*/  FADD.FTZ R3, R11, R3 ;  /* 0x000000030b037221 */ /* 0x000fe20000010000 */
[----:B------:R-:W-:Y:S01]  /*c680*/  PRMT R14, R21, 0x7610, R14 ;  /* 0x00007610150e7816 */ /* 0x000fe2000000000e */
[----:B------:R-:W-:Y:S01]  /*c690*/  FFMA.FTZ R0, R9, R6, R0 ;  /* 0x0000000609007223 */ /* 0x000fe20000010000 */
[----:B------:R-:W-:Y:S01]  /*c6a0*/  PRMT R15, R17, 0x7610, R15 ;  /* 0x00007610110f7816 */ /* 0x000fe2000000000f */
[----:B------:R-:W-:-:S02]  /*c6b0*/  HADD2.F32 R9, -RZ, R16.H0_H0 ;  /* 0x20000010ff097230 */ /* 0x000fc40000004100 */
[----:B------:R-:W-:Y:S02]  /*c6c0*/  HADD2.F32 R11, -RZ, R14.H0_H0 ;  /* 0x2000000eff0b7230 */ /* 0x000fe40000004100 */
[----:B------:R-:W-:Y:S02]  /*c6d0*/  HADD2.F32 R17, -RZ, R15.H0_H0 ;  /* 0x2000000fff117230 */ /* 0x000fe40000004100 */
[----:B------:R-:W-:Y:S01]  /*c6e0*/  FADD.FTZ R9, R9, -UR16 ;  /* 0x8000001009097e21 */ /* 0x000fe20008010000 */
[----:B------:R-:W-:-:S03]  /*c6f0*/  FADD.FTZ R14, R11, -UR16 ;  /* 0x800000100b0e7e21 */ /* 0x000fc60008010000 */
[----:B------:R-:W-:Y:S01]  /*c700*/  FMUL.FTZ R21, R9, UR12 ;  /* 0x0000000c09157c20 */ /* 0x000fe20008410000 */
[----:B------:R-:W-:Y:S01]  /*c710*/  FMUL.FTZ R14, R14, UR12 ;  /* 0x0000000c0e0e7c20 */ /* 0x000fe20008410000 */
[----:B--2---:R-:W-:Y:S01]  /*c720*/  PRMT R12, R10, 0x7610, R12 ;  /* 0x000076100a0c7816 */ /* 0x004fe2000000000c */
[----:B------:R-:W-:-:S04]  /*c730*/  FMUL.FTZ R10, R19, R62 ;  /* 0x0000003e130a7220 */ /* 0x000fc80000410000 */
[----:B------:R-:W-:Y:S01]  /*c740*/  FFMA.FTZ R7, R2, R10, R7 ;  /* 0x0000000a02077223 */ /* 0x000fe20000010007 */
[----:B------:R-:W-:Y:S01]  /*c750*/  FADD.FTZ R8, R8, R10 ;  /* 0x0000000a08087221 */ /* 0x000fe20000010000 */
[----:B------:R-:W-:Y:S01]  /*c760*/  FMUL.FTZ R10, R24, R63 ;  /* 0x0000003f180a7220 */ /* 0x000fe20000410000 */
[----:B------:R-:W-:-:S03]  /*c770*/  HADD2.F32 R11, -RZ, R12.H0_H0 ;  /* 0x2000000cff0b7230 */ /* 0x000fc60000004100 */
        /* <DEDUP_REMOVED lines=21> */
.L_x_1500:
        /* <DEDUP_REMOVED lines=14> */
[----:B------:R-:W-:Y:S02]  /*c9b0*/  PRMT R15, R23, 0x7610, R15 ;  /* 0x00007610170f7816 */ /* 0x000fe4000000000f */
[----:B--2---:R-:W-:Y:S01]  /*c9c0*/  PRMT R10, R9, 0x7610, R10 ;  /* 0x00007610090a7816 */ /* 0x004fe2000000000a */
[----:B------:R-:W-:-:S04]  /*c9d0*/  FMUL.FTZ R9, R17, R62 ;  /* 0x0000003e11097220 */ /* 0x000fc80000410000 */
[----:B------:R-:W-:Y:S01]  /*c9e0*/  FFMA.FTZ R5, R21, R9, R7 ;  /* 0x0000000915057223 */ /* 0x000fe20000010007 */
[----:B------:R-:W-:Y:S01]  /*c9f0*/  FADD.FTZ R6, R8, R9 ;  /* 0x0000000908067221 */ /* 0x000fe20000010000 */
[----:B------:R-:W-:Y:S02]  /*ca00*/  HADD2.F32 R7, -RZ, R16.H0_H0 ;  /* 0x20000010ff077230 */ /* 0x000fe40000004100 */
[----:B------:R-:W-:Y:S01]  /*ca10*/  FMUL.FTZ R8, R11, R63 ;  /* 0x0000003f0b087220 */ /* 0x000fe20000410000 */
[----:B------:R-:W-:Y:S02]  /*ca20*/  HADD2.F32 R9, -RZ, R12.H0_H0 ;  /* 0x2000000cff097230 */ /* 0x000fe40000004100 */
[----:B------:R-:W-:Y:S02]  /*ca30*/  HADD2.F32 R16, -RZ, R15.H0_H0 ;  /* 0x2000000fff107230 */ /* 0x000fe40000004100 */
[----:B------:R-:W-:Y:S01]  /*ca40*/  FADD.FTZ R7, R7, -UR16 ;  /* 0x8000001007077e21 */ /* 0x000fe20008010000 */
[----:B------:R-:W-:Y:S01]  /*ca50*/  FFMA.FTZ R5, R14, R8, R5 ;  /* 0x000000080e057223 */ /* 0x000fe20000010005 */
[----:B------:R-:W-:Y:S01]  /*ca60*/  FADD.FTZ R12, R9, -UR16 ;  /* 0x80000010090c7e21 */ /* 0x000fe20008010000 */
[----:B------:R-:W-:-:S02]  /*ca70*/  HADD2.F32 R9, -RZ, R10.H0_H0 ;  /* 0x2000000aff097230 */ /* 0x000fc40000004100 */
[----:B------:R-:W-:Y:S01]  /*ca80*/  FADD.FTZ R6, R8, R6 ;  /* 0x0000000608067221 */ /* 0x000fe20000010000 */
        /* <DEDUP_REMOVED lines=21> */
.L_x_1501:
        /* <DEDUP_REMOVED lines=11> */
[----:B------:R-:W-:Y:S01]  /*cc90*/  FFMA.FTZ R2, R2, R19, R0 ;  /* 0x0000001302027223 */ /* 0x000fe20000010000 */
[----:B------:R-:W-:Y:S01]  /*cca0*/  PRMT R15, R27, 0x7610, R15 ;  /* 0x000076101b0f7816 */ /* 0x000fe2000000000f */
[----:B------:R-:W-:Y:S01]  /*ccb0*/  FADD.FTZ R20, R3, R20 ;  /* 0x0000001403147221 */ /* 0x000fe20000010000 */
        /* <DEDUP_REMOVED lines=8> */
[----:B------:R-:W-:Y:S01]  /*cd40*/  FADD.FTZ R5, R5, -UR16 ;  /* 0x8000001005057e21 */ /* 0x000fe20008010000 */
[----:B------:R-:W-:Y:S02]  /*cd50*/  FFMA.FTZ R0, R12, R6, R0 ;  /* 0x000000060c007223 */ /* 0x000fe40000010000 */
[----:B------:R-:W-:Y:S01]  /*cd60*/  FADD.FTZ R15, R7, -UR16 ;  /* 0x80000010070f7e21 */ /* 0x000fe20008010000 */
[----:B------:R-:W-:-:S02]  /*cd70*/  HADD2.F32 R7, -RZ, R8.H0_H0 ;  /* 0x20000008ff077230 */ /* 0x000fc40000004100 */
[----:B------:R-:W-:Y:S01]  /*cd80*/  FADD.FTZ R3, R6, R3 ;  /* 0x0000000306037221 */ /* 0x000fe20000010000 */
[----:B------:R-:W-:Y:S01]  /*cd90*/  FMUL.FTZ R8, R5, UR12 ;  /* 0x0000000c05087c20 */ /* 0x000fe20008410000 */
[----:B------:R-:W-:Y:S02]  /*cda0*/  HADD2.F32 R6, -RZ, R23.H0_H0 ;  /* 0x20000017ff067230 */ /* 0x000fe40000004100 */
        /* <DEDUP_REMOVED lines=20> */
.L_x_1502:
        /* <DEDUP_REMOVED lines=11> */
[----:B------:R-:W-:Y:S01]  /*cfa0*/  FFMA.FTZ R18, R18, R24, R4 ;  /* 0x0000001812127223 */ /* 0x000fe20000010004 */
[----:B------:R-:W-:Y:S01]  /*cfb0*/  PRMT R27, R30, 0x7610, R27 ;  /* 0x000076101e1b7816 */ /* 0x000fe2000000001b */
[----:B------:R-:W-:Y:S01]  /*cfc0*/  FADD.FTZ R19, R22, R19 ;  /* 0x0000001316137221 */ /* 0x000fe20000010000 */
[----:B------:R-:W-:Y:S01]  /*cfd0*/  PRMT R26, R23, 0x7610, R26 ;  /* 0x00007610171a7816 */ /* 0x000fe2000000001a */
[----:B------:R-:W-:Y:S01]  /*cfe0*/  FMUL.FTZ R23, R7, R63 ;  /* 0x0000003f07177220 */ /* 0x000fe20000410000 */
[----:B------:R-:W-:-:S05]  /*cff0*/  HADD2.F32 R4, -RZ, R28.H0_H0 ;  /* 0x2000001cff047230 */ /* 0x000fca0000004100 */
[----:B------:R-:W-:-:S04]  /*d000*/  FADD.FTZ R4, R4, -UR16 ;  /* 0x8000001004047e21 */ /* 0x000fc80008010000 */
[----:B------:R-:W-:Y:S01]  /*d010*/  FMUL.FTZ R4, R4, UR12 ;  /* 0x0000000c04047c20 */ /* 0x000fe20008410000 */
[----:B--2---:R-:W-:Y:S01]  /*d020*/  PRMT R25, R15, 0x7610, R25 ;  /* 0x000076100f197816 */ /* 0x004fe20000000019 */
[----:B------:R-:W-:-:S04]  /*d030*/  FMUL.FTZ R15, R6, R62 ;  /* 0x0000003e060f7220 */ /* 0x000fc80000410000 */
[----:B------:R-:W-:Y:S01]  /*d040*/  FFMA.FTZ R0, R8, R15, R0 ;  /* 0x0000000f08007223 */ /* 0x000fe20000010000 */
[----:B------:R-:W-:Y:S01]  /*d050*/  FADD.FTZ R3, R3, R15 ;  /* 0x0000000f03037221 */ /* 0x000fe20000010000 */
[----:B------:R-:W-:Y:S02]  /*d060*/  HADD2.F32 R15, -RZ, R27.H0_H0 ;  /* 0x2000001bff0f7230 */ /* 0x000fe40000004100 */
[----:B------:R-:W-:Y:S01]  /*d070*/  FFMA.FTZ R22, R5, R23, R0 ;  /* 0x0000001705167223 */ /* 0x000fe20000010000 */
[----:B------:R-:W-:Y:S01]  /*d080*/  FADD.FTZ R23, R23, R3 ;  /* 0x0000000317177221 */ /* 0x000fe20000010000 */
[----:B------:R-:W-:Y:S02]  /*d090*/  HADD2.F32 R3, -RZ, R26.H0_H0 ;  /* 0x2000001aff037230 */ /* 0x000fe40000004100 */
[----:B------:R-:W-:Y:S01]  /*d0a0*/  FADD.FTZ R0, R15, -UR16 ;  /* 0x800000100f007e21 */ /* 0x000fe20008010000 */
[----:B------:R-:W-:-:S03]  /*d0b0*/  HADD2.F32 R15, -RZ, R25.H0_H0 ;  /* 0x20000019ff0f7230 */ /* 0x000fc60000004100 */
        /* <DEDUP_REMOVED lines=20> */
.L_x_1503:
        /* <DEDUP_REMOVED lines=14> */
[----:B------:R-:W-:Y:S01]  /*d2e0*/  FMUL.FTZ R20, R15, R63 ;  /* 0x0000003f0f147220 */ /* 0x000fe20000410000 */
[----:B------:R-:W-:Y:S01]  /*d2f0*/  HADD2.F32 R2, -RZ, R30.H0_H0 ;  /* 0x2000001eff027230 */ /* 0x000fe20000004100 */
[----:B------:R-:W-:-:S04]  /*d300*/  PRMT R27, R31, 0x7610, R27 ;  /* 0x000076101f1b7816 */ /* 0x000fc8000000001b */
        /* <DEDUP_REMOVED lines=32> */
.L_x_1504:
[----:B------:R-:W2:Y:S02]  /*d510*/  LDL.S16 R26, [R1+0x24e] ;  /* 0x00024e00011a7983 */ /* 0x000ea40000100600 */
[----:B--2---:R-:W-:Y:S02]  /*d520*/  PRMT R38, R26, 0x7610, R38 ;  /* 0x000076101a267816 */ /* 0x004fe40000000026 */
[----:B------:R-:W2:Y:S02]  /*d530*/  LDL.S16 R26, [R1+0x250] ;  /* 0x00025000011a7983 */ /* 0x000ea40000100600 */
        /* <DEDUP_REMOVED lines=11> */
[----:B------:R-:W-:-:S05]  /*d5f0*/  PRMT R28, R33, 0x7610, R28 ;  /* 0x00007610211c7816 */ /* 0x000fca000000001c */
[----:B------:R-:W-:Y:S01]  /*d600*/  HADD2.F32 R39, -RZ, R28.H0_H0 ;  /* 0x2000001cff277230 */ /* 0x000fe20000004100 */
        /* <DEDUP_REMOVED lines=11> */
[----:B------:R-:W-:Y:S01]  /*d6c0*/  FADD.FTZ R19, R25, R19 ;  /* 0x0000001319137221 */ /* 0x000fe20000010000 */
[----:B------:R-:W-:-:S02]  /*d6d0*/  FMUL.FTZ R28, R22, UR12 ;  /* 0x0000000c161c7c20 */ /* 0x000fc40008410000 */
        /* <DEDUP_REMOVED lines=20> */
.L_x_1505:
        /* <DEDUP_REMOVED lines=49> */
.L_x_1506:
        /* <DEDUP_REMOVED lines=49> */
.L_x_1507:
        /* <DEDUP_REMOVED lines=49> */
.L_x_1508:
        /* <DEDUP_REMOVED lines=49> */
.L_x_1509:
[----:B------:R-:W2:Y:S04]  /*e460*/  LDL.S16 R12, [R1+0x228] ;  /* 0x00022800010c7983 */ /* 0x000ea80000100600 */
[----:B------:R-:W3:Y:S04]  /*e470*/  LDL.LU.S16 R17, [R1+0x22a] ;  /* 0x00022a0001117983 */ /* 0x000ee80000300600 */
[----:B------:R-:W4:Y:S04]  /*e480*/  LDL.S16 R16, [R1+0x22c] ;  /* 0x00022c0001107983 */ /* 0x000f280000100600 */
[----:B------:R-:W5:Y:S01]  /*e490*/  LDL.LU.S16 R14, [R1+0x22e] ;  /* 0x00022e00010e7983 */ /* 0x000f620000300600 */
[----:B------:R-:W-:Y:S01]  /*e4a0*/  FADD.FTZ R7, R9, R7 ;  /* 0x0000000709077221 */ /* 0x000fe20000010000 */
[----:B------:R-:W-:Y:S01]  /*e4b0*/  FFMA.FTZ R4, R4, R3, R8 ;  /* 0x0000000304047223 */ /* 0x000fe20000010008 */
[----:B--2---:R-:W-:Y:S01]  /*e4c0*/  PRMT R18, R12, 0x7610, R18 ;  /* 0x000076100c127816 */ /* 0x004fe20000000012 */
[----:B------:R-:W-:-:S04]  /*e4d0*/  FMUL.FTZ R12, R30, R62 ;  /* 0x0000003e1e0c7220 */ /* 0x000fc80000410000 */
[----:B------:R-:W-:Y:S01]  /*e4e0*/  FFMA.FTZ R8, R33, R12, R10 ;  /* 0x0000000c21087223 */ /* 0x000fe2000001000a */
[----:B------:R-:W-:Y:S01]  /*e4f0*/  FADD.FTZ R9, R11, R12 ;  /* 0x0000000c0b097221 */ /* 0x000fe20000010000 */
[----:B------:R-:W-:Y:S02]  /*e500*/  HADD2.F32 R10, -RZ, R18.H0_H0 ;  /* 0x20000012ff0a7230 */ /* 0x000fe40000004100 */
[----:B---3--:R-:W-:Y:S02]  /*e510*/  HADD2.F32 R12, -RZ, R17.H0_H0 ;  /* 0x20000011ff0c7230 */ /* 0x008fe40000004100 */
[----:B------:R-:W-:Y:S01]  /*e520*/  FMUL.FTZ R11, R22, R63 ;  /* 0x0000003f160b7220 */ /* 0x000fe20000410000 */
[----:B------:R-:W-:Y:S02]  /*e530*/  FADD.FTZ R10, R10, -UR16 ;  /* 0x800000100a0a7e21 */ /* 0x000fe40008010000 */
[----:B------:R-:W-:Y:S01]  /*e540*/  FADD.FTZ R12, R12, -UR16 ;  /* 0x800000100c0c7e21 */ /* 0x000fe20008010000 */
[----:B------:R-:W-:Y:S01]  /*e550*/  FFMA.FTZ R8, R26, R11, R8 ;  /* 0x0000000b1a087223 */ /* 0x000fe20000010008 */
[----:B------:R-:W-:Y:S01]  /*e560*/  FADD.FTZ R9, R11, R9 ;  /* 0x000000090b097221 */ /* 0x000fe20000010000 */
[----:B----4-:R-:W-:-:S02]  /*e570*/  HADD2.F32 R18, -RZ, R16.H0_H0 ;  /* 0x20000010ff127230 */ /* 0x010fc40000004100 */
[----:B------:R-:W-:Y:S01]  /*e580*/  FMUL.FTZ R25, R10, UR12 ;  /* 0x0000000c0a197c20 */ /* 0x000fe20008410000 */
[----:B-----5:R-:W-:Y:S02]  /*e590*/  HADD2.F32 R14, -RZ, R14.H0_H0 ;  /* 0x2000000eff0e7230 */ /* 0x020fe40000004100 */
        /* <DEDUP_REMOVED lines=20> */
.L_x_1510:
[----:B------:R-:W2:Y:S01]  /*e6e0*/  LDL.S16 R16, [R1+0x218] ;  /* 0x0002180001107983 */ /* 0x000ea20000100600 */
[----:B------:R-:W-:Y:S01]  /*e6f0*/  FMUL.FTZ R10, R18, R62 ;  /* 0x0000003e120a7220 */ /* 0x000fe20000410000 */
[----:B------:R-:W-:Y:S01]  /*e700*/  FFMA.FTZ R0, R0, R15, R5 ;  /* 0x0000000f00007223 */ /* 0x000fe20000010005 */
[----:B------:R-:W-:Y:S01]  /*e710*/  FADD.FTZ R3, R6, R3 ;  /* 0x0000000306037221 */ /* 0x000fe20000010000 */
[----:B------:R-:W-:Y:S02]  /*e720*/  HADD2.F32 R11, -RZ, R122.H0_H0 ;  /* 0x2000007aff0b7230 */ /* 0x000fe40000004100 */
[----:B------:R-:W-:Y:S01]  /*e730*/  FFMA.FTZ R5, R25, R10, R8 ;  /* 0x0000000a19057223 */ /* 0x000fe20000010008 */
[--C-:B------:R-:W-:Y:S02]  /*e740*/  HADD2.F32 R8, -RZ, R125.reuse.H0_H0 ;  /* 0x2000007dff087230 */ /* 0x100fe40000004100 */
[----:B------:R-:W-:Y:S01]  /*e750*/  FADD.FTZ R6, R9, R10 ;  /* 0x0000000a09067221 */ /* 0x000fe20000010000 */
[----:B------:R-:W-:-:S02]  /*e760*/  HADD2.F32 R125, -RZ, R125.H1_H1 ;  /* 0x3000007dff7d7230 */ /* 0x000fc40000004100 */
[----:B------:R-:W-:Y:S01]  /*e770*/  FMUL.FTZ R9, R14, R63 ;  /* 0x0000003f0e097220 */ /* 0x000fe20000410000 */
[----:B------:R-:W-:Y:S02]  /*e780*/  FADD.FTZ R8, R8, -UR16 ;  /* 0x8000001008087e21 */ /* 0x000fe40008010000 */
[----:B------:R-:W-:Y:S01]  /*e790*/  FADD.FTZ R12, R125, -UR16 ;  /* 0x800000107d0c7e21 */ /* 0x000fe20008010000 */
[----:B------:R-:W-:Y:S01]  /*e7a0*/  FFMA.FTZ R5, R21, R9, R5 ;  /* 0x0000000915057223 */ /* 0x000fe20000010005 */
[----:B------:R-:W-:Y:S01]  /*e7b0*/  FADD.FTZ R6, R9, R6 ;  /* 0x0000000609067221 */ /* 0x000fe20000010000 */
[----:B------:R-:W-:Y:S01]  /*e7c0*/  FMUL.FTZ R17, R8, UR12 ;  /* 0x0000000c08117c20 */ /* 0x000fe20008410000 */
[----:B------:R-:W-:Y:S01]  /*e7d0*/  FMUL.FTZ R12, R12, UR12 ;  /* 0x0000000c0c0c7c20 */ /* 0x000fe20008410000 */
[----:B--2---:R-:W-:Y:S01]  /*e7e0*/  HADD2.F32 R9, -RZ, R16.H0_H0 ;  /* 0x20000010ff097230 */ /* 0x004fe20000004100 */
        /* <DEDUP_REMOVED lines=19> */
.L_x_1511:
[----:B------:R-:W-:Y:S01]  /*e920*/  FMUL.FTZ R8, R11, R62 ;  /* 0x0000003e0b087220 */ /* 0x000fe20000410000 */
[----:B------:R-:W-:Y:S01]  /*e930*/  FADD.FTZ R15, R7, R15 ;  /* 0x0000000f070f7221 */ /* 0x000fe20000010000 */
[----:B------:R-:W-:Y:S02]  /*e940*/  HADD2.F32 R122, -RZ, R122.H1_H1 ;  /* 0x3000007aff7a7230 */ /* 0x000fe40000004100 */
[----:B------:R-:W-:Y:S01]  /*e950*/  FFMA.FTZ R2, R2, R23, R4 ;  /* 0x0000001702027223 */ /* 0x000fe20000010004 */
[--C-:B------:R-:W-:Y:S02]  /*e960*/  HADD2.F32 R7, -RZ, R123.reuse.H0_H0 ;  /* 0x2000007bff077230 */ /* 0x100fe40000004100 */
[----:B------:R-:W-:Y:S01]  /*e970*/  FFMA.FTZ R4, R17, R8, R5 ;  /* 0x0000000811047223 */ /* 0x000fe20000010005 */
[----:B------:R-:W-:Y:S01]  /*e980*/  FADD.FTZ R6, R6, R8 ;  /* 0x0000000806067221 */ /* 0x000fe20000010000 */
[----:B------:R-:W-:Y:S01]  /*e990*/  FMUL.FTZ R5, R9, R63 ;  /* 0x0000003f09057220 */ /* 0x000fe20000410000 */
[----:B------:R-:W-:Y:S01]  /*e9a0*/  FADD.FTZ R10, R122, -UR16 ;  /* 0x800000107a0a7e21 */ /* 0x000fe20008010000 */
[----:B------:R-:W-:Y:S01]  /*e9b0*/  FADD.FTZ R8, R7, -UR16 ;  /* 0x8000001007087e21 */ /* 0x000fe20008010000 */
[----:B------:R-:W-:-:S02]  /*e9c0*/  HADD2.F32 R7, -RZ, R123.H1_H1 ;  /* 0x3000007bff077230 */ /* 0x000fc40000004100 */
[----:B------:R-:W-:Y:S01]  /*e9d0*/  FFMA.FTZ R4, R12, R5, R4 ;  /* 0x000000050c047223 */ /* 0x000fe20000010004 */
        /* <DEDUP_REMOVED lines=23> */
.L_x_1512:
[----:B------:R-:W2:Y:S04]  /*eb50*/  LDL.S16 R32, [R1+0x212] ;  /* 0x0002120001207983 */ /* 0x000ea80000100600 */
[----:B------:R-:W3:Y:S04]  /*eb60*/  LDL.S16 R27, [R1+0x214] ;  /* 0x00021400011b7983 */ /* 0x000ee80000100600 */
[----:B------:R-:W4:Y:S01]  /*eb70*/  LDL.LU.S16 R24, [R1+0x216] ;  /* 0x0002160001187983 */ /* 0x000f220000300600 */
[----:B------:R-:W-:Y:S01]  /*eb80*/  FMUL.FTZ R16, R7, R62 ;  /* 0x0000003e07107220 */ /* 0x000fe20000410000 */
[----:B------:R-:W-:Y:S01]  /*eb90*/  FFMA.FTZ R20, R20, R31, R0 ;  /* 0x0000001f14147223 */ /* 0x000fe20000010000 */
[----:B------:R-:W-:Y:S01]  /*eba0*/  FMUL.FTZ R19, R5, R63 ;  /* 0x0000003f05137220 */ /* 0x000fe20000410000 */
[----:B------:R-:W-:-:S02]  /*ebb0*/  HADD2.F32 R124, -RZ, R124.H0_H0 ;  /* 0x2000007cff7c7230 */ /* 0x000fc40000004100 */
[----:B------:R-:W-:Y:S01]  /*ebc0*/  FFMA.FTZ R4, R10, R16, R4 ;  /* 0x000000100a047223 */ /* 0x000fe20000010004 */
[----:B------:R-:W-:Y:S01]  /*ebd0*/  FADD.FTZ R6, R6, R16 ;  /* 0x0000001006067221 */ /* 0x000fe20000010000 */
[----:B------:R-:W-:Y:S02]  /*ebe0*/  FADD.FTZ R23, R3, R23 ;  /* 0x0000001703177221 */ /* 0x000fe40000010000 */
[----:B------:R-:W-:Y:S01]  /*ebf0*/  FFMA.FTZ R16, R8, R19, R4 ;  /* 0x0000001308107223 */ /* 0x000fe20000010004 */
[----:B------:R-:W-:Y:S01]  /*ec00*/  FADD.FTZ R19, R19, R6 ;  /* 0x0000000613137221 */ /* 0x000fe20000010000 */
[----:B------:R-:W-:-:S04]  /*ec10*/  FADD.FTZ R6, R124, -UR16 ;  /* 0x800000107c067e21 */ /* 0x000fc80008010000 */
[----:B------:R-:W-:Y:S01]  /*ec20*/  FMUL.FTZ R6, R6, UR12 ;  /* 0x0000000c06067c20 */ /* 0x000fe20008410000 */
[----:B--2---:R-:W-:Y:S02]  /*ec30*/  HADD2.F32 R0, -RZ, R32.H0_H0 ;  /* 0x20000020ff007230 */ /* 0x004fe40000004100 */
[----:B---3--:R-:W-:-:S03]  /*ec40*/  HADD2.F32 R3, -RZ, R27.H0_H0 ;  /* 0x2000001bff037230 */ /* 0x008fc60000004100 */
[----:B------:R-:W-:Y:S01]  /*ec50*/  FADD.FTZ R4, R0, -UR16 ;  /* 0x8000001000047e21 */ /* 0x000fe20008010000 */
[----:B----4-:R-:W-:-:S03]  /*ec60*/  HADD2.F32 R0, -RZ, R24.H0_H0 ;  /* 0x20000018ff007230 */ /* 0x010fc60000004100 */
        /* <DEDUP_REMOVED lines=20> */
.L_x_1513:
[----:B------:R-:W2:Y:S04]  /*edb0*/  LDL.LU.S16 R40, [R1+0x210] ;  /* 0x0002100001287983 */ /* 0x000ea80000300600 */
[----:B------:R-:W3:Y:S04]  /*edc0*/  LDL.LU.S16 R35, [R1+0x21a] ;  /* 0x00021a0001237983 */ /* 0x000ee80000300600 */
[----:B------:R-:W4:Y:S01]  /*edd0*/  LDL.S16 R32, [R1+0x21c] ;  /* 0x00021c0001207983 */ /* 0x000f220000100600 */
[----:B------:R-:W-:Y:S01]  /*ede0*/  FMUL.FTZ R24, R3, R62 ;  /* 0x0000003e03187220 */ /* 0x000fe20000410000 */
[----:B------:R-:W-:Y:S01]  /*edf0*/  FADD.FTZ R31, R15, R31 ;  /* 0x0000001f0f1f7221 */ /* 0x000fe20000010000 */
[----:B------:R-:W-:Y:S01]  /*ee00*/  FFMA.FTZ R28, R28, R39, R2 ;  /* 0x000000271c1c7223 */ /* 0x000fe20000010002 */
[----:B------:R-:W-:Y:S01]  /*ee10*/  FMUL.FTZ R27, R0, R63 ;  /* 0x0000003f001b7220 */ /* 0x000fe20000410000 */
[----:B------:R-:W-:Y:S01]  /*ee20*/  FFMA.FTZ R16, R6, R24, R16 ;  /* 0x0000001806107223 */ /* 0x000fe20000010010 */
[----:B------:R-:W-:-:S03]  /*ee30*/  FADD.FTZ R19, R19, R24 ;  /* 0x0000001813137221 */ /* 0x000fc60000010000 */
[----:B------:R-:W-:Y:S01]  /*ee40*/  FFMA.FTZ R24, R4, R27, R16 ;  /* 0x0000001b04187223 */ /* 0x000fe20000010010 */
[----:B------:R-:W-:Y:S01]  /*ee50*/  FADD.FTZ R27, R27, R19 ;  /* 0x000000131b1b7221 */ /* 0x000fe20000010000 */
[----:B--2---:R-:W-:Y:S02]  /*ee60*/  HADD2.F32 R2, -RZ, R40.H0_H0 ;  /* 0x20000028ff027230 */ /* 0x004fe40000004100 */
[----:B---3--:R-:W-:-:S03]  /*ee70*/  HADD2.F32 R15, -RZ, R35.H0_H0 ;  /* 0x20000023ff0f7230 */ /* 0x008fc60000004100 */
[----:B------:R-:W-:Y:S01]  /*ee80*/  FADD.FTZ R2, R2, -UR16 ;  /* 0x8000001002027e21 */ /* 0x000fe20008010000 */
[----:B----4-:R-:W-:Y:S02]  /*ee90*/  HADD2.F32 R19, -RZ, R32.H0_H0 ;  /* 0x20000020ff137230 */ /* 0x010fe40000004100 */
        /* <DEDUP_REMOVED lines=23> */
.L_x_1514:
[----:B------:R-:W-:Y:S01]  /*f010*/  FMUL.FTZ R32, R15, R62 ;  /* 0x0000003e0f207220 */ /* 0x000fe20000410000 */
[----:B------:R-:W-:Y:S01]  /*f020*/  FFMA.FTZ R36, R36, R48, R20 ;  /* 0x0000003024247223 */ /* 0x000fe20000010014 */
[----:B------:R-:W-:Y:S01]  /*f030*/  FMUL.FTZ R35, R19, R63 ;  /* 0x0000003f13237220 */ /* 0x000fe20000410000 */
[----:B------:R-:W-:Y:S02]  /*f040*/  HADD2.F32 R116, -RZ, R116.H1_H1 ;  /* 0x30000074ff747230 */ /* 0x000fe40000004100 */
[----:B------:R-:W-:Y:S01]  /*f050*/  FFMA.FTZ R24, R2, R32, R24 ;  /* 0x0000002002187223 */ /* 0x000fe20000010018 */
[--C-:B------:R-:W-:Y:S02]  /*f060*/  HADD2.F32 R20, -RZ, R120.reuse.H0_H0 ;  /* 0x20000078ff147230 */ /* 0x100fe40000004100 */
[----:B------:R-:W-:Y:S01]  /*f070*/  FADD.FTZ R27, R27, R32 ;  /* 0x000000201b1b7221 */ /* 0x000fe20000010000 */
[----:B------:R-:W-:Y:S01]  /*f080*/  FADD.FTZ R39, R23, R39 ;  /* 0x0000002717277221 */ /* 0x000fe20000010000 */
[----:B------:R-:W-:Y:S01]  /*f090*/  FFMA.FTZ R32, R16, R35, R24 ;  /* 0x0000002310207223 */ /* 0x000fe20000010018 */
[----:B------:R-:W-:Y:S01]  /*f0a0*/  FADD.FTZ R116, R116, -UR16 ;  /* 0x8000001074747e21 */ /* 0x000fe20008010000 */
[----:B------:R-:W-:Y:S01]  /*f0b0*/  FADD.FTZ R24, R20, -UR16 ;  /* 0x8000001014187e21 */ /* 0x000fe20008010000 */
[----:B------:R-:W-:Y:S01]  /*f0c0*/  FADD.FTZ R35, R35, R27 ;  /* 0x0000001b23237221 */ /* 0x000fe20000010000 */
[----:B------:R-:W-:-:S02]  /*f0d0*/  HADD2.F32 R23, -RZ, R120.H1_H1 ;  /* 0x30000078ff177230 */ /* 0x000fc40000004100 */
        /* <DEDUP_REMOVED lines=22> */
.L_x_1515:
[----:B------:R-:W2:Y:S01]  /*f240*/  LDL.LU.S16 R49, [R1+0x21e] ;  /* 0x00021e0001317983 */ /* 0x000ea20000300600 */
[----:B------:R-:W-:Y:S01]  /*f250*/  FMUL.FTZ R40, R23, R62 ;  /* 0x0000003e17287220 */ /* 0x000fe20000410000 */
[----:B------:R-:W-:Y:S01]  /*f260*/  FADD.FTZ R48, R31, R48 ;  /* 0x000000301f307221 */ /* 0x000fe20000010000 */
[----:B------:R-:W-:Y:S01]  /*f270*/  FFMA.FTZ R44, R44, R55, R28 ;  /* 0x000000372c2c7223 */ /* 0x000fe2000001001c */
[----:B------:R-:W-:Y:S01]  /*f280*/  FMUL.FTZ R43, R27, R63 ;  /* 0x0000003f1b2b7220 */ /* 0x000fe20000410000 */
[----:B------:R-:W-:Y:S01]  /*f290*/  FFMA.FTZ R32, R20, R40, R32 ;  /* 0x0000002814207223 */ /* 0x000fe20000010020 */
[----:B------:R-:W-:Y:S02]  /*f2a0*/  HADD2.F32 R28, -RZ, R118.H1_H1 ;  /* 0x30000076ff1c7230 */ /* 0x000fe40000004100 */
[----:B------:R-:W-:Y:S01]  /*f2b0*/  FADD.FTZ R35, R35, R40 ;  /* 0x0000002823237221 */ /* 0x000fe20000010000 */
[--C-:B------:R-:W-:Y:S02]  /*f2c0*/  HADD2.F32 R31, -RZ, R119.reuse.H0_H0 ;  /* 0x20000077ff1f7230 */ /* 0x100fe40000004100 */
[----:B------:R-:W-:Y:S01]  /*f2d0*/  FFMA.FTZ R40, R24, R43, R32 ;  /* 0x0000002b18287223 */ /* 0x000fe20000010020 */
[----:B------:R-:W-:Y:S01]  /*f2e0*/  FADD.FTZ R28, R28, -UR16 ;  /* 0x800000101c1c7e21 */ /* 0x000fe20008010000 */
[----:B------:R-:W-:Y:S01]  /*f2f0*/  FADD.FTZ R43, R43, R35 ;  /* 0x000000232b2b7221 */ /* 0x000fe20000010000 */
[----:B------:R-:W-:Y:S01]  /*f300*/  FADD.FTZ R32, R31, -UR16 ;  /* 0x800000101f207e21 */ /* 0x000fe20008010000 */
[----:B------:R-:W-:-:S02]  /*f310*/  HADD2.F32 R31, -RZ, R119.H1_H1 ;  /* 0x30000077ff1f7230 */ /* 0x000fc40000004100 */
        /* <DEDUP_REMOVED lines=22> */
.L_x_1516:
[----:B------:R-:W-:Y:S01]  /*f480*/  FMUL.FTZ R49, R31, R62 ;  /* 0x0000003e1f317220 */ /* 0x000fe20000410000 */
[----:B------:R-:W-:Y:S01]  /*f490*/  FADD.FTZ R55, R39, R55 ;  /* 0x0000003727377221 */ /* 0x000fe20000010000 */
[----:B------:R-:W-:Y:S01]  /*f4a0*/  FFMA.FTZ R52, R52, R54, R36 ;  /* 0x0000003634347223 */ /* 0x000fe20000010024 */
[----:B------:R-:W-:Y:S01]  /*f4b0*/  FMUL.FTZ R51, R35, R63 ;  /* 0x0000003f23337220 */ /* 0x000fe20000410000 */
[----:B------:R-:W-:Y:S01]  /*f4c0*/  FFMA.FTZ R40, R28, R49, R40 ;  /* 0x000000311c287223 */ /* 0x000fe20000010028 */
[----:B------:R-:W-:Y:S02]  /*f4d0*/  HADD2.F32 R36, -RZ, R111.H1_H1 ;  /* 0x3000006fff247230 */ /* 0x000fe40000004100 */
[----:B------:R-:W-:Y:S01]  /*f4e0*/  FADD.FTZ R43, R43, R49 ;  /* 0x000000312b2b7221 */ /* 0x000fe20000010000 */
[----:B------:R-:W-:Y:S02]  /*f4f0*/  HADD2.F32 R39, -RZ, R114.H1_H1 ;  /* 0x30000072ff277230 */ /* 0x000fe40000004100 */
[----:B------:R-:W-:Y:S01]  /*f500*/  FFMA.FTZ R49, R32, R51, R40 ;  /* 0x0000003320317223 */ /* 0x000fe20000010028 */
[----:B------:R-:W-:Y:S01]  /*f510*/  FADD.FTZ R36, R36, -UR16 ;  /* 0x8000001024247e21 */ /* 0x000fe20008010000 */
[----:B------:R-:W-:Y:S01]  /*f520*/  FADD.FTZ R51, R51, R43 ;  /* 0x0000002b33337221 */ /* 0x000fe20000010000 */
[----:B------:R-:W-:Y:S01]  /*f530*/  FADD.FTZ R40, R39, -UR16 ;  /* 0x8000001027287e21 */ /* 0x000fe20008010000 */
[----:B------:R-:W-:-:S02]  /*f540*/  HADD2.F32 R39, -RZ, R85.H0_H0 ;  /* 0x20000055ff277230 */ /* 0x000fc40000004100 */
        /* <DEDUP_REMOVED lines=22> */
.L_x_1517:
[----:B------:R-:W-:Y:S01]  /*f6b0*/  FMUL.FTZ R56, R39, R62 ;  /* 0x0000003e27387220 */ /* 0x000fe20000410000 */
[----:B------:R-:W-:Y:S01]  /*f6c0*/  FFMA.FTZ R50, R50, R46, R44 ;  /* 0x0000002e32327223 */ /* 0x000fe2000001002c */
[--C-:B------:R-:W-:Y:S02]  /*f6d0*/  HADD2.F32 R44, -RZ, R77.reuse.H1_H1 ;  /* 0x3000004dff2c7230 */ /* 0x100fe40000004100 */
[----:B------:R-:W-:Y:S01]  /*f6e0*/  FMUL.FTZ R58, R43, R63 ;  /* 0x0000003f2b3a7220 */ /* 0x000fe20000410000 */
[----:B------:R-:W-:Y:S01]  /*f6f0*/  FFMA.FTZ R49, R36, R56, R49 ;  /* 0x0000003824317223 */ /* 0x000fe20000010031 */
[----:B------:R-:W-:Y:S02]  /*f700*/  HADD2.F32 R77, -RZ, R77.H0_H0 ;  /* 0x2000004dff4d7230 */ /* 0x000fe40000004100 */
[----:B------:R-:W-:Y:S01]  /*f710*/  FADD.FTZ R51, R51, R56 ;  /* 0x0000003833337221 */ /* 0x000fe20000010000 */
[----:B------:R-:W-:Y:S01]  /*f720*/  FADD.FTZ R44, R44, -UR16 ;  /* 0x800000102c2c7e21 */ /* 0x000fe20008010000 */
[----:B------:R-:W-:Y:S01]  /*f730*/  FFMA.FTZ R56, R40, R58, R49 ;  /* 0x0000003a28387223 */ /* 0x000fe20000010031 */
[----:B------:R-:W-:Y:S01]  /*f740*/  FADD.FTZ R54, R48, R54 ;  /* 0x0000003630367221 */ /* 0x000fe20000010000 */
[----:B------:R-:W-:Y:S01]  /*f750*/  FADD.FTZ R49, R77, -UR16 ;  /* 0x800000104d317e21 */ /* 0x000fe20008010000 */
[----:B------:R-:W-:Y:S01]  /*f760*/  FADD.FTZ R58, R58, R51 ;  /* 0x000000333a3a7221 */ /* 0x000fe20000010000 */
[----:B------:R-:W-:-:S02]  /*f770*/  HADD2.F32 R48, -RZ, R85.H1_H1 ;  /* 0x30000055ff307230 */ /* 0x000fc40000004100 */
        /* <DEDUP_REMOVED lines=22> */
.L_x_1518:
[----:B------:R-:W-:Y:S01]  /*f8e0*/  FMUL.FTZ R59, R48, R62 ;  /* 0x0000003e303b7220 */ /* 0x000fe20000410000 */
[----:B------:R-:W-:Y:S01]  /*f8f0*/  FFMA.FTZ R45, R45, R42, R52 ;  /* 0x0000002a2d2d7223 */ /* 0x000fe20000010034 */
[----:B------:R-:W-:Y:S01]  /*f900*/  FADD.FTZ R46, R55, R46 ;  /* 0x0000002e372e7221 */ /* 0x000fe20000010000 */
[--C-:B------:R-:W-:Y:S02]  /*f910*/  HADD2.F32 R52, -RZ, R108.reuse.H0_H0 ;  /* 0x2000006cff347230 */ /* 0x100fe40000004100 */
[----:B------:R-:W-:Y:S01]  /*f920*/  FFMA.FTZ R56, R44, R59, R56 ;  /* 0x0000003b2c387223 */ /* 0x000fe20000010038 */
[----:B------:R-:W-:Y:S01]  /*f930*/  FMUL.FTZ R55, R51, R63 ;  /* 0x0000003f33377220 */ /* 0x000fe20000410000 */
[----:B------:R-:W-:Y:S02]  /*f940*/  HADD2.F32 R108, -RZ, R108.H1_H1 ;  /* 0x3000006cff6c7230 */ /* 0x000fe40000004100 */
[----:B------:R-:W-:Y:S01]  /*f950*/  FADD.FTZ R68, R58, R59 ;  /* 0x0000003b3a447221 */ /* 0x000fe20000010000 */
[----:B------:R-:W-:Y:S01]  /*f960*/  FADD.FTZ R52, R52, -UR16 ;  /* 0x8000001034347e21 */ /* 0x000fe20008010000 */
[----:B------:R-:W-:Y:S01]  /*f970*/  FFMA.FTZ R58, R49, R55, R56 ;  /* 0x00000037313a7223 */ /* 0x000fe20000010038 */
[----:B------:R-:W-:-:S02]  /*f980*/  HADD2.F32 R59, -RZ, R112.H1_H1 ;  /* 0x30000070ff3b7230 */ /* 0x000fc40000004100 */
        /* <DEDUP_REMOVED lines=24> */
.L_x_1519:
[----:B------:R-:W2:Y:S01]  /*fb10*/  LDL.S16 R75, [R1+0x238] ;  /* 0x00023800014b7983 */ /* 0x000ea20000100600 */
[----:B------:R-:W-:Y:S01]  /*fb20*/  FMUL.FTZ R72, R55, R62 ;  /* 0x0000003e37487220 */ /* 0x000fe20000410000 */
[----:B------:R-:W-:Y:S01]  /*fb30*/  FFMA.FTZ R41, R41, R38, R50 ;  /* 0x0000002629297223 */ /* 0x000fe20000010032 */
[----:B------:R-:W-:Y:S02]  /*fb40*/  HADD2.F32 R115, -RZ, R115.H1_H1 ;  /* 0x30000073ff737230 */ /* 0x000fe40000004100 */
[----:B------:R-:W-:Y:S01]  /*fb50*/  FADD.FTZ R42, R54, R42 ;  /* 0x0000002a362a7221 */ /* 0x000fe20000010000 */
[----:B------:R-:W-:Y:S01]  /*fb60*/  FFMA.FTZ R50, R52, R72, R58 ;  /* 0x0000004834327223 */ /* 0x000fe2000001003a */
[----:B------:R-:W-:Y:S02]  /*fb70*/  HADD2.F32 R58, -RZ, R107.H1_H1 ;  /* 0x3000006bff3a7230 */ /* 0x000fe40000004100 */
[----:B------:R-:W-:Y:S01]  /*fb80*/  FADD.FTZ R54, R68, R72 ;  /* 0x0000004844367221 */ /* 0x000fe20000010000 */
[----:B------:R-:W-:Y:S01]  /*fb90*/  FMUL.FTZ R68, R59, R63 ;  /* 0x0000003f3b447220 */ /* 0x000fe20000410000 */
[----:B------:R-:W-:Y:S01]  /*fba0*/  FADD.FTZ R73, R115, -UR16 ;  /* 0x8000001073497e21 */ /* 0x000fe20008010000 */
[----:B------:R-:W-:-:S02]  /*fbb0*/  HADD2.F32 R72, -RZ, R106.H1_H1 ;  /* 0x3000006aff487230 */ /* 0x000fc40000004100 */
        /* <DEDUP_REMOVED lines=25> */
.L_x_1520:
[----:B------:R-:W-:Y:S01]  /*fd50*/  FMUL.FTZ R58, R72, R62 ;  /* 0x0000003e483a7220 */ /* 0x000fe20000410000 */
[----:B------:R-:W-:Y:S01]  /*fd60*/  FFMA.FTZ R37, R37, R34, R45 ;  /* 0x0000002225257223 */ /* 0x000fe2000001002d */
[----:B------:R-:W-:Y:S02]  /*fd70*/  HADD2.F32 R106, -RZ, R106.H0_H0 ;  /* 0x2000006aff6a7230 */ /* 0x000fe40000004100 */
[----:B------:R-:W-:Y:S01]  /*fd80*/  FADD.FTZ R38, R46, R38 ;  /* 0x000000262e267221 */ /* 0x000fe20000010000 */
[----:B------:R-:W-:Y:S01]  /*fd90*/  FFMA.FTZ R45, R68, R58, R50 ;  /* 0x0000003a442d7223 */ /* 0x000fe20000010032 */
[--C-:B------:R-:W-:Y:S02]  /*fda0*/  HADD2.F32 R50, -RZ, R105.reuse.H1_H1 ;  /* 0x30000069ff327230 */ /* 0x100fe40000004100 */
[----:B------:R-:W-:Y:S01]  /*fdb0*/  FADD.FTZ R46, R54, R58 ;  /* 0x0000003a362e7221 */ /* 0x000fe20000010000 */
[----:B------:R-:W-:Y:S01]  /*fdc0*/  FMUL.FTZ R54, R75, R63 ;  /* 0x0000003f4b367220 */ /* 0x000fe20000410000 */
[----:B------:R-:W-:Y:S01]  /*fdd0*/  FADD.FTZ R80, R106, -UR16 ;  /* 0x800000106a507e21 */ /* 0x000fe20008010000 */
[----:B------:R-:W-:-:S02]  /*fde0*/  HADD2.F32 R79, -RZ, R105.H0_H0 ;  /* 0x20000069ff4f7230 */ /* 0x000fc40000004100 */
[----:B------:R-:W-:Y:S01]  /*fdf0*/  FADD.FTZ R50, R50, -UR16 ;  /* 0x8000001032327e21 */ /* 0x000fe20008010000 */
        /* <DEDUP_REMOVED lines=24> */
.L_x_1521:
[----:B------:R-:W2:Y:S04]  /*ff80*/  LDL.S16 R77, [R1+0x23c] ;  /* 0x00023c00014d7983 */ /* 0x000ea80000100600 */
[----:B------:R-:W3:Y:S04]  /*ff90*/  LDL.LU.S16 R58, [R1+0x23e] ;  /* 0x00023e00013a7983 */ /* 0x000ee80000300600 */
[----:B------:R-:W4:Y:S01]  /*ffa0*/  LDL.LU.S16 R54, [R1+0x246] ;  /* 0x0002460001367983 */ /* 0x000f220000300600 */
[----:B------:R-:W-:Y:S01]  /*ffb0*/  FMUL.FTZ R50, R79, R62 ;  /* 0x0000003e4f327220 */ /* 0x000fe20000410000 */
[----:B------:R-:W-:Y:S01]  /*ffc0*/  FADD.FTZ R34, R42, R34 ;  /* 0x000000222a227221 */ /* 0x000fe20000010000 */
[----:B------:R-:W-:-:S02]  /*ffd0*/  HADD2.F32 R71, -RZ, R71.H0_H0 ;  /* 0x20000047ff477230 */ /* 0x000fc40000004100 */
[----:B------:R-:W-:Y:S01]  /*ffe0*/  FFMA.FTZ R33, R33, R30, R41 ;  /* 0x0000001e21217223 */ /* 0x000fe20000010029 */
[----:B------:R-:W-:Y:S01]  /*fff0*/  FADD.FTZ R42, R46, R50 ;  /* 0x000000322e2a7221 */ /* 0x000fe20000010000 */
[----:B------:R-:W-:Y:S01]  /*10000*/  FFMA.FTZ R41, R76, R50, R45 ;  /* 0x000000324c297223 */ /* 0x000fe2000001002d */
[----:B------:R-:W-:Y:S01]  /*10010*/  FMUL.FTZ R45, R84, R63 ;  /* 0x0000003f542d7220 */ /* 0x000fe20000410000 */
[----:B------:R-:W-:-:S03]  /*10020*/  FADD.FTZ R71, R71, -UR16 ;  /* 0x8000001047477e21 */ /* 0x000fc60008010000 */
[----:B------:R-:W-:Y:S01]  /*10030*/  FFMA.FTZ R41, R80, R45, R41 ;  /* 0x0000002d50297223 */ /* 0x000fe20000010029 */
[----:B------:R-:W-:Y:S01]  /*10040*/  FADD.FTZ R42, R45, R42 ;  /* 0x0000002a2d2a7221 */ /* 0x000fe20000010000 */
        /* <DEDUP_REMOVED lines=25> */
.L_x_1522:
[----:B------:R-:W2:Y:S04]  /*101e0*/  LDL.LU.S16 R54, [R1+0x23a] ;  /* 0x00023a0001367983 */ /* 0x000ea80000300600 */
[----:B------:R-:W3:Y:S04]  /*101f0*/  LDL.LU.S16 R50, [R1+0x282] ;  /* 0x0002820001327983 */ /* 0x000ee80000300600 */
[----:B------:R-:W4:Y:S01]  /*10200*/  LDL.S16 R46, [R1+0x284] ;  /* 0x00028400012e7983 */ /* 0x000f220000100600 */
[----:B------:R-:W-:Y:S01]  /*10210*/  FMUL.FTZ R45, R106, R62 ;  /* 0x0000003e6a2d7220 */ /* 0x000fe20000410000 */
[----:B------:R-:W-:Y:S01]  /*10220*/  FADD.FTZ R30, R38, R30 ;  /* 0x0000001e261e7221 */ /* 0x000fe20000010000 */
[----:B------:R-:W-:Y:S01]  /*10230*/  FFMA.FTZ R26, R26, R22, R37 ;  /* 0x000000161a1a7223 */ /* 0x000fe20000010025 */
[----:B------:R-:W-:-:S02]  /*10240*/  HADD2.F32 R114, -RZ, R114.H0_H0 ;  /* 0x20000072ff727230 */ /* 0x000fc40000004100 */
[----:B------:R-:W-:Y:S01]  /*10250*/  FFMA.FTZ R37, R85, R45, R41 ;  /* 0x0000002d55257223 */ /* 0x000fe20000010029 */
[----:B------:R-:W-:Y:S01]  /*10260*/  FADD.FTZ R38, R42, R45 ;  /* 0x0000002d2a267221 */ /* 0x000fe20000010000 */
[----:B------:R-:W-:-:S04]  /*10270*/  FMUL.FTZ R42, R101, R63 ;  /* 0x0000003f652a7220 */ /* 0x000fc80000410000 */
[----:B------:R-:W-:Y:S01]  /*10280*/  FFMA.FTZ R37, R98, R42, R37 ;  /* 0x0000002a62257223 */ /* 0x000fe20000010025 */
[----:B------:R-:W-:Y:S01]  /*10290*/  FADD.FTZ R38, R42, R38 ;  /* 0x000000262a267221 */ /* 0x000fe20000010000 */
[----:B--2---:R-:W-:Y:S02]  /*102a0*/  HADD2.F32 R41, -RZ, R54.H0_H0 ;  /* 0x20000036ff297230 */ /* 0x004fe40000004100 */
[----:B---3--:R-:W-:-:S03]  /*102b0*/  HADD2.F32 R45, -RZ, R50.H0_H0 ;  /* 0x20000032ff2d7230 */ /* 0x008fc60000004100 */
[----:B------:R-:W-:Y:S01]  /*102c0*/  FADD.FTZ R41, R41, -UR16 ;  /* 0x8000001029297e21 */ /* 0x000fe20008010000 */
[----:B----4-:R-:W-:Y:S02]  /*102d0*/  HADD2.F32 R99, -RZ, R46.H0_H0 ;  /* 0x2000002eff637230 */ /* 0x010fe40000004100 */
        /* <DEDUP_REMOVED lines=22> */
.L_x_1523:
[----:B------:R-:W-:Y:S01]  /*10440*/  FMUL.FTZ R41, R114, R62 ;  /* 0x0000003e72297220 */ /* 0x000fe20000410000 */
[----:B------:R-:W-:Y:S01]  /*10450*/  FFMA.FTZ R25, R25, R18, R33 ;  /* 0x0000001219197223 */ /* 0x000fe20000010021 */
[----:B------:R-:W-:Y:S01]  /*10460*/  FADD.FTZ R22, R34, R22 ;  /* 0x0000001622167221 */ /* 0x000fe20000010000 */
[----:B------:R-:W-:Y:S02]  /*10470*/  HADD2.F32 R105, -RZ, R57.H1_H1 ;  /* 0x30000039ff697230 */ /* 0x000fe40000004100 */
[----:B------:R-:W-:Y:S01]  /*10480*/  FFMA.FTZ R33, R102, R41, R37 ;  /* 0x0000002966217223 */ /* 0x000fe20000010025 */
[--C-:B------:R-:W-:Y:S02]  /*10490*/  HADD2.F32 R37, -RZ, R82.reuse.H0_H0 ;  /* 0x20000052ff257230 */ /* 0x100fe40000004100 */
[----:B------:R-:W-:Y:S01]  /*104a0*/  FADD.FTZ R34, R38, R41 ;  /* 0x0000002926227221 */ /* 0x000fe20000010000 */
[----:B------:R-:W-:Y:S02]  /*104b0*/  HADD2.F32 R82, -RZ, R82.H1_H1 ;  /* 0x30000052ff527230 */ /* 0x000fe40000004100 */
[----:B------:R-:W-:Y:S01]  /*104c0*/  FMUL.FTZ R38, R99, R63 ;  /* 0x0000003f63267220 */ /* 0x000fe20000410000 */
[----:B------:R-:W-:-:S02]  /*104d0*/  HADD2.F32 R107, -RZ, R107.H0_H0 ;  /* 0x2000006bff6b7230 */ /* 0x000fc40000004100 */
[----:B------:R-:W-:Y:S01]  /*104e0*/  FADD.FTZ R37, R37, -UR16 ;  /* 0x8000001025257e21 */ /* 0x000fe20008010000 */
[----:B------:R-:W-:Y:S01]  /*104f0*/  FADD.FTZ R82, R82, -UR16 ;  /* 0x8000001052527e21 */ /* 0x000fe20008010000 */
[----:B------:R-:W-:Y:S01]  /*10500*/  FFMA.FTZ R33, R103, R38, R33 ;  /* 0x0000002667217223 */ /* 0x000fe20000010021 */
        /* <DEDUP_REMOVED lines=22> */
.L_x_1524:
[----:B------:R-:W2:Y:S04]  /*10670*/  LDL.S16 R42, [R1+0x28c] ;  /* 0x00028c00012a7983 */ /* 0x000ea80000100600 */
[----:B------:R-:W3:Y:S04]  /*10680*/  LDL.LU.S16 R41, [R1+0x28e] ;  /* 0x00028e0001297983 */ /* 0x000ee80000300600 */
[----:B------:R-:W4:Y:S01]  /*10690*/  LDL.LU.S16 R38, [R1+0x296] ;  /* 0x0002960001267983 */ /* 0x000f220000300600 */
[----:B------:R-:W-:Y:S01]  /*106a0*/  FMUL.FTZ R37, R105, R62 ;  /* 0x0000003e69257220 */ /* 0x000fe20000410000 */
[----:B------:R-:W-:Y:S01]  /*106b0*/  FFMA.FTZ R26, R21, R14, R26 ;  /* 0x0000000e151a7223 */ /* 0x000fe2000001001a */
[----:B------:R-:W-:-:S02]  /*106c0*/  HADD2.F32 R57, -RZ, R57.H0_H0 ;  /* 0x20000039ff397230 */ /* 0x000fc40000004100 */
[----:B------:R-:W-:Y:S01]  /*106d0*/  FADD.FTZ R30, R30, R18 ;  /* 0x000000121e1e7221 */ /* 0x000fe20000010000 */
        /* <DEDUP_REMOVED lines=31> */
.L_x_1525:
[----:B------:R-:W2:Y:S04]  /*108d0*/  LDL.LU.S16 R38, [R1+0x286] ;  /* 0x0002860001267983 */ /* 0x000ea80000300600 */
[----:B------:R-:W3:Y:S04]  /*108e0*/  LDL.S16 R37, [R1+0x2a0] ;  /* 0x0002a00001257983 */ /* 0x000ee80000100600 */
[----:B------:R-:W4:Y:S01]  /*108f0*/  LDL.LU.S16 R34, [R1+0x2a2] ;  /* 0x0002a20001227983 */ /* 0x000f220000300600 */
        /* <DEDUP_REMOVED lines=35> */
.L_x_1526:
[----:B------:R-:W-:Y:S01]  /*10b30*/  FADD.FTZ R30, R30, R11 ;  /* 0x0000000b1e1e7221 */ /* 0x000fe20000010000 */
[--C-:B------:R-:W-:Y:S02]  /*10b40*/  HADD2.F32 R11, -RZ, R88.reuse.H0_H0 ;  /* 0x20000058ff0b7230 */ /* 0x100fe40000004100 */
[----:B------:R-:W-:Y:S01]  /*10b50*/  FMUL.FTZ R18, R121, R62 ;  /* 0x0000003e79127220 */ /* 0x000fe20000410000 */
[----:B------:R-:W-:Y:S02]  /*10b60*/  HADD2.F32 R88, -RZ, R88.H1_H1 ;  /* 0x30000058ff587230 */ /* 0x000fe40000004100 */
[----:B------:R-:W-:Y:S01]  /*10b70*/  FFMA.FTZ R26, R12, R9, R26 ;  /* 0x000000090c1a7223 */ /* 0x000fe2000001001a */
[----:B------:R-:W-:Y:S01]  /*10b80*/  FMUL.FTZ R12, R120, R63 ;  /* 0x0000003f780c7220 */ /* 0x000fe20000410000 */
[----:B------:R-:W-:Y:S01]  /*10b90*/  FFMA.FTZ R14, R115, R18, R14 ;  /* 0x00000012730e7223 */ /* 0x000fe2000001000e */
[----:B------:R-:W-:Y:S01]  /*10ba0*/  FADD.FTZ R17, R17, R18 ;  /* 0x0000001211117221 */ /* 0x000fe20000010000 */
[----:B------:R-:W-:Y:S01]  /*10bb0*/  FADD.FTZ R18, R11, -UR16 ;  /* 0x800000100b127e21 */ /* 0x000fe20008010000 */
[----:B------:R-:W-:Y:S01]  /*10bc0*/  FADD.FTZ R88, R88, -UR16 ;  /* 0x8000001058587e21 */ /* 0x000fe20008010000 */
[----:B------:R-:W-:Y:S01]  /*10bd0*/  FFMA.FTZ R14, R119, R12, R14 ;  /* 0x0000000c770e7223 */ /* 0x000fe2000001000e */
[----:B------:R-:W-:Y:S01]  /*10be0*/  FADD.FTZ R17, R12, R17 ;  /* 0x000000110c117221 */ /* 0x000fe20000010000 */
[----:B------:R-:W-:Y:S01]  /*10bf0*/  FMUL.FTZ R38, R18, UR12 ;  /* 0x0000000c12267c20 */ /* 0x000fe20008410000 */
[----:B------:R-:W-:Y:S01]  /*10c00*/  FMUL.FTZ R37, R88, UR12 ;  /* 0x0000000c58257c20 */ /* 0x000fe20008410000 */
[----:B------:R-:W-:-:S02]  /*10c10*/  HADD2.F32 R12, -RZ, R83.H1_H1 ;  /* 0x30000053ff0c7230 */ /* 0x000fc40000004100 */
[----:B------:R-:W-:Y:S01]  /*10c20*/  HADD2.F32 R11, -RZ, R83.H0_H0 ;  /* 0x20000053ff0b7230 */ /* 0x000fe20000004100 */
        /* <DEDUP_REMOVED lines=21> */
.L_x_1527:
[----:B------:R-:W2:Y:S04]  /*10d80*/  LDL.S16 R21, [R1+0x2a6] ;  /* 0x0002a60001157983 */ /* 0x000ea80000100600 */
[----:B------:R-:W3:Y:S04]  /*10d90*/  LDL.S16 R34, [R1+0x2a8] ;  /* 0x0002a80001227983 */ /* 0x000ee80000100600 */
[----:B------:R-:W4:Y:S01]  /*10da0*/  LDL.LU.S16 R33, [R1+0x2aa] ;  /* 0x0002aa0001217983 */ /* 0x000f220000300600 */
[----:B------:R-:W-:Y:S01]  /*10db0*/  FMUL.FTZ R18, R12, R62 ;  /* 0x0000003e0c127220 */ /* 0x000fe20000410000 */
[----:B------:R-:W-:Y:S01]  /*10dc0*/  FADD.FTZ R22, R22, R9 ;  /* 0x0000000916167221 */ /* 0x000fe20000010000 */
[----:B------:R-:W-:-:S02]  /*10dd0*/  HADD2.F32 R9, -RZ, R47.H0_H0 ;  /* 0x2000002fff097230 */ /* 0x000fc40000004100 */
[----:B------:R-:W-:Y:S01]  /*10de0*/  FFMA.FTZ R25, R10, R7, R25 ;  /* 0x000000070a197223 */ /* 0x000fe20000010019 */
[----:B------:R-:W-:Y:S01]  /*10df0*/  FFMA.FTZ R14, R38, R18, R14 ;  /* 0x00000012260e7223 */ /* 0x000fe2000001000e */
[----:B------:R-:W-:Y:S01]  /*10e00*/  FADD.FTZ R17, R17, R18 ;  /* 0x0000001211117221 */ /* 0x000fe20000010000 */
[----:B------:R-:W-:-:S04]  /*10e10*/  FMUL.FTZ R10, R11, R63 ;  /* 0x0000003f0b0a7220 */ /* 0x000fc80000410000 */
[----:B------:R-:W-:Y:S01]  /*10e20*/  FFMA.FTZ R14, R37, R10, R14 ;  /* 0x0000000a250e7223 */ /* 0x000fe2000001000e */
[----:B------:R-:W-:Y:S01]  /*10e30*/  FADD.FTZ R17, R10, R17 ;  /* 0x000000110a117221 */ /* 0x000fe20000010000 */
[----:B--2---:R-:W-:Y:S02]  /*10e40*/  HADD2.F32 R18, -RZ, R21.H0_H0 ;  /* 0x20000015ff127230 */ /* 0x004fe40000004100 */
[----:B------:R-:W-:Y:S01]  /*10e50*/  FADD.FTZ R21, R9, -UR16 ;  /* 0x8000001009157e21 */ /* 0x000fe20008010000 */
[----:B---3--:R-:W-:Y:S02]  /*10e60*/  HADD2.F32 R10, -RZ, R34.H0_H0 ;  /* 0x20000022ff0a7230 */ /* 0x008fe40000004100 */
[----:B------:R-:W-:Y:S01]  /*10e70*/  FADD.FTZ R18, R18, -UR16 ;  /* 0x8000001012127e21 */ /* 0x000fe20008010000 */
[----:B0-----:R-:W-:Y:S01]  /*10e80*/  FMUL.FTZ R38, R21, UR12 ;  /* 0x0000000c15267c20 */ /* 0x001fe20008410000 */
[----:B----4-:R-:W-:Y:S02]  /*10e90*/  HADD2.F32 R9, -RZ, R33.H0_H0 ;  /* 0x20000021ff097230 */ /* 0x010fe40000004100 */
[----:B------:R-:W-:-:S02]  /*10ea0*/  FMUL.FTZ R34, R18, UR12 ;  /* 0x0000000c12227c20 */ /* 0x000fc40008410000 */
        /* <DEDUP_REMOVED lines=21> */
.L_x_1528:
[----:B------:R-:W2:Y:S04]  /*11000*/  LDL.LU.S16 R37, [R1+0x2a4] ;  /* 0x0002a40001257983 */ /* 0x000ea80000300600 */
[----:B------:R-:W3:Y:S04]  /*11010*/  LDL.S16 R21, [R1+0x2ac] ;  /* 0x0002ac0001157983 */ /* 0x000ee80000100600 */
[----:B------:R-:W4:Y:S01]  /*11020*/  LDL.LU.S16 R33, [R1+0x2ae] ;  /* 0x0002ae0001217983 */ /* 0x000f220000300600 */
        /* <DEDUP_REMOVED lines=8> */
[----:B------:R-:W-:Y:S02]  /*110b0*/  HADD2.F32 R8, -RZ, R90.H0_H0 ;  /* 0x2000005aff087230 */ /* 0x000fe40000004100 */
[----:B--2---:R-:W-:Y:S02]  /*110c0*/  HADD2.F32 R7, -RZ, R37.H0_H0 ;  /* 0x20000025ff077230 */ /* 0x004fe40000004100 */
[----:B---3--:R-:W-:-:S03]  /*110d0*/  HADD2.F32 R18, -RZ, R21.H0_H0 ;  /* 0x20000015ff127230 */ /* 0x008fc60000004100 */
[----:B------:R-:W-:Y:S01]  /*110e0*/  FADD.FTZ R21, R7, -UR16 ;  /* 0x8000001007157e21 */ /* 0x000fe20008010000 */
[----:B----4-:R-:W-:Y:S02]  /*110f0*/  HADD2.F32 R7, -RZ, R33.H0_H0 ;  /* 0x20000021ff077230 */ /* 0x010fe40000004100 */
[----:B------:R-:W-:Y:S01]  /*11100*/  FADD.FTZ R18, R18, -UR16 ;  /* 0x8000001012127e21 */ /* 0x000fe20008010000 */
[----:B0-----:R-:W-:-:S03]  /*11110*/  FMUL.FTZ R34, R21, UR12 ;  /* 0x0000000c15227c20 */ /* 0x001fc60008410000 */
[----:B------:R-:W-:Y:S02]  /*11120*/  FMUL.FTZ R33, R18, UR12 ;  /* 0x0000000c12217c20 */ /* 0x000fe40008410000 */
        /* <DEDUP_REMOVED lines=21> */
.L_x_1529:
        /* <DEDUP_REMOVED lines=13> */
[----:B0-----:R-:W-:Y:S01]  /*11350*/  FMUL.FTZ R34, R89, UR12 ;  /* 0x0000000c59227c20 */ /* 0x001fe20008410000 */
[----:B------:R-:W-:-:S02]  /*11360*/  HADD2.F32 R6, -RZ, R47.H1_H1 ;  /* 0x3000002fff067230 */ /* 0x000fc40000004100 */
[----:B------:R-:W-:Y:S01]  /*11370*/  HADD2.F32 R5, -RZ, R29.H1_H1 ;  /* 0x3000001dff057230 */ /* 0x000fe20000004100 */
        /* <DEDUP_REMOVED lines=21> */
.L_x_1530:
[----:B------:R-:W2:Y:S04]  /*114d0*/  LDL.S16 R37, [R1+0x2b2] ;  /* 0x0002b20001257983 */ /* 0x000ea80000100600 */
[----:B------:R-:W3:Y:S04]  /*114e0*/  LDL.S16 R33, [R1+0x2b4] ;  /* 0x0002b40001217983 */ /* 0x000ee80000100600 */
[----:B------:R-:W4:Y:S01]  /*114f0*/  LDL.LU.S16 R21, [R1+0x2b6] ;  /* 0x0002b60001157983 */ /* 0x000f220000300600 */
[----:B------:R-:W-:Y:S01]  /*11500*/  FFMA.FTZ R26, R4, R0, R26 ;  /* 0x00000000041a7223 */ /* 0x000fe2000001001a */
[----:B------:R-:W-:Y:S01]  /*11510*/  FMUL.FTZ R18, R6, R62 ;  /* 0x0000003e06127220 */ /* 0x000fe20000410000 */
[----:B------:R-:W-:-:S02]  /*11520*/  HADD2.F32 R29, -RZ, R29.H0_H0 ;  /* 0x2000001dff1d7230 */ /* 0x000fc40000004100 */
[----:B------:R-:W-:Y:S01]  /*11530*/  FADD.FTZ R30, R30, R3 ;  /* 0x000000031e1e7221 */ /* 0x000fe20000010000 */
[----:B------:R-:W-:Y:S01]  /*11540*/  FMUL.FTZ R3, R5, R63 ;  /* 0x0000003f05037220 */ /* 0x000fe20000410000 */
[----:B------:R-:W-:Y:S01]  /*11550*/  FFMA.FTZ R14, R38, R18, R14 ;  /* 0x00000012260e7223 */ /* 0x000fe2000001000e */
[----:B------:R-:W-:Y:S01]  /*11560*/  FADD.FTZ R17, R17, R18 ;  /* 0x0000001211117221 */ /* 0x000fe20000010000 */
[----:B------:R-:W-:Y:S02]  /*11570*/  FADD.FTZ R29, R29, -UR16 ;  /* 0x800000101d1d7e21 */ /* 0x000fe40008010000 */
[----:B------:R-:W-:Y:S01]  /*11580*/  FFMA.FTZ R14, R34, R3, R14 ;  /* 0x00000003220e7223 */ /* 0x000fe2000001000e */
[----:B------:R-:W-:Y:S01]  /*11590*/  FADD.FTZ R17, R3, R17 ;  /* 0x0000001103117221 */ /* 0x000fe20000010000 */
[----:B--2---:R-:W-:Y:S02]  /*115a0*/  HADD2.F32 R4, -RZ, R37.H0_H0 ;  /* 0x20000025ff047230 */ /* 0x004fe40000004100 */
[----:B------:R-:W-:-:S03]  /*115b0*/  FMUL.FTZ R37, R29, UR12 ;  /* 0x0000000c1d257c20 */ /* 0x000fc60008410000 */
[----:B------:R-:W-:Y:S01]  /*115c0*/  FADD.FTZ R18, R4, -UR16 ;  /* 0x8000001004127e21 */ /* 0x000fe20008010000 */
[----:B---3--:R-:W-:Y:S01]  /*115d0*/  HADD2.F32 R4, -RZ, R33.H0_H0 ;  /* 0x20000021ff047230 */ /* 0x008fe20000004100 */
[----:B------:R1:W-:Y:S01]  /*115e0*/  STL [R1+0x248], R37 ;  /* 0x0002482501007387 */ /* 0x0003e20000100800 */
[----:B----4-:R-:W-:Y:S02]  /*115f0*/  HADD2.F32 R3, -RZ, R21.H0_H0 ;  /* 0x20000015ff037230 */ /* 0x010fe40000004100 */
[----:B------:R-:W-:-:S05]  /*11600*/  FMUL.FTZ R33, R18, UR12 ;  /* 0x0000000c12217c20 */ /* 0x000fca0008410000 */
        /* <DEDUP_REMOVED lines=20> */
.L_x_1531:
[----:B0-----:R-:W2:Y:S04]  /*11750*/  LDL.LU.S16 R34, [R1+0x2b0] ;  /* 0x0002b00001227983 */ /* 0x001ea80000300600 */
        /* <DEDUP_REMOVED lines=14> */
[----:B----4-:R-:W-:-:S03]  /*11840*/  HADD2.F32 R0, -RZ, R29.H0_H0 ;  /* 0x2000001dff007230 */ /* 0x010fc60000004100 */
[----:B-1----:R-:W-:Y:S01]  /*11850*/  FMUL.FTZ R33, R14, UR12 ;  /* 0x0000000c0e217c20 */ /* 0x002fe20008410000 */
[----:B------:R-:W-:-:S04]  /*11860*/  FADD.FTZ R21, R21, -UR16 ;  /* 0x8000001015157e21 */ /* 0x000fc80008010000 */
        /* <DEDUP_REMOVED lines=21> */
.L_x_1532:
[----:B------:R-:W-:Y:S01]  /*119c0*/  FMUL.FTZ R21, R2, R62 ;  /* 0x0000003e02157220 */ /* 0x000fe20000410000 */
[----:B------:R-:W-:Y:S01]  /*119d0*/  FADD.FTZ R30, R30, R15 ;  /* 0x0000000f1e1e7221 */ /* 0x000fe20000010000 */
[--C-:B------:R-:W-:Y:S02]  /*119e0*/  HADD2.F32 R15, -RZ, R92.reuse.H0_H0 ;  /* 0x2000005cff0f7230 */ /* 0x100fe40000004100 */
[----:B------:R-:W-:Y:S01]  /*119f0*/  FFMA.FTZ R26, R16, R19, R26 ;  /* 0x00000013101a7223 */ /* 0x000fe2000001001a */
[----:B------:R-:W-:Y:S01]  /*11a00*/  FFMA.FTZ R17, R33, R21, R17 ;  /* 0x0000001521117223 */ /* 0x000fe20000010011 */
[----:B0-----:R-:W-:Y:S01]  /*11a10*/  FMUL.FTZ R33, R0, R63 ;  /* 0x0000003f00217220 */ /* 0x001fe20000410000 */
[----:B------:R-:W-:Y:S01]  /*11a20*/  FADD.FTZ R18, R18, R21 ;  /* 0x0000001512127221 */ /* 0x000fe20000010000 */
[----:B------:R-:W-:Y:S02]  /*11a30*/  HADD2.F32 R92, -RZ, R92.H1_H1 ;  /* 0x3000005cff5c7230 */ /* 0x000fe40000004100 */
[----:B------:R-:W-:Y:S01]  /*11a40*/  FFMA.FTZ R21, R14, R33, R17 ;  /* 0x000000210e157223 */ /* 0x000fe20000010011 */
[----:B------:R-:W-:Y:S01]  /*11a50*/  FADD.FTZ R33, R33, R18 ;  /* 0x0000001221217221 */ /* 0x000fe20000010000 */
[----:B------:R-:W-:Y:S01]  /*11a60*/  FADD.FTZ R17, R15, -UR16 ;  /* 0x800000100f117e21 */ /* 0x000fe20008010000 */
[----:B------:R-:W-:Y:S01]  /*11a70*/  FADD.FTZ R18, R92, -UR16 ;  /* 0x800000105c127e21 */ /* 0x000fe20008010000 */
[----:B------:R-:W-:-:S02]  /*11a80*/  HADD2.F32 R15, -RZ, R91.H1_H1 ;  /* 0x3000005bff0f7230 */ /* 0x000fc40000004100 */
        /* <DEDUP_REMOVED lines=22> */
.L_x_1533:
[----:B------:R-:W2:Y:S04]  /*11bf0*/  LDL.S16 R42, [R1+0x2e0] ;  /* 0x0002e000012a7983 */ /* 0x000ea80000100600 */
[----:B------:R-:W3:Y:S04]  /*11c00*/  LDL.LU.S16 R41, [R1+0x2e2] ;  /* 0x0002e20001297983 */ /* 0x000ee80000300600 */
[----:B------:R-:W4:Y:S01]  /*11c10*/  LDL.S16 R38, [R1+0x2e4] ;  /* 0x0002e40001267983 */ /* 0x000f220000100600 */
[----:B------:R-:W-:Y:S01]  /*11c20*/  FMUL.FTZ R37, R15, R62 ;  /* 0x0000003e0f257220 */ /* 0x000fe20000410000 */
[----:B------:R-:W-:Y:S01]  /*11c30*/  FADD.FTZ R29, R22, R19 ;  /* 0x00000013161d7221 */ /* 0x000fe20000010000 */
[----:B------:R-:W-:Y:S01]  /*11c40*/  FFMA.FTZ R34, R20, R23, R25 ;  /* 0x0000001714227223 */ /* 0x000fe20000010019 */
[----:B------:R-:W-:Y:S01]  /*11c50*/  FMUL.FTZ R19, R16, R63 ;  /* 0x0000003f10137220 */ /* 0x000fe20000410000 */
[----:B------:R-:W-:Y:S01]  /*11c60*/  FFMA.FTZ R21, R17, R37, R21 ;  /* 0x0000002511157223 */ /* 0x000fe20000010015 */
[----:B------:R-:W-:-:S02]  /*11c70*/  HADD2.F32 R90, -RZ, R90.H1_H1 ;  /* 0x3000005aff5a7230 */ /* 0x000fc40000004100 */
[----:B------:R-:W-:Y:S01]  /*11c80*/  FADD.FTZ R37, R33, R37 ;  /* 0x0000002521257221 */ /* 0x000fe20000010000 */
[----:B------:R-:W-:Y:S02]  /*11c90*/  FFMA.FTZ R25, R18, R19, R21 ;  /* 0x0000001312197223 */ /* 0x000fe40000010015 */
[----:B------:R-:W-:Y:S01]  /*11ca0*/  FADD.FTZ R21, R90, -UR16 ;  /* 0x800000105a157e21 */ /* 0x000fe20008010000 */
[----:B------:R-:W-:-:S03]  /*11cb0*/  FADD.FTZ R37, R19, R37 ;  /* 0x0000002513257221 */ /* 0x000fc60000010000 */
        /* <DEDUP_REMOVED lines=25> */
.L_x_1534:
        /* <DEDUP_REMOVED lines=14> */
[----:B------:R-:W-:Y:S02]  /*11f30*/  HADD2.F32 R23, -RZ, R94.H0_H0 ;  /* 0x2000005eff177230 */ /* 0x000fe40000004100 */
[----:B------:R-:W-:Y:S01]  /*11f40*/  FADD.FTZ R26, R24, -UR16 ;  /* 0x80000010181a7e21 */ /* 0x000fe20008010000 */
[----:B----4-:R-:W-:Y:S02]  /*11f50*/  HADD2.F32 R24, -RZ, R45.H0_H0 ;  /* 0x2000002dff187230 */ /* 0x010fe40000004100 */
        /* <DEDUP_REMOVED lines=21> */
.L_x_1535:
[----:B------:R-:W-:Y:S01]  /*120b0*/  FMUL.FTZ R45, R23, R62 ;  /* 0x0000003e172d7220 */ /* 0x000fe20000410000 */
[----:B------:R-:W-:Y:S01]  /*120c0*/  FADD.FTZ R37, R29, R27 ;  /* 0x0000001b1d257221 */ /* 0x000fe20000010000 */
[----:B------:R-:W-:Y:S01]  /*120d0*/  FFMA.FTZ R41, R28, R31, R34 ;  /* 0x0000001f1c297223 */ /* 0x000fe20000010022 */
[----:B------:R-:W-:Y:S01]  /*120e0*/  FMUL.FTZ R28, R24, R63 ;  /* 0x0000003f181c7220 */ /* 0x000fe20000410000 */
[----:B------:R-:W-:Y:S01]  /*120f0*/  FFMA.FTZ R30, R25, R45, R30 ;  /* 0x0000002d191e7223 */ /* 0x000fe2000001001e */
[--C-:B------:R-:W-:Y:S02]  /*12100*/  HADD2.F32 R27, -RZ, R74.reuse.H0_H0 ;  /* 0x2000004aff1b7230 */ /* 0x100fe40000004100 */
[----:B------:R-:W-:Y:S01]  /*12110*/  FADD.FTZ R45, R42, R45 ;  /* 0x0000002d2a2d7221 */ /* 0x000fe20000010000 */
[----:B------:R-:W-:Y:S02]  /*12120*/  HADD2.F32 R29, -RZ, R69.H0_H0 ;  /* 0x20000045ff1d7230 */ /* 0x000fe40000004100 */
[----:B------:R-:W-:Y:S01]  /*12130*/  FFMA.FTZ R34, R26, R28, R30 ;  /* 0x0000001c1a227223 */ /* 0x000fe2000001001e */
[----:B------:R-:W-:Y:S01]  /*12140*/  FADD.FTZ R30, R27, -UR16 ;  /* 0x800000101b1e7e21 */ /* 0x000fe20008010000 */
[----:B------:R-:W-:Y:S01]  /*12150*/  FADD.FTZ R45, R28, R45 ;  /* 0x0000002d1c2d7221 */ /* 0x000fe20000010000 */
[----:B------:R-:W-:Y:S01]  /*12160*/  FADD.FTZ R42, R29, -UR16 ;  /* 0x800000101d2a7e21 */ /* 0x000fe20008010000 */
        /* <DEDUP_REMOVED lines=23> */
.L_x_1536:
        /* <DEDUP_REMOVED lines=38> */
.L_x_1537:
        /* <DEDUP_REMOVED lines=38> */
.L_x_1538:
[----:B------:R-:W-:Y:S01]  /*127a0*/  FMUL.FTZ R58, R35, R62 ;  /* 0x0000003e233a7220 */ /* 0x000fe20000410000 */
[----:B------:R-:W-:Y:S01]  /*127b0*/  FADD.FTZ R47, R42, R39 ;  /* 0x000000272a2f7221 */ /* 0x000fe20000010000 */
[--C-:B------:R-:W-:Y:S02]  /*127c0*/  HADD2.F32 R39, -RZ, R117.reuse.H0_H0 ;  /* 0x20000075ff277230 */ /* 0x100fe40000004100 */
[----:B------:R-:W-:Y:S01]  /*127d0*/  FMUL.FTZ R69, R36, R63 ;  /* 0x0000003f24457220 */ /* 0x000fe20000410000 */
[----:B------:R-:W-:Y:S01]  /*127e0*/  FFMA.FTZ R41, R37, R58, R41 ;  /* 0x0000003a25297223 */ /* 0x000fe20000010029 */
[----:B------:R-:W-:Y:S02]  /*127f0*/  HADD2.F32 R117, -RZ, R117.H1_H1 ;  /* 0x30000075ff757230 */ /* 0x000fe40000004100 */
[----:B------:R-:W-:Y:S01]  /*12800*/  FFMA.FTZ R54, R40, R43, R46 ;  /* 0x0000002b28367223 */ /* 0x000fe2000001002e */
[----:B------:R-:W-:Y:S01]  /*12810*/  FADD.FTZ R57, R57, R58 ;  /* 0x0000003a39397221 */ /* 0x000fe20000010000 */
[----:B------:R-:W-:Y:S01]  /*12820*/  FFMA.FTZ R46, R38, R69, R41 ;  /* 0x00000045262e7223 */ /* 0x000fe20000010029 */
[----:B------:R-:W-:Y:S01]  /*12830*/  FADD.FTZ R41, R39, -UR16 ;  /* 0x8000001027297e21 */ /* 0x000fe20008010000 */
        /* <DEDUP_REMOVED lines=25> */
.L_x_1539:
[----:B------:R-:W2:Y:S01]  /*129d0*/  LDL.LU.S16 R77, [R1+0x2f6] ;  /* 0x0002f600014d7983 */ /* 0x000ea20000300600 */
        /* <DEDUP_REMOVED lines=35> */
.L_x_1540:
[----:B------:R-:W2:Y:S04]  /*12c10*/  LDL.S16 R82, [R1+0x2fa] ;  /* 0x0002fa0001527983 */ /* 0x000ea80000100600 */
[----:B------:R-:W3:Y:S01]  /*12c20*/  LDL.S16 R81, [R1+0x2fc] ;  /* 0x0002fc0001517983 */ /* 0x000ee20000100600 */
[----:B------:R-:W-:Y:S01]  /*12c30*/  FMUL.FTZ R77, R43, R62 ;  /* 0x0000003e2b4d7220 */ /* 0x000fe20000410000 */
[----:B------:R-:W-:Y:S01]  /*12c40*/  FADD.FTZ R69, R47, R48 ;  /* 0x000000302f457221 */ /* 0x000fe20000010000 */
[----:B------:R-:W-:Y:S01]  /*12c50*/  FMUL.FTZ R78, R44, R63 ;  /* 0x0000003f2c4e7220 */ /* 0x000fe20000410000 */
[----:B------:R-:W-:Y:S02]  /*12c60*/  HADD2.F32 R47, -RZ, R97.H1_H1 ;  /* 0x30000061ff2f7230 */ /* 0x000fe40000004100 */
[----:B------:R-:W-:Y:S01]  /*12c70*/  FFMA.FTZ R50, R45, R77, R50 ;  /* 0x0000004d2d327223 */ /* 0x000fe20000010032 */
[----:B------:R-:W-:Y:S01]  /*12c80*/  FFMA.FTZ R71, R49, R51, R54 ;  /* 0x0000003331477223 */ /* 0x000fe20000010036 */
[----:B------:R-:W-:-:S02]  /*12c90*/  FADD.FTZ R74, R74, R77 ;  /* 0x0000004d4a4a7221 */ /* 0x000fc40000010000 */
[----:B------:R-:W-:Y:S01]  /*12ca0*/  FFMA.FTZ R54, R46, R78, R50 ;  /* 0x0000004e2e367223 */ /* 0x000fe20000010032 */
[----:B------:R-:W-:Y:S01]  /*12cb0*/  FADD.FTZ R49, R47, -UR16 ;  /* 0x800000102f317e21 */ /* 0x000fe20008010000 */
[----:B------:R-:W-:Y:S01]  /*12cc0*/  FADD.FTZ R78, R78, R74 ;  /* 0x0000004a4e4e7221 */ /* 0x000fe20000010000 */
[----:B------:R-:W-:Y:S02]  /*12cd0*/  HADD2.F32 R47, -RZ, R109.H0_H0 ;  /* 0x2000006dff2f7230 */ /* 0x000fe40000004100 */
[----:B------:R-:W-:Y:S01]  /*12ce0*/  FMUL.FTZ R49, R49, UR12 ;  /* 0x0000000c31317c20 */ /* 0x000fe20008410000 */
[----:B--2---:R-:W-:-:S05]  /*12cf0*/  HADD2.F32 R48, -RZ, R82.H0_H0 ;  /* 0x20000052ff307230 */ /* 0x004fca0000004100 */
[----:B------:R-:W-:Y:S01]  /*12d00*/  FADD.FTZ R50, R48, -UR16 ;  /* 0x8000001030327e21 */ /* 0x000fe20008010000 */
[----:B---3--:R-:W-:-:S03]  /*12d10*/  HADD2.F32 R48, -RZ, R81.H0_H0 ;  /* 0x20000051ff307230 */ /* 0x008fc60000004100 */
        /* <DEDUP_REMOVED lines=20> */
.L_x_1541:
[----:B------:R-:W2:Y:S04]  /*12e60*/  LDL.LU.S16 R83, [R1+0x2f8] ;  /* 0x0002f80001537983 */ /* 0x000ea80000300600 */
[----:B------:R-:W3:Y:S01]  /*12e70*/  LDL.LU.S16 R82, [R1+0x2fe] ;  /* 0x0002fe0001527983 */ /* 0x000ee20000300600 */
[----:B------:R-:W-:Y:S01]  /*12e80*/  FMUL.FTZ R81, R47, R62 ;  /* 0x0000003e2f517220 */ /* 0x000fe20000410000 */
[----:B------:R-:W-:Y:S01]  /*12e90*/  FADD.FTZ R74, R57, R51 ;  /* 0x00000033394a7221 */ /* 0x000fe20000010000 */
[----:B------:R-:W-:Y:S01]  /*12ea0*/  FFMA.FTZ R77, R52, R55, R58 ;  /* 0x00000037344d7223 */ /* 0x000fe2000001003a */
[----:B------:R-:W-:Y:S01]  /*12eb0*/  FMUL.FTZ R52, R48, R63 ;  /* 0x0000003f30347220 */ /* 0x000fe20000410000 */
[----:B------:R-:W-:Y:S01]  /*12ec0*/  FFMA.FTZ R54, R49, R81, R54 ;  /* 0x0000005131367223 */ /* 0x000fe20000010036 */
[----:B------:R-:W-:Y:S01]  /*12ed0*/  FADD.FTZ R58, R78, R81 ;  /* 0x000000514e3a7221 */ /* 0x000fe20000010000 */
[----:B------:R-:W-:-:S02]  /*12ee0*/  HADD2.F32 R51, -RZ, R53.H0_H0 ;  /* 0x20000035ff337230 */ /* 0x000fc40000004100 */
[----:B------:R-:W-:Y:S01]  /*12ef0*/  FFMA.FTZ R57, R50, R52, R54 ;  /* 0x0000003432397223 */ /* 0x000fe20000010036 */
[----:B------:R-:W-:Y:S02]  /*12f00*/  FADD.FTZ R58, R52, R58 ;  /* 0x0000003a343a7221 */ /* 0x000fe40000010000 */
[----:B------:R-:W-:Y:S01]  /*12f10*/  FADD.FTZ R54, R51, -UR16 ;  /* 0x8000001033367e21 */ /* 0x000fe20008010000 */
[----:B------:R-:W-:-:S03]  /*12f20*/  HADD2.F32 R51, -RZ, R53.H1_H1 ;  /* 0x30000035ff337230 */ /* 0x000fc60000004100 */
[----:B------:R-:W-:Y:S01]  /*12f30*/  FMUL.FTZ R53, R54, UR12 ;  /* 0x0000000c36357c20 */ /* 0x000fe20008410000 */
[----:B--2---:R-:W-:Y:S02]  /*12f40*/  HADD2.F32 R78, -RZ, R83.H0_H0 ;  /* 0x20000053ff4e7230 */ /* 0x004fe40000004100 */
[----:B---3--:R-:W-:-:S03]  /*12f50*/  HADD2.F32 R52, -RZ, R82.H0_H0 ;  /* 0x20000052ff347230 */ /* 0x008fc60000004100 */
        /* <DEDUP_REMOVED lines=21> */
.L_x_1542:
[----:B------:R-:W-:Y:S01]  /*130b0*/  FMUL.FTZ R81, R51, R62 ;  /* 0x0000003e33517220 */ /* 0x000fe20000410000 */
[----:B------:R-:W-:Y:S01]  /*130c0*/  FADD.FTZ R78, R69, R55 ;  /* 0x00000037454e7221 */ /* 0x000fe20000010000 */
[----:B------:R-:W-:Y:S01]  /*130d0*/  FMUL.FTZ R82, R52, R63 ;  /* 0x0000003f34527220 */ /* 0x000fe20000410000 */
[--C-:B------:R-:W-:Y:S02]  /*130e0*/  HADD2.F32 R55, -RZ, R96.reuse.H1_H1 ;  /* 0x30000060ff377230 */ /* 0x100fe40000004100 */
[----:B------:R-:W-:Y:S01]  /*130f0*/  FFMA.FTZ R57, R53, R81, R57 ;  /* 0x0000005135397223 */ /* 0x000fe20000010039 */
[----:B------:R-:W-:Y:S01]  /*13100*/  FADD.FTZ R58, R58, R81 ;  /* 0x000000513a3a7221 */ /* 0x000fe20000010000 */
[----:B------:R-:W-:Y:S02]  /*13110*/  HADD2.F32 R97, -RZ, R97.H0_H0 ;  /* 0x20000061ff617230 */ /* 0x000fe40000004100 */
[----:B------:R-:W-:Y:S01]  /*13120*/  FFMA.FTZ R71, R56, R59, R71 ;  /* 0x0000003b38477223 */ /* 0x000fe20000010047 */
[----:B------:R-:W-:Y:S01]  /*13130*/  FFMA.FTZ R69, R54, R82, R57 ;  /* 0x0000005236457223 */ /* 0x000fe20000010039 */
[----:B------:R-:W-:Y:S01]  /*13140*/  FADD.FTZ R82, R82, R58 ;  /* 0x0000003a52527221 */ /* 0x000fe20000010000 */
[----:B------:R-:W-:Y:S01]  /*13150*/  FADD.FTZ R57, R55, -UR16 ;  /* 0x8000001037397e21 */ /* 0x000fe20008010000 */
[----:B------:R-:W-:Y:S01]  /*13160*/  FADD.FTZ R58, R97, -UR16 ;  /* 0x80000010613a7e21 */ /* 0x000fe20008010000 */
[----:B------:R-:W-:-:S02]  /*13170*/  HADD2.F32 R55, -RZ, R96.H0_H0 ;  /* 0x20000060ff377230 */ /* 0x000fc40000004100 */
        /* <DEDUP_REMOVED lines=22> */
.L_x_1543:
[----:B------:R-:W2:Y:S04]  /*132e0*/  LDL.S16 R88, [R1+0x304] ;  /* 0x0003040001587983 */ /* 0x000ea80000100600 */
[----:B------:R-:W3:Y:S01]  /*132f0*/  LDL.LU.S16 R86, [R1+0x306] ;  /* 0x0003060001567983 */ /* 0x000ee20000300600 */
[----:B------:R-:W-:Y:S01]  /*13300*/  FMUL.FTZ R83, R55, R62 ;  /* 0x0000003e37537220 */ /* 0x000fe20000410000 */
[----:B------:R-:W-:Y:S01]  /*13310*/  FADD.FTZ R81, R74, R59 ;  /* 0x0000003b4a517221 */ /* 0x000fe20000010000 */
[----:B------:R-:W-:Y:S01]  /*13320*/  FFMA.FTZ R77, R68, R72, R77 ;  /* 0x00000048444d7223 */ /* 0x000fe2000001004d */
[----:B------:R-:W-:Y:S01]  /*13330*/  FMUL.FTZ R68, R56, R63 ;  /* 0x0000003f38447220 */ /* 0x000fe20000410000 */
[----:B------:R-:W-:Y:S01]  /*13340*/  FFMA.FTZ R69, R57, R83, R69 ;  /* 0x0000005339457223 */ /* 0x000fe20000010045 */
[----:B------:R-:W-:Y:S01]  /*13350*/  FADD.FTZ R82, R82, R83 ;  /* 0x0000005352527221 */ /* 0x000fe20000010000 */
[----:B------:R-:W-:-:S02]  /*13360*/  HADD2.F32 R59, -RZ, R70.H1_H1 ;  /* 0x30000046ff3b7230 */ /* 0x000fc40000004100 */
[----:B------:R-:W-:Y:S01]  /*13370*/  FFMA.FTZ R74, R58, R68, R69 ;  /* 0x000000443a4a7223 */ /* 0x000fe20000010045 */
[----:B------:R-:W-:Y:S02]  /*13380*/  FADD.FTZ R82, R68, R82 ;  /* 0x0000005244527221 */ /* 0x000fe40000010000 */
[----:B------:R-:W-:Y:S01]  /*13390*/  FADD.FTZ R69, R59, -UR16 ;  /* 0x800000103b457e21 */ /* 0x000fe20008010000 */
[----:B------:R-:W-:-:S03]  /*133a0*/  HADD2.F32 R59, -RZ, R70.H0_H0 ;  /* 0x20000046ff3b7230 */ /* 0x000fc60000004100 */
        /* <DEDUP_REMOVED lines=24> */
.L_x_1544:
[----:B------:R-:W2:Y:S04]  /*13530*/  LDL.S16 R90, [R1+0x30a] ;  /* 0x00030a00015a7983 */ /* 0x000ea80000100600 */
[----:B------:R-:W3:Y:S01]  /*13540*/  LDL.S16 R86, [R1+0x30c] ;  /* 0x00030c0001567983 */ /* 0x000ee20000100600 */
        /* <DEDUP_REMOVED lines=35> */
.L_x_1545:
[----:B------:R-:W2:Y:S04]  /*13780*/  LDL.S16 R94, [R1+0x300] ;  /* 0x00030000015e7983 */ /* 0x000ea80000100600 */
[----:B------:R-:W3:Y:S04]  /*13790*/  LDL.LU.S16 R93, [R1+0x30e] ;  /* 0x00030e00015d7983 */ /* 0x000ee80000300600 */
[----:B------:R-:W4:Y:S04]  /*137a0*/  LDL.LU.S16 R90, [R1+0x302] ;  /* 0x00030200015a7983 */ /* 0x000f280000300600 */
[----:B------:R-:W5:Y:S01]  /*137b0*/  LDL.S16 R86, [R1+0x310] ;  /* 0x0003100001567983 */ /* 0x000f620000100600 */
        /* <DEDUP_REMOVED lines=35> */
.L_x_1546:
[----:B------:R-:W2:Y:S04]  /*139f0*/  LDL.LU.S16 R93, [R1+0x312] ;  /* 0x00031200015d7983 */ /* 0x000ea80000300600 */
[----:B------:R-:W3:Y:S01]  /*13a00*/  LDL.S16 R90, [R1+0x314] ;  /* 0x00031400015a7983 */ /* 0x000ee20000100600 */
        /* <DEDUP_REMOVED lines=35> */
.L_x_1547:
[----:B------:R-:W2:Y:S04]  /*13c40*/  LDL.LU.S16 R96, [R1+0x308] ;  /* 0x0003080001607983 */ /* 0x000ea80000300600 */
[----:B------:R-:W3:Y:S04]  /*13c50*/  LDL.LU.S16 R93, [R1+0x316] ;  /* 0x00031600015d7983 */ /* 0x000ee80000300600 */
[----:B------:R-:W4:Y:S04]  /*13c60*/  LDL.S16 R95, [R1+0x318] ;  /* 0x00031800015f7983 */ /* 0x000f280000100600 */
[----:B------:R-:W5:Y:S01]  /*13c70*/  LDL.LU.S16 R94, [R1+0x31a] ;  /* 0x00031a00015e7983 */ /* 0x000f620000300600 */
[----:B------:R-:W-:Y:S01]  /*13c80*/  FMUL.FTZ R87, R79, R62 ;  /* 0x0000003e4f577220 */ /* 0x000fe20000410000 */
[----:B------:R-:W-:Y:S01]  /*13c90*/  FADD.FTZ R92, R92, R84 ;  /* 0x000000545c5c7221 */ /* 0x000fe20000010000 */
[----:B------:R-:W-:Y:S01]  /*13ca0*/  FMUL.FTZ R90, R80, R63 ;  /* 0x0000003f505a7220 */ /* 0x000fe20000410000 */
[----:B------:R-:W-:Y:S01]  /*13cb0*/  FFMA.FTZ R91, R85, R106, R91 ;  /* 0x0000006a555b7223 */ /* 0x000fe2000001005b */
        /* <DEDUP_REMOVED lines=31> */
.L_x_1548:
[----:B------:R-:W2:Y:S04]  /*13eb0*/  LDL.S16 R109, [R1+0x31c] ;  /* 0x00031c00016d7983 */ /* 0x000ea80000100600 */
[----:B------:R-:W3:Y:S04]  /*13ec0*/  LDL.LU.S16 R97, [R1+0x31e] ;  /* 0x00031e0001617983 */ /* 0x000ee80000300600 */
[----:B------:R-:W4:Y:S04]  /*13ed0*/  LDL.S16 R96, [R1+0x320] ;  /* 0x0003200001607983 */ /* 0x000f280000100600 */
[----:B------:R-:W5:Y:S01]  /*13ee0*/  LDL.LU.S16 R95, [R1+0x322] ;  /* 0x00032200015f7983 */ /* 0x000f620000300600 */
[----:B------:R-:W-:Y:S01]  /*13ef0*/  FMUL.FTZ R93, R83, R62 ;  /* 0x0000003e535d7220 */ /* 0x000fe20000410000 */
[----:B------:R-:W-:Y:S01]  /*13f00*/  FADD.FTZ R106, R89, R106 ;  /* 0x0000006a596a7221 */ /* 0x000fe20000010000 */
[----:B------:R-:W-:Y:S01]  /*13f10*/  FFMA.FTZ R98, R98, R101, R88 ;  /* 0x0000006562627223 */ /* 0x000fe20000010058 */
[----:B------:R-:W-:Y:S01]  /*13f20*/  FMUL.FTZ R88, R84, R63 ;  /* 0x0000003f54587220 */ /* 0x000fe20000410000 */
[----:B------:R-:W-:Y:S01]  /*13f30*/  FADD.FTZ R94, R90, R93 ;  /* 0x0000005d5a5e7221 */ /* 0x000fe20000010000 */
[----:B------:R-:W-:-:S03]  /*13f40*/  FFMA.FTZ R87, R85, R93, R87 ;  /* 0x0000005d55577223 */ /* 0x000fc60000010057 */
[----:B------:R-:W-:Y:S01]  /*13f50*/  FADD.FTZ R94, R88, R94 ;  /* 0x0000005e585e7221 */ /* 0x000fe20000010000 */
[----:B------:R-:W-:Y:S01]  /*13f60*/  FFMA.FTZ R93, R86, R88, R87 ;  /* 0x00000058565d7223 */ /* 0x000fe20000010057 */
        /* <DEDUP_REMOVED lines=27> */
.L_x_1549:
        /* <DEDUP_REMOVED lines=39> */
.L_x_1550:
[----:B------:R-:W2:Y:S04]  /*14390*/  LDL.S16 R118, [R1+0x32c] ;  /* 0x00032c0001767983 */ /* 0x000ea80000100600 */
[----:B------:R-:W3:Y:S04]  /*143a0*/  LDL.LU.S16 R117, [R1+0x32e] ;  /* 0x00032e0001757983 */ /* 0x000ee80000300600 */
[----:B------:R-:W4:Y:S04]  /*143b0*/  LDL.S16 R113, [R1+0x330] ;  /* 0x0003300001717983 */ /* 0x000f280000100600 */
[----:B------:R-:W5:Y:S01]  /*143c0*/  LDL.S16 R110, [R1+0x336] ;  /* 0x00033600016e7983 */ /* 0x000f620000100600 */
[----:B------:R-:W-:Y:S01]  /*143d0*/  FMUL.FTZ R97, R91, R62 ;  /* 0x0000003e5b617220 */ /* 0x000fe20000410000 */
[----:B------:R-:W-:Y:S01]  /*143e0*/  FFMA.FTZ R103, R103, R99, R98 ;  /* 0x0000006367677223 */ /* 0x000fe20000010062 */
[----:B------:R-:W-:Y:S01]  /*143f0*/  FMUL.FTZ R109, R92, R63 ;  /* 0x0000003f5c6d7220 */ /* 0x000fe20000410000 */
[----:B------:R-:W-:Y:S01]  /*14400*/  FADD.FTZ R114, R106, R114 ;  /* 0x000000726a727221 */ /* 0x000fe20000010000 */
        /* <DEDUP_REMOVED lines=31> */
.L_x_1551:
[----:B------:R-:W2:Y:S04]  /*14600*/  LDL.LU.S16 R124, [R1+0x332] ;  /* 0x00033200017c7983 */ /* 0x000ea80000300600 */
[----:B------:R-:W3:Y:S04]  /*14610*/  LDL.LU.S16 R123, [R1+0x334] ;  /* 0x00033400017b7983 */ /* 0x000ee80000300600 */
[----:B------:R-:W4:Y:S04]  /*14620*/  LDL.S16 R122, [R1+0x338] ;  /* 0x00033800017a7983 */ /* 0x000f280000100600 */
[----:B------:R-:W5:Y:S01]  /*14630*/  LDL.LU.S16 R113, [R1+0x33a] ;  /* 0x00033a0001717983 */ /* 0x000f620000300600 */
[----:B------:R-:W-:Y:S01]  /*14640*/  FADD.FTZ R118, R101, R99 ;  /* 0x0000006365767221 */ /* 0x000fe20000010000 */
[----:B------:R-:W-:Y:S01]  /*14650*/  FFMA.FTZ R117, R100, R105, R102 ;  /* 0x0000006964757223 */ /* 0x000fe20000010066 */
[----:B------:R-:W-:Y:S01]  /*14660*/  FMUL.FTZ R110, R95, R62 ;  /* 0x0000003e5f6e7220 */ /* 0x000fe20000410000 */
[----:B------:R-:W-:-:S03]  /*14670*/  FMUL.FTZ R99, R96, R63 ;  /* 0x0000003f60637220 */ /* 0x000fc60000410000 */
        /* <DEDUP_REMOVED lines=31> */
.L_x_1552:
[----:B------:R-:W-:Y:S01]  /*14870*/  FADD.FTZ R123, R114, R105 ;  /* 0x00000069727b7221 */ /* 0x000fe20000010000 */
[----:B------:R-:W2:Y:S04]  /*14880*/  LDL.S16 R125, [R1+0x33e] ;  /* 0x00033e00017d7983 */ /* 0x000ea80000100600 */
[----:B------:R-:W3:Y:S04]  /*14890*/  LDL.LU.S16 R105, [R1+0x33c] ;  /* 0x00033c0001697983 */ /* 0x000ee80000300600 */
[----:B------:R-:W4:Y:S04]  /*148a0*/  LDL.S16 R124, [R1+0x340] ;  /* 0x00034000017c7983 */ /* 0x000f280000100600 */
[----:B------:R-:W5:Y:S01]  /*148b0*/  LDL.LU.S16 R113, [R1+0x342] ;  /* 0x0003420001717983 */ /* 0x000f620000300600 */
[----:B------:R-:W-:-:S04]  /*148c0*/  FMUL.FTZ R110, R99, R62 ;  /* 0x0000003e636e7220 */ /* 0x000fc80000410000 */
[----:B------:R-:W-:Y:S01]  /*148d0*/  FFMA.FTZ R114, R101, R110, R106 ;  /* 0x0000006e65727223 */ /* 0x000fe2000001006a */
[----:B------:R-:W-:Y:S01]  /*148e0*/  FFMA.FTZ R122, R104, R107, R103 ;  /* 0x0000006b687a7223 */ /* 0x000fe20000010067 */
[----:B------:R-:W-:Y:S01]  /*148f0*/  FADD.FTZ R109, R109, R110 ;  /* 0x0000006e6d6d7221 */ /* 0x000fe20000010000 */
[----:B------:R-:W-:-:S04]  /*14900*/  FMUL.FTZ R103, R100, R63 ;  /* 0x0000003f64677220 */ /* 0x000fc80000410000 */
[----:B------:R-:W-:Y:S01]  /*14910*/  FFMA.FTZ R114, R102, R103, R114 ;  /* 0x0000006766727223 */ /* 0x000fe20000010072 */
[----:B------:R-:W-:Y:S01]  /*14920*/  FADD.FTZ R109, R103, R109 ;  /* 0x0000006d676d7221 */ /* 0x000fe20000010000 */
[----:B--2---:R-:W-:Y:S02]  /*14930*/  HADD2.F32 R106, -RZ, R125.H0_H0 ;  /* 0x2000007dff6a7230 */ /* 0x004fe40000004100 */
[----:B---3--:R-:W-:-:S03]  /*14940*/  HADD2.F32 R105, -RZ, R105.H0_H0 ;  /* 0x20000069ff697230 */ /* 0x008fc60000004100 */
[----:B------:R-:W-:Y:S02]  /*14950*/  FADD.FTZ R106, R106, -UR16 ;  /* 0x800000106a6a7e21 */ /* 0x000fe40008010000 */
[----:B------:R-:W-:Y:S01]  /*14960*/  FADD.FTZ R105, R105, -UR16 ;  /* 0x8000001069697e21 */ /* 0x000fe20008010000 */
[----:B----4-:R-:W-:Y:S02]  /*14970*/  HADD2.F32 R103, -RZ, R124.H0_H0 ;  /* 0x2000007cff677230 */ /* 0x010fe40000004100 */
        /* <DEDUP_REMOVED lines=22> */
.L_x_1553:
[----:B------:R-:W-:Y:S01]  /*14ae0*/  FFMA.FTZ R125, R108, R111, R117 ;  /* 0x0000006f6c7d7223 */ /* 0x000fe20000010075 */
[----:B------:R-:W2:Y:S04]  /*14af0*/  LDL.S16 R124, [R1+0x348] ;  /* 0x00034800017c7983 */ /* 0x000ea80000100600 */
[----:B------:R-:W3:Y:S04]  /*14b00*/  LDL.S16 R108, [R1+0x344] ;  /* 0x00034400016c7983 */ /* 0x000ee80000100600 */
[----:B------:R-:W4:Y:S04]  /*14b10*/  LDL.LU.S16 R117, [R1+0x346] ;  /* 0x0003460001757983 */ /* 0x000f280000300600 */
[----:B------:R-:W5:Y:S01]  /*14b20*/  LDL.LU.S16 R113, [R1+0x34a] ;  /* 0x00034a0001717983 */ /* 0x000f620000300600 */
[----:B------:R-:W-:Y:S01]  /*14b30*/  FMUL.FTZ R110, R103, R62 ;  /* 0x0000003e676e7220 */ /* 0x000fe20000410000 */
[----:B------:R-:W-:-:S03]  /*14b40*/  FADD.FTZ R107, R118, R107 ;  /* 0x0000006b766b7221 */ /* 0x000fc60000010000 */
[----:B------:R-:W-:Y:S01]  /*14b50*/  FFMA.FTZ R114, R105, R110, R114 ;  /* 0x0000006e69727223 */ /* 0x000fe20000010072 */
[----:B------:R-:W-:Y:S01]  /*14b60*/  FADD.FTZ R118, R109, R110 ;  /* 0x0000006e6d767221 */ /* 0x000fe20000010000 */
[----:B------:R0:W-:Y:S02]  /*14b70*/  STL [R1+0x22c], R107 ;  /* 0x00022c6b01007387 */ /* 0x0001e40000100800 */
[----:B0-----:R-:W-:-:S04]  /*14b80*/  FMUL.FTZ R107, R104, R63 ;  /* 0x0000003f686b7220 */ /* 0x001fc80000410000 */
[----:B------:R-:W-:Y:S01]  /*14b90*/  FADD.FTZ R118, R107, R118 ;  /* 0x000000766b767221 */ /* 0x000fe20000010000 */
[----:B---3--:R-:W-:Y:S02]  /*14ba0*/  HADD2.F32 R109, -RZ, R108.H0_H0 ;  /* 0x2000006cff6d7230 */ /* 0x008fe40000004100 */
[----:B----4-:R-:W-:-:S03]  /*14bb0*/  HADD2.F32 R110, -RZ, R117.H0_H0 ;  /* 0x20000075ff6e7230 */ /* 0x010fc60000004100 */
[----:B------:R-:W-:Y:S01]  /*14bc0*/  FADD.FTZ R109, R109, -UR16 ;  /* 0x800000106d6d7e21 */ /* 0x000fe20008010000 */
[----:B------:R-:W-:Y:S01]  /*14bd0*/  FFMA.FTZ R117, R106, R107, R114 ;  /* 0x0000006b6a757223 */ /* 0x000fe20000010072 */
[----:B------:R-:W-:Y:S01]  /*14be0*/  FADD.FTZ R110, R110, -UR16 ;  /* 0x800000106e6e7e21 */ /* 0x000fe20008010000 */
[----:B--2---:R-:W-:Y:S02]  /*14bf0*/  HADD2.F32 R107, -RZ, R124.H0_H0 ;  /* 0x2000007cff6b7230 */ /* 0x004fe40000004100 */
        /* <DEDUP_REMOVED lines=22> */
.L_x_1554:
[----:B------:R-:W2:Y:S01]  /*14d60*/  LDL.S16 R124, [R1+0x34c] ;  /* 0x00034c00017c7983 */ /* 0x000ea20000100600 */
[----:B------:R-:W-:Y:S01]  /*14d70*/  FADD.FTZ R123, R123, R111 ;  /* 0x0000006f7b7b7221 */ /* 0x000fe20000010000 */
[----:B------:R-:W-:Y:S02]  /*14d80*/  FFMA.FTZ R111, R112, R116, R122 ;  /* 0x00000074706f7223 */ /* 0x000fe4000001007a */
[----:B------:R-:W3:Y:S01]  /*14d90*/  LDL.LU.S16 R114, [R1+0x34e] ;  /* 0x00034e0001727983 */ /* 0x000ee20000300600 */
[----:B------:R-:W-:-:S03]  /*14da0*/  FMUL.FTZ R113, R107, R62 ;  /* 0x0000003e6b717220 */ /* 0x000fc60000410000 */
[----:B------:R0:W-:Y:S04]  /*14db0*/  STL [R1+0x234], R111 ;  /* 0x0002346f01007387 */ /* 0x0001e80000100800 */
[----:B------:R-:W4:Y:S01]  /*14dc0*/  LDL.S16 R122, [R1+0x350] ;  /* 0x00035000017a7983 */ /* 0x000f220000100600 */
[----:B------:R-:W-:-:S03]  /*14dd0*/  FFMA.FTZ R117, R109, R113, R117 ;  /* 0x000000716d757223 */ /* 0x000fc60000010075 */
[----:B------:R1:W-:Y:S01]  /*14de0*/  STL [R1+0x238], R123 ;  /* 0x0002387b01007387 */ /* 0x0003e20000100800 */
[----:B0-----:R-:W-:-:S03]  /*14df0*/  FADD.FTZ R111, R118, R113 ;  /* 0x00000071766f7221 */ /* 0x001fc60000010000 */
[----:B------:R-:W5:Y:S01]  /*14e00*/  LDL.LU.S16 R118, [R1+0x352] ;  /* 0x0003520001767983 */ /* 0x000f620000300600 */
[----:B------:R-:W-:-:S04]  /*14e10*/  FMUL.FTZ R112, R108, R63 ;  /* 0x0000003f6c707220 */ /* 0x000fc80000410000 */
[----:B-1----:R-:W-:Y:S01]  /*14e20*/  FADD.FTZ R123, R112, R111 ;  /* 0x0000006f707b7221 */ /* 0x002fe20000010000 */
[----:B--2---:R-:W-:Y:S02]  /*14e30*/  HADD2.F32 R113, -RZ, R124.H0_H0 ;  /* 0x2000007cff717230 */ /* 0x004fe40000004100 */
[----:B------:R-:W-:Y:S01]  /*14e40*/  FFMA.FTZ R124, R110, R112, R117 ;  /* 0x000000706e7c7223 */ /* 0x000fe20000010075 */
[----:B---3--:R-:W-:Y:S02]  /*14e50*/  HADD2.F32 R114, -RZ, R114.H0_H0 ;  /* 0x20000072ff727230 */ /* 0x008fe40000004100 */
[----:B------:R-:W-:-:S03]  /*14e60*/  FADD.FTZ R113, R113, -UR16 ;  /* 0x8000001071717e21 */ /* 0x000fc60008010000 */
[----:B------:R-:W-:Y:S01]  /*14e70*/  FADD.FTZ R114, R114, -UR16 ;  /* 0x8000001072727e21 */ /* 0x000fe20008010000 */
[----:B------:R-:W-:Y:S01]  /*14e80*/  FMUL.FTZ R113, R113, UR12 ;  /* 0x0000000c71717c20 */ /* 0x000fe20008410000 */
[----:B----4-:R-:W-:Y:S02]  /*14e90*/  HADD2.F32 R112, -RZ, R122.H0_H0 ;  /* 0x2000007aff707230 */ /* 0x010fe40000004100 */
[----:B------:R-:W-:Y:S01]  /*14ea0*/  FMUL.FTZ R114, R114, UR12 ;  /* 0x0000000c72727c20 */ /* 0x000fe20008410000 */
[----:B-----5:R-:W-:Y:S01]  /*14eb0*/  HADD2.F32 R111, -RZ, R118.H0_H0 ;  /* 0x20000076ff6f7230 */ /* 0x020fe20000004100 */
        /* <DEDUP_REMOVED lines=19> */
.L_x_1555:
[----:B------:R-:W2:Y:S01]  /*14ff0*/  LDL.LU R122, [R1+0x22c] ;  /* 0x00022c00017a7983 */ /* 0x000ea20000300800 */
[----:B------:R-:W-:-:S03]  /*15000*/  FMUL.FTZ R117, R111, R62 ;  /* 0x0000003e6f757220 */ /* 0x000fc60000410000 */
[----:B------:R-:W3:Y:S01]  /*15010*/  LDL.S16 R118, [R1+0x356] ;  /* 0x0003560001767983 */ /* 0x000ee20000100600 */
[----:B------:R-:W-:-:S05]  /*15020*/  FFMA.FTZ R115, R115, R121, R125 ;  /* 0x0000007973737223 */ /* 0x000fca000001007d */
[----:B------:R-:W-:Y:S01]  /*15030*/  STL [R1+0x23c], R115 ;  /* 0x00023c7301007387 */ /* 0x000fe20000100800 */
[----:B--2---:R-:W-:-:S03]  /*15040*/  FADD.FTZ R122, R122, R116 ;  /* 0x000000747a7a7221 */ /* 0x004fc60000010000 */
[----:B------:R-:W2:Y:S04]  /*15050*/  LDL.LU.S16 R116, [R1+0x354] ;  /* 0x0003540001747983 */ /* 0x000ea80000300600 */
[----:B------:R0:W-:Y:S02]  /*15060*/  STL [R1+0x230], R122 ;  /* 0x0002307a01007387 */ /* 0x0001e40000100800 */
[----:B0-----:R-:W-:Y:S01]  /*15070*/  FFMA.FTZ R122, R113, R117, R124 ;  /* 0x00000075717a7223 */ /* 0x001fe2000001007c */
[----:B------:R-:W-:Y:S01]  /*15080*/  FADD.FTZ R117, R123, R117 ;  /* 0x000000757b757221 */ /* 0x000fe20000010000 */
[----:B------:R-:W4:Y:S04]  /*15090*/  LDL.S16 R124, [R1+0x35a] ;  /* 0x00035a00017c7983 */ /* 0x000f280000100600 */
[----:B------:R-:W5:Y:S01]  /*150a0*/  LDL.LU.S16 R123, [R1+0x358] ;  /* 0x00035800017b7983 */ /* 0x000f620000300600 */
[----:B------:R-:W-:Y:S01]  /*150b0*/  FMUL.FTZ R115, R112, R63 ;  /* 0x0000003f70737220 */ /* 0x000fe20000410000 */
[----:B---3--:R-:W-:-:S03]  /*150c0*/  HADD2.F32 R118, -RZ, R118.H0_H0 ;  /* 0x20000076ff767230 */ /* 0x008fc60000004100 */
[----:B------:R-:W-:Y:S01]  /*150d0*/  FFMA.FTZ R122, R114, R115, R122 ;  /* 0x00000073727a7223 */ /* 0x000fe2000001007a */
[----:B------:R-:W-:Y:S01]  /*150e0*/  FADD.FTZ R125, R115, R117 ;  /* 0x00000075737d7221 */ /* 0x000fe20000010000 */
[----:B------:R-:W-:-:S03]  /*150f0*/  FADD.FTZ R118, R118, -UR16 ;  /* 0x8000001076767e21 */ /* 0x000fc60008010000 */
[----:B------:R0:W-:Y:S01]  /*15100*/  STL [R1+0x22c], R122 ;  /* 0x00022c7a01007387 */ /* 0x0001e20000100800 */
[----:B------:R-:W-:Y:S01]  /*15110*/  FMUL.FTZ R118, R118, UR12 ;  /* 0x0000000c76767c20 */ /* 0x000fe20008410000 */
[----:B--2---:R-:W-:-:S05]  /*15120*/  HADD2.F32 R116, -RZ, R116.H0_H0 ;  /* 0x20000074ff747230 */ /* 0x004fca0000004100 */
[----:B------:R-:W-:-:S04]  /*15130*/  FADD.FTZ R117, R116, -UR16 ;  /* 0x8000001074757e21 */ /* 0x000fc80008010000 */
[----:B------:R-:W-:Y:S01]  /*15140*/  FMUL.FTZ R117, R117, UR12 ;  /* 0x0000000c75757c20 */ /* 0x000fe20008410000 */
[----:B----4-:R-:W-:Y:S02]  /*15150*/  HADD2.F32 R116, -RZ, R124.H0_H0 ;  /* 0x2000007cff747230 */ /* 0x010fe40000004100 */
[----:B-----5:R-:W-:Y:S01]  /*15160*/  HADD2.F32 R115, -RZ, R123.H0_H0 ;  /* 0x2000007bff737230 */ /* 0x020fe20000004100 */
        /* <DEDUP_REMOVED lines=19> */
.L_x_1556:
[----:B------:R0:W-:Y:S04]  /*152a0*/  STL [R1+0x374], R3 ;  /* 0x0003740301007387 */ /* 0x0001e80000100800 */
[----:B------:R1:W-:Y:S04]  /*152b0*/  STL [R1+0x370], R2 ;  /* 0x0003700201007387 */ /* 0x0003e80000100800 */
[----:B------:R-:W2:Y:S04]  /*152c0*/  LDL.LU R124, [R1+0x22c] ;  /* 0x00022c00017c7983 */ /* 0x000ea80000300800 */
[----:B0-----:R-:W3:Y:S04]  /*152d0*/  LDL.LU R3, [R1+0x238] ;  /* 0x0002380001037983 */ /* 0x001ee80000300800 */
[----:B-1----:R-:W4:Y:S04]  /*152e0*/  LDL.LU R2, [R1+0x234] ;  /* 0x0002340001027983 */ /* 0x002f280000300800 */
[----:B------:R0:W-:Y:S04]  /*152f0*/  STL [R1+0x36c], R0 ;  /* 0x00036c0001007387 */ /* 0x0001e80000100800 */
[----:B------:R-:W2:Y:S04]  /*15300*/  LDL.S16 R123, [R1+0x35e] ;  /* 0x00035e00017b7983 */ /* 0x000ea80000100600 */
[----:B0-----:R-:W2:Y:S01]  /*15310*/  LDL.LU R0, [R1+0x230] ;  /* 0x0002300001007983 */ /* 0x001ea20000300800 */
[----:B------:R-:W-:Y:S01]  /*15320*/  FMUL.FTZ R122, R115, R62 ;  /* 0x0000003e737a7220 */ /* 0x000fe20000410000 */
[----:B---3--:R-:W-:Y:S01]  /*15330*/  FADD.FTZ R121, R3, R121 ;  /* 0x0000007903797221 */ /* 0x008fe20000010000 */
[----:B----4-:R-:W-:-:S04]  /*15340*/  FFMA.FTZ R119, R119, R120, R2 ;  /* 0x0000007877777223 */ /* 0x010fc80000010002 */
[----:B------:R0:W-:Y:S01]  /*15350*/  STL [R1+0x238], R121 ;  /* 0x0002387901007387 */ /* 0x0001e20000100800 */
[----:B--2---:R-:W-:Y:S01]  /*15360*/  FFMA.FTZ R124, R117, R122, R124 ;  /* 0x0000007a757c7223 */ /* 0x004fe2000001007c */
[----:B------:R-:W-:Y:S02]  /*15370*/  FADD.FTZ R122, R125, R122 ;  /* 0x0000007a7d7a7221 */ /* 0x000fe40000010000 */
[----:B------:R-:W2:Y:S04]  /*15380*/  LDL.S16 R125, [R1+0x362] ;  /* 0x00036200017d7983 */ /* 0x000ea80000100600 */
[----:B------:R1:W5:Y:S04]  /*15390*/  LDL.LU R3, [R1+0x374] ;  /* 0x0003740001037983 */ /* 0x0003680000300800 */
[----:B0-----:R-:W3:Y:S01]  /*153a0*/  LDL.LU.S16 R121, [R1+0x35c] ;  /* 0x00035c0001797983 */ /* 0x001ee20000300600 */
[----:B------:R-:W-:-:S03]  /*153b0*/  FADD.FTZ R120, R0, R120 ;  /* 0x0000007800787221 */ /* 0x000fc60000010000 */
[----:B------:R1:W5:Y:S04]  /*153c0*/  LDL.LU R2, [R1+0x370] ;  /* 0x0003700001027983 */ /* 0x0003680000300800 */
[----:B------:R0:W-:Y:S04]  /*153d0*/  STL [R1+0x234], R120 ;  /* 0x0002347801007387 */ /* 0x0001e80000100800 */
[----:B------:R1:W5:Y:S04]  /*153e0*/  LDL.LU R0, [R1+0x36c] ;  /* 0x00036c0001007983 */ /* 0x0003680000300800 */
[----:B0-----:R-:W4:Y:S04]  /*153f0*/  LDL.LU.S16 R120, [R1+0x360] ;  /* 0x0003600001787983 */ /* 0x001f280000300600 */
[----:B------:R0:W-:Y:S02]  /*15400*/  STL [R1+0x244], R119 ;  /* 0x0002447701007387 */ /* 0x0001e40000100800 */
[----:B0-----:R-:W-:-:S04]  /*15410*/  FMUL.FTZ R119, R116, R63 ;  /* 0x0000003f74777220 */ /* 0x001fc80000410000 */
[----:B------:R-:W-:-:S05]  /*15420*/  FFMA.FTZ R124, R118, R119, R124 ;  /* 0x00000077767c7223 */ /* 0x000fca000001007c */
[----:B------:R-:W-:Y:S01]  /*15430*/  STL [R1+0x22c], R124 ;  /* 0x00022c7c01007387 */ /* 0x000fe20000100800 */
[----:B------:R-:W-:Y:S02]  /*15440*/  HADD2.F32 R123, -RZ, R123.H0_H0 ;  /* 0x2000007bff7b7230 */ /* 0x000fe40000004100 */
[----:B------:R-:W-:-:S03]  /*15450*/  FADD.FTZ R119, R119, R122 ;  /* 0x0000007a77777221 */ /* 0x000fc60000010000 */
[----:B------:R-:W-:Y:S02]  /*15460*/  FADD.FTZ R122, R123, -UR16 ;  /* 0x800000107b7a7e21 */ /* 0x000fe40008010000 */
[----:B------:R4:W-:Y:S02]  /*15470*/  STL [R1+0x230], R119 ;  /* 0x0002307701007387 */ /* 0x0009e40000100800 */
[----:B------:R-:W-:Y:S01]  /*15480*/  FMUL.FTZ R122, R122, UR12 ;  /* 0x0000000c7a7a7c20 */ /* 0x000fe20008410000 */
[----:B---3--:R-:W-:-:S05]  /*15490*/  HADD2.F32 R121, -RZ, R121.H0_H0 ;  /* 0x20000079ff797230 */ /* 0x008fca0000004100 */
[----:B------:R-:W-:-:S04]  /*154a0*/  FADD.FTZ R121, R121, -UR16 ;  /* 0x8000001079797e21 */ /* 0x000fc80008010000 */
[----:B------:R-:W-:Y:S01]  /*154b0*/  FMUL.FTZ R121, R121, UR12 ;  /* 0x0000000c79797c20 */ /* 0x000fe20008410000 */
[----:B----4-:R-:W-:Y:S02]  /*154c0*/  HADD2.F32 R119, -RZ, R120.H0_H0 ;  /* 0x20000078ff777230 */ /* 0x010fe40000004100 */
[----:B--2---:R-:W-:Y:S01]  /*154d0*/  HADD2.F32 R120, -RZ, R125.H0_H0 ;  /* 0x2000007dff787230 */ /* 0x004fe20000004100 */
        /* <DEDUP_REMOVED lines=19> */
.L_x_1557:
[----:B------:R0:W-:Y:S04]  /*15610*/  STL [R1+0x38c], R118 ;  /* 0x00038c7601007387 */ /* 0x0001e80000100800 */
[----:B------:R1:W-:Y:S04]  /*15620*/  STL [R1+0x384], R67 ;  /* 0x0003844301007387 */ /* 0x0003e80000100800 */
[----:B------:R2:W-:Y:S04]  /*15630*/  STL [R1+0x374], R61 ;  /* 0x0003743d01007387 */ /* 0x0005e80000100800 */
[----:B0-----:R-:W3:Y:S04]  /*15640*/  LDL.LU R118, [R1+0x228] ;  /* 0x0002280001767983 */ /* 0x001ee80000300800 */
[----:B-1----:R-:W4:Y:S04]  /*15650*/  LDL.LU R67, [R1+0x238] ;  /* 0x0002380001437983 */ /* 0x002f280000300800 */
[----:B--2---:R-:W3:Y:S04]  /*15660*/  LDL.LU R61, [R1+0x23c] ;  /* 0x00023c00013d7983 */ /* 0x004ee80000300800 */
[----:B------:R0:W-:Y:S04]  /*15670*/  STL [R1+0x390], R115 ;  /* 0x0003907301007387 */ /* 0x0001e80000100800 */
[----:B------:R1:W-:Y:S04]  /*15680*/  STL [R1+0x388], R116 ;  /* 0x0003887401007387 */ /* 0x0003e80000100800 */
[----:B------:R2:W-:Y:S04]  /*15690*/  STL [R1+0x380], R66 ;  /* 0x0003804201007387 */ /* 0x0005e80000100800 */
[----:B0-----:R-:W3:Y:S04]  /*156a0*/  LDL.LU R115, [R1+0x244] ;  /* 0x0002440001737983 */ /* 0x001ee80000300800 */
[----:B-1----:R-:W3:Y:S04]  /*156b0*/  LDL.LU R116, [R1+0x250] ;  /* 0x0002500001747983 */ /* 0x002ee80000300800 */
[----:B--2---:R-:W2:Y:S04]  /*156c0*/  LDL.LU R66, [R1+0x234] ;  /* 0x0002340001427983 */ /* 0x004ea80000300800 */
[----:B------:R-:W2:Y:S04]  /*156d0*/  LDL.LU R125, [R1+0x22c] ;  /* 0x00022c00017d7983 */ /* 0x000ea80000300800 */
[----:B------:R-:W2:Y:S04]  /*156e0*/  LDL.LU R124, [R1+0x230] ;  /* 0x00023000017c7983 */ /* 0x000ea80000300800 */
[----:B------:R-:W-:Y:S04]  /*156f0*/  STL [R1+0x394], R117 ;  /* 0x0003947501007387 */ /* 0x000fe80000100800 */
[----:B------:R0:W-:Y:S04]  /*15700*/  STL [R1+0x36c], R13 ;  /* 0x00036c0d01007387 */ /* 0x0001e80000100800 */
[----:B------:R1:W-:Y:S04]  /*15710*/  STL [R1+0x37c], R65 ;  /* 0x00037c4101007387 */ /* 0x0003e80000100800 */
[----:B------:R-:W-:Y:S04]  /*15720*/  STL [R1+0x370], R60 ;  /* 0x0003703c01007387 */ /* 0x000fe80000100800 */
[----:B0-----:R-:W2:Y:S04]  /*15730*/  LDL R13, [R1+0x368] ;  /* 0x00036800010d7983 */ /* 0x001ea80000100800 */
[----:B------:R-:W-:Y:S01]  /*15740*/  STL [R1+0x398], R112 ;  /* 0x0003987001007387 */ /* 0x000fe20000100800 */
[----:B----4-:R-:W-:-:S03]  /*15750*/  FADD.FTZ R67, R67, R12 ;  /* 0x0000000c43437221 */ /* 0x010fc60000010000 */
[----:B------:R0:W-:Y:S01]  /*15760*/  STL [R1+0x378], R64 ;  /* 0x0003784001007387 */ /* 0x0001e20000100800 */
[----:B---3--:R-:W-:-:S03]  /*15770*/  FFMA.FTZ R118, R118, R12, R61 ;  /* 0x0000000c76767223 */ /* 0x008fc6000001003d */
[----:B------:R-:W3:Y:S04]  /*15780*/  LDL R117, [R1+0x2c0] ;  /* 0x0002c00001757983 */ /* 0x000ee80000100800 */
[----:B------:R-:W4:Y:S01]  /*15790*/  LDL.LU R12, [R1+0x224] ;  /* 0x00022400010c7983 */ /* 0x000f220000300800 */
[----:B------:R-:W-:Y:S01]  /*157a0*/  FADD.FTZ R67, R67, R10 ;  /* 0x0000000a43437221 */ /* 0x000fe20000010000 */
[----:B------:R-:W-:Y:S01]  /*157b0*/  FFMA.FTZ R116, R116, R11, R115 ;  /* 0x0000000b74747223 */ /* 0x000fe20000010073 */
[----:B--2---:R-:W-:Y:S01]  /*157c0*/  FADD.FTZ R66, R66, R11 ;  /* 0x0000000b42427221 */ /* 0x004fe20000010000 */
[----:B-1----:R-:W-:Y:S01]  /*157d0*/  MOV R65, 0xffffffe0 ;  /* 0xffffffe000417802 */ /* 0x002fe20000000f00 */
[----:B------:R-:W2:Y:S04]  /*157e0*/  LDL.LU R11, [R1+0x220] ;  /* 0x00022000010b7983 */ /* 0x000ea80000300800 */
[----:B0-----:R-:W2:Y:S01]  /*157f0*/  LDL.LU R64, [R1+0x214] ;  /* 0x0002140001407983 */ /* 0x001ea20000300800 */
[----:B----4-:R-:W-:Y:S01]  /*15800*/  FFMA.FTZ R12, R12, R10, R118 ;  /* 0x0000000a0c0c7223 */ /* 0x010fe20000010076 */
[----:B---3--:R-:W-:-:S02]  /*15810*/  ISETP.GT.AND P0, PT, R117, 0x17f, PT ;  /* 0x0000017f7500780c */ /* 0x008fc40003f04270 */
[----:B------:R-:W3:Y:S01]  /*15820*/  LDL.LU R10, [R1+0x21c] ;  /* 0x00021c00010a7983 */ /* 0x000ee20000300800 */
[----:B------:R-:W-:Y:S02]  /*15830*/  IMAD R60, R13, R65, 0x187 ;  /* 0x000001870d3c7424 */ /* 0x000fe400078e0241 */
[----:B------:R-:W-:Y:S01]  /*15840*/  FADD.FTZ R66, R66, R9 ;  /* 0x0000000942427221 */ /* 0x000fe20000010000 */
[----:B------:R-:W4:Y:S01]  /*15850*/  LDL.LU R65, [R1+0x218] ;  /* 0x0002180001417983 */ /* 0x000f220000300800 */
[----:B------:R-:W-:-:S03]  /*15860*/  FMUL.FTZ R123, R119, R62 ;  /* 0x0000003e777b7220 */ /* 0x000fc60000410000 */
[----:B------:R-:W4:Y:S04]  /*15870*/  LDL.LU R115, [R1+0x390] ;  /* 0x0003900001737983 */ /* 0x000f280000300800 */
[----:B------:R-:W4:Y:S01]  /*15880*/  LDL.LU R118, [R1+0x38c] ;  /* 0x00038c0001767983 */ /* 0x000f220000300800 */
[----:B--2---:R-:W-:Y:S01]  /*15890*/  FFMA.FTZ R11, R11, R9, R116 ;  /* 0x000000090b0b7223 */ /* 0x004fe20000010074 */
[----:B------:R-:W-:Y:S01]  /*158a0*/  FADD.FTZ R9, R67, R8 ;  /* 0x0000000843097221 */ /* 0x000fe20000010000 */
[----:B---3--:R-:W-:Y:S01]  /*158b0*/  FFMA.FTZ R10, R10, R8, R12 ;  /* 0x000000080a0a7223 */ /* 0x008fe2000001000c */
[----:B------:R-:W0:Y:S01]  /*158c0*/  S2R R117, SR_LANEID ;  /* 0x0000000000757919 */ /* 0x000e220000000000 */
[----:B------:R-:W2:Y:S02]  /*158d0*/  LDL.LU R8, [R1+0x24c] ;  /* 0x00024c0001087983 */ /* 0x000ea40000300800 */
[----:B----4-:R-:W-:Y:S01]  /*158e0*/  FFMA.FTZ R10, R65, R6, R10 ;  /* 0x00000006410a7223 */ /* 0x010fe2000001000a */
[----:B------:R-:W-:-:S02]  /*158f0*/  FADD.FTZ R9, R9, R6 ;  /* 0x0000000609097221 */ /* 0x000fc40000010000 */
[----:B------:R-:W3:Y:S01]  /*15900*/  LDL.LU R6, [R1+0x240] ;  /* 0x0002400001067983 */ /* 0x000ee20000300800 */
[----:B------:R-:W1:Y:S01]  /*15910*/  S2R R12, SR_LANEID ;  /* 0x00000000000c7919 */ /* 0x000e620000000000 */
[----:B------:R-:W-:Y:S01]  /*15920*/  FFMA.FTZ R112, R121, R123, R125 ;  /* 0x0000007b79707223 */ /* 0x000fe2000001007d */
[----:B------:R-:W-:Y:S01]  /*15930*/  FADD.FTZ R125, R124, R123 ;  /* 0x0000007b7c7d7221 */ /* 0x000fe20000010000 */
[----:B------:R-:W-:Y:S01]  /*15940*/  FMUL.FTZ R124, R120, R63 ;  /* 0x0000003f787c7220 */ /* 0x000fe20000410000 */
[----:B------:R-:W4:Y:S03]  /*15950*/  LDL.LU R116, [R1+0x388] ;  /* 0x0003880001747983 */ /* 0x000f260000300800 */
[----:B------:R-:W-:Y:S01]  /*15960*/  FFMA.FTZ R123, R122, R124, R112 ;  /* 0x0000007c7a7b7223 */ /* 0x000fe20000010070 */
[----:B------:R-:W-:Y:S01]  /*15970*/  FADD.FTZ R124, R124, R125 ;  /* 0x0000007d7c7c7221 */ /* 0x000fe20000010000 */
[----:B------:R-:W-:Y:S01]  /*15980*/  SEL R125, R60, 0x1f, P0 ;  /* 0x0000001f3c7d7807 */ /* 0x000fe20000000000 */
[----:B------:R0:W5:Y:S04]  /*15990*/  LDL.LU R67, [R1+0x384] ;  /* 0x0003840001437983 */ /* 0x0001680000300800 */
[----:B------:R0:W5:Y:S02]  /*159a0*/  LDL.LU R65, [R1+0x37c] ;  /* 0x00037c0001417983 */ /* 0x0001640000300800 */
[----:B0-----:R-:W-:Y:S01]  /*159b0*/  IADD3 R60, R117, 0x2, RZ ;  /* 0x00000002753c7810 */ /* 0x001fe20007ffe0ff */
[----:B--2---:R-:W-:Y:S01]  /*159c0*/  FFMA.FTZ R8, R8, R7, R11 ;  /* 0x0000000708087223 */ /* 0x004fe2000001000b */
[----:B------:R-:W-:Y:S01]  /*159d0*/  FADD.FTZ R7, R66, R7 ;  /* 0x0000000742077221 */ /* 0x000fe20000010000 */
[----:B------:R-:W2:Y:S02]  /*159e0*/  LDL.LU R11, [R1+0x210] ;  /* 0x00021000010b7983 */ /* 0x000ea40000300800 */
[----:B------:R-:W-:Y:S01]  /*159f0*/  FFMA.FTZ R8, R64, R5, R8 ;  /* 0x0000000540087223 */ /* 0x000fe20000010008 */
[----:B------:R-:W-:Y:S01]  /*15a00*/  FADD.FTZ R7, R7, R5 ;  /* 0x0000000507077221 */ /* 0x000fe20000010000 */
[----:B------:R-:W-:Y:S01]  /*15a10*/  ISETP.GT.AND P0, PT, R60, R125, PT ;  /* 0x0000007d3c00720c */ /* 0x000fe20003f04270 */
[----:B------:R-:W4:Y:S01]  /*15a20*/  LDL.LU R5, [R1+0x248] ;  /* 0x0002480001057983 */ /* 0x000f220000300800 */
[----:B------:R-:W-:-:S03]  /*15a30*/  IADD3 R60, R117, 0x8, RZ ;  /* 0x00000008753c7810 */ /* 0x000fc60007ffe0ff */
[----:B------:R-:W0:Y:S01]  /*15a40*/  SHFL.DOWN PT, R61, R123, 0x1, R125 ;  /* 0x082000007b3d7989 */ /* 0x000e2200000e007d */
[----:B------:R-:W-:-:S03]  /*15a50*/  ISETP.GT.AND P3, PT, R60, R125, PT ;  /* 0x0000007d3c00720c */ /* 0x000fc60003f64270 */
[----:B------:R-:W0:Y:S01]  /*15a60*/  SHFL.DOWN PT, R60, R124, 0x1, R125 ;  /* 0x082000007c3c7989 */ /* 0x000e2200000e007d */
[----:B-1----:R-:W-:Y:S01]  /*15a70*/  ISETP.GE.AND P5, PT, R12, R125, PT ;  /* 0x0000007d0c00720c */ /* 0x002fe20003fa6270 */
[----:B---3-5:R-:W-:Y:S01]  /*15a80*/  FFMA.FTZ R8, R6, R3, R8 ;  /* 0x0000000306087223 */ /* 0x028fe20000010008 */
[----:B------:R-:W-:Y:S01]  /*15a90*/  FADD.FTZ R7, R7, R3 ;  /* 0x0000000307077221 */ /* 0x000fe20000010000 */
[----:B------:R-:W-:Y:S01]  /*15aa0*/  FADD.FTZ R9, R9, R4 ;  /* 0x0000000409097221 */ /* 0x000fe20000010000 */
[----:B------:R-:W-:Y:S01]  /*15ab0*/  IADD3 R112, R117, 0x4, RZ ;  /* 0x0000000475707810 */ /* 0x000fe20007ffe0ff */
[----:B------:R-:W-:Y:S01]  /*15ac0*/  FFMA.FTZ R3, R14, R0, R8 ;  /* 0x000000000e037223 */ /* 0x000fe20000010008 */
[----:B------:R-:W-:Y:S01]  /*15ad0*/  FADD.FTZ R7, R7, R0 ;  /* 0x0000000007077221 */ /* 0x000fe20000010000 */
[----:B------:R1:W5:Y:S04]  /*15ae0*/  LDL.LU R66, [R1+0x380] ;  /* 0x0003800001427983 */ /* 0x0003680000300800 */
[----:B------:R1:W5:Y:S02]  /*15af0*/  LDL.LU R64, [R1+0x378] ;  /* 0x0003780001407983 */ /* 0x0003640000300800 */
[----:B0-----:R-:W-:Y:S01]  /*15b00*/  @!P5 FADD.FTZ R123, R123, R61 ;  /* 0x0000003d7b7bd221 */ /* 0x001fe20000010000 */
[----:B------:R-:W-:-:S04]  /*15b10*/  @!P5 FADD.FTZ R124, R124, R60 ;  /* 0x0000003c7c7cd221 */ /* 0x000fc80000010000 */
[----:B------:R-:W0:Y:S01]  /*15b20*/  SHFL.DOWN PT, R0, R123, 0x2, R125 ;  /* 0x084000007b007989 */ /* 0x000e2200000e007d */
[----:B------:R-:W-:Y:S01]  /*15b30*/  FFMA.FTZ R3, R18, R16, R3 ;  /* 0x0000001012037223 */ /* 0x000fe20000010003 */
[----:B------:R-:W-:Y:S02]  /*15b40*/  ISETP.GT.AND P2, PT, R112, R125, PT ;  /* 0x0000007d7000720c */ /* 0x000fe40003f44270 */
[----:B------:R-:W-:Y:S01]  /*15b50*/  IADD3 R117, R117, 0x10, RZ ;  /* 0x0000001075757810 */ /* 0x000fe20007ffe0ff */
[----:B------:R-:W-:Y:S01]  /*15b60*/  FFMA.FTZ R3, R22, R20, R3 ;  /* 0x0000001416037223 */ /* 0x000fe20000010003 */
[----:B------:R-:W3:Y:S03]  /*15b70*/  LDL.LU R112, [R1+0x398] ;  /* 0x0003980001707983 */ /* 0x000ee60000300800 */
[----:B------:R-:W-:Y:S01]  /*15b80*/  FFMA.FTZ R3, R26, R24, R3 ;  /* 0x000000181a037223 */ /* 0x000fe20000010003 */
[----:B------:R1:W5:Y:S03]  /*15b90*/  LDL.LU R61, [R1+0x374] ;  /* 0x00037400013d7983 */ /* 0x0003660000300800 */
[----:B------:R-:W-:Y:S01]  /*15ba0*/  FFMA.FTZ R3, R30, R28, R3 ;  /* 0x0000001c1e037223 */ /* 0x000fe20000010003 */
[----:B------:R1:W5:Y:S03]  /*15bb0*/  LDL.LU R60, [R1+0x370] ;  /* 0x00037000013c7983 */ /* 0x0003660000300800 */
[----:B------:R-:W-:Y:S01]  /*15bc0*/  FFMA.FTZ R3, R34, R32, R3 ;  /* 0x0000002022037223 */ /* 0x000fe20000010003 */
[----:B0-----:R-:W-:-:S05]  /*15bd0*/  @!P0 FADD.FTZ R123, R123, R0 ;  /* 0x000000007b7b8221 */ /* 0x001fca0000010000 */
[----:B------:R-:W0:Y:S02]  /*15be0*/  SHFL.DOWN PT, R0, R123, 0x4, R125 ;  /* 0x088000007b007989 */ /* 0x000e2400000e007d */
[----:B0-----:R-:W-:-:S05]  /*15bf0*/  @!P2 FADD.FTZ R123, R123, R0 ;  /* 0x000000007b7ba221 */ /* 0x001fca0000010000 */
[----:B------:R-:W0:Y:S01]  /*15c00*/  SHFL.DOWN PT, R0, R123, 0x8, R125 ;  /* 0x090000007b007989 */ /* 0x000e2200000e007d */
[----:B------:R-:W-:-:S03]  /*15c10*/  ISETP.GT.AND P4, PT, R117, R125, PT ;  /* 0x0000007d7500720c */ /* 0x000fc60003f84270 */
[----:B------:R-:W3:Y:S01]  /*15c20*/  LDL.LU R117, [R1+0x394] ;  /* 0x0003940001757983 */ /* 0x000ee20000300800 */
[----:B0-----:R-:W-:-:S05]  /*15c30*/  @!P3 FADD.FTZ R123, R123, R0 ;  /* 0x000000007b7bb221 */ /* 0x001fca0000010000 */
[----:B------:R-:W0:Y:S04]  /*15c40*/  SHFL.DOWN PT, R0, R123, 0x10, R125 ;  /* 0x0a0000007b007989 */ /* 0x000e2800000e007d */
[----:B0-----:R-:W-:Y:S01]  /*15c50*/  @!P4 FADD.FTZ R123, R123, R0 ;  /* 0x000000007b7bc221 */ /* 0x001fe20000010000 */
[----:B------:R-:W-:Y:S01]  /*15c60*/  MOV R0, 0x400 ;  /* 0x0000040000007802 */ /* 0x000fe20000000f00 */
[----:B----4-:R-:W-:Y:S02]  /*15c70*/  FFMA.FTZ R10, R5, R4, R10 ;  /* 0x00000004050a7223 */ /* 0x010fe4000001000a */
[----:B------:R-:W0:Y:S02]  /*15c80*/  SHFL.DOWN PT, R5, R124, 0x2, R125 ;  /* 0x084000007c057989 */ /* 0x000e2400000e007d */
[----:B--2---:R-:W-:Y:S01]  /*15c90*/  FFMA.FTZ R10, R11, R2, R10 ;  /* 0x000000020b0a7223 */ /* 0x004fe2000001000a */
[----:B------:R-:W-:Y:S01]  /*15ca0*/  FADD.FTZ R2, R9, R2 ;  /* 0x0000000209027221 */ /* 0x000fe20000010000 */
[----:B------:R-:W-:-:S04]  /*15cb0*/  FFMA.FTZ R9, R38, R36, R3 ;  /* 0x0000002426097223 */ /* 0x000fc80000010003 */
[----:B------:R-:W-:-:S04]  /*15cc0*/  FFMA.FTZ R9, R42, R40, R9 ;  /* 0x000000282a097223 */ /* 0x000fc80000010009 */
[----:B------:R-:W-:Y:S01]  /*15cd0*/  FFMA.FTZ R9, R46, R44, R9 ;  /* 0x0000002c2e097223 */ /* 0x000fe20000010009 */
[----:B0-----:R-:W-:-:S05]  /*15ce0*/  @!P0 FADD.FTZ R124, R124, R5 ;  /* 0x000000057c7c8221 */ /* 0x001fca0000010000 */
[----:B------:R-:W0:Y:S01]  /*15cf0*/  SHFL.DOWN PT, R3, R124, 0x4, R125 ;  /* 0x088000007c037989 */ /* 0x000e2200000e007d */
[----:B------:R-:W-:-:S04]  /*15d00*/  FFMA.FTZ R9, R50, R48, R9 ;  /* 0x0000003032097223 */ /* 0x000fc80000010009 */
[----:B------:R-:W-:-:S04]  /*15d10*/  FFMA.FTZ R9, R54, R52, R9 ;  /* 0x0000003436097223 */ /* 0x000fc80000010009 */
[----:B------:R-:W-:-:S04]  /*15d20*/  FFMA.FTZ R9, R58, R56, R9 ;  /* 0x000000383a097223 */ /* 0x000fc80000010009 */
[----:B------:R-:W-:-:S04]  /*15d30*/  FFMA.FTZ R9, R70, R68, R9 ;  /* 0x0000004446097223 */ /* 0x000fc80000010009 */
[----:B------:R-:W-:Y:S01]  /*15d40*/  FFMA.FTZ R9, R74, R72, R9 ;  /* 0x000000484a097223 */ /* 0x000fe20000010009 */
[----:B0-----:R-:W-:-:S03]  /*15d50*/  @!P2 FADD.FTZ R124, R124, R3 ;  /* 0x000000037c7ca221 */ /* 0x001fc60000010000 */
[----:B------:R-:W-:Y:S02]  /*15d60*/  FFMA.FTZ R9, R78, R76, R9 ;  /* 0x0000004c4e097223 */ /* 0x000fe40000010009 */
[----:B------:R-:W0:Y:S02]  /*15d70*/  SHFL.DOWN PT, R3, R124, 0x8, R125 ;  /* 0x090000007c037989 */ /* 0x000e2400000e007d */
[----:B------:R-:W-:-:S04]  /*15d80*/  FFMA.FTZ R9, R82, R80, R9 ;  /* 0x0000005052097223 */ /* 0x000fc80000010009 */
[----:B------:R-:W-:-:S04]  /*15d90*/  FFMA.FTZ R9, R86, R84, R9 ;  /* 0x0000005456097223 */ /* 0x000fc80000010009 */
[----:B------:R-:W-:Y:S01]  /*15da0*/  FFMA.FTZ R9, R90, R88, R9 ;  /* 0x000000585a097223 */ /* 0x000fe20000010009 */
[----:B------:R-:W-:-:S03]  /*15db0*/  FFMA.FTZ R10, R17, R15, R10 ;  /* 0x0000000f110a7223 */ /* 0x000fc6000001000a */
[----:B------:R-:W-:Y:S01]  /*15dc0*/  FFMA.FTZ R9, R94, R92, R9 ;  /* 0x0000005c5e097223 */ /* 0x000fe20000010009 */
[----:B------:R-:W-:-:S03]  /*15dd0*/  FFMA.FTZ R10, R21, R19, R10 ;  /* 0x00000013150a7223 */ /* 0x000fc6000001000a */
[----:B------:R-:W-:Y:S02]  /*15de0*/  FFMA.FTZ R5, R98, R96, R9 ;  /* 0x0000006062057223 */ /* 0x000fe40000010009 */
[----:B------:R-:W2:Y:S01]  /*15df0*/  S2R R9, SR_CgaCtaId ;  /* 0x0000000000097919 */ /* 0x000ea20000008800 */
[----:B------:R-:W-:Y:S01]  /*15e00*/  FFMA.FTZ R10, R25, R23, R10 ;  /* 0x00000017190a7223 */ /* 0x000fe2000001000a */
[----:B0-----:R-:W-:-:S03]  /*15e10*/  @!P3 FADD.FTZ R124, R124, R3 ;  /* 0x000000037c7cb221 */ /* 0x001fc60000010000 */
[----:B------:R-:W-:Y:S02]  /*15e20*/  FFMA.FTZ R10, R29, R27, R10 ;  /* 0x0000001b1d0a7223 */ /* 0x000fe4000001000a */
[----:B------:R-:W0:Y:S02]  /*15e30*/  SHFL.DOWN PT, R3, R124, 0x10, R125 ;  /* 0x0a0000007c037989 */ /* 0x000e2400000e007d */
[----:B------:R-:W-:Y:S01]  /*15e40*/  FFMA.FTZ R10, R33, R31, R10 ;  /* 0x0000001f210a7223 */ /* 0x000fe2000001000a */
[----:B------:R-:W-:-:S03]  /*15e50*/  ISETP.NE.AND P0, PT, R12, RZ, PT ;  /* 0x000000ff0c00720c */ /* 0x000fc60003f05270 */
[----:B------:R-:W-:Y:S02]  /*15e60*/  FFMA.FTZ R10, R37, R35, R10 ;  /* 0x00000023250a7223 */ /* 0x000fe4000001000a */
[----:B------:R-:W4:Y:S01]  /*15e70*/  LDL R37, [R1+0x2c0] ;  /* 0x0002c00001257983 */ /* 0x000f220000100800 */
[----:B0-----:R-:W-:-:S07]  /*15e80*/  @!P4 FADD.FTZ R124, R124, R3 ;  /* 0x000000037c7cc221 */ /* 0x001fce0000010000 */
[----:B--2---:R-:W-:-:S04]  /*15e90*/  @!P0 LEA R3, R9, R0, 0x18 ;  /* 0x0000000009038211 */ /* 0x004fc800078ec0ff */
[----:B------:R-:W-:Y:S02]  /*15ea0*/  @!P0 LEA R8, R13, R3, 0x3 ;  /* 0x000000030d088211 */ /* 0x000fe400078e18ff */
[----:B------:R1:W5:Y:S01]  /*15eb0*/  LDL.LU R13, [R1+0x36c] ;  /* 0x00036c00010d7983 */ /* 0x0003620000300800 */
[----:B------:R-:W-:Y:S01]  /*15ec0*/  FADD.FTZ R2, R2, R15 ;  /* 0x0000000f02027221 */ /* 0x000fe20000010000 */
[----:B------:R-:W-:Y:S01]  /*15ed0*/  FADD.FTZ R7, R7, R16 ;  /* 0x0000001007077221 */ /* 0x000fe20000010000 */
[----:B------:R-:W-:Y:S01]  /*15ee0*/  FFMA.FTZ R10, R41, R39, R10 ;  /* 0x00000027290a7223 */ /* 0x000fe2000001000a */
[----:B------:R-:W-:Y:S01]  /*15ef0*/  FFMA.FTZ R5, R102, R100, R5 ;  /* 0x0000006466057223 */ /* 0x000fe20000010005 */
[----:B------:R-:W-:Y:S01]  /*15f00*/  FADD.FTZ R2, R2, R19 ;  /* 0x0000001302027221 */ /* 0x000fe20000010000 */
[----:B------:R-:W-:Y:S01]  /*15f10*/  FADD.FTZ R7, R7, R20 ;  /* 0x0000001407077221 */ /* 0x000fe20000010000 */
[----:B------:R-:W0:Y:S02]  /*15f20*/  LDC.64 R14, c[0x0][0x268] ;  /* 0x00009a00ff0e7b82 */ /* 0x000e240000000a00 */
        /* <DEDUP_REMOVED lines=11> */
[----:B------:R-:W-:Y:S01]  /*15fe0*/  FFMA.FTZ R10, R45, R43, R10 ;  /* 0x0000002b2d0a7223 */ /* 0x000fe2000001000a */
[----:B------:R-:W-:Y:S02]  /*15ff0*/  FADD.FTZ R7, R7, R44 ;  /* 0x0000002c07077221 */ /* 0x000fe40000010000 */
[----:B------:R-:W-:Y:S01]  /*16000*/  FADD.FTZ R2, R2, R47 ;  /* 0x0000002f02027221 */ /* 0x000fe20000010000 */
[----:B------:R-:W-:Y:S01]  /*16010*/  FFMA.FTZ R10, R49, R47, R10 ;  /* 0x0000002f310a7223 */ /* 0x000fe2000001000a */
[----:B------:R-:W-:Y:S02]  /*16020*/  FADD.FTZ R7, R7, R48 ;  /* 0x0000003007077221 */ /* 0x000fe40000010000 */
[----:B------:R-:W-:Y:S01]  /*16030*/  FADD.FTZ R2, R2, R51 ;  /* 0x0000003302027221 */ /* 0x000fe20000010000 */
[----:B------:R-:W-:Y:S01]  /*16040*/  FFMA.FTZ R10, R53, R51, R10 ;  /* 0x00000033350a7223 */ /* 0x000fe2000001000a */
[----:B------:R-:W-:-:S02]  /*16050*/  FADD.FTZ R7, R7, R52 ;  /* 0x0000003407077221 */ /* 0x000fc40000010000 */
        /* <DEDUP_REMOVED lines=40> */
[----:B---3--:R-:W-:Y:S01]  /*162e0*/  FFMA.FTZ R5, R114, R112, R5 ;  /* 0x0000007072057223 */ /* 0x008fe20000010005 */
[----:B------:R-:W-:Y:S01]  /*162f0*/  FADD.FTZ R7, R7, R112 ;  /* 0x0000007007077221 */ /* 0x000fe20000010000 */
[----:B------:R-:W-:Y:S01]  /*16300*/  FADD.FTZ R6, R2, R115 ;  /* 0x0000007302067221 */ /* 0x000fe20000010000 */
[----:B------:R-:W-:Y:S01]  /*16310*/  IADD3 R2, R0, 0x90, RZ ;  /* 0x0000009000027810 */ /* 0x000fe20007ffe0ff */
[----:B------:R-:W-:Y:S01]  /*16320*/  FFMA.FTZ R10, R117, R115, R10 ;  /* 0x00000073750a7223 */ /* 0x000fe2000001000a */
[----:B------:R-:W-:Y:S01]  /*16330*/  FFMA.FTZ R5, R118, R116, R5 ;  /* 0x0000007476057223 */ /* 0x000fe20000010005 */
[----:B------:R-:W-:Y:S01]  /*16340*/  FADD.FTZ R7, R7, R116 ;  /* 0x0000007407077221 */ /* 0x000fe20000010000 */
[----:B------:R-:W-:Y:S01]  /*16350*/  LEA R2, R9, R2, 0x18 ;  /* 0x0000000209027211 */ /* 0x000fe200078ec0ff */
[----:B------:R-:W-:Y:S01]  /*16360*/  FFMA.FTZ R4, R121, R119, R10 ;  /* 0x0000007779047223 */ /* 0x000fe2000001000a */
[----:B------:R-:W-:Y:S01]  /*16370*/  FFMA.FTZ R5, R122, R120, R5 ;  /* 0x000000787a057223 */ /* 0x000fe20000010005 */
[----:B------:R-:W-:Y:S01]  /*16380*/  FADD.FTZ R6, R6, R119 ;  /* 0x0000007706067221 */ /* 0x000fe20000010000 */
[----:B------:R-:W-:Y:S01]  /*16390*/  FADD.FTZ R7, R7, R120 ;  /* 0x0000007807077221 */ /* 0x000fe20000010000 */
[----:B------:R-:W-:Y:S01]  /*163a0*/  MOV R3, R124 ;  /* 0x0000007c00037202 */ /* 0x000fe20000000f00 */
[----:B------:R-:W-:Y:S01]  /*163b0*/  BSSY B0, `(.L_x_1558) ;  /* 0x000002a000007945 */ /* 0x000fe20003800000 */
[----:B------:R-:W-:-:S02]  /*163c0*/  MOV R39, UR9 ;  /* 0x0000000900277c02 */ /* 0x000fc40008000f00 */
[C---:B----4-:R-:W-:Y:S02]  /*163d0*/  ISETP.NE.AND P2, PT, R37.reuse, RZ, PT ;  /* 0x000000ff2500720c */ /* 0x050fe40003f45270 */
[----:B------:R-:W-:Y:S02]  /*163e0*/  LEA R12, R37, R2, 0x4 ;  /* 0x00000002250c7211 */ /* 0x000fe400078e20ff */
[----:B------:R-:W-:-:S03]  /*163f0*/  MOV R2, R123 ;  /* 0x0000007b00027202 */ /* 0x000fc60000000f00 */
[----:B------:R1:W-:Y:S04]  /*16400*/  STS.128 [R12], R4 ;  /* 0x000000040c007388 */ /* 0x0003e80000000c00 */
[----:B------:R1:W-:Y:S01]  /*16410*/  @!P0 STS.64 [R8+0x10], R2 ;  /* 0x0000100208008388 */ /* 0x0003e20000000a00 */
[----:B------:R-:W-:Y:S01]  /*16420*/  BAR.SYNC.DEFER_BLOCKING 0x0 ;  /* 0x0000000000007b1d */ /* 0x000fe20000010000 */
[----:B------:R-:W-:-:S05]  /*16430*/  ISETP.GT.U32.AND P3, PT, R37, 0x30, PT ;  /* 0x000000302500780c */ /* 0x000fca0003f64070 */
[----:B0-----:R-:W-:Y:S08]  /*16440*/  @P2 BRA `(.L_x_1559) ;  /* 0x0000000000802947 */ /* 0x001ff00003800000 */
[----:B------:R-:W-:-:S05]  /*16450*/  LEA R30, R9, R0, 0x18 ;  /* 0x00000000091e7211 */ /* 0x000fca00078ec0ff */
[----:B------:R-:W0:Y:S04]  /*16460*/  LDS.64 R28, [R30+0x18] ;  /* 0x000018001e1c7984 */ /* 0x000e280000000a00 */
[----:B------:R-:W2:Y:S04]  /*16470*/  LDS.128 R32, [R30+0x20] ;  /* 0x000020001e207984 */ /* 0x000ea80000000c00 */
[----:B------:R-:W3:Y:S04]  /*16480*/  LDS.128 R24, [R30+0x30] ;  /* 0x000030001e187984 */ /* 0x000ee80000000c00 */
[----:B------:R-:W4:Y:S04]  /*16490*/  LDS.128 R20, [R30+0x40] ;  /* 0x000040001e147984 */ /* 0x000f280000000c00 */
[----:B------:R-:W4:Y:S04]  /*164a0*/  LDS.128 R16, [R30+0x50] ;  /* 0x000050001e107984 */ /* 0x000f280000000c00 */
[----:B-1----:R-:W1:Y:S01]  /*164b0*/  LDS.128 R8, [R30+0x60] ;  /* 0x000060001e087984 */ /* 0x002e620000000c00 */
[----:B0-----:R-:W-:Y:S01]  /*164c0*/  FADD.FTZ R31, R2, R28 ;  /* 0x0000001c021f7221 */ /* 0x001fe20000010000 */
[----:B------:R-:W-:-:S02]  /*164d0*/  FADD.FTZ R0, R3, R29 ;  /* 0x0000001d03007221 */ /* 0x000fc40000010000 */
[----:B------:R-:W0:Y:S01]  /*164e0*/  LDS.64 R2, [R30+0x70] ;  /* 0x000070001e027984 */ /* 0x000e220000000a00 */
        /* <DEDUP_REMOVED lines=22> */
.L_x_1559:
[----:B------:R-:W-:Y:S05]  /*16650*/  BSYNC B0 ;  /* 0x0000000000007941 */ /* 0x000fea0003800000 */
.L_x_1558:
[----:B------:R-:W-:Y:S01]  /*16660*/  BAR.SYNC.DEFER_BLOCKING 0x0 ;  /* 0x0000000000007b1d */ /* 0x000fe20000010000 */
[----:B------:R-:W-:-:S05]  /*16670*/  IMAD R39, R39, 0x31, R37 ;  /* 0x0000003127277824 */ /* 0x000fca00078e0225 */
[----:B------:R-:W-:Y:S04]  /*16680*/  BSSY B0, `(.L_x_1560) ;  /* 0x0000025000007945 */ /* 0x000fe80003800000 */
[----:B------:R-:W-:Y:S05]  /*16690*/  @P3 BRA `(.L_x_1561) ;  /* 0x00000000008c3947 */ /* 0x000fea0003800000 */
[----:B------:R-:W0:Y:S04]  /*166a0*/  LDS.128 R32, [R12+0x310] ;  /* 0x000310000c207984 */ /* 0x000e280000000c00 */
[----:B------:R-:W2:Y:S04]  /*166b0*/  LDS.128 R40, [R12+0x620] ;  /* 0x000620000c287984 */ /* 0x000ea80000000c00 */
[----:B------:R-:W3:Y:S04]  /*166c0*/  LDS.128 R28, [R12+0x930] ;  /* 0x000930000c1c7984 */ /* 0x000ee80000000c00 */
[----:B------:R-:W4:Y:S04]  /*166d0*/  LDS.128 R24, [R12+0xc40] ;  /* 0x000c40000c187984 */ /* 0x000f280000000c00 */
[----:B------:R-:W4:Y:S04]  /*166e0*/  LDS.128 R20, [R12+0xf50] ;  /* 0x000f50000c147984 */ /* 0x000f280000000c00 */
[----:B------:R-:W4:Y:S04]  /*166f0*/  LDS.128 R16, [R12+0x1260] ;  /* 0x001260000c107984 */ /* 0x000f280000000c00 */
[----:B-1----:R1:W1:Y:S01]  /*16700*/  LDS.128 R8, [R12+0x1570] ;  /* 0x001570000c087984 */ /* 0x0022620000000c00 */
[----:B0-----:R-:W-:Y:S01]  /*16710*/  FADD.FTZ R0, R5, R33 ;  /* 0x0000002105007221 */ /* 0x001fe20000010000 */
        /* <DEDUP_REMOVED lines=22> */
[----:B-1----:R-:W-:Y:S01]  /*16880*/  FADD.FTZ R12, R4, R19 ;  /* 0x00000013040c7221 */ /* 0x002fe20000010000 */
[----:B------:R-:W-:Y:S01]  /*16890*/  FADD.FTZ R5, R0, R9 ;  /* 0x0000000900057221 */ /* 0x000fe20000010000 */
[----:B------:R-:W-:Y:S01]  /*168a0*/  FADD.FTZ R4, R37, R8 ;  /* 0x0000000825047221 */ /* 0x000fe20000010000 */
[----:B------:R-:W-:Y:S01]  /*168b0*/  FADD.FTZ R6, R7, R10 ;  /* 0x0000000a07067221 */ /* 0x000fe20000010000 */
[----:B------:R-:W-:-:S07]  /*168c0*/  FADD.FTZ R7, R12, R11 ;  /* 0x0000000b0c077221 */ /* 0x000fce0000010000 */
.L_x_1561:
[----:B------:R-:W-:Y:S05]  /*168d0*/  BSYNC B0 ;  /* 0x0000000000007941 */ /* 0x000fea0003800000 */
.L_x_1560:
[----:B------:R-:W-:Y:S01]  /*168e0*/  ULDC UR7, c[0x0][0xc] ;  /* 0x0000030000077ab9 */ /* 0x000fe20000000800 */
[----:B------:R-:W-:Y:S01]  /*168f0*/  BSSY B0, `(.L_x_1562) ;  /* 0x000001c000007945 */ /* 0x000fe20003800000 */
[----:B------:R-:W-:-:S03]  /*16900*/  IMAD.WIDE R16, R39, 0x4, R14 ;  /* 0x0000000427107825 */ /* 0x000fc600078e020e */
[----:B------:R-:W-:Y:S05]  /*16910*/  @P3 BRA `(.L_x_1563) ;  /* 0x0000000000643947 */ /* 0x000fea0003800000 */
[----:B------:R-:W1:Y:S01]  /*16920*/  LDC.64 R10, c[0x0][0x288] ;  /* 0x0000a200ff0a7b82 */ /* 0x000e620000000a00 */
[----:B------:R0:W-:Y:S07]  /*16930*/  REDG.E.ADD.F32.FTZ.RN.STRONG.GPU desc[UR10][R16.64], R4 ;  /* 0x00000004100079a6 */ /* 0x0001ee000c10f38a */
[----:B------:R-:W2:Y:S01]  /*16940*/  LDC.64 R14, c[0x0][0x288] ;  /* 0x0000a200ff0e7b82 */ /* 0x000ea20000000a00 */
[----:B-1----:R-:W-:Y:S01]  /*16950*/  IMAD.WIDE.U32 R8, R10, 0x3, RZ ;  /* 0x000000030a087825 */ /* 0x002fe200078e00ff */
[----:B------:R-:W-:-:S02]  /*16960*/  LEA R19, R11, R11, 0x1 ;  /* 0x0000000b0b137211 */ /* 0x000fc400078e08ff */
[----:B------:R-:W-:Y:S02]  /*16970*/  LEA.HI R10, P3, R11, R10, RZ, 0x1 ;  /* 0x0000000a0b0a7211 */ /* 0x000fe400078708ff */
[----:B------:R-:W-:Y:S02]  /*16980*/  IADD3 R19, R9, R19, RZ ;  /* 0x0000001309137210 */ /* 0x000fe40007ffe0ff */
[----:B------:R-:W-:Y:S02]  /*16990*/  IADD3.X R11, RZ, R11, RZ, P3, !PT ;  /* 0x0000000bff0b7210 */ /* 0x000fe40001ffe4ff */
[----:B------:R-:W-:Y:S02]  /*169a0*/  LEA.HI R8, P0, R19, R8, RZ, 0x1 ;  /* 0x0000000813087211 */ /* 0x000fe400078108ff */
[----:B------:R-:W-:Y:S02]  /*169b0*/  SHF.R.S64 R21, R10, 0x1, R11 ;  /* 0x000000010a157819 */ /* 0x000fe4000000100b */
[----:B------:R-:W-:-:S02]  /*169c0*/  IADD3.X R19, RZ, R19, RZ, P0, !PT ;  /* 0x00000013ff137210 */ /* 0x000fc400007fe4ff */
[----:B------:R-:W-:Y:S02]  /*169d0*/  SHF.R.S32.HI R12, RZ, 0x1, R11 ;  /* 0x00000001ff0c7819 */ /* 0x000fe4000001140b */
[-C--:B--2---:R-:W-:Y:S02]  /*169e0*/  LEA R10, P3, R14, R16.reuse, 0x2 ;  /* 0x000000100e0a7211 */ /* 0x084fe400078610ff */
[--C-:B------:R-:W-:Y:S02]  /*169f0*/  SHF.R.S64 R9, R8, 0x1, R19.reuse ;  /* 0x0000000108097819 */ /* 0x100fe40000001013 */
[----:B------:R-:W-:Y:S02]  /*16a00*/  SHF.R.S32.HI R0, RZ, 0x1, R19 ;  /* 0x00000001ff007819 */ /* 0x000fe40000011413 */
[C---:B------:R-:W-:Y:S02]  /*16a10*/  SHF.L.U64.HI R19, R21.reuse, 0x2, R12 ;  /* 0x0000000215137819 */ /* 0x040fe4000001020c */
[----:B------:R-:W-:-:S02]  /*16a20*/  LEA R8, P0, R21, R16, 0x2 ;  /* 0x0000001015087211 */ /* 0x000fc400078010ff */
[----:B------:R-:W-:Y:S02]  /*16a30*/  LEA.HI.X R11, R14, R17, R15, 0x2, P3 ;  /* 0x000000110e0b7211 */ /* 0x000fe400018f140f */
[C---:B------:R-:W-:Y:S02]  /*16a40*/  SHF.L.U64.HI R15, R9.reuse, 0x2, R0 ;  /* 0x00000002090f7819 */ /* 0x040fe40000010200 */
[----:B------:R-:W-:Y:S02]  /*16a50*/  LEA R14, P3, R9, R16, 0x2 ;  /* 0x00000010090e7211 */ /* 0x000fe400078610ff */
[C---:B------:R-:W-:Y:S02]  /*16a60*/  IADD3.X R9, R17.reuse, R19, RZ, P0, !PT ;  /* 0x0000001311097210 */ /* 0x040fe400007fe4ff */
[----:B------:R-:W-:-:S03]  /*16a70*/  IADD3.X R15, R17, R15, RZ, P3, !PT ;  /* 0x0000000f110f7210 */ /* 0x000fc60001ffe4ff */
[----:B------:R0:W-:Y:S04]  /*16a80*/  REDG.E.ADD.F32.FTZ.RN.STRONG.GPU desc[UR10][R8.64], R5 ;  /* 0x00000005080079a6 */ /* 0x0001e8000c10f38a */
[----:B------:R0:W-:Y:S04]  /*16a90*/  REDG.E.ADD.F32.FTZ.RN.STRONG.GPU desc[UR10][R10.64], R6 ;  /* 0x000000060a0079a6 */ /* 0x0001e8000c10f38a */
[----:B------:R0:W-:Y:S02]  /*16aa0*/  REDG.E.ADD.F32.FTZ.RN.STRONG.GPU desc[UR10][R14.64], R7 ;  /* 0x000000070e0079a6 */ /* 0x0001e4000c10f38a */
.L_x_1563:
[----:B------:R-:W-:Y:S05]  /*16ab0*/  BSYNC B0 ;  /* 0x0000000000007941 */ /* 0x000fea0003800000 */
.L_x_1562:
[----:B------:R-:W-:-:S06]  /*16ac0*/  UISETP.GE.U32.AND UP0, UPT, UR7, 0x2, UPT ;  /* 0x000000020700788c */ /* 0x000fcc000bf06070 */
[----:B------:R-:W-:-:S13]  /*16ad0*/  PLOP3.LUT P0, PT, PT, PT, UP0, 0x80, 0x0 ;  /* 0x000000000000781c */ /* 0x000fda0003f0f008 */
[----:B------:R-:W-:Y:S05]  /*16ae0*/  @!P0 BRA `(.L_x_1564) ;  /* 0x0000001000b48947 */ /* 0x000fea0003800000 */
[----:B01----:R-:W0:Y:S01]  /*16af0*/  LDC R6, c[0x0][0x10] ;  /* 0x00000400ff067b82 */ /* 0x003e220000000800 */
[----:B------:R-:W1:Y:S01]  /*16b00*/  S2R R7, SR_CTAID.Y ;  /* 0x0000000000077919 */ /* 0x000e620000002600 */
        /* <DEDUP_REMOVED lines=35> */
.L_x_1567:
[----:B------:R-:W2:Y:S04]  /*16d40*/  LDG.E.STRONG.GPU R0, desc[UR10][R10.64] ;  /* 0x0000000a0a007981 */ /* 0x000ea8000c1ef900 */
[----:B--2---:R-:W-:Y:S04]  /*16d50*/  CCTL.IVALL ;  /* 0x00000000ff00798f */ /* 0x004fe80002000000 */
[----:B------:R0:W-:Y:S01]  /*16d60*/  STL [R1], R0 ;  /* 0x0000000001007387 */ /* 0x0001e20000100800 */
[----:B------:R-:W-:-:S13]  /*16d70*/  ISETP.NE.AND P0, PT, R0, UR6, PT ;  /* 0x0000000600007c0c */ /* 0x000fda000bf05270 */
[----:B0-----:R-:W-:Y:S05]  /*16d80*/  @P0 BRA `(.L_x_1567) ;  /* 0xfffffffc00ec0947 */ /* 0x001fea000383ffff */
.L_x_1566:
[----:B------:R-:W-:Y:S05]  /*16d90*/  BSYNC B0 ;  /* 0x0000000000007941 */ /* 0x000fea0003800000 */
.L_x_1565:
        /* <DEDUP_REMOVED lines=18> */
.L_x_1571:
[C---:B------:R-:W-:Y:S02]  /*16ec0*/  IADD3 R15, R8.reuse, 0x1, RZ ;  /* 0x00000001080f7810 */ /* 0x040fe40007ffe0ff */
[C---:B------:R-:W-:Y:S02]  /*16ed0*/  ISETP.EQ.OR P3, PT, R8.reuse, UR13, P2 ;  /* 0x0000000d08007c0c */ /* 0x040fe40009762670 */
        /* <DEDUP_REMOVED lines=17> */
[C---:B------:R-:W-:Y:S02]  /*16ff0*/  IADD3 R9, R8.reuse, 0x4, RZ ;  /* 0x0000000408097810 */ /* 0x040fe40007ffe0ff */
        /* <DEDUP_REMOVED lines=8> */
[----:B----4-:R-:W-:Y:S01]  /*17080*/  @!P6 FADD.FTZ R2, R2, R16 ;  /* 0x000000100202e221 */ /* 0x010fe20000010000 */
[----:B------:R-:W-:Y:S01]  /*17090*/  @!P6 FADD.FTZ R3, R3, R17 ;  /* 0x000000110303e221 */ /* 0x000fe20000010000 */
[----:B------:R-:W-:Y:S02]  /*170a0*/  IADD3 R16, R8, 0x7, RZ ;  /* 0x0000000708107810 */ /* 0x000fe40007ffe0ff */
[----:B------:R-:W-:Y:S01]  /*170b0*/  ISETP.EQ.OR P6, PT, R12, UR13, P2 ;  /* 0x0000000d0c007c0c */ /* 0x000fe200097c2670 */
[----:B------:R-:W-:Y:S01]  /*170c0*/  @!P5 FADD.FTZ R2, R2, R18 ;  /* 0x000000120202d221 */ /* 0x000fe20000010000 */
[----:B------:R-:W-:Y:S01]  /*170d0*/  @!P5 FADD.FTZ R3, R3, R19 ;  /* 0x000000130303d221 */ /* 0x000fe20000010000 */
[----:B------:R-:W-:Y:S01]  /*170e0*/  ISETP.EQ.OR P5, PT, R16, UR13, P2 ;  /* 0x0000000d10007c0c */ /* 0x000fe200097a2670 */
[----:B------:R-:W-:-:S03]  /*170f0*/  @!P3 IMAD R11, R6, R9, R7 ;  /* 0x00000009060bb224 */ /* 0x000fc600078e0207 */
        /* <DEDUP_REMOVED lines=12> */
[C---:B------:R-:W-:Y:S02]  /*171c0*/  IADD3 R12, R8.reuse, 0x9, RZ ;  /* 0x00000009080c7810 */ /* 0x040fe40007ffe0ff */
[----:B------:R-:W-:Y:S01]  /*171d0*/  IADD3 R20, R8, 0xb, RZ ;  /* 0x0000000b08147810 */ /* 0x000fe20007ffe0ff */
[----:B--2---:R-:W-:Y:S01]  /*171e0*/  @!P3 FADD.FTZ R2, R2, R10 ;  /* 0x0000000a0202b221 */ /* 0x004fe20000010000 */
[----:B------:R-:W-:Y:S01]  /*171f0*/  @!P3 FADD.FTZ R3, R3, R11 ;  /* 0x0000000b0303b221 */ /* 0x000fe20000010000 */
[----:B------:R-:W-:-:S02]  /*17200*/  ISETP.EQ.OR P3, PT, R9, UR13, P2 ;  /* 0x0000000d09007c0c */ /* 0x000fc40009762670 */
        /* <DEDUP_REMOVED lines=11> */
[----:B------:R-:W-:Y:S02]  /*172c0*/  @!P4 IMAD R15, R6, R12, R7 ;  /* 0x0000000c060fc224 */ /* 0x000fe400078e0207 */
[----:B------:R-:W-:-:S04]  /*172d0*/  @!P3 IMAD.WIDE.U32 R10, R11, 0x8, R4 ;  /* 0x000000080b0ab825 */ /* 0x000fc800078e0004 */
[----:B------:R-:W-:Y:S02]  /*172e0*/  @!P4 IMAD.WIDE.U32 R14, R15, 0x8, R4 ;  /* 0x000000080f0ec825 */ /* 0x000fe400078e0004 */
[----:B------:R-:W2:Y:S02]  /*172f0*/  @!P3 LDG.E.64 R10, desc[UR10][R10.64] ;  /* 0x0000000a0a0ab981 */ /* 0x000ea4000c1e1b00 */
[C-C-:B------:R-:W-:Y:S02]  /*17300*/  @!P6 IMAD R17, R6.reuse, R16, R7.reuse ;  /* 0x000000100611e224 */ /* 0x140fe400078e0207 */
[----:B------:R-:W3:Y:S01]  /*17310*/  @!P4 LDG.E.64 R14, desc[UR10][R14.64] ;  /* 0x0000000a0e0ec981 */ /* 0x000ee2000c1e1b00 */
[----:B------:R-:W-:Y:S02]  /*17320*/  @!P5 IMAD R19, R6, R20, R7 ;  /* 0x000000140613d224 */ /* 0x000fe400078e0207 */
        /* <DEDUP_REMOVED lines=16> */
[----:B------:R-:W-:-:S04]  /*17430*/  ISETP.EQ.OR P6, PT, R12, UR13, P2 ;  /* 0x0000000d0c007c0c */ /* 0x000fc800097c2670 */
[----:B------:R-:W-:Y:S02]  /*17440*/  @!P3 IMAD R11, R6, R9, R7 ;  /* 0x00000009060bb224 */ /* 0x000fe400078e0207 */
        /* <DEDUP_REMOVED lines=14> */
[----:B------:R-:W-:Y:S02]  /*17530*/  IADD3 R0, R0, -0x10, RZ ;  /* 0xfffffff000007810 */ /* 0x000fe40007ffe0ff */
[----:B------:R-:W-:Y:S01]  /*17540*/  IADD3 R8, R8, 0x10, RZ ;  /* 0x0000001008087810 */ /* 0x000fe20007ffe0ff */
[----:B--2---:R-:W-:Y:S01]  /*17550*/  @!P3 FADD.FTZ R2, R2, R10 ;  /* 0x0000000a0202b221 */ /* 0x004fe20000010000 */
[----:B------:R-:W-:Y:S01]  /*17560*/  @!P3 FADD.FTZ R3, R3, R11 ;  /* 0x0000000b0303b221 */ /* 0x000fe20000010000 */
[----:B------:R-:W-:-:S02]  /*17570*/  ISETP.GT.AND P3, PT, R0, 0xc, PT ;  /* 0x0000000c0000780c */ /* 0x000fc40003f64270 */
[----:B---3--:R-:W-:Y:S01]  /*17580*/  @!P4 FADD.FTZ R2, R2, R14 ;  /* 0x0000000e0202c221 */ /* 0x008fe20000010000 */
[----:B------:R-:W-:-:S03]  /*17590*/  @!P4 FADD.FTZ R3, R3, R15 ;  /* 0x0000000f0303c221 */ /* 0x000fc60000010000 */
[----:B----4-:R-:W-:Y:S01]  /*175a0*/  @!P6 FADD.FTZ R2, R2, R16 ;  /* 0x000000100202e221 */ /* 0x010fe20000010000 */
[----:B------:R-:W-:-:S03]  /*175b0*/  @!P6 FADD.FTZ R3, R3, R17 ;  /* 0x000000110303e221 */ /* 0x000fc60000010000 */
[----:B------:R-:W-:Y:S01]  /*175c0*/  @!P5 FADD.FTZ R2, R2, R18 ;  /* 0x000000120202d221 */ /* 0x000fe20000010000 */
[----:B------:R-:W-:Y:S02]  /*175d0*/  @!P5 FADD.FTZ R3, R3, R19 ;  /* 0x000000130303d221 */ /* 0x000fe40000010000 */
[----:B------:R-:W-:Y:S05]  /*175e0*/  @P3 BRA `(.L_x_1571) ;  /* 0xfffffff800343947 */ /* 0x000fea000383ffff */
.L_x_1570:
        /* <DEDUP_REMOVED lines=22> */
[----:B------:R-:W-:-:S05]  /*17750*/  IADD3 R20, R12, 0x3, RZ ;  /* 0x000000030c147810 */ /* 0x000fca0007ffe0ff */
[----:B------:R-:W-:-:S04]  /*17760*/  @!P0 IMAD R9, R6, R9, R7 ;  /* 0x0000000906098224 */ /* 0x000fc800078e0207 */
[----:B------:R-:W-:-:S06]  /*17770*/  @!P0 IMAD.WIDE.U32 R8, R9, 0x8, R4 ;  /* 0x0000000809088825 */ /* 0x000fcc00078e0004 */
[----:B------:R-:W4:Y:S01]  /*17780*/  @!P0 LDG.E.64 R8, desc[UR10][R8.64] ;  /* 0x0000000a08088981 */ /* 0x000f22000c1e1b00 */
[----:B--2---:R-:W-:Y:S01]  /*17790*/  @!P5 FADD.FTZ R2, R2, R10 ;  /* 0x0000000a0202d221 */ /* 0x004fe20000010000 */
[----:B------:R-:W-:Y:S01]  /*177a0*/  @!P5 FADD.FTZ R3, R3, R11 ;  /* 0x0000000b0303d221 */ /* 0x000fe20000010000 */
[----:B------:R-:W-:Y:S01]  /*177b0*/  ISETP.EQ.OR P5, PT, R18, UR13, P2 ;  /* 0x0000000d12007c0c */ /* 0x000fe200097a2670 */
[----:B------:R-:W-:Y:S02]  /*177c0*/  @!P4 IMAD R11, R6, R12, R7 ;  /* 0x0000000c060bc224 */ /* 0x000fe400078e0207 */
[----:B---3--:R-:W-:Y:S01]  /*177d0*/  @!P6 FADD.FTZ R2, R2, R14 ;  /* 0x0000000e0202e221 */ /* 0x008fe20000010000 */
[----:B------:R-:W-:Y:S01]  /*177e0*/  @!P6 FADD.FTZ R3, R3, R15 ;  /* 0x0000000f0303e221 */ /* 0x000fe20000010000 */
[----:B------:R-:W-:Y:S01]  /*177f0*/  ISETP.EQ.OR P6, PT, R19, UR13, P2 ;  /* 0x0000000d13007c0c */ /* 0x000fe200097c2670 */
[----:B------:R-:W-:-:S04]  /*17800*/  @!P4 IMAD.WIDE.U32 R10, R11, 0x8, R4 ;  /* 0x000000080b0ac825 */ /* 0x000fc800078e0004 */
[----:B----4-:R-:W-:Y:S01]  /*17810*/  @!P3 FADD.FTZ R2, R2, R16 ;  /* 0x000000100202b221 */ /* 0x010fe20000010000 */
[----:B------:R-:W-:Y:S01]  /*17820*/  @!P3 FADD.FTZ R3, R3, R17 ;  /* 0x000000110303b221 */ /* 0x000fe20000010000 */
[----:B------:R-:W-:Y:S01]  /*17830*/  ISETP.EQ.OR P3, PT, R20, UR13, P2 ;  /* 0x0000000d14007c0c */ /* 0x000fe20009762670 */
[----:B------:R-:W2:Y:S01]  /*17840*/  @!P4 LDG.E.64 R10, desc[UR10][R10.64] ;  /* 0x0000000a0a0ac981 */ /* 0x000ea2000c1e1b00 */
[----:B------:R-:W-:-:S04]  /*17850*/  @!P5 IMAD R15, R6, R18, R7 ;  /* 0x00000012060fd224 */ /* 0x000fc800078e0207 */
[----:B------:R-:W-:-:S04]  /*17860*/  @!P5 IMAD.WIDE.U32 R14, R15, 0x8, R4 ;  /* 0x000000080f0ed825 */ /* 0x000fc800078e0004 */
[----:B------:R-:W-:-:S03]  /*17870*/  @!P6 IMAD R17, R6, R19, R7 ;  /* 0x000000130611e224 */ /* 0x000fc600078e0207 */
[----:B------:R-:W-:Y:S01]  /*17880*/  @!P3 IMAD R19, R6, R20, R7 ;  /* 0x000000140613b224 */ /* 0x000fe200078e0207 */
[----:B------:R-:W3:Y:S01]  /*17890*/  @!P5 LDG.E.64 R14, desc[UR10][R14.64] ;  /* 0x0000000a0e0ed981 */ /* 0x000ee2000c1e1b00 */
[----:B------:R-:W-:-:S04]  /*178a0*/  @!P6 IMAD.WIDE.U32 R16, R17, 0x8, R4 ;  /* 0x000000081110e825 */ /* 0x000fc800078e0004 */
[----:B------:R-:W-:Y:S02]  /*178b0*/  @!P3 IMAD.WIDE.U32 R18, R19, 0x8, R4 ;  /* 0x000000081312b825 */ /* 0x000fe400078e0004 */
[----:B------:R-:W4:Y:S04]  /*178c0*/  @!P6 LDG.E.64 R16, desc[UR10][R16.64] ;  /* 0x0000000a1010e981 */ /* 0x000f28000c1e1b00 */
[----:B------:R-:W4:Y:S01]  /*178d0*/  @!P3 LDG.E.64 R18, desc[UR10][R18.64] ;  /* 0x0000000a1212b981 */ /* 0x000f22000c1e1b00 */
[----:B------:R-:W-:Y:S01]  /*178e0*/  @!P0 FADD.FTZ R2, R2, R8 ;  /* 0x0000000802028221 */ /* 0x000fe20000010000 */
[----:B------:R-:W-:Y:S01]  /*178f0*/  @!P0 FADD.FTZ R3, R3, R9 ;  /* 0x0000000903038221 */ /* 0x000fe20000010000 */
[----:B------:R-:W-:Y:S02]  /*17900*/  IADD3 R0, R0, -0x4, RZ ;  /* 0xfffffffc00007810 */ /* 0x000fe40007ffe0ff */
[----:B------:R-:W-:-:S02]  /*17910*/  PLOP3.LUT P0, PT, PT, PT, PT, 0x8, 0x0 ;  /* 0x000000000000781c */ /* 0x000fc40003f0e170 */
[----:B------:R-:W-:Y:S02]  /*17920*/  IADD3 R0, R0, -0x4, RZ ;  /* 0xfffffffc00007810 */ /* 0x000fe40007ffe0ff */
[----:B------:R-:W-:Y:S01]  /*17930*/  IADD3 R8, R12, 0x4, RZ ;  /* 0x000000040c087810 */ /* 0x000fe20007ffe0ff */
[----:B--2---:R-:W-:Y:S01]  /*17940*/  @!P4 FADD.FTZ R2, R2, R10 ;  /* 0x0000000a0202c221 */ /* 0x004fe20000010000 */
[----:B------:R-:W-:-:S03]  /*17950*/  @!P4 FADD.FTZ R3, R3, R11 ;  /* 0x0000000b0303c221 */ /* 0x000fc60000010000 */
[----:B---3--:R-:W-:Y:S01]  /*17960*/  @!P5 FADD.FTZ R2, R2, R14 ;  /* 0x0000000e0202d221 */ /* 0x008fe20000010000 */
[----:B------:R-:W-:-:S03]  /*17970*/  @!P5 FADD.FTZ R3, R3, R15 ;  /* 0x0000000f0303d221 */ /* 0x000fc60000010000 */
[----:B----4-:R-:W-:Y:S01]  /*17980*/  @!P6 FADD.FTZ R2, R2, R16 ;  /* 0x000000100202e221 */ /* 0x010fe20000010000 */
[----:B------:R-:W-:-:S03]  /*17990*/  @!P6 FADD.FTZ R3, R3, R17 ;  /* 0x000000110303e221 */ /* 0x000fc60000010000 */
[----:B------:R-:W-:Y:S01]  /*179a0*/  @!P3 FADD.FTZ R2, R2, R18 ;  /* 0x000000120202b221 */ /* 0x000fe20000010000 */
[----:B------:R-:W-:-:S07]  /*179b0*/  @!P3 FADD.FTZ R3, R3, R19 ;  /* 0x000000130303b221 */ /* 0x000fce0000010000 */
.L_x_1572:
[----:B------:R-:W-:-:S13]  /*179c0*/  ISETP.NE.OR P0, PT, R0, RZ, P0 ;  /* 0x000000ff0000720c */ /* 0x000fda0000705670 */
[----:B------:R-:W-:Y:S05]  /*179d0*/  @!P0 BRA `(.L_x_1568) ;  /* 0x00000000007c8947 */ /* 0x000fea0003800000 */
.L_x_1569:
[C---:B------:R-:W-:Y:S02]  /*179e0*/  ISETP.EQ.OR P0, PT, R8.reuse, UR13, P2 ;  /* 0x0000000d08007c0c */ /* 0x040fe40009702670 */
[C---:B------:R-:W-:Y:S02]  /*179f0*/  IADD3 R15, R8.reuse, 0x1, RZ ;  /* 0x00000001080f7810 */ /* 0x040fe40007ffe0ff */
[C---:B------:R-:W-:Y:S02]  /*17a00*/  IADD3 R17, R8.reuse, 0x2, RZ ;  /* 0x0000000208117810 */ /* 0x040fe40007ffe0ff */
        /* <DEDUP_REMOVED lines=28> */
.L_x_1568:
        /* <DEDUP_REMOVED lines=11> */
.L_x_1574:
[----:B------:R-:W-:Y:S05]  /*17c80*/  BSYNC B0 ;  /* 0x0000000000007941 */ /* 0x000fea0003800000 */
.L_x_1573:
        /* <DEDUP_REMOVED lines=19> */
.L_x_1564:
        /* <DEDUP_REMOVED lines=14> */
.L_x_1577:
[----:B------:R-:W-:-:S05]  /*17ea0*/  LEA R8, R6, UR14, 0x2 ;  /* 0x0000000e06087c11 */ /* 0x000fca000f8e10ff */
[----:B------:R-:W2:Y:S04]  /*17eb0*/  LDL R2, [R8+0x10] ;  /* 0x0000100008027983 */ /* 0x000ea80000100800 */
[----:B------:R-:W3:Y:S04]  /*17ec0*/  LDL R10, [R8+0x14] ;  /* 0x00001400080a7983 */ /* 0x000ee80000100800 */
[----:B0-----:R-:W4:Y:S04]  /*17ed0*/  LDL R4, [R8+0x110] ;  /* 0x0001100008047983 */ /* 0x001f280000100800 */
[----:B------:R0:W4:Y:S01]  /*17ee0*/  LDL R12, [R8+0x114] ;  /* 0x00011400080c7983 */ /* 0x0001220000100800 */
[C---:B-----5:R-:W-:Y:S01]  /*17ef0*/  LEA R23, R6.reuse, R13, 0x3 ;  /* 0x0000000d06177211 */ /* 0x060fe200078e18ff */
[----:B------:R-:W-:Y:S01]  /*17f00*/  BSSY B0, `(.L_x_1575) ;  /* 0x0000061000007945 */ /* 0x000fe20003800000 */
[----:B------:R-:W-:-:S02]  /*17f10*/  IADD3 R6, R6, 0x2, RZ ;  /* 0x0000000206067810 */ /* 0x000fc40007ffe0ff */
[----:B------:R-:W-:Y:S02]  /*17f20*/  ISETP.GE.U32.AND P0, PT, R23, UR6, PT ;  /* 0x0000000617007c0c */ /* 0x000fe4000bf06070 */
[----:B------:R-:W-:-:S04]  /*17f30*/  SHF.R.S32.HI R25, RZ, 0x1f, R23 ;  /* 0x0000001fff197819 */ /* 0x000fc80000011417 */
[----:B------:R-:W-:-:S13]  /*17f40*/  ISETP.GE.OR.EX P0, PT, R25, UR7, P1, P0 ;  /* 0x0000000719007c0c */ /* 0x000fda0008f06700 */
[----:B------:R-:W1:Y:S08]  /*17f50*/  @!P0 LDC.64 R28, c[0x0][0x288] ;  /* 0x0000a200ff1c8b82 */ /* 0x000e700000000a00 */
[----:B------:R-:W1:Y:S01]  /*17f60*/  @!P0 LDC.64 R18, c[0x0][0x210] ;  /* 0x00008400ff128b82 */ /* 0x000e620000000a00 */
[--C-:B--2---:R-:W-:Y:S02]  /*17f70*/  HADD2.F32 R3, -RZ, R2.reuse.H0_H0 ;  /* 0x20000002ff037230 */ /* 0x104fe40000004100 */
[----:B------:R-:W-:-:S02]  /*17f80*/  HADD2.F32 R2, -RZ, R2.H1_H1 ;  /* 0x30000002ff027230 */ /* 0x000fc40000004100 */
[--C-:B---3--:R-:W-:Y:S02]  /*17f90*/  HADD2.F32 R11, -RZ, R10.reuse.H0_H0 ;  /* 0x2000000aff0b7230 */ /* 0x108fe40000004100 */
[----:B------:R-:W-:Y:S01]  /*17fa0*/  FADD.FTZ R3, R3, -UR16 ;  /* 0x8000001003037e21 */ /* 0x000fe20008010000 */
[----:B------:R-:W-:Y:S02]  /*17fb0*/  HADD2.F32 R10, -RZ, R10.H1_H1 ;  /* 0x3000000aff0a7230 */ /* 0x000fe40000004100 */
[----:B------:R-:W-:Y:S01]  /*17fc0*/  FADD.FTZ R2, R2, -UR16 ;  /* 0x8000001002027e21 */ /* 0x000fe20008010000 */
[----:B------:R-:W-:Y:S01]  /*17fd0*/  FMUL.FTZ R21, R3, UR12 ;  /* 0x0000000c03157c20 */ /* 0x000fe20008410000 */
[----:B------:R-:W-:Y:S02]  /*17fe0*/  FADD.FTZ R11, R11, -UR16 ;  /* 0x800000100b0b7e21 */ /* 0x000fe40008010000 */
[----:B------:R-:W-:Y:S01]  /*17ff0*/  FMUL.FTZ R20, R2, UR12 ;  /* 0x0000000c02147c20 */ /* 0x000fe20008410000 */
[----:B------:R-:W-:Y:S01]  /*18000*/  FADD.FTZ R10, R10, -UR16 ;  /* 0x800000100a0a7e21 */ /* 0x000fe20008010000 */
[-CC-:B------:R-:W-:Y:S01]  /*18010*/  @P2 FFMA.FTZ R3, R21, R62.reuse, R60.reuse ;  /* 0x0000003e15032223 */ /* 0x180fe2000001003c */
[----:B------:R-:W-:Y:S01]  /*18020*/  FMUL.FTZ R27, R11, UR12 ;  /* 0x0000000c0b1b7c20 */ /* 0x000fe20008410000 */
[-CC-:B------:R-:W-:Y:S01]  /*18030*/  @P2 FFMA.FTZ R2, R20, R63.reuse, R61.reuse ;  /* 0x0000003f14022223 */ /* 0x180fe2000001003d */
[----:B------:R-:W-:Y:S01]  /*18040*/  FMUL.FTZ R22, R10, UR12 ;  /* 0x0000000c0a167c20 */ /* 0x000fe20008410000 */
[----:B------:R-:W-:Y:S01]  /*18050*/  @P2 FMUL.FTZ R5, R3, -1.4426950216293334961 ;  /* 0xbfb8aa3b03052820 */ /* 0x000fe20000410000 */
[----:B------:R-:W-:Y:S01]  /*18060*/  @P2 FFMA.FTZ R14, R27, R62, R60 ;  /* 0x0000003e1b0e2223 */ /* 0x000fe2000001003c */
[----:B------:R-:W-:Y:S01]  /*18070*/  @P2 FMUL.FTZ R9, R2, -1.4426950216293334961 ;  /* 0xbfb8aa3b02092820 */ /* 0x000fe20000410000 */
[----:B------:R-:W-:-:S02]  /*18080*/  @P2 FFMA.FTZ R15, R22, R63, R61 ;  /* 0x0000003f160f2223 */ /* 0x000fc4000001003d */
[----:B------:R-:W-:Y:S01]  /*18090*/  @P2 FMUL.FTZ R16, R14, -1.4426950216293334961 ;  /* 0xbfb8aa3b0e102820 */ /* 0x000fe20000410000 */
[----:B------:R-:W0:Y:S01]  /*180a0*/  @P2 MUFU.EX2 R5, R5 ;  /* 0x0000000500052308 */ /* 0x000e220000000800 */
[----:B------:R-:W-:-:S07]  /*180b0*/  @P2 FMUL.FTZ R17, R15, -1.4426950216293334961 ;  /* 0xbfb8aa3b0f112820 */ /* 0x000fce0000410000 */
[----:B------:R-:W2:Y:S08]  /*180c0*/  @P2 MUFU.EX2 R9, R9 ;  /* 0x0000000900092308 */ /* 0x000eb00000000800 */
[----:B------:R-:W3:Y:S01]  /*180d0*/  @P2 MUFU.EX2 R17, R17 ;  /* 0x0000001100112308 */ /* 0x000ee20000000800 */
[----:B0-----:R-:W-:Y:S01]  /*180e0*/  @P2 FADD.FTZ R8, R5, 1 ;  /* 0x3f80000005082421 */ /* 0x001fe20000010000 */
[----:B----4-:R-:W-:-:S02]  /*180f0*/  HADD2.F32 R5, -RZ, R4.H0_H0 ;  /* 0x20000004ff057230 */ /* 0x010fc40000004100 */
[----:B------:R-:W-:-:S04]  /*18100*/  HADD2.F32 R4, -RZ, R4.H1_H1 ;  /* 0x30000004ff047230 */ /* 0x000fc80000004100 */
[----:B------:R-:W0:Y:S01]  /*18110*/  @P2 MUFU.RCP R8, R8 ;  /* 0x0000000800082308 */ /* 0x000e220000001000 */
[----:B--2---:R-:W-:-:S07]  /*18120*/  @P2 FADD.FTZ R9, R9, 1 ;  /* 0x3f80000009092421 */ /* 0x004fce0000010000 */
[----:B------:R-:W2:Y:S01]  /*18130*/  @P2 MUFU.RCP R9, R9 ;  /* 0x0000000900092308 */ /* 0x000ea20000001000 */
[----:B---3--:R-:W-:-:S07]  /*18140*/  @P2 FADD.FTZ R17, R17, 1 ;  /* 0x3f80000011112421 */ /* 0x008fce0000010000 */
[----:B------:R-:W3:Y:S01]  /*18150*/  @P2 MUFU.EX2 R16, R16 ;  /* 0x0000001000102308 */ /* 0x000ee20000000800 */
[----:B0-----:R-:W-:Y:S01]  /*18160*/  @P2 FADD.FTZ R10, -R8, 1 ;  /* 0x3f800000080a2421 */ /* 0x001fe20000010100 */
[----:B------:R-:W-:-:S03]  /*18170*/  @P2 FMUL.FTZ R8, R5, R8 ;  /* 0x0000000805082220 */ /* 0x000fc60000410000 */
[----:B------:R-:W-:Y:S01]  /*18180*/  @P2 FFMA.FTZ R3, R3, R10, 1 ;  /* 0x3f80000003032423 */ /* 0x000fe2000001000a */
[----:B-1----:R-:W-:Y:S02]  /*18190*/  @!P0 IMAD R10, R25, R28, RZ ;  /* 0x0000001c190a8224 */ /* 0x002fe400078e02ff */
[----:B------:R-:W0:Y:S01]  /*181a0*/  @P2 MUFU.RCP R17, R17 ;  /* 0x0000001100112308 */ /* 0x000e220000001000 */
[----:B--2---:R-:W-:Y:S01]  /*181b0*/  @P2 FADD.FTZ R11, -R9, 1 ;  /* 0x3f800000090b2421 */ /* 0x004fe20000010100 */
[----:B------:R-:W-:Y:S01]  /*181c0*/  @P2 FMUL.FTZ R9, R4, R9 ;  /* 0x0000000904092220 */ /* 0x000fe20000410000 */
[----:B------:R-:W-:Y:S01]  /*181d0*/  @P2 FMUL.FTZ R5, R8, R3 ;  /* 0x0000000308052220 */ /* 0x000fe20000410000 */
[----:B------:R-:W-:Y:S01]  /*181e0*/  @!P0 MOV R3, R65 ;  /* 0x0000004100038202 */ /* 0x000fe20000000f00 */
[----:B------:R-:W-:Y:S01]  /*181f0*/  @P2 FFMA.FTZ R2, R2, R11, 1 ;  /* 0x3f80000002022423 */ /* 0x000fe2000001000b */
[----:B------:R-:W-:Y:S01]  /*18200*/  FFMA.FTZ R8, R0, R21, R7 ;  /* 0x0000001500087223 */ /* 0x000fe20000010007 */
[----:B------:R-:W-:-:S02]  /*18210*/  @!P0 IMAD R11, R23, R29, R10 ;  /* 0x0000001d170b8224 */ /* 0x000fc400078e020a */
[----:B------:R-:W-:Y:S01]  /*18220*/  @P2 FMUL.FTZ R4, R9, R2 ;  /* 0x0000000209042220 */ /* 0x000fe20000410000 */
[----:B------:R-:W-:Y:S01]  /*18230*/  @!P0 MOV R2, R66 ;  /* 0x0000004200028202 */ /* 0x000fe20000000f00 */
[----:B------:R-:W-:Y:S01]  /*18240*/  FFMA.FTZ R9, R0, R20, R7 ;  /* 0x0000001400097223 */ /* 0x000fe20000010007 */
[----:B---3--:R-:W-:Y:S01]  /*18250*/  @P2 FADD.FTZ R16, R16, 1 ;  /* 0x3f80000010102421 */ /* 0x008fe20000010000 */
[----:B------:R-:W-:Y:S02]  /*18260*/  FFMA.FTZ R8, R5, R62, -R8 ;  /* 0x0000003e05087223 */ /* 0x000fe40000010808 */
[----:B------:R-:W-:-:S04]  /*18270*/  @!P0 IMAD.WIDE.U32 R2, R23, R28, R2 ;  /* 0x0000001c17028225 */ /* 0x000fc800078e0002 */
[----:B------:R-:W-:Y:S01]  /*18280*/  FFMA.FTZ R9, R4, R63, -R9 ;  /* 0x0000003f04097223 */ /* 0x000fe20000010809 */
[----:B------:R-:W-:Y:S01]  /*18290*/  FMUL.FTZ R8, R8, UR12 ;  /* 0x0000000c08087c20 */ /* 0x000fe20008410000 */
[----:B------:R-:W1:Y:S01]  /*182a0*/  @P2 MUFU.RCP R16, R16 ;  /* 0x0000001000102308 */ /* 0x000e620000001000 */
[----:B------:R-:W-:Y:S02]  /*182b0*/  IADD3 R23, R23, 0x8, RZ ;  /* 0x0000000817177810 */ /* 0x000fe40007ffe0ff */
[----:B------:R-:W-:Y:S01]  /*182c0*/  @!P0 IADD3 R5, R3, R11, RZ ;  /* 0x0000000b03058210 */ /* 0x000fe20007ffe0ff */
[----:B------:R-:W-:Y:S01]  /*182d0*/  @!P0 FMUL.FTZ R3, R9, UR12 ;  /* 0x0000000c09038c20 */ /* 0x000fe20008410000 */
[C---:B------:R-:W-:Y:S02]  /*182e0*/  @!P0 LEA R4, P3, R2.reuse, R18, 0x1 ;  /* 0x0000001202048211 */ /* 0x040fe400078608ff */
[----:B------:R-:W-:Y:S02]  /*182f0*/  SHF.R.S32.HI R10, RZ, 0x1f, R23 ;  /* 0x0000001fff0a7819 */ /* 0x000fe40000011417 */
[----:B------:R-:W-:Y:S01]  /*18300*/  @!P0 LEA.HI.X R5, R2, R19, R5, 0x1, P3 ;  /* 0x0000001302058211 */ /* 0x000fe200018f0c05 */
[----:B0-----:R-:W-:Y:S01]  /*18310*/  @P2 FADD.FTZ R2, -R17, 1 ;  /* 0x3f80000011022421 */ /* 0x001fe20000010100 */
[----:B------:R-:W-:Y:S01]  /*18320*/  @!P0 F2FP.F16.F32.PACK_AB R11, R3, R8 ;  /* 0x00000008030b823e */ /* 0x000fe200000000ff */
[--C-:B------:R-:W-:Y:S01]  /*18330*/  HADD2.F32 R3, -RZ, R12.reuse.H0_H0 ;  /* 0x2000000cff037230 */ /* 0x100fe20000004100 */
[----:B------:R-:W-:Y:S01]  /*18340*/  ISETP.NE.AND P3, PT, R6, 0x40, PT ;  /* 0x000000400600780c */ /* 0x000fe20003f65270 */
[----:B------:R-:W-:-:S02]  /*18350*/  HADD2.F32 R12, -RZ, R12.H1_H1 ;  /* 0x3000000cff0c7230 */ /* 0x000fc40000004100 */
[----:B------:R-:W-:Y:S01]  /*18360*/  @P2 FFMA.FTZ R2, R15, R2, 1 ;  /* 0x3f8000000f022423 */ /* 0x000fe20000010002 */
[----:B------:R0:W-:Y:S01]  /*18370*/  @!P0 STG.E desc[UR10][R4.64], R11 ;  /* 0x0000000b04008986 */ /* 0x0001e2000c10190a */
[----:B------:R-:W-:Y:S01]  /*18380*/  ISETP.GE.U32.AND P0, PT, R23, UR6, PT ;  /* 0x0000000617007c0c */ /* 0x000fe2000bf06070 */
[----:B-1----:R-:W-:Y:S01]  /*18390*/  @P2 FADD.FTZ R9, -R16, 1 ;  /* 0x3f80000010092421 */ /* 0x002fe20000010100 */
[----:B------:R-:W-:Y:S01]  /*183a0*/  @P2 FMUL.FTZ R17, R12, R17 ;  /* 0x000000110c112220 */ /* 0x000fe20000410000 */
[----:B------:R-:W-:Y:S01]  /*183b0*/  @P2 FMUL.FTZ R16, R3, R16 ;  /* 0x0000001003102220 */ /* 0x000fe20000410000 */
[----:B------:R-:W-:Y:S01]  /*183c0*/  ISETP.GE.OR.EX P0, PT, R10, UR7, P1, P0 ;  /* 0x000000070a007c0c */ /* 0x000fe20008f06700 */
[----:B------:R-:W-:Y:S01]  /*183d0*/  @P2 FFMA.FTZ R9, R14, R9, 1 ;  /* 0x3f8000000e092423 */ /* 0x000fe20000010009 */
[----:B------:R-:W-:Y:S01]  /*183e0*/  @P2 FMUL.FTZ R12, R17, R2 ;  /* 0x00000002110c2220 */ /* 0x000fe20000410000 */
[--C-:B------:R-:W-:Y:S02]  /*183f0*/  FFMA.FTZ R2, R0, R27, R7.reuse ;  /* 0x0000001b00027223 */ /* 0x100fe40000010007 */
[----:B------:R-:W-:Y:S01]  /*18400*/  @P2 FMUL.FTZ R3, R16, R9 ;  /* 0x0000000910032220 */ /* 0x000fe20000410000 */
[----:B0-----:R-:W-:-:S03]  /*18410*/  FFMA.FTZ R5, R0, R22, R7 ;  /* 0x0000001600057223 */ /* 0x001fc60000010007 */
[----:B------:R-:W-:Y:S01]  /*18420*/  FFMA.FTZ R4, R3, R62, -R2 ;  /* 0x0000003e03047223 */ /* 0x000fe20000010802 */
[----:B------:R-:W-:-:S03]  /*18430*/  FFMA.FTZ R8, R12, R63, -R5 ;  /* 0x0000003f0c087223 */ /* 0x000fc60000010805 */
[----:B------:R-:W-:Y:S05]  /*18440*/  @P0 BRA `(.L_x_1576) ;  /* 0x0000000000300947 */ /* 0x000fea0003800000 */
        /* <DEDUP_REMOVED lines=10> */
[----:B------:R-:W-:-:S05]  /*184f0*/  F2FP.F16.F32.PACK_AB R3, R8, R9 ;  /* 0x000000090803723e */ /* 0x000fca00000000ff */
[----:B------:R0:W-:Y:S02]  /*18500*/  STG.E desc[UR10][R4.64], R3 ;  /* 0x0000000304007986 */ /* 0x0001e4000c10190a */
.L_x_1576:
[----:B------:R-:W-:Y:S05]  /*18510*/  BSYNC B0 ;  /* 0x0000000000007941 */ /* 0x000fea0003800000 */
.L_x_1575:
        /* <DEDUP_REMOVED lines=10> */
.L_x_1491:
[----:B------:R-:W2:Y:S01]  /*185c0*/  LDL R8, [R1+0x2c0] ;  /* 0x0002c00001087983 */ /* 0x000ea20000100800 */
[----:B------:R-:W1:Y:S01]  /*185d0*/  LDC R6, c[0x0][0xc] ;  /* 0x00000300ff067b82 */ /* 0x000e620000000800 */
[----:B------:R-:W-:Y:S01]  /*185e0*/  BSSY B0, `(.L_x_1579) ;  /* 0x0000017000007945 */ /* 0x000fe20003800000 */
[----:B0-----:R-:W0:Y:S06]  /*185f0*/  S2R R5, SR_CTAID.Y ;  /* 0x0000000000057919 */ /* 0x001e2c0000002600 */
[----:B------:R-:W3:Y:S08]  /*18600*/  LDC R7, c[0x0][0x10] ;  /* 0x00000400ff077b82 */ /* 0x000ef00000000800 */
[----:B------:R-:W4:Y:S01]  /*18610*/  LDC.64 R2, c[0x0][0x258] ;  /* 0x00009600ff027b82 */ /* 0x000f220000000a00 */
[----:B-1----:R-:W-:-:S02]  /*18620*/  IADD3 R0, R6, -0x1, RZ ;  /* 0xffffffff06007810 */ /* 0x002fc40007ffe0ff */
[----:B------:R-:W-:Y:S02]  /*18630*/  ISETP.NE.AND P1, PT, R6, 0x1, PT ;  /* 0x000000010600780c */ /* 0x000fe40003f25270 */
[----:B------:R-:W-:Y:S02]  /*18640*/  ISETP.NE.AND P0, PT, R0, UR13, PT ;  /* 0x0000000d00007c0c */ /* 0x000fe4000bf05270 */
[C---:B---3--:R-:W-:Y:S02]  /*18650*/  IADD3 R4, R7.reuse, -0x1, RZ ;  /* 0xffffffff07047810 */ /* 0x048fe40007ffe0ff */
[----:B------:R-:W-:Y:S02]  /*18660*/  SHF.L.U32 R0, R7, 0x1, RZ ;  /* 0x0000000107007819 */ /* 0x000fe400000006ff */
[----:B0-----:R-:W-:Y:S02]  /*18670*/  ISETP.NE.OR P0, PT, R5, R4, P0 ;  /* 0x000000040500720c */ /* 0x001fe40000705670 */
[----:B------:R-:W-:-:S05]  /*18680*/  SEL R5, R0, RZ, P1 ;  /* 0x000000ff00057207 */ /* 0x000fca0000800000 */
[----:B----4-:R-:W-:Y:S01]  /*18690*/  IMAD.WIDE.U32 R2, R5, 0x4, R2 ;  /* 0x0000000405027825 */ /* 0x010fe200078e0002 */
[----:B--2---:R-:W-:-:S13]  /*186a0*/  ISETP.NE.AND P2, PT, R8, RZ, PT ;  /* 0x000000ff0800720c */ /* 0x004fda0003f45270 */
[----:B------:R-:W-:Y:S05]  /*186b0*/  @P2 BRA `(.L_x_1580) ;  /* 0x0000000000242947 */ /* 0x000fea0003800000 */
        /* <DEDUP_REMOVED lines=9> */
.L_x_1580:
[----:B------:R-:W-:Y:S05]  /*18750*/  BSYNC B0 ;  /* 0x0000000000007941 */ /* 0x000fea0003800000 */
.L_x_1579:
[----:B------:R-:W-:Y:S05]  /*18760*/  @P0 EXIT ;  /* 0x000000000000094d */ /* 0x000fea0003800000 */
[----:B------:R-:W-:Y:S05]  /*18770*/  @P2 BRA `(.L_x_1581) ;  /* 0x0000000000202947 */ /* 0x000fea0003800000 */
[----:B------:R-:W-:-:S05]  /*18780*/  IMAD R0, R6, R7, RZ ;  /* 0x0000000706007224 */ /* 0x000fca00078e02ff */
[----:B------:R-:W-:-:S13]  /*18790*/  ISETP.NE.AND P0, PT, R0, -0x1, PT ;  /* 0xffffffff0000780c */ /* 0x000fda0003f05270 */
[----:B------:R-:W-:Y:S05]  /*187a0*/  @!P0 BRA `(.L_x_1581) ;  /* 0x0000000000148947 */ /* 0x000fea0003800000 */
.L_x_1582:
[----:B0-----:R-:W2:Y:S04]  /*187b0*/  LDG.E.STRONG.GPU R5, desc[UR10][R2.64] ;  /* 0x0000000a02057981 */ /* 0x001ea8000c1ef900 */
[----:B--2---:R-:W-:Y:S01]  /*187c0*/  CCTL.IVALL ;  /* 0x00000000ff00798f */ /* 0x004fe20002000000 */
[----:B------:R-:W-:Y:S05]  /*187d0*/  YIELD ;  /* 0x0000000000007946 */ /* 0x000fea0003800000 */
[----:B------:R-:W-:-:S13]  /*187e0*/  ISETP.NE.AND P0, PT, R5, R0, PT ;  /* 0x000000000500720c */ /* 0x000fda0003f05270 */
[----:B------:R-:W-:Y:S05]  /*187f0*/  @P0 BRA `(.L_x_1582) ;  /* 0xfffffffc00ec0947 */ /* 0x000fea000383ffff */
.L_x_1581:
[----:B------:R-:W-:Y:S05]  /*18800*/  WARPSYNC.ALL ;  /* 0x0000000000007948 */ /* 0x000fea0003800000 */
[----:B------:R-:W2:Y:S01]  /*18810*/  LDL R4, [R1+0x2c0] ;  /* 0x0002c00001047983 */ /* 0x000ea20000100800 */
[----:B------:R-:W1:Y:S08]  /*18820*/  LDC.64 R22, c[0x0][0x288] ;  /* 0x0000a200ff167b82 */ /* 0x000e700000000a00 */
[----:B------:R-:W-:Y:S01]  /*18830*/  BAR.SYNC.DEFER_BLOCKING 0x0 ;  /* 0x0000000000007b1d */ /* 0x000fe20000010000 */
[----:B-1----:R-:W-:-:S04]  /*18840*/  LEA.HI R0, P0, R23, R22, RZ, 0x1 ;  /* 0x0000001617007211 */ /* 0x002fc800078108ff */
[----:B0-----:R-:W-:-:S04]  /*18850*/  IADD3.X R3, RZ, R23, RZ, P0, !PT ;  /* 0x00000017ff037210 */ /* 0x001fc800007fe4ff */
[--C-:B------:R-:W-:Y:S02]  /*18860*/  SHF.R.S64 R25, R0, 0x1, R3.reuse ;  /* 0x0000000100197819 */ /* 0x100fe40000001003 */
[----:B------:R-:W-:Y:S02]  /*18870*/  SHF.R.S32.HI R24, RZ, 0x1, R3 ;  /* 0x00000001ff187819 */ /* 0x000fe40000011403 */
[----:B--2---:R-:W-:Y:S02]  /*18880*/  SHF.R.S32.HI R0, RZ, 0x1f, R4 ;  /* 0x0000001fff007819 */ /* 0x004fe40000011404 */
        /* <DEDUP_REMOVED lines=12> */
[----:B------:R-:W-:-:S02]  /*18950*/  MOV R0, R4 ;  /* 0x0000000400007202 */ /* 0x000fc40000000f00 */
[----:B------:R-:W-:Y:S02]  /*18960*/  IADD3.X R5, RZ, R5, RZ, P0, !PT ;  /* 0x00000005ff057210 */ /* 0x000fe400007fe4ff */
[----:B------:R-:W-:Y:S02]  /*18970*/  SHF.L.U64.HI R31, R25, 0x2, R24 ;  /* 0x00000002191f7819 */ /* 0x000fe40000010218 */
[--C-:B------:R-:W-:Y:S02]  /*18980*/  SHF.R.S64 R27, R2, 0x1, R5.reuse ;  /* 0x00000001021b7819 */ /* 0x100fe40000001005 */
[----:B------:R-:W-:-:S04]  /*18990*/  SHF.R.S32.HI R2, RZ, 0x1, R5 ;  /* 0x00000001ff027819 */ /* 0x000fc80000011405 */
[----:B------:R-:W-:-:S07]  /*189a0*/  SHF.L.U64.HI R29, R27, 0x2, R2 ;  /* 0x000000021b1d7819 */ /* 0x000fce0000010202 */
.L_x_1583:
[C---:B------:R-:W-:Y:S01]  /*189b0*/  LEA R6, P0, R0.reuse, UR4, 0x2 ;  /* 0x0000000400067c11 */ /* 0x040fe2000f8010ff */
[----:B--2---:R-:W2:Y:S03]  /*189c0*/  LDL.LU R26, [R1+0x2c0] ;  /* 0x0002c000011a7983 */ /* 0x004ea60000300800 */
[----:B------:R-:W-:Y:S02]  /*189d0*/  LEA.HI.X R7, R0, UR5, R7, 0x2, P0 ;  /* 0x0000000500077c11 */ /* 0x000fe400080f1407 */
[-C--:B------:R-:W-:Y:S02]  /*189e0*/  LEA R8, P0, R25, R6.reuse, 0x2 ;  /* 0x0000000619087211 */ /* 0x080fe400078010ff */
[-C--:B------:R-:W-:Y:S01]  /*189f0*/  LEA R12, P1, R22, R6.reuse, 0x2 ;  /* 0x00000006160c7211 */ /* 0x080fe200078210ff */
        /* <DEDUP_REMOVED lines=8> */
[----:B--2---:R-:W-:-:S02]  /*18a80*/  SHF.L.U32 R5, R26, 0x1, RZ ;  /* 0x000000011a057819 */ /* 0x004fc400000006ff */
[----:B------:R-:W-:-:S03]  /*18a90*/  IADD3 R0, R26, 0x188, RZ ;  /* 0x000001881a007810 */ /* 0x000fc60007ffe0ff */
[----:B0-----:R-:W-:-:S04]  /*18aa0*/  IMAD.WIDE R2, R5, 0x4, R14 ;  /* 0x0000000405027825 */ /* 0x001fc800078e020e */
[----:B-1----:R-:W-:Y:S01]  /*18ab0*/  IMAD.WIDE R4, R5, 0x4, R16 ;  /* 0x0000000405047825 */ /* 0x002fe200078e0210 */
[----:B------:R2:W-:Y:S01]  /*18ac0*/  STL [R1+0x2c0], R0 ;  /* 0x0002c00001007387 */ /* 0x0005e20000100800 */
[----:B------:R-:W-:Y:S02]  /*18ad0*/  ISETP.GT.U32.AND P0, PT, R25, R0, PT ;  /* 0x000000001900720c */ /* 0x000fe40003f04070 */
[----:B---3--:R-:W-:Y:S01]  /*18ae0*/  SHF.R.S32.HI R7, RZ, 0x1f, R0 ;  /* 0x0000001fff077819 */ /* 0x008fe20000011400 */
[----:B----4-:R2:W-:Y:S03]  /*18af0*/  STG.E.64 desc[UR10][R2.64], R18 ;  /* 0x0000001202007986 */ /* 0x0105e6000c101b0a */
[----:B------:R-:W-:Y:S01]  /*18b00*/  ISETP.GT.AND.EX P0, PT, R24, R7, PT, P0 ;  /* 0x000000071800720c */ /* 0x000fe20003f04300 */
[----:B-----5:R2:W-:-:S12]  /*18b10*/  STG.E.64 desc[UR10][R4.64], R20 ;  /* 0x0000001404007986 */ /* 0x0205d8000c101b0a */
[----:B------:R-:W-:Y:S05]  /*18b20*/  @P0 BRA `(.L_x_1583) ;  /* 0xfffffffc00a00947 */ /* 0x000fea000383ffff */
[----:B------:R-:W-:Y:S05]  /*18b30*/  EXIT ;  /* 0x000000000000794d */ /* 0x000fea0003800000 */
.L_x_1584:
        /* <DEDUP_REMOVED lines=12> */
.L_x_5600:


//--------------------- .text._Z35group_norm_nhwc_bwd_one_pass_kernelI11Fp16IOBf16WLi64ELi98ELi392EEv26Group_norm_nhwc_bwd_params --------------------------
	.section	.text._Z35group_norm_nhwc_bwd_one_pass_kernelI11Fp16IOBf16WLi64ELi98ELi392EEv26Group_norm_nhwc_bwd_params,"ax",@progbits
	.align	128
        .global         _Z35group_norm_nhwc_bwd_one_pass_kernelI11Fp16IOBf16WLi64ELi98ELi392EEv26Group_norm_nhwc_bwd_params
        .type           _Z35group_norm_nhwc_bwd_one_pass_kernelI11Fp16IOBf16WLi64ELi98ELi392EEv26Group_norm_nhwc_bwd_params,@function
        .size           _Z35group_norm_nhwc_bwd_one_pass_kernelI11Fp16IOBf16WLi64ELi98ELi392EEv26Group_norm_nhwc_bwd_params,(.L_x_5601 - _Z35group_norm_nhwc_bwd_one_pass_kernelI11Fp16IOBf16WLi64ELi98ELi392EEv26Group_norm_nhwc_bwd_params)
        .other          _Z35group_norm_nhwc_bwd_one_pass_kernelI11Fp16IOBf16WLi64ELi98ELi392EEv26Group_norm_nhwc_bwd_params,@"STO_CUDA_ENTRY STV_DEFAULT"
_Z35group_norm_nhwc_bwd_one_pass_kernelI11Fp16IOBf16WLi64ELi98ELi392EEv26Group_norm_nhwc_bwd_params:
.text._Z35group_norm_nhwc_bwd_one_pass_kernelI11Fp16IOBf16WLi64ELi98ELi392EEv26Group_norm_nhwc_bwd_params:
        /* <DEDUP_REMOVED lines=16> */
[----:B------:R-:W-:Y:S01]  /*0100*/  SHF.R.S32.HI R0, RZ, 0x1f, R51 ;  /* 0x0000001fff007819 */ /* 0x000fe20000011433 */
[----:B------:R-:W-:Y:S01]  /*0110*/  UMOV UR5, 0x400 ;  /* 0x0000040000057882 */ /* 0x000fe20000000000 */
[----:B------:R-:W-:Y:S01]  /*0120*/  SHF.R.U32.HI R52, RZ, 0x4, R3 ;  /* 0x00000004ff347819 */ /* 0x000fe20000011603 */
[----:B------:R-:W2:Y:S01]  /*0130*/  LDC R7, c[0x0][0x2ac] ;  /* 0x0000ab00ff077b82 */ /* 0x000ea20000000800 */
[----:B------:R-:W-:Y:S01]  /*0140*/  LEA.HI R0, R0, R51, RZ, 0x5 ;  /* 0x0000003300007211 */ /* 0x000fe200078f28ff */
[----:B------:R-:W-:Y:S01]  /*0150*/  HFMA2.MMA R46, -RZ, RZ, 0, 0 ;  /* 0x00000000ff2e7435 */ /* 0x000fe200000001ff */
[----:B------:R-:W-:-:S02]  /*0160*/  LOP3.LUT R53, R53, 0xfffffffd, RZ, 0xc0, !PT ;  /* 0xfffffffd35357812 */ /* 0x000fc400078ec0ff */
[----:B------:R-:W-:-:S03]  /*0170*/  MOV R45, R28 ;  /* 0x0000001c002d7202 */ /* 0x000fc60000000f00 */
[----:B------:R-:W3:Y:S01]  /*0180*/  S2UR UR6, SR_CgaCtaId ;  /* 0x00000000000679c3 */ /* 0x000ee20000008800 */
[----:B0-----:R-:W-:Y:S01]  /*0190*/  IMAD.WIDE.U32 R2, R8, 0x3, RZ ;  /* 0x0000000308027825 */ /* 0x001fe200078e00ff */
[----:B------:R-:W-:-:S06]  /*01a0*/  LEA R5, R9, R9, 0x1 ;  /* 0x0000000909057211 */ /* 0x000fcc00078e08ff */
[----:B------:R-:W0:Y:S01]  /*01b0*/  LDC R10, c[0x0][0x10] ;  /* 0x00000400ff0a7b82 */ /* 0x000e220000000800 */
[----:B------:R-:W-:Y:S01]  /*01c0*/  IADD3 R5, R3, R5, RZ ;  /* 0x0000000503057210 */ /* 0x000fe20007ffe0ff */
[----:B--2---:R-:W-:-:S03]  /*01d0*/  IMAD R50, R7, UR7, R52 ;  /* 0x0000000707327c24 */ /* 0x004fc6000f8e0234 */
[----:B------:R-:W-:Y:S01]  /*01e0*/  LEA.HI R7, P2, R5, R2, RZ, 0x1 ;  /* 0x0000000205077211 */ /* 0x000fe200078508ff */
[----:B------:R-:W-:Y:S01]  /*01f0*/  IMAD R52, R52, -0x31, R51 ;  /* 0xffffffcf34347824 */ /* 0x000fe200078e0233 */
[C---:B------:R-:W-:Y:S02]  /*0200*/  ISETP.LT.U32.AND P0, PT, R50.reuse, UR10, PT ;  /* 0x0000000a32007c0c */ /* 0x040fe4000bf01070 */
[----:B------:R-:W-:Y:S01]  /*0210*/  SHF.R.S32.HI R3, RZ, 0x1f, R50 ;  /* 0x0000001fff037819 */ /* 0x000fe20000011432 */
[----:B---3--:R-:W-:Y:S01]  /*0220*/  ULEA UR5, UR6, UR5, 0x18 ;  /* 0x0000000506057291 */ /* 0x008fe2000f8ec03f */
[C---:B------:R-:W-:Y:S02]  /*0230*/  IADD3 R2, R50.reuse, 0x8, RZ ;  /* 0x0000000832027810 */ /* 0x040fe40007ffe0ff */
[----:B------:R-:W-:Y:S02]  /*0240*/  ISETP.LT.AND.EX P0, PT, R3, UR11, !P1, P0 ;  /* 0x0000000b03007c0c */ /* 0x000fe4000cf01300 */
[----:B------:R-:W-:-:S02]  /*0250*/  IADD3 R3, R50, 0x10, RZ ;  /* 0x0000001032037810 */ /* 0x000fc40007ffe0ff */
[----:B------:R-:W-:Y:S02]  /*0260*/  ISETP.LT.U32.AND P5, PT, R2, UR10, PT ;  /* 0x0000000a02007c0c */ /* 0x000fe4000bfa1070 */
[----:B------:R-:W-:Y:S02]  /*0270*/  ISETP.LT.U32.AND P4, PT, R3, UR10, PT ;  /* 0x0000000a03007c0c */ /* 0x000fe4000bf81070 */
[----:B------:R-:W-:Y:S02]  /*0280*/  SHF.R.S32.HI R3, RZ, 0x1f, R3 ;  /* 0x0000001fff037819 */ /* 0x000fe40000011403 */
[----:B------:R-:W-:Y:S02]  /*0290*/  SHF.R.S32.HI R4, RZ, 0x1f, R2 ;  /* 0x0000001fff047819 */ /* 0x000fe40000011402 */
[----:B------:R-:W-:Y:S02]  /*02a0*/  LOP3.LUT R2, R0, 0xffffffe0, RZ, 0xc0, !PT ;  /* 0xffffffe000027812 */ /* 0x000fe400078ec0ff */
[----:B------:R-:W-:-:S02]  /*02b0*/  ISETP.LT.AND.EX P4, PT, R3, UR11, !P1, P4 ;  /* 0x0000000b03007c0c */ /* 0x000fc4000cf81340 */
[----:B------:R-:W-:Y:S02]  /*02c0*/  @P0 LOP3.LUT R53, R53, 0x2, RZ, 0xfc, !PT ;  /* 0x0000000235350812 */ /* 0x000fe400078efcff */
[----:B------:R-:W-:Y:S02]  /*02d0*/  IADD3 R3, R50, 0x18, RZ ;  /* 0x0000001832037810 */ /* 0x000fe40007ffe0ff */
[----:B------:R-:W-:Y:S02]  /*02e0*/  ISETP.GT.AND P0, PT, R51, 0x17f, PT ;  /* 0x0000017f3300780c */ /* 0x000fe40003f04270 */
[----:B------:R-:W-:Y:S02]  /*02f0*/  IADD3 R2, -R2, 0x187, RZ ;  /* 0x0000018702027810 */ /* 0x000fe40007ffe1ff */
[----:B------:R-:W-:Y:S02]  /*0300*/  ISETP.LT.U32.AND P3, PT, R3, UR10, PT ;  /* 0x0000000a03007c0c */ /* 0x000fe4000bf61070 */
[----:B------:R-:W-:-:S02]  /*0310*/  SEL R12, R2, 0x1f, P0 ;  /* 0x0000001f020c7807 */ /* 0x000fc40000000000 */
[----:B------:R-:W-:Y:S02]  /*0320*/  SHF.R.S32.HI R3, RZ, 0x1f, R3 ;  /* 0x0000001fff037819 */ /* 0x000fe40000011403 */
[----:B------:R-:W-:Y:S02]  /*0330*/  LEA.HI R8, P0, R9, R8, RZ, 0x1 ;  /* 0x0000000809087211 */ /* 0x000fe400078108ff */
[----:B------:R-:W-:Y:S02]  /*0340*/  ISETP.LT.AND.EX P5, PT, R4, UR11, !P1, P5 ;  /* 0x0000000b04007c0c */ /* 0x000fe4000cfa1350 */
[----:B------:R-:W-:Y:S02]  /*0350*/  ISETP.LT.AND.EX P3, PT, R3, UR11, !P1, P3 ;  /* 0x0000000b03007c0c */ /* 0x000fe4000cf61330 */
[----:B------:R-:W-:Y:S02]  /*0360*/  IADD3 R4, R50, 0x20, RZ ;  /* 0x0000002032047810 */ /* 0x000fe40007ffe0ff */
[----:B------:R-:W-:-:S02]  /*0370*/  IADD3.X R3, RZ, R9, RZ, P0, !PT ;  /* 0x00000009ff037210 */ /* 0x000fc400007fe4ff */
[----:B------:R-:W-:Y:S02]  /*0380*/  IADD3.X R2, RZ, R5, RZ, P2, !PT ;  /* 0x00000005ff027210 */ /* 0x000fe400017fe4ff */
[----:B------:R-:W-:Y:S02]  /*0390*/  IADD3 R49, R50, 0x28, RZ ;  /* 0x0000002832317810 */ /* 0x000fe40007ffe0ff */
[----:B------:R-:W-:Y:S02]  /*03a0*/  ISETP.LT.U32.AND P2, PT, R4, UR10, PT ;  /* 0x0000000a04007c0c */ /* 0x000fe4000bf41070 */
[----:B------:R-:W-:Y:S02]  /*03b0*/  SHF.R.S64 R8, R8, 0x1, R3 ;  /* 0x0000000108087819 */ /* 0x000fe40000001003 */
[----:B------:R-:W-:Y:S02]  /*03c0*/  SHF.R.S32.HI R4, RZ, 0x1f, R4 ;  /* 0x0000001fff047819 */ /* 0x000fe40000011404 */
[----:B------:R-:W-:-:S02]  /*03d0*/  SHF.R.S32.HI R9, RZ, 0x5, R0 ;  /* 0x00000005ff097819 */ /* 0x000fc40000011400 */
[----:B------:R-:W-:Y:S02]  /*03e0*/  SHF.R.S32.HI R3, RZ, 0x1, R3 ;  /* 0x00000001ff037819 */ /* 0x000fe40000011403 */
[----:B------:R-:W-:Y:S01]  /*03f0*/  ISETP.LT.U32.AND P0, PT, R49, UR10, PT ;  /* 0x0000000a31007c0c */ /* 0x000fe2000bf01070 */
[----:B------:R-:W-:Y:S01]  /*0400*/  ULDC.U8 UR10, c[0x0][0x2a4] ;  /* 0x0000a900000a7ab9 */ /* 0x000fe20000000000 */
[----:B------:R-:W-:Y:S02]  /*0410*/  SHF.R.S32.HI R11, RZ, 0x1f, R49 ;  /* 0x0000001fff0b7819 */ /* 0x000fe40000011431 */
[C---:B------:R-:W-:Y:S02]  /*0420*/  IADD3 R48, R50.reuse, 0x30, RZ ;  /* 0x0000003032307810 */ /* 0x040fe40007ffe0ff */
[----:B------:R-:W-:Y:S02]  /*0430*/  IADD3 R47, R50, 0x38, RZ ;  /* 0x00000038322f7810 */ /* 0x000fe40007ffe0ff */
[----:B------:R-:W-:-:S02]  /*0440*/  SHF.R.S64 R7, R7, 0x1, R2 ;  /* 0x0000000107077819 */ /* 0x000fc40000001002 */
[----:B------:R-:W-:Y:S02]  /*0450*/  SHF.R.S32.HI R0, RZ, 0x1, R2 ;  /* 0x00000001ff007819 */ /* 0x000fe40000011402 */
[----:B------:R-:W-:Y:S02]  /*0460*/  ISETP.LT.AND.EX P2, PT, R4, UR11, !P1, P2 ;  /* 0x0000000b04007c0c */ /* 0x000fe4000cf41320 */
[----:B------:R-:W-:Y:S02]  /*0470*/  SHF.L.U64.HI R6, R8, 0x2, R3 ;  /* 0x0000000208067819 */ /* 0x000fe40000010203 */
[----:B------:R-:W-:Y:S02]  /*0480*/  ISETP.LT.AND.EX P1, PT, R11, UR11, !P1, P0 ;  /* 0x0000000b0b007c0c */ /* 0x000fe4000cf21300 */
[----:B------:R-:W-:Y:S02]  /*0490*/  SHF.L.U32 R52, R52, 0x1, RZ ;  /* 0x0000000134347819 */ /* 0x000fe400000006ff */
[----:B------:R-:W-:-:S02]  /*04a0*/  LEA R9, R9, UR5, 0x3 ;  /* 0x0000000509097c11 */ /* 0x000fc4000f8e18ff */
[----:B------:R-:W-:Y:S02]  /*04b0*/  SHF.R.S32.HI R5, RZ, 0x1f, R48 ;  /* 0x0000001fff057819 */ /* 0x000fe40000011430 */
[----:B------:R-:W-:Y:S02]  /*04c0*/  SHF.R.S32.HI R4, RZ, 0x1f, R47 ;  /* 0x0000001fff047819 */ /* 0x000fe4000001142f */
[----:B01----:R-:W-:-:S07]  /*04d0*/  SHF.L.U64.HI R3, R7, 0x2, R0 ;  /* 0x0000000207037819 */ /* 0x003fce0000010200 */
.L_x_1636:
[----:B0-----:R-:W0:Y:S01]  /*04e0*/  LDC R16, c[0x0][0x2a0] ;  /* 0x0000a800ff107b82 */ /* 0x001e220000000800 */
[----:B------:R-:W-:Y:S01]  /*04f0*/  LOP3.LUT P6, RZ, R53, 0x2, RZ, 0xc0, !PT ;  /* 0x0000000235ff7812 */ /* 0x000fe200078cc0ff */
[----:B------:R-:W-:Y:S01]  /*0500*/  ULDC.64 UR12, c[0x0][0x298] ;  /* 0x0000a600000c7ab9 */ /* 0x000fe20000000a00 */
[----:B------:R-:W-:-:S04]  /*0510*/  IADD3 R41, R50, 0x10, RZ ;  /* 0x0000001032297810 */ /* 0x000fc80007ffe0ff */
[----:B------:R-:W-:Y:S01]  /*0520*/  SHF.R.S32.HI R33, RZ, 0x1f, R41 ;  /* 0x0000001fff217819 */ /* 0x000fe20000011429 */
[----:B------:R-:W1:Y:S08]  /*0530*/  @P5 LDC.64 R30, c[0x0][0x288] ;  /* 0x0000a200ff1e5b82 */ /* 0x000e700000000a00 */
[----:B------:R-:W2:Y:S01]  /*0540*/  @P6 LDC.64 R38, c[0x0][0x230] ;  /* 0x00008c00ff266b82 */ /* 0x000ea20000000a00 */
[----:B0-----:R-:W-:-:S07]  /*0550*/  IABS R19, R16 ;  /* 0x0000001000137213 */ /* 0x001fce0000000000 */
[----:B------:R-:W0:Y:S01]  /*0560*/  @P6 LDC.64 R36, c[0x0][0x228] ;  /* 0x00008a00ff246b82 */ /* 0x000e220000000a00 */
[----:B------:R-:W3:Y:S07]  /*0570*/  I2F.RP R0, R19 ;  /* 0x0000001300007306 */ /* 0x000eee0000209400 */
[----:B------:R-:W4:Y:S08]  /*0580*/  @P4 LDC.64 R26, c[0x0][0x288] ;  /* 0x0000a200ff1a4b82 */ /* 0x000f300000000a00 */
[----:B------:R-:W0:Y:S01]  /*0590*/  @P5 LDC.64 R34, c[0x0][0x230] ;  /* 0x00008c00ff225b82 */ /* 0x000e220000000a00 */
[----:B---3--:R-:W3:Y:S07]  /*05a0*/  MUFU.RCP R0, R0 ;  /* 0x0000000000007308 */ /* 0x008eee0000001000 */
[----:B------:R-:W0:Y:S08]  /*05b0*/  @P5 LDC.64 R20, c[0x0][0x228] ;  /* 0x00008a00ff145b82 */ /* 0x000e300000000a00 */
[----:B------:R-:W0:Y:S01]  /*05c0*/  @P2 LDC.64 R24, c[0x0][0x288] ;  /* 0x0000a200ff182b82 */ /* 0x000e220000000a00 */
[----:B---3--:R-:W-:-:S04]  /*05d0*/  IADD3 R14, R0, 0xffffffe, RZ ;  /* 0x0ffffffe000e7810 */ /* 0x008fc80007ffe0ff */
[----:B------:R3:W1:Y:S02]  /*05e0*/  F2I.FTZ.U32.TRUNC.NTZ R15, R14 ;  /* 0x0000000e000f7305 */ /* 0x000664000021f000 */
[----:B---3--:R-:W-:Y:S02]  /*05f0*/  MOV R14, RZ ;  /* 0x000000ff000e7202 */ /* 0x008fe40000000f00 */
[----:B-1----:R-:W-:-:S05]  /*0600*/  IADD3 R2, RZ, -R15, RZ ;  /* 0x8000000fff027210 */ /* 0x002fca0007ffe0ff */
[----:B------:R-:W-:Y:S01]  /*0610*/  IMAD R17, R2, R19, RZ ;  /* 0x0000001302117224 */ /* 0x000fe200078e02ff */
[----:B------:R-:W-:-:S03]  /*0620*/  IABS R2, R45 ;  /* 0x0000002d00027213 */ /* 0x000fc60000000000 */
[----:B------:R-:W-:-:S06]  /*0630*/  IMAD.HI.U32 R15, R15, R17, R14 ;  /* 0x000000110f0f7227 */ /* 0x000fcc00078e000e */
        /* <DEDUP_REMOVED lines=10> */
[----:B------:R-:W-:-:S11]  /*06e0*/  LOP3.LUT R0, R45, R16, RZ, 0x3c, !PT ;  /* 0x000000102d007212 */ /* 0x000fd600078e3cff */
[----:B------:R-:W-:Y:S02]  /*06f0*/  @P0 IADD3 R15, R15, 0x1, RZ ;  /* 0x000000010f0f0810 */ /* 0x000fe40007ffe0ff */
[----:B------:R-:W-:Y:S02]  /*0700*/  ISETP.GE.AND P0, PT, R45, RZ, PT ;  /* 0x000000ff2d00720c */ /* 0x000fe40003f06270 */
[----:B------:R-:W-:Y:S02]  /*0710*/  MOV R19, R15 ;  /* 0x0000000f00137202 */ /* 0x000fe40000000f00 */
[----:B------:R-:W1:Y:S09]  /*0720*/  @P6 LDC.64 R14, c[0x0][0x288] ;  /* 0x0000a200ff0e6b82 */ /* 0x000e720000000a00 */
[----:B------:R-:W-:-:S02]  /*0730*/  @!P0 IADD3 R17, -R17, RZ, RZ ;  /* 0x000000ff11118210 */ /* 0x000fc40007ffe1ff */
        /* <DEDUP_REMOVED lines=13> */
[----:B------:R-:W-:Y:S01]  /*0810*/  SHF.R.S32.HI R17, RZ, 0x1f, R50 ;  /* 0x0000001fff117819 */ /* 0x000fe20000011432 */
[----:B------:R-:W-:Y:S01]  /*0820*/  IMAD.WIDE.U32 R58, R19, UR12, R58 ;  /* 0x0000000c133a7c25 */ /* 0x000fe2000f8e003a */
[C---:B------:R-:W-:Y:S01]  /*0830*/  IADD3 R19, R50.reuse, 0x8, RZ ;  /* 0x0000000832137810 */ /* 0x040fe20007ffe0ff */
[----:B------:R-:W-:Y:S02]  /*0840*/  ULDC.64 UR12, c[0x0][0x290] ;  /* 0x0000a400000c7ab9 */ /* 0x000fe40000000a00 */
[----:B-1----:R-:W-:Y:S01]  /*0850*/  @P6 IMAD R0, R17, R14, RZ ;  /* 0x0000000e11006224 */ /* 0x002fe200078e02ff */
[----:B------:R-:W-:Y:S02]  /*0860*/  IADD3 R63, R59, R63, RZ ;  /* 0x0000003f3b3f7210 */ /* 0x000fe40007ffe0ff */
[----:B------:R-:W-:Y:S01]  /*0870*/  @P6 MOV R62, R58 ;  /* 0x0000003a003e6202 */ /* 0x000fe20000000f00 */
[----:B------:R-:W-:Y:S01]  /*0880*/  @P6 IMAD R17, R50, R15, R0 ;  /* 0x0000000f32116224 */ /* 0x000fe200078e0200 */
[----:B------:R-:W-:-:S02]  /*0890*/  SHF.R.S32.HI R23, RZ, 0x1f, R19 ;  /* 0x0000001fff177819 */ /* 0x000fc40000011413 */
[----:B------:R-:W-:Y:S01]  /*08a0*/  @P3 MOV R40, R58 ;  /* 0x0000003a00283202 */ /* 0x000fe20000000f00 */
[----:B------:R-:W-:-:S04]  /*08b0*/  @P6 IMAD.WIDE.U32 R14, R50, R14, R62 ;  /* 0x0000000e320e6225 */ /* 0x000fc800078e003e */
[----:B------:R-:W-:Y:S01]  /*08c0*/  @P5 IMAD R2, R23, R30, RZ ;  /* 0x0000001e17025224 */ /* 0x000fe200078e02ff */
[----:B------:R-:W-:Y:S02]  /*08d0*/  @P6 IADD3 R17, R15, R17, RZ ;  /* 0x000000110f116210 */ /* 0x000fe40007ffe0ff */
[C---:B------:R-:W-:Y:S01]  /*08e0*/  @P6 SHF.L.U32 R15, R14.reuse, 0x1, RZ ;  /* 0x000000010e0f6819 */ /* 0x040fe200000006ff */
[----:B------:R-:W-:Y:S01]  /*08f0*/  @P5 IMAD R29, R19, R31, R2 ;  /* 0x0000001f131d5224 */ /* 0x000fe200078e0202 */
[----:B------:R-:W-:Y:S01]  /*0900*/  @P6 SHF.L.U64.HI R0, R14, 0x1, R17 ;  /* 0x000000010e006819 */ /* 0x000fe20000010211 */
[----:B----4-:R-:W-:Y:S01]  /*0910*/  @P4 IMAD R2, R33, R26, RZ ;  /* 0x0000001a21024224 */ /* 0x010fe200078e02ff */
[----:B--2---:R-:W-:Y:S01]  /*0920*/  @P6 IADD3 R38, P0, R15, R38, RZ ;  /* 0x000000260f266210 */ /* 0x004fe20007f1e0ff */
[----:B------:R-:W1:Y:S01]  /*0930*/  @P4 LDC.64 R16, c[0x0][0x228] ;  /* 0x00008a00ff104b82 */ /* 0x000e620000000a00 */
[----:B------:R-:W-:Y:S01]  /*0940*/  @P5 MOV R14, R58 ;  /* 0x0000003a000e5202 */ /* 0x000fe20000000f00 */
[----:B------:R-:W-:Y:S01]  /*0950*/  @P4 IMAD R33, R41, R27, R2 ;  /* 0x0000001b29214224 */ /* 0x000fe200078e0202 */
[----:B------:R-:W-:-:S02]  /*0960*/  @P6 IADD3.X R39, R0, R39, RZ, P0, !PT ;  /* 0x0000002700276210 */ /* 0x000fc400007fe4ff */
[----:B0-----:R-:W-:Y:S02]  /*0970*/  @P6 IADD3 R36, P0, R15, R36, RZ ;  /* 0x000000240f246210 */ /* 0x001fe40007f1e0ff */
[----:B------:R-:W-:Y:S02]  /*0980*/  @P5 MOV R15, R63 ;  /* 0x0000003f000f5202 */ /* 0x000fe40000000f00 */
[----:B------:R-:W-:Y:S01]  /*0990*/  @P6 IADD3.X R37, R0, R37, RZ, P0, !PT ;  /* 0x0000002500256210 */ /* 0x000fe200007fe4ff */
[----:B------:R-:W-:-:S03]  /*09a0*/  @P5 IMAD.WIDE.U32 R30, R19, R30, R14 ;  /* 0x0000001e131e5225 */ /* 0x000fc600078e000e */
[----:B------:R-:W0:Y:S02]  /*09b0*/  @P3 LDC.64 R14, c[0x0][0x288] ;  /* 0x0000a200ff0e3b82 */ /* 0x000e240000000a00 */
[----:B------:R-:W-:Y:S02]  /*09c0*/  @P5 IADD3 R29, R31, R29, RZ ;  /* 0x0000001d1f1d5210 */ /* 0x000fe40007ffe0ff */
[C---:B------:R-:W-:Y:S02]  /*09d0*/  @P5 SHF.L.U32 R23, R30.reuse, 0x1, RZ ;  /* 0x000000011e175819 */ /* 0x040fe400000006ff */
[----:B------:R-:W-:Y:S02]  /*09e0*/  @P5 SHF.L.U64.HI R0, R30, 0x1, R29 ;  /* 0x000000011e005819 */ /* 0x000fe4000001021d */
[----:B------:R-:W2:Y:S01]  /*09f0*/  @P4 LDC.64 R18, c[0x0][0x230] ;  /* 0x00008c00ff124b82 */ /* 0x000ea20000000a00 */
[----:B------:R-:W-:Y:S02]  /*0a00*/  @P4 MOV R30, R58 ;  /* 0x0000003a001e4202 */ /* 0x000fe40000000f00 */
[----:B------:R-:W-:-:S02]  /*0a10*/  @P4 MOV R31, R63 ;  /* 0x0000003f001f4202 */ /* 0x000fc40000000f00 */
[----:B------:R-:W-:Y:S02]  /*0a20*/  IADD3 R29, R50, 0x18, RZ ;  /* 0x00000018321d7810 */ /* 0x000fe40007ffe0ff */
[----:B------:R-:W-:Y:S01]  /*0a30*/  @P5 IADD3 R34, P0, R23, R34, RZ ;  /* 0x0000002217225210 */ /* 0x000fe20007f1e0ff */
[----:B------:R-:W-:Y:S01]  /*0a40*/  @P4 IMAD.WIDE.U32 R30, R41, R26, R30 ;  /* 0x0000001a291e4225 */ /* 0x000fe200078e001e */
[----:B------:R-:W-:Y:S01]  /*0a50*/  SHF.R.S32.HI R41, RZ, 0x1f, R29 ;  /* 0x0000001fff297819 */ /* 0x000fe2000001141d */
[----:B------:R-:W3:Y:S01]  /*0a60*/  @P1 LDC.64 R26, c[0x0][0x288] ;  /* 0x0000a200ff1a1b82 */ /* 0x000ee20000000a00 */
[----:B------:R-:W-:Y:S02]  /*0a70*/  @P5 IADD3.X R35, R0, R35, RZ, P0, !PT ;  /* 0x0000002300235210 */ /* 0x000fe400007fe4ff */
[----:B------:R-:W-:Y:S02]  /*0a80*/  @P5 IADD3 R20, P0, R23, R20, RZ ;  /* 0x0000001417145210 */ /* 0x000fe40007f1e0ff */
[----:B------:R-:W-:Y:S01]  /*0a90*/  @P4 IADD3 R31, R31, R33, RZ ;  /* 0x000000211f1f4210 */ /* 0x000fe20007ffe0ff */
[----:B0-----:R-:W-:Y:S01]  /*0aa0*/  @P3 IMAD R2, R41, R14, RZ ;  /* 0x0000000e29023224 */ /* 0x001fe200078e02ff */
[----:B------:R-:W-:-:S02]  /*0ab0*/  IADD3 R23, R50, 0x20, RZ ;  /* 0x0000002032177810 */ /* 0x000fc40007ffe0ff */
[----:B------:R-:W-:Y:S01]  /*0ac0*/  @P3 MOV R41, R63 ;  /* 0x0000003f00293202 */ /* 0x000fe20000000f00 */
[C---:B------:R-:W-:Y:S01]  /*0ad0*/  @P3 IMAD R43, R29.reuse, R15, R2 ;  /* 0x0000000f1d2b3224 */ /* 0x040fe200078e0202 */
[----:B------:R-:W-:Y:S02]  /*0ae0*/  @P5 IADD3.X R21, R0, R21, RZ, P0, !PT ;  /* 0x0000001500155210 */ /* 0x000fe400007fe4ff */
[C---:B------:R-:W-:Y:S01]  /*0af0*/  @P4 SHF.L.U32 R33, R30.reuse, 0x1, RZ ;  /* 0x000000011e214819 */ /* 0x040fe200000006ff */
[----:B------:R-:W-:Y:S01]  /*0b00*/  @P3 IMAD.WIDE.U32 R14, R29, R14, R40 ;  /* 0x0000000e1d0e3225 */ /* 0x000fe200078e0028 */
[----:B------:R-:W-:Y:S02]  /*0b10*/  @P4 SHF.L.U64.HI R0, R30, 0x1, R31 ;  /* 0x000000011e004819 */ /* 0x000fe4000001021f */
[----:B------:R-:W-:Y:S01]  /*0b20*/  SHF.R.S32.HI R55, RZ, 0x1f, R23 ;  /* 0x0000001fff377819 */ /* 0x000fe20000011417 */
[----:B------:R-:W0:Y:S01]  /*0b30*/  @P3 LDC.64 R30, c[0x0][0x230] ;  /* 0x00008c00ff1e3b82 */ /* 0x000e220000000a00 */
[----:B--2---:R-:W-:-:S02]  /*0b40*/  @P4 IADD3 R18, P0, R33, R18, RZ ;  /* 0x0000001221124210 */ /* 0x004fc40007f1e0ff */
[----:B------:R-:W-:Y:S01]  /*0b50*/  @P2 MOV R40, R58 ;  /* 0x0000003a00282202 */ /* 0x000fe20000000f00 */
[----:B------:R-:W-:Y:S01]  /*0b60*/  @P2 IMAD R2, R55, R24, RZ ;  /* 0x0000001837022224 */ /* 0x000fe200078e02ff */
[----:B------:R-:W-:Y:S02]  /*0b70*/  @P2 MOV R41, R63 ;  /* 0x0000003f00292202 */ /* 0x000fe40000000f00 */
[C---:B------:R-:W-:Y:S01]  /*0b80*/  @P4 IADD3.X R19, R0.reuse, R19, RZ, P0, !PT ;  /* 0x0000001300134210 */ /* 0x040fe200007fe4ff */
[----:B------:R-:W-:Y:S01]  /*0b90*/  @P2 IMAD R29, R23, R25, R2 ;  /* 0x00000019171d2224 */ /* 0x000fe200078e0202 */
[----:B-1----:R-:W-:Y:S01]  /*0ba0*/  @P4 IADD3 R16, P0, R33, R16, RZ ;  /* 0x0000001021104210 */ /* 0x002fe20007f1e0ff */
[----:B------:R-:W-:Y:S01]  /*0bb0*/  @P2 IMAD.WIDE.U32 R40, R23, R24, R40 ;  /* 0x0000001817282225 */ /* 0x000fe200078e0028 */
[----:B------:R-:W1:Y:S01]  /*0bc0*/  @P3 LDC.64 R32, c[0x0][0x228] ;  /* 0x00008a00ff203b82 */ /* 0x000e620000000a00 */
[----:B------:R-:W-:Y:S02]  /*0bd0*/  @P3 IADD3 R23, R15, R43, RZ ;  /* 0x0000002b0f173210 */ /* 0x000fe40007ffe0ff */
[----:B------:R-:W-:Y:S01]  /*0be0*/  @P4 IADD3.X R17, R0, R17, RZ, P0, !PT ;  /* 0x0000001100114210 */ /* 0x000fe200007fe4ff */
[----:B---3--:R-:W-:Y:S01]  /*0bf0*/  @P1 IMAD R2, R11, R26, RZ ;  /* 0x0000001a0b021224 */ /* 0x008fe200078e02ff */
[----:B------:R-:W-:-:S02]  /*0c00*/  @P2 IADD3 R15, R41, R29, RZ ;  /* 0x0000001d290f2210 */ /* 0x000fc40007ffe0ff */
[----:B------:R-:W-:Y:S01]  /*0c10*/  @P3 SHF.L.U64.HI R42, R14, 0x1, R23 ;  /* 0x000000010e2a3819 */ /* 0x000fe20000010217 */
[----:B------:R-:W2:Y:S01]  /*0c20*/  @P2 LDC.64 R24, c[0x0][0x230] ;  /* 0x00008c00ff182b82 */ /* 0x000ea20000000a00 */
[C---:B------:R-:W-:Y:S01]  /*0c30*/  @P2 SHF.L.U32 R23, R40.reuse, 0x1, RZ ;  /* 0x0000000128172819 */ /* 0x040fe200000006ff */
[----:B------:R-:W-:Y:S01]  /*0c40*/  @P1 IMAD R29, R49, R27, R2 ;  /* 0x0000001b311d1224 */ /* 0x000fe200078e0202 */
[----:B------:R-:W-:Y:S02]  /*0c50*/  @P2 SHF.L.U64.HI R0, R40, 0x1, R15 ;  /* 0x0000000128002819 */ /* 0x000fe4000001020f */
[----:B------:R-:W-:Y:S02]  /*0c60*/  @P3 SHF.L.U32 R57, R14, 0x1, RZ ;  /* 0x000000010e393819 */ /* 0x000fe400000006ff */
[----:B------:R-:W-:Y:S01]  /*0c70*/  @P1 MOV R40, R58 ;  /* 0x0000003a00281202 */ /* 0x000fe20000000f00 */
[----:B------:R-:W3:Y:S01]  /*0c80*/  @P2 LDC.64 R14, c[0x0][0x228] ;  /* 0x00008a00ff0e2b82 */ /* 0x000ee20000000a00 */
[----:B------:R-:W-:-:S02]  /*0c90*/  @P1 MOV R41, R63 ;  /* 0x0000003f00291202 */ /* 0x000fc40000000f00 */
[----:B0-----:R-:W-:Y:S01]  /*0ca0*/  @P3 IADD3 R64, P0, R57, R30, RZ ;  /* 0x0000001e39403210 */ /* 0x001fe20007f1e0ff */
[----:B------:R-:W-:-:S03]  /*0cb0*/  @P1 IMAD.WIDE.U32 R40, R49, R26, R40 ;  /* 0x0000001a31281225 */ /* 0x000fc600078e0028 */
[C---:B------:R-:W-:Y:S01]  /*0cc0*/  @P3 IADD3.X R65, R42.reuse, R31, RZ, P0, !PT ;  /* 0x0000001f2a413210 */ /* 0x040fe200007fe4ff */
[----:B------:R-:W0:Y:S01]  /*0cd0*/  @P1 LDC.64 R26, c[0x0][0x230] ;  /* 0x00008c00ff1a1b82 */ /* 0x000e220000000a00 */
[----:B-1----:R-:W-:Y:S02]  /*0ce0*/  @P3 IADD3 R56, P0, R57, R32, RZ ;  /* 0x0000002039383210 */ /* 0x002fe40007f1e0ff */
[----:B------:R-:W-:Y:S02]  /*0cf0*/  @P1 IADD3 R29, R41, R29, RZ ;  /* 0x0000001d291d1210 */ /* 0x000fe40007ffe0ff */
[----:B------:R-:W-:Y:S01]  /*0d00*/  @P3 IADD3.X R57, R42, R33, RZ, P0, !PT ;  /* 0x000000212a393210 */ /* 0x000fe200007fe4ff */
[----:B------:R-:W-:Y:S01]  /*0d10*/  IMAD.WIDE.U32 R32, R51, 0x5397829d, RZ ;  /* 0x5397829d33207825 */ /* 0x000fe200078e00ff */
[----:B------:R-:W-:Y:S01]  /*0d20*/  @P1 SHF.L.U32 R41, R40, 0x1, RZ ;  /* 0x0000000128291819 */ /* 0x000fe200000006ff */
[----:B------:R-:W1:Y:S01]  /*0d30*/  LDC R2, c[0x0][0x2ac] ;  /* 0x0000ab00ff027b82 */ /* 0x000e620000000800 */
[----:B--2---:R-:W-:-:S02]  /*0d40*/  @P2 IADD3 R54, P0, R23, R24, RZ ;  /* 0x0000001817362210 */ /* 0x004fc40007f1e0ff */
[----:B------:R-:W-:Y:S02]  /*0d50*/  @P1 SHF.L.U64.HI R42, R40, 0x1, R29 ;  /* 0x00000001282a1819 */ /* 0x000fe4000001021d */
[C---:B------:R-:W-:Y:S02]  /*0d60*/  @P2 IADD3.X R55, R0.reuse, R25, RZ, P0, !PT ;  /* 0x0000001900372210 */ /* 0x040fe400007fe4ff */
[----:B------:R-:W-:Y:S01]  /*0d70*/  MOV R29, RZ ;  /* 0x000000ff001d7202 */ /* 0x000fe20000000f00 */
[----:B------:R-:W2:Y:S01]  /*0d80*/  @P1 LDC.64 R30, c[0x0][0x228] ;  /* 0x00008a00ff1e1b82 */ /* 0x000ea20000000a00 */
[----:B---3--:R-:W-:Y:S02]  /*0d90*/  @P2 IADD3 R32, P0, R23, R14, RZ ;  /* 0x0000000e17202210 */ /* 0x008fe40007f1e0ff */
[----:B------:R-:W-:Y:S02]  /*0da0*/  SHF.R.U32.HI R23, RZ, 0x4, R33 ;  /* 0x00000004ff177819 */ /* 0x000fe40000011621 */
[----:B------:R-:W-:-:S02]  /*0db0*/  @P2 IADD3.X R33, R0, R15, RZ, P0, !PT ;  /* 0x0000000f00212210 */ /* 0x000fc400007fe4ff */
[----:B0-----:R-:W-:-:S04]  /*0dc0*/  @P1 IADD3 R26, P0, R41, R26, RZ ;  /* 0x0000001a291a1210 */ /* 0x001fc80007f1e0ff */
[----:B------:R-:W-:Y:S01]  /*0dd0*/  @P1 IADD3.X R27, R42, R27, RZ, P0, !PT ;  /* 0x0000001b2a1b1210 */ /* 0x000fe200007fe4ff */
[----:B-1----:R-:W-:-:S05]  /*0de0*/  IMAD R2, R2, UR7, R23 ;  /* 0x0000000702027c24 */ /* 0x002fca000f8e0217 */
[----:B------:R-:W-:Y:S02]  /*0df0*/  IADD3 R2, R2, 0x30, RZ ;  /* 0x0000003002027810 */ /* 0x000fe40007ffe0ff */
[----:B--2---:R-:W-:-:S04]  /*0e00*/  @P1 IADD3 R30, P0, R41, R30, RZ ;  /* 0x0000001e291e1210 */ /* 0x004fc80007f1e0ff */
[----:B------:R-:W-:Y:S02]  /*0e10*/  @P1 IADD3.X R31, R42, R31, RZ, P0, !PT ;  /* 0x0000001f2a1f1210 */ /* 0x000fe400007fe4ff */
[----:B------:R-:W-:Y:S02]  /*0e20*/  ISETP.GE.U32.AND P0, PT, R2, UR12, PT ;  /* 0x0000000c02007c0c */ /* 0x000fe4000bf06070 */
[----:B------:R-:W-:-:S04]  /*0e30*/  SHF.R.S32.HI R2, RZ, 0x1f, R2 ;  /* 0x0000001fff027819 */ /* 0x000fc80000011402 */
[----:B------:R-:W-:Y:S02]  /*0e40*/  ISETP.GE.AND.EX P0, PT, R2, UR13, PT, P0 ;  /* 0x0000000d02007c0c */ /* 0x000fe4000bf06300 */
[----:B------:R-:W-:Y:S02]  /*0e50*/  MOV R2, RZ ;  /* 0x000000ff00027202 */ /* 0x000fe40000000f00 */
[----:B------:R-:W-:-:S13]  /*0e60*/  ISETP.LT.U32.AND P0, PT, R51, 0x188, !P0 ;  /* 0x000001883300780c */ /* 0x000fda0004701070 */
[----:B------:R-:W0:Y:S01]  /*0e70*/  @P0 LDC.64 R14, c[0x0][0x288] ;  /* 0x0000a200ff0e0b82 */ /* 0x000e220000000a00 */
[----:B------:R-:W-:Y:S02]  /*0e80*/  @P0 MOV R40, R58 ;  /* 0x0000003a00280202 */ /* 0x000fe40000000f00 */
[----:B------:R-:W-:-:S05]  /*0e90*/  @P0 MOV R41, R63 ;  /* 0x0000003f00290202 */ /* 0x000fca0000000f00 */
[----:B------:R-:W1:Y:S01]  /*0ea0*/  @P0 LDC.64 R24, c[0x0][0x230] ;  /* 0x00008c00ff180b82 */ /* 0x000e620000000a00 */
[-C--:B0-----:R-:W-:Y:S02]  /*0eb0*/  @P0 IMAD R0, R5, R14.reuse, RZ ;  /* 0x0000000e05000224 */ /* 0x081fe400078e02ff */
[----:B------:R-:W-:-:S04]  /*0ec0*/  @P0 IMAD.WIDE.U32 R40, R48, R14, R40 ;  /* 0x0000000e30280225 */ /* 0x000fc800078e0028 */
[----:B------:R-:W-:Y:S01]  /*0ed0*/  @P0 IMAD R15, R48, R15, R0 ;  /* 0x0000000f300f0224 */ /* 0x000fe200078e0200 */
[----:B------:R-:W-:-:S04]  /*0ee0*/  @P0 SHF.L.U32 R23, R40, 0x1, RZ ;  /* 0x0000000128170819 */ /* 0x000fc800000006ff */
[----:B------:R-:W-:Y:S02]  /*0ef0*/  @P0 IADD3 R15, R41, R15, RZ ;  /* 0x0000000f290f0210 */ /* 0x000fe40007ffe0ff */
[----:B-1----:R-:W-:Y:S02]  /*0f00*/  @P0 IADD3 R24, P6, R23, R24, RZ ;  /* 0x0000001817180210 */ /* 0x002fe40007fde0ff */
[----:B------:R-:W-:Y:S02]  /*0f10*/  @P0 SHF.L.U64.HI R40, R40, 0x1, R15 ;  /* 0x0000000128280819 */ /* 0x000fe4000001020f */
[----:B------:R-:W0:Y:S02]  /*0f20*/  @P0 LDC.64 R14, c[0x0][0x228] ;  /* 0x00008a00ff0e0b82 */ /* 0x000e240000000a00 */
[----:B------:R-:W-:-:S05]  /*0f30*/  @P0 IADD3.X R25, R40, R25, RZ, P6, !PT ;  /* 0x0000001928190210 */ /* 0x000fca00037fe4ff */
[----:B------:R-:W5:Y:S01]  /*0f40*/  @P0 LDG.E R29, desc[UR8][R24.64] ;  /* 0x00000008181d0981 */ /* 0x000f62000c1e1900 */
[----:B0-----:R-:W-:-:S04]  /*0f50*/  @P0 IADD3 R14, P6, R23, R14, RZ ;  /* 0x0000000e170e0210 */ /* 0x001fc80007fde0ff */
[----:B------:R-:W-:-:S05]  /*0f60*/  @P0 IADD3.X R15, R40, R15, RZ, P6, !PT ;  /* 0x0000000f280f0210 */ /* 0x000fca00037fe4ff */
        /* <DEDUP_REMOVED lines=10> */
[----:B------:R-:W-:Y:S02]  /*1010*/  @P0 IMAD R23, R47, R15, R0 ;  /* 0x0000000f2f170224 */ /* 0x000fe400078e0200 */
[----:B------:R-:W0:Y:S01]  /*1020*/  @P0 LDC.64 R14, c[0x0][0x228] ;  /* 0x00008a00ff0e0b82 */ /* 0x000e220000000a00 */
[C---:B------:R-:W-:Y:S02]  /*1030*/  @P0 SHF.L.U32 R67, R40.reuse, 0x1, RZ ;  /* 0x0000000128430819 */ /* 0x040fe400000006ff */
[----:B------:R-:W-:Y:S02]  /*1040*/  @P0 IADD3 R23, R41, R23, RZ ;  /* 0x0000001729170210 */ /* 0x000fe40007ffe0ff */
[----:B-1----:R-:W-:Y:S02]  /*1050*/  @P0 IADD3 R24, P6, R67, R24, RZ ;  /* 0x0000001843180210 */ /* 0x002fe40007fde0ff */
[----:B------:R-:W-:-:S04]  /*1060*/  @P0 SHF.L.U64.HI R40, R40, 0x1, R23 ;  /* 0x0000000128280819 */ /* 0x000fc80000010217 */
[----:B------:R-:W-:Y:S02]  /*1070*/  @P0 IADD3.X R25, R40, R25, RZ, P6, !PT ;  /* 0x0000001928190210 */ /* 0x000fe400037fe4ff */
[----:B0-----:R-:W-:-:S04]  /*1080*/  @P0 IADD3 R66, P6, R67, R14, RZ ;  /* 0x0000000e43420210 */ /* 0x001fc80007fde0ff */
[----:B------:R-:W-:Y:S02]  /*1090*/  @P0 IADD3.X R67, R40, R15, RZ, P6, !PT ;  /* 0x0000000f28430210 */ /* 0x000fe400037fe4ff */
[----:B------:R-:W0:Y:S02]  /*10a0*/  LDC.64 R14, c[0x0][0x248] ;  /* 0x00009200ff0e7b82 */ /* 0x000e240000000a00 */
[----:B0-----:R-:W-:-:S06]  /*10b0*/  IMAD.WIDE R14, R45, 0x8, R14 ;  /* 0x000000082d0e7825 */ /* 0x001fcc00078e020e */
[----:B------:R-:W2:Y:S01]  /*10c0*/  LDG.E.64 R14, desc[UR8][R14.64] ;  /* 0x000000080e0e7981 */ /* 0x000ea2000c1e1b00 */
[----:B------:R-:W-:Y:S02]  /*10d0*/  LOP3.LUT P6, RZ, R53, 0x2, RZ, 0xc0, !PT ;  /* 0x0000000235ff7812 */ /* 0x000fe400078cc0ff */
[----:B------:R-:W-:Y:S02]  /*10e0*/  MOV R44, RZ ;  /* 0x000000ff002c7202 */ /* 0x000fe40000000f00 */
[----:B------:R-:W-:-:S04]  /*10f0*/  CS2R R42, SRZ ;  /* 0x00000000002a7805 */ /* 0x000fc8000001ff00 */
[----:B------:R0:W5:Y:S01]  /*1100*/  @P5 LDG.E R44, desc[UR8][R34.64] ;  /* 0x00000008222c5981 */ /* 0x000162000c1e1900 */
[----:B------:R-:W-:-:S04]  /*1110*/  CS2R R40, SRZ ;  /* 0x0000000000287805 */ /* 0x000fc8000001ff00 */
[----:B------:R1:W5:Y:S04]  /*1120*/  @P6 LDG.E R43, desc[UR8][R38.64] ;  /* 0x00000008262b6981 */ /* 0x000368000c1e1900 */
[----:B------:R3:W5:Y:S01]  /*1130*/  @P6 LDG.E R42, desc[UR8][R36.64] ;  /* 0x00000008242a6981 */ /* 0x000762000c1e1900 */
[----:B0-----:R-:W-:-:S03]  /*1140*/  CS2R R34, SRZ ;  /* 0x0000000000227805 */ /* 0x001fc6000001ff00 */
[----:B------:R-:W5:Y:S01]  /*1150*/  @P5 LDG.E R41, desc[UR8][R20.64] ;  /* 0x0000000814295981 */ /* 0x000f62000c1e1900 */
[----:B-1----:R-:W-:-:S03]  /*1160*/  CS2R R38, SRZ ;  /* 0x0000000000267805 */ /* 0x002fc6000001ff00 */
[----:B------:R0:W5:Y:S01]  /*1170*/  @P2 LDG.E R34, desc[UR8][R32.64] ;  /* 0x0000000820222981 */ /* 0x000162000c1e1900 */
[----:B---3--:R-:W-:-:S03]  /*1180*/  CS2R R36, SRZ ;  /* 0x0000000000247805 */ /* 0x008fc6000001ff00 */
[----:B------:R-:W5:Y:S04]  /*1190*/  @P4 LDG.E R39, desc[UR8][R18.64] ;  /* 0x0000000812274981 */ /* 0x000f68000c1e1900 */
[----:B------:R-:W5:Y:S01]  /*11a0*/  @P3 LDG.E R40, desc[UR8][R64.64] ;  /* 0x0000000840283981 */ /* 0x000f62000c1e1900 */
[----:B0-----:R-:W-:-:S03]  /*11b0*/  CS2R R32, SRZ ;  /* 0x0000000000207805 */ /* 0x001fc6000001ff00 */
[----:B------:R-:W5:Y:S04]  /*11c0*/  @P1 LDG.E R36, desc[UR8][R26.64] ;  /* 0x000000081a241981 */ /* 0x000f68000c1e1900 */
[----:B------:R-:W5:Y:S01]  /*11d0*/  @P1 LDG.E R33, desc[UR8][R30.64] ;  /* 0x000000081e211981 */ /* 0x000f62000c1e1900 */
[----:B------:R-:W-:-:S03]  /*11e0*/  MOV R0, RZ ;  /* 0x000000ff00007202 */ /* 0x000fc60000000f00 */
[----:B------:R-:W5:Y:S04]  /*11f0*/  @P0 LDG.E R32, desc[UR8][R24.64] ;  /* 0x0000000818200981 */ /* 0x000f68000c1e1900 */
[----:B------:R-:W5:Y:S04]  /*1200*/  @P0 LDG.E R0, desc[UR8][R66.64] ;  /* 0x0000000842000981 */ /* 0x000f68000c1e1900 */
[----:B------:R-:W5:Y:S04]  /*1210*/  @P4 LDG.E R38, desc[UR8][R16.64] ;  /* 0x0000000810264981 */ /* 0x000f68000c1e1900 */
[----:B------:R0:W5:Y:S01]  /*1220*/  @P2 LDG.E R35, desc[UR8][R54.64] ;  /* 0x0000000836232981 */ /* 0x000162000c1e1900 */
[----:B------:R-:W-:Y:S03]  /*1230*/  BSSY B0, `(.L_x_1586) ;  /* 0x000001d000007945 */ /* 0x000fe60003800000 */
[----:B------:R1:W5:Y:S01]  /*1240*/  @P3 LDG.E R37, desc[UR8][R56.64] ;  /* 0x0000000838253981 */ /* 0x000362000c1e1900 */
[----:B0-----:R-:W-:-:S02]  /*1250*/  MOV R55, 0x3f800000 ;  /* 0x3f80000000377802 */ /* 0x001fc40000000f00 */
[----:B------:R-:W-:Y:S02]  /*1260*/  MOV R54, RZ ;  /* 0x000000ff00367202 */ /* 0x000fe40000000f00 */
[----:B-1----:R-:W-:Y:S01]  /*1270*/  CS2R R56, SRZ ;  /* 0x0000000000387805 */ /* 0x002fe2000001ff00 */
[----:B--2---:R-:W-:-:S05]  /*1280*/  FFMA.FTZ R15, -R14, R14, R15 ;  /* 0x0000000e0e0f7223 */ /* 0x004fca000001010f */
[----:B------:R-:W-:-:S13]  /*1290*/  FSETP.GTU.FTZ.AND P0, PT, R15, RZ, PT ;  /* 0x000000ff0f00720b */ /* 0x000fda0003f1c000 */
[----:B------:R-:W0:Y:S02]  /*12a0*/  @P0 LDC R16, c[0x0][0x250] ;  /* 0x00009400ff100b82 */ /* 0x000e240000000800 */
[----:B0-----:R-:W-:-:S04]  /*12b0*/  @P0 FADD.FTZ R16, R15, R16 ;  /* 0x000000100f100221 */ /* 0x001fc80000010000 */
[----:B------:R0:W1:Y:S01]  /*12c0*/  @P0 MUFU.RSQ R55, R16 ;  /* 0x0000001000370308 */ /* 0x0000620000001400 */
[----:B------:R-:W-:Y:S02]  /*12d0*/  ISETP.GT.U32.AND P0, PT, R51, 0x187, PT ;  /* 0x000001873300780c */ /* 0x000fe40003f04070 */
[----:B------:R-:W-:-:S11]  /*12e0*/  MOV R15, RZ ;  /* 0x000000ff000f7202 */ /* 0x000fd60000000f00 */
        /* <DEDUP_REMOVED lines=8> */
[----:B------:R-:W2:Y:S01]  /*1370*/  @P0 LDG.E.U16 R20, desc[UR8][R16.64+0x2] ;  /* 0x0000020810140981 */ /* 0x000ea2000c1e1500 */
[----:B0-----:R-:W-:-:S03]  /*1380*/  IMAD.WIDE R18, R21, 0x2, R18 ;  /* 0x0000000215127825 */ /* 0x001fc600078e0212 */
[----:B------:R-:W3:Y:S04]  /*1390*/  @P0 LDG.E.U16 R21, desc[UR8][R16.64] ;  /* 0x0000000810150981 */ /* 0x000ee8000c1e1500 */
[----:B------:R-:W4:Y:S04]  /*13a0*/  LDG.E.U16 R57, desc[UR8][R18.64] ;  /* 0x0000000812397981 */ /* 0x000f28000c1e1500 */
[----:B------:R-:W4:Y:S01]  /*13b0*/  LDG.E.U16 R56, desc[UR8][R18.64+0x2] ;  /* 0x0000020812387981 */ /* 0x000f22000c1e1500 */
[----:B--2---:R-:W-:Y:S02]  /*13c0*/  @P0 SHF.L.U32 R15, R20, 0x10, RZ ;  /* 0x00000010140f0819 */ /* 0x004fe400000006ff */
[----:B---3--:R-:W-:-:S02]  /*13d0*/  @P0 SHF.L.U32 R54, R21, 0x10, RZ ;  /* 0x0000001015360819 */ /* 0x008fc400000006ff */
[----:B----4-:R-:W-:Y:S02]  /*13e0*/  SHF.L.U32 R57, R57, 0x10, RZ ;  /* 0x0000001039397819 */ /* 0x010fe400000006ff */
[----:B------:R-:W-:-:S07]  /*13f0*/  SHF.L.U32 R56, R56, 0x10, RZ ;  /* 0x0000001038387819 */ /* 0x000fce00000006ff */
.L_x_1587:
[----:B------:R-:W-:Y:S05]  /*1400*/  BSYNC B0 ;  /* 0x0000000000007941 */ /* 0x000fea0003800000 */
.L_x_1586:
        /* <DEDUP_REMOVED lines=30> */
.L_x_1588:
[----:B------:R-:W-:Y:S01]  /*15f0*/  FMUL.FTZ R20, R18, R57 ;  /* 0x0000003912147220 */ /* 0x000fe20000410000 */
[--C-:B------:R-:W-:Y:S02]  /*1600*/  HADD2.F32 R25, -RZ, R44.reuse.H0_H0 ;  /* 0x2000002cff197230 */ /* 0x100fe40000004100 */
[----:B------:R-:W-:Y:S01]  /*1610*/  FMUL.FTZ R22, R19, R56 ;  /* 0x0000003813167220 */ /* 0x000fe20000410000 */
[----:B------:R-:W-:Y:S02]  /*1620*/  HADD2.F32 R27, -RZ, R44.H1_H1 ;  /* 0x3000002cff1b7230 */ /* 0x000fe40000004100 */
[C---:B------:R-:W-:Y:S01]  /*1630*/  FFMA.FTZ R21, R17.reuse, R20, RZ ;  /* 0x0000001411157223 */ /* 0x040fe200000100ff */
[----:B------:R-:W-:Y:S01]  /*1640*/  FADD.FTZ R23, RZ, R20 ;  /* 0x00000014ff177221 */ /* 0x000fe20000010000 */
[C---:B------:R-:W-:Y:S01]  /*1650*/  FADD.FTZ R24, -R14.reuse, R25 ;  /* 0x000000190e187221 */ /* 0x040fe20000010100 */
[----:B------:R-:W-:Y:S01]  /*1660*/  FADD.FTZ R26, -R14, R27 ;  /* 0x0000001b0e1a7221 */ /* 0x000fe20000010100 */
[----:B------:R-:W-:Y:S01]  /*1670*/  FFMA.FTZ R20, R16, R22, R21 ;  /* 0x0000001610147223 */ /* 0x000fe20000010015 */
[----:B------:R-:W-:Y:S01]  /*1680*/  FADD.FTZ R21, R22, R23 ;  /* 0x0000001716157221 */ /* 0x000fe20000010000 */
[-C--:B------:R-:W-:Y:S01]  /*1690*/  FMUL.FTZ R23, R24, R55.reuse ;  /* 0x0000003718177220 */ /* 0x080fe20000410000 */
[----:B------:R-:W-:Y:S01]  /*16a0*/  FMUL.FTZ R22, R26, R55 ;  /* 0x000000371a167220 */ /* 0x000fe20000410000 */
[----:B------:R-:W-:Y:S01]  /*16b0*/  FFMA.FTZ R24, R17, R18, RZ ;  /* 0x0000001211187223 */ /* 0x000fe200000100ff */
        /* <DEDUP_REMOVED lines=21> */
.L_x_1589:
[----:B------:R-:W-:Y:S01]  /*1810*/  FADD.FTZ R25, RZ, R18 ;  /* 0x00000012ff197221 */ /* 0x000fe20000010000 */
[----:B------:R-:W-:Y:S01]  /*1820*/  FMUL.FTZ R27, R26, R57 ;  /* 0x000000391a1b7220 */ /* 0x000fe20000410000 */
[----:B------:R-:W-:Y:S01]  /*1830*/  FFMA.FTZ R24, R23, R26, R24 ;  /* 0x0000001a17187223 */ /* 0x000fe20000010018 */
[----:B------:R-:W-:Y:S01]  /*1840*/  FADD.FTZ R18, RZ, R19 ;  /* 0x00000013ff127221 */ /* 0x000fe20000010000 */
[----:B------:R-:W-:Y:S01]  /*1850*/  FADD.FTZ R26, R25, R26 ;  /* 0x0000001a191a7221 */ /* 0x000fe20000010000 */
[----:B------:R-:W-:Y:S01]  /*1860*/  FFMA.FTZ R23, R23, R27, R20 ;  /* 0x0000001b17177223 */ /* 0x000fe20000010014 */
[----:B------:R-:W-:Y:S01]  /*1870*/  FFMA.FTZ R25, R16, R19, RZ ;  /* 0x0000001310197223 */ /* 0x000fe200000100ff */
[----:B------:R-:W-:Y:S01]  /*1880*/  FADD.FTZ R20, R21, R27 ;  /* 0x0000001b15147221 */ /* 0x000fe20000010000 */
[--C-:B------:R-:W-:Y:S02]  /*1890*/  HADD2.F32 R19, -RZ, R39.reuse.H0_H0 ;  /* 0x20000027ff137230 */ /* 0x100fe40000004100 */
[----:B------:R-:W-:Y:S01]  /*18a0*/  FADD.FTZ R18, R18, R17 ;  /* 0x0000001112127221 */ /* 0x000fe20000010000 */
[----:B------:R-:W-:-:S02]  /*18b0*/  HADD2.F32 R21, -RZ, R39.H1_H1 ;  /* 0x30000027ff157230 */ /* 0x000fc40000004100 */
[----:B------:R-:W-:Y:S01]  /*18c0*/  FFMA.FTZ R16, R22, R17, R25 ;  /* 0x0000001116107223 */ /* 0x000fe20000010019 */
[----:B------:R-:W-:Y:S01]  /*18d0*/  FMUL.FTZ R17, R17, R56 ;  /* 0x0000003811117220 */ /* 0x000fe20000410000 */
[C---:B------:R-:W-:Y:S01]  /*18e0*/  FADD.FTZ R30, -R14.reuse, R19 ;  /* 0x000000130e1e7221 */ /* 0x040fe20000010100 */
[----:B------:R-:W-:Y:S02]  /*18f0*/  FADD.FTZ R64, -R14, R21 ;  /* 0x000000150e407221 */ /* 0x000fe40000010100 */
[----:B------:R-:W-:Y:S01]  /*1900*/  FFMA.FTZ R22, R22, R17, R23 ;  /* 0x0000001116167223 */ /* 0x000fe20000010017 */
[----:B------:R-:W-:Y:S01]  /*1910*/  FADD.FTZ R17, R17, R20 ;  /* 0x0000001411117221 */ /* 0x000fe20000010000 */
[-C--:B------:R-:W-:Y:S01]  /*1920*/  FMUL.FTZ R23, R30, R55.reuse ;  /* 0x000000371e177220 */ /* 0x080fe20000410000 */
[----:B------:R-:W-:Y:S01]  /*1930*/  FMUL.FTZ R19, R64, R55 ;  /* 0x0000003740137220 */ /* 0x000fe20000410000 */
[--C-:B------:R-:W-:Y:S02]  /*1940*/  HADD2.F32 R20, -RZ, R38.reuse.H0_H0 ;  /* 0x20000026ff147230 */ /* 0x100fe40000004100 */
        /* <DEDUP_REMOVED lines=20> */
.L_x_1590:
[----:B------:R-:W-:Y:S01]  /*1a90*/  FMUL.FTZ R25, R20, R57 ;  /* 0x0000003914197220 */ /* 0x000fe20000410000 */
[----:B------:R-:W-:Y:S01]  /*1aa0*/  FADD.FTZ R26, R26, R20 ;  /* 0x000000141a1a7221 */ /* 0x000fe20000010000 */
[C---:B------:R-:W-:Y:S01]  /*1ab0*/  FFMA.FTZ R24, R23.reuse, R20, R24 ;  /* 0x0000001417187223 */ /* 0x040fe20000010018 */
[----:B------:R-:W-:Y:S01]  /*1ac0*/  FADD.FTZ R18, R18, R21 ;  /* 0x0000001512127221 */ /* 0x000fe20000010000 */
[----:B------:R-:W-:Y:S01]  /*1ad0*/  FFMA.FTZ R22, R23, R25, R22 ;  /* 0x0000001917167223 */ /* 0x000fe20000010016 */
[----:B------:R-:W-:Y:S01]  /*1ae0*/  FFMA.FTZ R16, R19, R21, R16 ;  /* 0x0000001513107223 */ /* 0x000fe20000010010 */
[----:B------:R-:W-:Y:S01]  /*1af0*/  FADD.FTZ R20, R17, R25 ;  /* 0x0000001911147221 */ /* 0x000fe20000010000 */
[----:B------:R-:W-:Y:S01]  /*1b00*/  FMUL.FTZ R21, R21, R56 ;  /* 0x0000003815157220 */ /* 0x000fe20000410000 */
[--C-:B------:R-:W-:Y:S02]  /*1b10*/  HADD2.F32 R17, -RZ, R40.reuse.H0_H0 ;  /* 0x20000028ff117230 */ /* 0x100fe40000004100 */
[----:B------:R-:W-:-:S02]  /*1b20*/  HADD2.F32 R23, -RZ, R40.H1_H1 ;  /* 0x30000028ff177230 */ /* 0x000fc40000004100 */
[----:B------:R-:W-:Y:S01]  /*1b30*/  FFMA.FTZ R19, R19, R21, R22 ;  /* 0x0000001513137223 */ /* 0x000fe20000010016 */
[C---:B------:R-:W-:Y:S01]  /*1b40*/  FADD.FTZ R22, -R14.reuse, R17 ;  /* 0x000000110e167221 */ /* 0x040fe20000010100 */
[----:B------:R-:W-:Y:S01]  /*1b50*/  FADD.FTZ R17, R21, R20 ;  /* 0x0000001415117221 */ /* 0x000fe20000010000 */
[----:B------:R-:W-:Y:S01]  /*1b60*/  FADD.FTZ R30, -R14, R23 ;  /* 0x000000170e1e7221 */ /* 0x000fe20000010100 */
[--C-:B------:R-:W-:Y:S02]  /*1b70*/  HADD2.F32 R20, -RZ, R37.reuse.H0_H0 ;  /* 0x20000025ff147230 */ /* 0x100fe40000004100 */
        /* <DEDUP_REMOVED lines=22> */
.L_x_1591:
        /* <DEDUP_REMOVED lines=14> */
[--C-:B------:R-:W-:Y:S02]  /*1dc0*/  HADD2.F32 R23, -RZ, R34.reuse.H1_H1 ;  /* 0x30000022ff177230 */ /* 0x100fe40000004100 */
        /* <DEDUP_REMOVED lines=22> */
.L_x_1592:
        /* <DEDUP_REMOVED lines=37> */
.L_x_1593:
        /* <DEDUP_REMOVED lines=37> */
.L_x_1594:
        /* <DEDUP_REMOVED lines=37> */
.L_x_1595:
        /* <DEDUP_REMOVED lines=8> */
[C---:B------:R-:W-:Y:S01]  /*26a0*/  FFMA.FTZ R30, R24.reuse, R31, R19 ;  /* 0x0000001f181e7223 */ /* 0x040fe20000010013 */
[----:B------:R-:W-:Y:S01]  /*26b0*/  FADD.FTZ R31, R31, R26 ;  /* 0x0000001a1f1f7221 */ /* 0x000fe20000010000 */
[----:B------:R-:W-:Y:S01]  /*26c0*/  UIADD3 UR5, UR6, 0x90, URZ ;  /* 0x0000009006057890 */ /* 0x000fe2000fffe03f */
[----:B------:R-:W-:Y:S01]  /*26d0*/  FFMA.FTZ R20, R21, R17, R20 ;  /* 0x0000001115147223 */ /* 0x000fe20000010014 */
[----:B------:R-:W-:Y:S01]  /*26e0*/  FFMA.FTZ R21, R24, R23, R16 ;  /* 0x0000001718157223 */ /* 0x000fe20000010010 */
[----:B------:R-:W1:Y:S01]  /*26f0*/  SHFL.DOWN PT, R19, R30, 0x1, R12 ;  /* 0x082000001e137989 */ /* 0x000e6200000e000c */
[----:B------:R-:W-:Y:S01]  /*2700*/  FADD.FTZ R22, R22, R17 ;  /* 0x0000001116167221 */ /* 0x000fe20000010000 */
[----:B------:R-:W-:Y:S01]  /*2710*/  FADD.FTZ R23, R18, R23 ;  /* 0x0000001712177221 */ /* 0x000fe20000010000 */
[----:B------:R-:W-:Y:S01]  /*2720*/  BSSY B0, `(.L_x_1596) ;  /* 0x0000043000007945 */ /* 0x000fe20003800000 */
[----:B------:R-:W2:Y:S01]  /*2730*/  SHFL.DOWN PT, R26, R31, 0x1, R12 ;  /* 0x082000001f1a7989 */ /* 0x000ea200000e000c */
[----:B0-----:R-:W-:-:S06]  /*2740*/  ULEA UR5, UR11, UR5, 0x18 ;  /* 0x000000050b057291 */ /* 0x001fcc000f8ec03f */
[----:B------:R-:W-:Y:S01]  /*2750*/  LEA R61, R51, UR5, 0x4 ;  /* 0x00000005333d7c11 */ /* 0x000fe2000f8e20ff */
[----:B-1----:R-:W-:-:S04]  /*2760*/  @!P0 FADD.FTZ R30, R30, R19 ;  /* 0x000000131e1e8221 */ /* 0x002fc80000010000 */
[----:B------:R-:W-:Y:S01]  /*2770*/  STS.128 [R61], R20 ;  /* 0x000000143d007388 */ /* 0x000fe20000000c00 */
[----:B--2---:R-:W-:-:S03]  /*2780*/  @!P0 FADD.FTZ R31, R31, R26 ;  /* 0x0000001a1f1f8221 */ /* 0x004fc60000010000 */
        /* <DEDUP_REMOVED lines=60> */
.L_x_1597:
[----:B------:R-:W-:Y:S05]  /*2b50*/  BSYNC B0 ;  /* 0x0000000000007941 */ /* 0x000fea0003800000 */
.L_x_1596:
        /* <DEDUP_REMOVED lines=41> */
.L_x_1599:
[----:B------:R-:W-:Y:S05]  /*2df0*/  BSYNC B0 ;  /* 0x0000000000007941 */ /* 0x000fea0003800000 */
.L_x_1598:
        /* <DEDUP_REMOVED lines=17> */
.L_x_1601:
[----:B------:R-:W-:Y:S05]  /*2f10*/  BSYNC B0 ;  /* 0x0000000000007941 */ /* 0x000fea0003800000 */
.L_x_1600:
        /* <DEDUP_REMOVED lines=15> */
[----:B------:R-:W-:Y:S02]  /*3010*/  P2R R24, PR, RZ, 0x1 ;  /* 0x00000001ff187803 */ /* 0x000fe40000000000 */
[----:B------:R-:W-:-:S07]  /*3020*/  LOP3.LUT P6, RZ, R46, 0x2, RZ, 0xc0, !PT ;  /* 0x000000022eff7812 */ /* 0x000fce00078cc0ff */
[----:B------:R-:W-:Y:S02]  /*3030*/  SEL R19, R19, 0xffffffff, !P6 ;  /* 0xffffffff13137807 */ /* 0x000fe40007000000 */
[----:B0-----:R-:W-:Y:S01]  /*3040*/  MOV R28, UR5 ;  /* 0x00000005001c7c02 */ /* 0x001fe20008000f00 */
[----:B------:R-:W-:Y:S02]  /*3050*/  VOTEU.ANY UR5, UPT, PT ;  /* 0x0000000000057886 */ /* 0x000fe400038e0100 */
[----:B------:R-:W-:Y:S02]  /*3060*/  UPOPC UR6, UR5 ;  /* 0x00000005000672bf */ /* 0x000fe40008000000 */
[----:B------:R-:W-:Y:S01]  /*3070*/  UFLO.U32 UR5, UR5 ;  /* 0x00000005000572bd */ /* 0x000fe200080e0000 */
[----:B------:R-:W-:-:S03]  /*3080*/  IMAD R21, R10, UR7, R28 ;  /* 0x000000070a157c24 */ /* 0x000fc6000f8e021c */
[----:B------:R-:W-:Y:S02]  /*3090*/  IMAD R19, R19, UR6, RZ ;  /* 0x0000000613137c24 */ /* 0x000fe4000f8e02ff */
[----:B-1----:R-:W-:Y:S01]  /*30a0*/  ISETP.EQ.U32.AND P0, PT, R13, UR5, PT ;  /* 0x000000050d007c0c */ /* 0x002fe2000bf02070 */
[----:B------:R-:W-:-:S05]  /*30b0*/  IMAD.WIDE.U32 R20, R21, 0x8, R22 ;  /* 0x0000000815147825 */ /* 0x000fca00078e0016 */
[----:B------:R0:W-:Y:S07]  /*30c0*/  STG.E.64 desc[UR8][R20.64], R30 ;  /* 0x0000001e14007986 */ /* 0x0001ee000c101b08 */
[----:B------:R-:W-:Y:S06]  /*30d0*/  @P0 MEMBAR.ALL.GPU ;  /* 0x0000000000000992 */ /* 0x000fec000000a000 */
[----:B------:R-:W-:-:S00]  /*30e0*/  @P0 ERRBAR ;  /* 0x00000000000009ab */ /* 0x000fc00000000000 */
[----:B------:R-:W-:Y:S06]  /*30f0*/  @P0 CGAERRBAR ;  /* 0x00000000000005ab */ /* 0x000fec0000000000 */
[----:B------:R0:W-:Y:S01]  /*3100*/  @P0 REDG.E.ADD.S32.STRONG.GPU desc[UR8][R16.64], R19 ;  /* 0x000000131000098e */ /* 0x0001e2000c10e388 */
[----:B------:R-:W-:Y:S02]  /*3110*/  ISETP.NE.AND P0, PT, R24, RZ, PT ;  /* 0x000000ff1800720c */ /* 0x000fe40003f05270 */
[----:B------:R-:W-:-:S04]  /*3120*/  SEL R24, R18, RZ, !P6 ;  /* 0x000000ff12187207 */ /* 0x000fc80007000000 */
[----:B------:R-:W-:-:S13]  /*3130*/  ISETP.NE.AND P6, PT, R24, -0x1, PT ;  /* 0xffffffff1800780c */ /* 0x000fda0003fc5270 */
[----:B0-----:R-:W-:Y:S05]  /*3140*/  @!P6 BRA `(.L_x_1603) ;  /* 0x000000000014e947 */ /* 0x001fea0003800000 */
.L_x_1604:
[----:B------:R-:W2:Y:S04]  /*3150*/  LDG.E.STRONG.GPU R19, desc[UR8][R16.64] ;  /* 0x0000000810137981 */ /* 0x000ea8000c1ef900 */
[----:B--2---:R-:W-:Y:S01]  /*3160*/  CCTL.IVALL ;  /* 0x00000000ff00798f */ /* 0x004fe20002000000 */
[----:B------:R-:W-:Y:S05]  /*3170*/  YIELD ;  /* 0x0000000000007946 */ /* 0x000fea0003800000 */
[----:B------:R-:W-:-:S13]  /*3180*/  ISETP.NE.AND P6, PT, R19, R24, PT ;  /* 0x000000181300720c */ /* 0x000fda0003fc5270 */
[----:B------:R-:W-:Y:S05]  /*3190*/  @P6 BRA `(.L_x_1604) ;  /* 0xfffffffc00ec6947 */ /* 0x000fea000383ffff */
.L_x_1603:
[----:B------:R-:W-:Y:S01]  /*31a0*/  ISETP.NE.AND P6, PT, R18, RZ, PT ;  /* 0x000000ff1200720c */ /* 0x000fe20003fc5270 */
[----:B------:R-:W-:Y:S05]  /*31b0*/  WARPSYNC.ALL ;  /* 0x0000000000007948 */ /* 0x000fea0003800000 */
[----:B------:R-:W-:Y:S07]  /*31c0*/  BAR.SYNC.DEFER_BLOCKING 0x0 ;  /* 0x0000000000007b1d */ /* 0x000fee0000010000 */
[----:B------:R-:W-:Y:S05]  /*31d0*/  @!P6 BRA `(.L_x_1602) ;  /* 0x00000010000ce947 */ /* 0x000fea0003800000 */
[----:B------:R-:W-:Y:S02]  /*31e0*/  IADD3 R16, R18, -0x1, RZ ;  /* 0xffffffff12107810 */ /* 0x000fe40007ffe0ff */
[----:B------:R-:W-:Y:S02]  /*31f0*/  MOV R20, RZ ;  /* 0x000000ff00147202 */ /* 0x000fe40000000f00 */
[----:B------:R-:W-:-:S13]  /*3200*/  ISETP.GE.U32.AND P6, PT, R16, 0x3, PT ;  /* 0x000000031000780c */ /* 0x000fda0003fc6070 */
[----:B------:R-:W-:Y:S05]  /*3210*/  @!P6 BRA `(.L_x_1605) ;  /* 0x0000000c008ce947 */ /* 0x000fea0003800000 */
[----:B------:R-:W-:Y:S01]  /*3220*/  LOP3.LUT R19, R18, 0x3, RZ, 0xc0, !PT ;  /* 0x0000000312137812 */ /* 0x000fe200078ec0ff */
[----:B------:R-:W-:-:S03]  /*3230*/  HFMA2.MMA R20, -RZ, RZ, 0, 0 ;  /* 0x00000000ff147435 */ /* 0x000fc600000001ff */
[----:B------:R-:W-:-:S04]  /*3240*/  IADD3 R19, -R19, R18, RZ ;  /* 0x0000001213137210 */ /* 0x000fc80007ffe1ff */
        /* <DEDUP_REMOVED lines=12> */
.L_x_1608:
        /* <DEDUP_REMOVED lines=115> */
.L_x_1607:
        /* <DEDUP_REMOVED lines=63> */
.L_x_1609:
[----:B------:R-:W-:-:S04]  /*3e30*/  LOP3.LUT P6, RZ, R53, 0x1, RZ, 0xc0, !PT ;  /* 0x0000000135ff7812 */ /* 0x000fc800078cc0ff */
[----:B------:R-:W-:-:S13]  /*3e40*/  ISETP.NE.OR P6, PT, R19, RZ, P6 ;  /* 0x000000ff1300720c */ /* 0x000fda00037c5670 */
[----:B------:R-:W-:Y:S05]  /*3e50*/  @!P6 BRA `(.L_x_1605) ;  /* 0x00000000007ce947 */ /* 0x000fea0003800000 */
.L_x_1606:
        /* <DEDUP_REMOVED lines=31> */
.L_x_1605:
        /* <DEDUP_REMOVED lines=10> */
.L_x_1611:
[----:B------:R-:W-:Y:S05]  /*40f0*/  BSYNC B0 ;  /* 0x0000000000007941 */ /* 0x000fea0003800000 */
.L_x_1610:
        /* <DEDUP_REMOVED lines=17> */
.L_x_1602:
[----:B------:R-:W1:Y:S01]  /*4210*/  S2UR UR6, SR_CgaCtaId ;  /* 0x00000000000679c3 */ /* 0x000e620000008800 */
[----:B------:R-:W-:Y:S01]  /*4220*/  UMOV UR5, 0x400 ;  /* 0x0000040000057882 */ /* 0x000fe20000000000 */
[----:B------:R-:W-:Y:S01]  /*4230*/  IMAD.WIDE.U32 R18, R51, 0x5397829d, RZ ;  /* 0x5397829d33127825 */ /* 0x000fe200078e00ff */
[----:B------:R-:W-:-:S03]  /*4240*/  ISETP.NE.AND P6, PT, RZ, UR10, PT ;  /* 0x0000000aff007c0c */ /* 0x000fc6000bfc5270 */
[----:B0-----:R-:W-:Y:S01]  /*4250*/  HADD2.F32 R24, -RZ, R42.H0_H0 ;  /* 0x2000002aff187230 */ /* 0x001fe20000004100 */
[----:B------:R-:W-:Y:S01]  /*4260*/  SHF.R.U32.HI R21, RZ, 0x4, R19 ;  /* 0x00000004ff157819 */ /* 0x000fe20000011613 */
[----:B------:R-:W0:Y:S01]  /*4270*/  LDC R20, c[0x0][0x2ac] ;  /* 0x0000ab00ff147b82 */ /* 0x000e220000000800 */
[--C-:B------:R-:W-:Y:S02]  /*4280*/  HADD2.F32 R19, -RZ, R43.reuse.H0_H0 ;  /* 0x2000002bff137230 */ /* 0x100fe40000004100 */
[----:B------:R-:W-:Y:S02]  /*4290*/  HADD2.F32 R43, -RZ, R43.H1_H1 ;  /* 0x3000002bff2b7230 */ /* 0x000fe40000004100 */
[--C-:B------:R-:W-:Y:S02]  /*42a0*/  HADD2.F32 R25, -RZ, R44.reuse.H0_H0 ;  /* 0x2000002cff197230 */ /* 0x100fe40000004100 */
[----:B------:R-:W-:Y:S02]  /*42b0*/  HADD2.F32 R27, -RZ, R44.H1_H1 ;  /* 0x3000002cff1b7230 */ /* 0x000fe40000004100 */
[----:B------:R-:W-:-:S04]  /*42c0*/  FADD.FTZ R26, -R14, R43 ;  /* 0x0000002b0e1a7221 */ /* 0x000fc80000010100 */
[----:B------:R-:W-:Y:S01]  /*42d0*/  FMUL.FTZ R26, R26, R55 ;  /* 0x000000371a1a7220 */ /* 0x000fe20000410000 */
[----:B-1----:R-:W-:-:S09]  /*42e0*/  ULEA UR5, UR6, UR5, 0x18 ;  /* 0x0000000506057291 */ /* 0x002fd2000f8ec03f */
[----:B------:R1:W-:Y:S01]  /*42f0*/  @!P0 STS.64 [UR5+0x80], R30 ;  /* 0x0000801eff008988 */ /* 0x0003e20008000a05 */
[----:B------:R-:W-:Y:S01]  /*4300*/  BAR.SYNC.DEFER_BLOCKING 0x0 ;  /* 0x0000000000007b1d */ /* 0x000fe20000010000 */
[----:B-1----:R-:W-:-:S05]  /*4310*/  HADD2.F32 R31, -RZ, R42.H1_H1 ;  /* 0x3000002aff1f7230 */ /* 0x002fca0000004100 */
        /* <DEDUP_REMOVED lines=25> */
.L_x_1612:
[----:B------:R-:W-:Y:S01]  /*44b0*/  LOP3.LUT P0, RZ, R53, 0x2, RZ, 0xc0, !PT ;  /* 0x0000000235ff7812 */ /* 0x000fe2000780c0ff */
[----:B------:R-:W-:-:S12]  /*44c0*/  BSSY B0, `(.L_x_1613) ;  /* 0x0000015000007945 */ /* 0x000fd80003800000 */
[----:B------:R-:W-:Y:S05]  /*44d0*/  @!P0 BRA `(.L_x_1614) ;  /* 0x00000000004c8947 */ /* 0x000fea0003800000 */
[----:B------:R-:W-:Y:S01]  /*44e0*/  SHF.R.S32.HI R19, RZ, 0x1f, R50 ;  /* 0x0000001fff137819 */ /* 0x000fe20000011432 */
[----:B------:R-:W-:Y:S01]  /*44f0*/  ULDC.64 UR12, c[0x0][0x288] ;  /* 0x0000a200000c7ab9 */ /* 0x000fe20000000a00 */
[----:B------:R-:W-:Y:S01]  /*4500*/  MOV R16, R58 ;  /* 0x0000003a00107202 */ /* 0x000fe20000000f00 */
[C-C-:B------:R-:W-:Y:S01]  /*4510*/  FFMA.FTZ R43, R22.reuse, R43, R23.reuse ;  /* 0x0000002b162b7223 */ /* 0x140fe20000010017 */
[----:B------:R-:W-:Y:S01]  /*4520*/  MOV R17, R63 ;  /* 0x0000003f00117202 */ /* 0x000fe20000000f00 */
[----:B------:R-:W-:Y:S02]  /*4530*/  IMAD R19, R19, UR12, RZ ;  /* 0x0000000c13137c24 */ /* 0x000fe4000f8e02ff */
[----:B------:R-:W-:Y:S01]  /*4540*/  FFMA.FTZ R26, R22, R26, R23 ;  /* 0x0000001a161a7223 */ /* 0x000fe20000010017 */
[----:B------:R-:W-:Y:S01]  /*4550*/  FFMA.FTZ R24, R24, R57, -R43 ;  /* 0x0000003918187223 */ /* 0x000fe2000001082b */
[----:B------:R-:W-:-:S04]  /*4560*/  IMAD.WIDE.U32 R16, R50, UR12, R16 ;  /* 0x0000000c32107c25 */ /* 0x000fc8000f8e0010 */
[----:B------:R-:W-:Y:S01]  /*4570*/  IMAD R19, R50, UR13, R19 ;  /* 0x0000000d32137c24 */ /* 0x000fe2000f8e0213 */
[----:B------:R-:W-:Y:S02]  /*4580*/  ULDC.64 UR12, c[0x0][0x210] ;  /* 0x00008400000c7ab9 */ /* 0x000fe40000000a00 */
[----:B------:R-:W-:Y:S02]  /*4590*/  LEA R18, P0, R16, UR12, 0x1 ;  /* 0x0000000c10127c11 */ /* 0x000fe4000f8008ff */
[----:B------:R-:W-:Y:S01]  /*45a0*/  IADD3 R19, R17, R19, RZ ;  /* 0x0000001311137210 */ /* 0x000fe20007ffe0ff */
[----:B------:R-:W-:-:S03]  /*45b0*/  FMUL.FTZ R17, R24, R55 ;  /* 0x0000003718117220 */ /* 0x000fc60000410000 */
[----:B------:R-:W-:Y:S01]  /*45c0*/  LEA.HI.X R19, R16, UR13, R19, 0x1, P0 ;  /* 0x0000000d10137c11 */ /* 0x000fe200080f0c13 */
[----:B------:R-:W-:-:S04]  /*45d0*/  FFMA.FTZ R16, R31, R56, -R26 ;  /* 0x000000381f107223 */ /* 0x000fc8000001081a */
[----:B------:R-:W-:-:S05]  /*45e0*/  FMUL.FTZ R16, R16, R55 ;  /* 0x0000003710107220 */ /* 0x000fca0000410000 */
[----:B------:R-:W-:-:S05]  /*45f0*/  F2FP.F16.F32.PACK_AB R17, R16, R17 ;  /* 0x000000111011723e */ /* 0x000fca00000000ff */
[----:B------:R0:W-:Y:S02]  /*4600*/  STG.E desc[UR8][R18.64], R17 ;  /* 0x0000001112007986 */ /* 0x0001e4000c101908 */
.L_x_1614:
[----:B------:R-:W-:Y:S05]  /*4610*/  BSYNC B0 ;  /* 0x0000000000007941 */ /* 0x000fea0003800000 */
.L_x_1613:
[----:B------:R-:W-:Y:S01]  /*4620*/  ISETP.NE.AND P6, PT, RZ, UR10, PT ;  /* 0x0000000aff007c0c */ /* 0x000fe2000bfc5270 */
[C---:B------:R-:W-:Y:S01]  /*4630*/  FADD.FTZ R16, -R14.reuse, R25 ;  /* 0x000000190e107221 */ /* 0x040fe20000010100 */
[----:B------:R-:W-:Y:S01]  /*4640*/  FADD.FTZ R26, -R14, R27 ;  /* 0x0000001b0e1a7221 */ /* 0x000fe20000010100 */
[----:B------:R-:W-:Y:S02]  /*4650*/  HADD2.F32 R24, -RZ, R41.H0_H0 ;  /* 0x20000029ff187230 */ /* 0x000fe40000004100 */
[----:B------:R-:W-:Y:S02]  /*4660*/  HADD2.F32 R25, -RZ, R39.H0_H0 ;  /* 0x20000027ff197230 */ /* 0x000fe40000004100 */
[-C--:B------:R-:W-:Y:S01]  /*4670*/  FMUL.FTZ R27, R16, R55.reuse ;  /* 0x00000037101b7220 */ /* 0x080fe20000410000 */
[----:B------:R-:W-:Y:S02]  /*4680*/  HADD2.F32 R41, -RZ, R41.H1_H1 ;  /* 0x30000029ff297230 */ /* 0x000fe40000004100 */
[----:B------:R-:W-:Y:S01]  /*4690*/  FMUL.FTZ R26, R26, R55 ;  /* 0x000000371a1a7220 */ /* 0x000fe20000410000 */
[----:B------:R-:W-:-:S02]  /*46a0*/  HADD2.F32 R39, -RZ, R39.H1_H1 ;  /* 0x30000027ff277230 */ /* 0x000fc40000004100 */
        /* <DEDUP_REMOVED lines=19> */
.L_x_1615:
[----:B------:R-:W-:Y:S04]  /*47e0*/  BSSY B0, `(.L_x_1616) ;  /* 0x0000016000007945 */ /* 0x000fe80003800000 */
[----:B------:R-:W-:Y:S05]  /*47f0*/  @!P5 BRA `(.L_x_1617) ;  /* 0x000000000050d947 */ /* 0x000fea0003800000 */
[----:B0-----:R-:W-:Y:S01]  /*4800*/  IADD3 R19, R50, 0x8, RZ ;  /* 0x0000000832137810 */ /* 0x001fe20007ffe0ff */
[----:B------:R-:W-:Y:S01]  /*4810*/  ULDC.64 UR12, c[0x0][0x288] ;  /* 0x0000a200000c7ab9 */ /* 0x000fe20000000a00 */
[----:B------:R-:W-:Y:S01]  /*4820*/  MOV R16, R58 ;  /* 0x0000003a00107202 */ /* 0x000fe20000000f00 */
[C---:B------:R-:W-:Y:S01]  /*4830*/  FFMA.FTZ R27, R22.reuse, R27, R23 ;  /* 0x0000001b161b7223 */ /* 0x040fe20000010017 */
[----:B------:R-:W-:Y:S01]  /*4840*/  SHF.R.S32.HI R18, RZ, 0x1f, R19 ;  /* 0x0000001fff127819 */ /* 0x000fe20000011413 */
[----:B------:R-:W-:Y:S01]  /*4850*/  FFMA.FTZ R26, R22, R26, R23 ;  /* 0x0000001a161a7223 */ /* 0x000fe20000010017 */
[----:B------:R-:W-:Y:S01]  /*4860*/  MOV R17, R63 ;  /* 0x0000003f00117202 */ /* 0x000fe20000000f00 */
[----:B------:R-:W-:Y:S02]  /*4870*/  FFMA.FTZ R24, R24, R57, -R27 ;  /* 0x0000003918187223 */ /* 0x000fe4000001081b */
[----:B------:R-:W-:Y:S02]  /*4880*/  IMAD R18, R18, UR12, RZ ;  /* 0x0000000c12127c24 */ /* 0x000fe4000f8e02ff */
        /* <DEDUP_REMOVED lines=11> */
.L_x_1617:
[----:B------:R-:W-:Y:S05]  /*4940*/  BSYNC B0 ;  /* 0x0000000000007941 */ /* 0x000fea0003800000 */
.L_x_1616:
        /* <DEDUP_REMOVED lines=27> */
.L_x_1618:
[----:B------:R-:W-:Y:S04]  /*4b00*/  BSSY B0, `(.L_x_1619) ;  /* 0x0000016000007945 */ /* 0x000fe80003800000 */
[----:B------:R-:W-:Y:S05]  /*4b10*/  @!P4 BRA `(.L_x_1620) ;  /* 0x000000000050c947 */ /* 0x000fea0003800000 */
[----:B01----:R-:W-:Y:S01]  /*4b20*/  IADD3 R19, R50, 0x10, RZ ;  /* 0x0000001032137810 */ /* 0x003fe20007ffe0ff */
        /* <DEDUP_REMOVED lines=19> */
.L_x_1620:
[----:B------:R-:W-:Y:S05]  /*4c60*/  BSYNC B0 ;  /* 0x0000000000007941 */ /* 0x000fea0003800000 */
.L_x_1619:
[C---:B------:R-:W-:Y:S01]  /*4c70*/  FADD.FTZ R16, -R14.reuse, R25 ;  /* 0x000000190e107221 */ /* 0x040fe20000010100 */
[----:B------:R-:W-:Y:S01]  /*4c80*/  FADD.FTZ R26, -R14, R31 ;  /* 0x0000001f0e1a7221 */ /* 0x000fe20000010100 */
[----:B------:R-:W-:Y:S02]  /*4c90*/  HADD2.F32 R24, -RZ, R37.H0_H0 ;  /* 0x20000025ff187230 */ /* 0x000fe40000004100 */
[----:B------:R-:W-:Y:S02]  /*4ca0*/  HADD2.F32 R25, -RZ, R35.H0_H0 ;  /* 0x20000023ff197230 */ /* 0x000fe40000004100 */
[-C--:B------:R-:W-:Y:S01]  /*4cb0*/  FMUL.FTZ R27, R16, R55.reuse ;  /* 0x00000037101b7220 */ /* 0x080fe20000410000 */
[----:B------:R-:W-:Y:S02]  /*4cc0*/  HADD2.F32 R37, -RZ, R37.H1_H1 ;  /* 0x30000025ff257230 */ /* 0x000fe40000004100 */
[----:B------:R-:W-:Y:S01]  /*4cd0*/  FMUL.FTZ R26, R26, R55 ;  /* 0x000000371a1a7220 */ /* 0x000fe20000410000 */
[----:B------:R-:W-:Y:S01]  /*4ce0*/  HADD2.F32 R35, -RZ, R35.H1_H1 ;  /* 0x30000023ff237230 */ /* 0x000fe20000004100 */
[----:B------:R-:W-:Y:S06]  /*4cf0*/  @!P6 BRA `(.L_x_1621) ;  /* 0x000000000048e947 */ /* 0x000fec0003800000 */
[----:B------:R-:W-:Y:S01]  /*4d00*/  FFMA.FTZ R16, R27, R57, R54 ;  /* 0x000000391b107223 */ /* 0x000fe20000010036 */
        /* <DEDUP_REMOVED lines=17> */
.L_x_1621:
[----:B------:R-:W-:Y:S04]  /*4e20*/  BSSY B0, `(.L_x_1622) ;  /* 0x0000016000007945 */ /* 0x000fe80003800000 */
[----:B------:R-:W-:Y:S05]  /*4e30*/  @!P3 BRA `(.L_x_1623) ;  /* 0x000000000050b947 */ /* 0x000fea0003800000 */
[----:B012---:R-:W-:Y:S01]  /*4e40*/  IADD3 R19, R50, 0x18, RZ ;  /* 0x0000001832137810 */ /* 0x007fe20007ffe0ff */
        /* <DEDUP_REMOVED lines=19> */
.L_x_1623:
[----:B------:R-:W-:Y:S05]  /*4f80*/  BSYNC B0 ;  /* 0x0000000000007941 */ /* 0x000fea0003800000 */
.L_x_1622:
        /* <DEDUP_REMOVED lines=27> */
.L_x_1624:
[----:B------:R-:W-:Y:S04]  /*5140*/  BSSY B0, `(.L_x_1625) ;  /* 0x0000016000007945 */ /* 0x000fe80003800000 */
[----:B------:R-:W-:Y:S05]  /*5150*/  @!P2 BRA `(.L_x_1626) ;  /* 0x000000000050a947 */ /* 0x000fea0003800000 */
[----:B0123--:R-:W-:Y:S01]  /*5160*/  IADD3 R19, R50, 0x20, RZ ;  /* 0x0000002032137810 */ /* 0x00ffe20007ffe0ff */
        /* <DEDUP_REMOVED lines=19> */
.L_x_1626:
[----:B------:R-:W-:Y:S05]  /*52a0*/  BSYNC B0 ;  /* 0x0000000000007941 */ /* 0x000fea0003800000 */
.L_x_1625:
        /* <DEDUP_REMOVED lines=27> */
.L_x_1627:
        /* <DEDUP_REMOVED lines=18> */
[----:B------:R-:W-:-:S05]  /*5580*/  F2FP.F16.F32.PACK_AB R17, R16, R17 ;  /* 0x000000111011723e */ /* 0x000fca00000000ff */
[----:B------:R0:W-:Y:S02]  /*5590*/  STG.E desc[UR8][R18.64], R17 ;  /* 0x0000001112007986 */ /* 0x0001e4000c101908 */
.L_x_1629:
[----:B------:R-:W-:Y:S05]  /*55a0*/  BSYNC B0 ;  /* 0x0000000000007941 */ /* 0x000fea0003800000 */
.L_x_1628:
[----:B------:R-:W-:Y:S01]  /*55b0*/  HADD2.F32 R29, -RZ, R29.H1_H1 ;  /* 0x3000001dff1d7230 */ /* 0x000fe20000004100 */
        /* <DEDUP_REMOVED lines=28> */
.L_x_1630:
[----:B------:R-:W-:Y:S01]  /*5780*/  ISETP.GE.U32.AND P0, PT, R33, UR12, PT ;  /* 0x0000000c21007c0c */ /* 0x000fe2000bf06070 */
[----:B------:R-:W-:Y:S03]  /*5790*/  BSSY B0, `(.L_x_1631) ;  /* 0x0000016000007945 */ /* 0x000fe60003800000 */
[----:B------:R-:W-:-:S04]  /*57a0*/  ISETP.GE.AND.EX P0, PT, R34, UR13, PT, P0 ;  /* 0x0000000d22007c0c */ /* 0x000fc8000bf06300 */
[----:B------:R-:W-:-:S13]  /*57b0*/  ISETP.LT.U32.AND P0, PT, R51, 0x188, !P0 ;  /* 0x000001883300780c */ /* 0x000fda0004701070 */
[----:B------:R-:W-:Y:S05]  /*57c0*/  @!P0 BRA `(.L_x_1632) ;  /* 0x0000000000488947 */ /* 0x000fea0003800000 */
[----:B------:R-:W-:Y:S01]  /*57d0*/  ULDC.64 UR14, c[0x0][0x288] ;  /* 0x0000a200000e7ab9 */ /* 0x000fe20000000a00 */
[----:B------:R-:W-:Y:S01]  /*57e0*/  MOV R16, R58 ;  /* 0x0000003a00107202 */ /* 0x000fe20000000f00 */
[----:B0-----:R-:W-:Y:S01]  /*57f0*/  IMAD R19, R5, UR14, RZ ;  /* 0x0000000e05137c24 */ /* 0x001fe2000f8e02ff */
[----:B------:R-:W-:Y:S01]  /*5800*/  MOV R17, R63 ;  /* 0x0000003f00117202 */ /* 0x000fe20000000f00 */
[----:B------:R-:W-:Y:S02]  /*5810*/  FFMA.FTZ R2, R22, R30, R23 ;  /* 0x0000001e16027223 */ /* 0x000fe40000010017 */
[C---:B------:R-:W-:Y:S02]  /*5820*/  IMAD R19, R48.reuse, UR15, R19 ;  /* 0x0000000f30137c24 */ /* 0x040fe4000f8e0213 */
[----:B------:R-:W-:-:S04]  /*5830*/  IMAD.WIDE.U32 R16, R48, UR14, R16 ;  /* 0x0000000e30107c25 */ /* 0x000fc8000f8e0010 */
[----:B------:R-:W-:Y:S01]  /*5840*/  FFMA.FTZ R2, R25, R56, -R2 ;  /* 0x0000003819027223 */ /* 0x000fe20000010802 */
[----:B------:R-:W-:Y:S01]  /*5850*/  ULDC.64 UR14, c[0x0][0x210] ;  /* 0x00008400000e7ab9 */ /* 0x000fe20000000a00 */
[----:B------:R-:W-:Y:S01]  /*5860*/  IADD3 R19, R17, R19, RZ ;  /* 0x0000001311137210 */ /* 0x000fe20007ffe0ff */
[----:B------:R-:W-:Y:S01]  /*5870*/  FFMA.FTZ R17, R22, R31, R23 ;  /* 0x0000001f16117223 */ /* 0x000fe20000010017 */
[----:B------:R-:W-:Y:S01]  /*5880*/  FMUL.FTZ R2, R2, R55 ;  /* 0x0000003702027220 */ /* 0x000fe20000410000 */
[----:B------:R-:W-:Y:S02]  /*5890*/  LEA R18, P0, R16, UR14, 0x1 ;  /* 0x0000000e10127c11 */ /* 0x000fe4000f8008ff */
[----:B------:R-:W-:Y:S02]  /*58a0*/  FFMA.FTZ R24, R24, R57, -R17 ;  /* 0x0000003918187223 */ /* 0x000fe40000010811 */
[----:B------:R-:W-:Y:S02]  /*58b0*/  LEA.HI.X R19, R16, UR15, R19, 0x1, P0 ;  /* 0x0000000f10137c11 */ /* 0x000fe400080f0c13 */
[----:B------:R-:W-:-:S05]  /*58c0*/  FMUL.FTZ R17, R24, R55 ;  /* 0x0000003718117220 */ /* 0x000fca0000410000 */
[----:B------:R-:W-:-:S05]  /*58d0*/  F2FP.F16.F32.PACK_AB R17, R2, R17 ;  /* 0x000000110211723e */ /* 0x000fca00000000ff */
[----:B------:R1:W-:Y:S02]  /*58e0*/  STG.E desc[UR8][R18.64], R17 ;  /* 0x0000001112007986 */ /* 0x0003e4000c101908 */
.L_x_1632:
[----:B------:R-:W-:Y:S05]  /*58f0*/  BSYNC B0 ;  /* 0x0000000000007941 */ /* 0x000fea0003800000 */
.L_x_1631:
[--C-:B01----:R-:W-:Y:S01]  /*5900*/  HADD2.F32 R17, -RZ, R32.reuse.H0_H0 ;  /* 0x20000020ff117230 */ /* 0x103fe20000004100 */
[----:B------:R-:W-:Y:S01]  /*5910*/  ISETP.GE.U32.AND P0, PT, R47, UR12, PT ;  /* 0x0000000c2f007c0c */ /* 0x000fe2000bf06070 */
[----:B------:R-:W-:Y:S02]  /*5920*/  HADD2.F32 R19, -RZ, R32.H1_H1 ;  /* 0x30000020ff137230 */ /* 0x000fe40000004100 */
[--C-:B------:R-:W-:Y:S02]  /*5930*/  HADD2.F32 R2, -RZ, R0.reuse.H0_H0 ;  /* 0x20000000ff027230 */ /* 0x100fe40000004100 */
[----:B------:R-:W-:Y:S01]  /*5940*/  FADD.FTZ R16, -R14, R17 ;  /* 0x000000110e107221 */ /* 0x000fe20000010100 */
[----:B------:R-:W-:Y:S01]  /*5950*/  ISETP.GE.AND.EX P0, PT, R4, UR13, PT, P0 ;  /* 0x0000000d04007c0c */ /* 0x000fe2000bf06300 */
[----:B------:R-:W-:Y:S01]  /*5960*/  FADD.FTZ R14, -R14, R19 ;  /* 0x000000130e0e7221 */ /* 0x000fe20000010100 */
[----:B------:R-:W-:Y:S02]  /*5970*/  HADD2.F32 R17, -RZ, R0.H1_H1 ;  /* 0x30000000ff117230 */ /* 0x000fe40000004100 */
        /* <DEDUP_REMOVED lines=22> */
.L_x_1633:
        /* <DEDUP_REMOVED lines=11> */
[----:B------:R-:W-:Y:S01]  /*5b90*/  FMUL.FTZ R17, R22, R55 ;  /* 0x0000003716117220 */ /* 0x000fe20000410000 */
[----:B------:R-:W-:Y:S01]  /*5ba0*/  IMAD R15, R47, UR13, R0 ;  /* 0x0000000d2f0f7c24 */ /* 0x000fe2000f8e0200 */
[----:B------:R-:W-:Y:S02]  /*5bb0*/  ULDC.64 UR12, c[0x0][0x210] ;  /* 0x00008400000c7ab9 */ /* 0x000fe40000000a00 */
[C---:B------:R-:W-:Y:S02]  /*5bc0*/  LEA R14, P0, R58.reuse, UR12, 0x1 ;  /* 0x0000000c3a0e7c11 */ /* 0x040fe4000f8008ff */
[----:B------:R-:W-:Y:S02]  /*5bd0*/  IADD3 R15, R59, R15, RZ ;  /* 0x0000000f3b0f7210 */ /* 0x000fe40007ffe0ff */
[----:B------:R-:W-:Y:S02]  /*5be0*/  F2FP.F16.F32.PACK_AB R17, R17, R2 ;  /* 0x000000021111723e */ /* 0x000fe400000000ff */
[----:B------:R-:W-:-:S05]  /*5bf0*/  LEA.HI.X R15, R58, UR13, R15, 0x1, P0 ;  /* 0x0000000d3a0f7c11 */ /* 0x000fca00080f0c0f */
[----:B------:R0:W-:Y:S02]  /*5c00*/  STG.E desc[UR8][R14.64], R17 ;  /* 0x000000110e007986 */ /* 0x0001e4000c101908 */
.L_x_1635:
[----:B------:R-:W-:Y:S05]  /*5c10*/  BSYNC B0 ;  /* 0x0000000000007941 */ /* 0x000fea0003800000 */
.L_x_1634:
[----:B------:R-:W-:Y:S02]  /*5c20*/  IADD3 R45, R10, R45, RZ ;  /* 0x0000002d0a2d7210 */ /* 0x000fe40007ffe0ff */
[----:B------:R-:W-:Y:S02]  /*5c30*/  IADD3 R46, R46, 0x1, RZ ;  /* 0x000000012e2e7810 */ /* 0x000fe40007ffe0ff */
[----:B------:R-:W-:-:S13]  /*5c40*/  ISETP.GE.AND P0, PT, R45, UR4, PT ;  /* 0x000000042d007c0c */ /* 0x000fda000bf06270 */
[----:B------:R-:W-:Y:S05]  /*5c50*/  @!P0 BRA `(.L_x_1636) ;  /* 0xffffffa800208947 */ /* 0x000fea000383ffff */
.L_x_1585:
        /* <DEDUP_REMOVED lines=23> */
.L_x_1638:
[----:B------:R-:W-:Y:S05]  /*5dd0*/  BSYNC B0 ;  /* 0x0000000000007941 */ /* 0x000fea0003800000 */
.L_x_1637:
[----:B------:R-:W-:Y:S05]  /*5de0*/  @P0 EXIT ;  /* 0x000000000000094d */ /* 0x000fea0003800000 */
[----:B------:R-:W-:Y:S05]  /*5df0*/  @P2 BRA `(.L_x_1639) ;  /* 0x0000000000202947 */ /* 0x000fea0003800000 */
[----:B------:R-:W-:-:S05]  /*5e00*/  IMAD R0, R4, R7, RZ ;  /* 0x0000000704007224 */ /* 0x000fca00078e02ff */
[----:B------:R-:W-:-:S13]  /*5e10*/  ISETP.NE.AND P0, PT, R0, -0x1, PT ;  /* 0xffffffff0000780c */ /* 0x000fda0003f05270 */
[----:B------:R-:W-:Y:S05]  /*5e20*/  @!P0 BRA `(.L_x_1639) ;  /* 0x0000000000148947 */ /* 0x000fea0003800000 */
.L_x_1640:
[----:B-1----:R-:W2:Y:S04]  /*5e30*/  LDG.E.STRONG.GPU R5, desc[UR8][R2.64] ;  /* 0x0000000802057981 */ /* 0x002ea8000c1ef900 */
[----:B--2---:R-:W-:Y:S01]  /*5e40*/  CCTL.IVALL ;  /* 0x00000000ff00798f */ /* 0x004fe20002000000 */
[----:B------:R-:W-:Y:S05]  /*5e50*/  YIELD ;  /* 0x0000000000007946 */ /* 0x000fea0003800000 */
[----:B------:R-:W-:-:S13]  /*5e60*/  ISETP.NE.AND P0, PT, R5, R0, PT ;  /* 0x000000000500720c */ /* 0x000fda0003f05270 */
[----:B------:R-:W-:Y:S05]  /*5e70*/  @P0 BRA `(.L_x_1640) ;  /* 0xfffffffc00ec0947 */ /* 0x000fea000383ffff */
.L_x_1639:
        /* <DEDUP_REMOVED lines=13> */
[----:B0-----:R-:W0:Y:S01]  /*5f50*/  LDC.64 R14, c[0x0][0x218] ;  /* 0x00008600ff0e7b82 */ /* 0x001e220000000a00 */
        /* <DEDUP_REMOVED lines=10> */
.L_x_1641:
        /* <DEDUP_REMOVED lines=25> */
.L_x_1642:
        /* <DEDUP_REMOVED lines=15> */
.L_x_5601:


//--------------------- .text._Z35group_norm_nhwc_bwd_one_pass_kernelI11Fp16IOBf16WLi128ELi98ELi392EEv26Group_norm_nhwc_bwd_params --------------------------
	.section	.text._Z35group_norm_nhwc_bwd_one_pass_kernelI11Fp16IOBf16WLi128ELi98ELi392EEv26Group_norm_nhwc_bwd_params,"ax",@progbits
	.align	128
        .global         _Z35group_norm_nhwc_bwd_one_pass_kernelI11Fp16IOBf16WLi128ELi98ELi392EEv26Group_norm_nhwc_bwd_params
        .type           _Z35group_norm_nhwc_bwd_one_pass_kernelI11Fp16IOBf16WLi128ELi98ELi392EEv26Group_norm_nhwc_bwd_params,@function
        .size           _Z35group_norm_nhwc_bwd_one_pass_kernelI11Fp16IOBf16WLi128ELi98ELi392EEv26Group_norm_nhwc_bwd_params,(.L_x_5602 - _Z35group_norm_nhwc_bwd_one_pass_kernelI11Fp16IOBf16WLi128ELi98ELi392EEv26Group_norm_nhwc_bwd_params)
        .other          _Z35group_norm_nhwc_bwd_one_pass_kernelI11Fp16IOBf16WLi128ELi98ELi392EEv26Group_norm_nhwc_bwd_params,@"STO_CUDA_ENTRY STV_DEFAULT"
_Z35group_norm_nhwc_bwd_one_pass_kernelI11Fp16IOBf16WLi128ELi98ELi392EEv26Group_norm_nhwc_bwd_params:
.text._Z35group_norm_nhwc_bwd_one_pass_kernelI11Fp16IOBf16WLi128ELi98ELi392EEv26Group_norm_nhwc_bwd_params:
        /* <DEDUP_REMOVED lines=19> */
[----:B------:R-:W-:Y:S01]  /*0130*/  SHF.R.S32.HI R3, RZ, 0x1f, R22 ;  /* 0x0000001fff037819 */ /* 0x000fe20000011416 */
[----:B------:R-:W-:Y:S01]  /*0140*/  HFMA2.MMA R17, -RZ, RZ, 0, 0 ;  /* 0x00000000ff117435 */ /* 0x000fe200000001ff */
[----:B------:R-:W-:-:S05]  /*0150*/  MOV R16, R23 ;  /* 0x0000001700107202 */ /* 0x000fca0000000f00 */
[----:B------:R-:W3:Y:S01]  /*0160*/  S2UR UR6, SR_CgaCtaId ;  /* 0x00000000000679c3 */ /* 0x000ee20000008800 */
[----:B0-----:R-:W-:Y:S01]  /*0170*/  IMAD R21, R0, UR7, R15 ;  /* 0x0000000700157c24 */ /* 0x001fe2000f8e020f */
[----:B------:R-:W-:-:S06]  /*0180*/  LEA.HI R0, R3, R22, RZ, 0x5 ;  /* 0x0000001603007211 */ /* 0x000fcc00078f28ff */
[----:B------:R-:W0:Y:S01]  /*0190*/  LDC R19, c[0x0][0x10] ;  /* 0x00000400ff137b82 */ /* 0x000e220000000800 */
[----:B------:R-:W-:Y:S01]  /*01a0*/  IMAD R15, R15, -0x31, R22 ;  /* 0xffffffcf0f0f7824 */ /* 0x000fe200078e0216 */
[C---:B------:R-:W-:Y:S02]  /*01b0*/  ISETP.LT.U32.AND P0, PT, R21.reuse, UR10, PT ;  /* 0x0000000a15007c0c */ /* 0x040fe4000bf01070 */
[----:B------:R-:W-:Y:S02]  /*01c0*/  SHF.R.S32.HI R122, RZ, 0x1f, R21 ;  /* 0x0000001fff7a7819 */ /* 0x000fe40000011415 */
[----:B------:R-:W-:Y:S02]  /*01d0*/  IADD3 R108, R21, 0x8, RZ ;  /* 0x00000008156c7810 */ /* 0x000fe40007ffe0ff */
[----:B------:R-:W4:Y:S01]  /*01e0*/  LDC R18, c[0x0][0xc] ;  /* 0x00000300ff127b82 */ /* 0x000f220000000800 */
[----:B------:R-:W-:Y:S02]  /*01f0*/  ISETP.LT.AND.EX P0, PT, R122, UR11, !P1, P0 ;  /* 0x0000000b7a007c0c */ /* 0x000fe4000cf01300 */
[----:B------:R-:W-:-:S02]  /*0200*/  ISETP.LT.U32.AND P5, PT, R108, UR10, PT ;  /* 0x0000000a6c007c0c */ /* 0x000fc4000bfa1070 */
[----:B------:R-:W-:Y:S01]  /*0210*/  SHF.R.S32.HI R121, RZ, 0x1f, R108 ;  /* 0x0000001fff797819 */ /* 0x000fe2000001146c */
[----:B---3--:R-:W-:Y:S01]  /*0220*/  ULEA UR5, UR6, UR5, 0x18 ;  /* 0x0000000506057291 */ /* 0x008fe2000f8ec03f */
[----:B------:R-:W-:Y:S02]  /*0230*/  IADD3 R107, R21, 0x10, RZ ;  /* 0x00000010156b7810 */ /* 0x000fe40007ffe0ff */
[----:B------:R-:W-:Y:S02]  /*0240*/  ISETP.LT.AND.EX P6, PT, R121, UR11, !P1, P5 ;  /* 0x0000000b79007c0c */ /* 0x000fe4000cfc1350 */
[----:B------:R-:W-:Y:S02]  /*0250*/  ISETP.LT.U32.AND P4, PT, R107, UR10, PT ;  /* 0x0000000a6b007c0c */ /* 0x000fe4000bf81070 */
[----:B------:R-:W-:Y:S02]  /*0260*/  SHF.R.S32.HI R120, RZ, 0x1f, R107 ;  /* 0x0000001fff787819 */ /* 0x000fe4000001146b */
[----:B------:R-:W-:-:S02]  /*0270*/  @P0 LOP3.LUT R9, R9, 0x80, RZ, 0xfc, !PT ;  /* 0x0000008009090812 */ /* 0x000fc400078efcff */
[----:B------:R-:W-:Y:S02]  /*0280*/  ISETP.LT.AND.EX P5, PT, R120, UR11, !P1, P4 ;  /* 0x0000000b78007c0c */ /* 0x000fe4000cfa1340 */
[----:B------:R-:W-:Y:S02]  /*0290*/  LOP3.LUT R9, R9, 0xffffffbf, RZ, 0xc0, !PT ;  /* 0xffffffbf09097812 */ /* 0x000fe400078ec0ff */
[----:B------:R-:W-:Y:S02]  /*02a0*/  IADD3 R106, R21, 0x18, RZ ;  /* 0x00000018156a7810 */ /* 0x000fe40007ffe0ff */
[----:B------:R-:W-:Y:S02]  /*02b0*/  @P6 LOP3.LUT R9, R9, 0x40, RZ, 0xfc, !PT ;  /* 0x0000004009096812 */ /* 0x000fe400078efcff */
[----:B------:R-:W-:Y:S02]  /*02c0*/  IADD3 R105, R21, 0x20, RZ ;  /* 0x0000002015697810 */ /* 0x000fe40007ffe0ff */
[----:B------:R-:W-:-:S02]  /*02d0*/  ISETP.LT.U32.AND P3, PT, R106, UR10, PT ;  /* 0x0000000a6a007c0c */ /* 0x000fc4000bf61070 */
[----:B------:R-:W-:Y:S02]  /*02e0*/  SHF.R.S32.HI R119, RZ, 0x1f, R106 ;  /* 0x0000001fff777819 */ /* 0x000fe4000001146a */
[----:B------:R-:W-:Y:S02]  /*02f0*/  LOP3.LUT R9, R9, 0xffffffdf, RZ, 0xc0, !PT ;  /* 0xffffffdf09097812 */ /* 0x000fe400078ec0ff */
[----:B------:R-:W-:Y:S02]  /*0300*/  ISETP.LT.U32.AND P2, PT, R105, UR10, PT ;  /* 0x0000000a69007c0c */ /* 0x000fe4000bf41070 */
[----:B------:R-:W-:Y:S02]  /*0310*/  SHF.R.S32.HI R118, RZ, 0x1f, R105 ;  /* 0x0000001fff767819 */ /* 0x000fe40000011469 */
[----:B------:R-:W-:Y:S02]  /*0320*/  ISETP.LT.AND.EX P4, PT, R119, UR11, !P1, P3 ;  /* 0x0000000b77007c0c */ /* 0x000fe4000cf81330 */
[----:B------:R-:W-:-:S02]  /*0330*/  @P5 LOP3.LUT R9, R9, 0x20, RZ, 0xfc, !PT ;  /* 0x0000002009095812 */ /* 0x000fc400078efcff */
[----:B------:R-:W-:Y:S02]  /*0340*/  IADD3 R104, R21, 0x28, RZ ;  /* 0x0000002815687810 */ /* 0x000fe40007ffe0ff */
[----:B------:R-:W-:Y:S02]  /*0350*/  ISETP.LT.AND.EX P3, PT, R118, UR11, !P1, P2 ;  /* 0x0000000b76007c0c */ /* 0x000fe4000cf61320 */
[----:B------:R-:W-:Y:S02]  /*0360*/  LOP3.LUT R9, R9, 0xfffffff7, RZ, 0xc0, !PT ;  /* 0xfffffff709097812 */ /* 0x000fe400078ec0ff */
[----:B------:R-:W-:Y:S02]  /*0370*/  ISETP.LT.U32.AND P0, PT, R104, UR10, PT ;  /* 0x0000000a68007c0c */ /* 0x000fe4000bf01070 */
[----:B------:R-:W-:Y:S02]  /*0380*/  SHF.R.S32.HI R117, RZ, 0x1f, R104 ;  /* 0x0000001fff757819 */ /* 0x000fe40000011468 */
[----:B------:R-:W-:-:S02]  /*0390*/  LOP3.LUT R9, R9, 0xffffffef, RZ, 0xc0, !PT ;  /* 0xffffffef09097812 */ /* 0x000fc400078ec0ff */
[----:B------:R-:W-:Y:S02]  /*03a0*/  IADD3 R103, R21, 0x30, RZ ;  /* 0x0000003015677810 */ /* 0x000fe40007ffe0ff */
[----:B------:R-:W-:Y:S02]  /*03b0*/  ISETP.LT.AND.EX P2, PT, R117, UR11, !P1, P0 ;  /* 0x0000000b75007c0c */ /* 0x000fe4000cf41300 */
[----:B------:R-:W-:Y:S02]  /*03c0*/  @P4 LOP3.LUT R9, R9, 0x10, RZ, 0xfc, !PT ;  /* 0x0000001009094812 */ /* 0x000fe400078efcff */
[----:B------:R-:W-:Y:S02]  /*03d0*/  SHF.R.S32.HI R116, RZ, 0x1f, R103 ;  /* 0x0000001fff747819 */ /* 0x000fe40000011467 */
[----:B------:R-:W-:Y:S02]  /*03e0*/  ISETP.LT.U32.AND P0, PT, R103, UR10, PT ;  /* 0x0000000a67007c0c */ /* 0x000fe4000bf01070 */
[----:B------:R-:W-:-:S02]  /*03f0*/  @P3 LOP3.LUT R9, R9, 0x8, RZ, 0xfc, !PT ;  /* 0x0000000809093812 */ /* 0x000fc400078efcff */
[----:B------:R-:W-:Y:S02]  /*0400*/  ISETP.LT.AND.EX P0, PT, R116, UR11, !P1, P0 ;  /* 0x0000000b74007c0c */ /* 0x000fe4000cf01300 */
[----:B------:R-:W-:Y:S02]  /*0410*/  LOP3.LUT R9, R9, 0xfffffffb, RZ, 0xc0, !PT ;  /* 0xfffffffb09097812 */ /* 0x000fe400078ec0ff */
[----:B------:R-:W-:Y:S02]  /*0420*/  IADD3 R102, R21, 0x38, RZ ;  /* 0x0000003815667810 */ /* 0x000fe40007ffe0ff */
[----:B------:R-:W-:Y:S02]  /*0430*/  @P2 LOP3.LUT R9, R9, 0x4, RZ, 0xfc, !PT ;  /* 0x0000000409092812 */ /* 0x000fe400078efcff */
[C---:B------:R-:W-:Y:S02]  /*0440*/  IADD3 R101, R21.reuse, 0x40, RZ ;  /* 0x0000004015657810 */ /* 0x040fe40007ffe0ff */
[----:B------:R-:W-:-:S02]  /*0450*/  IADD3 R100, R21, 0x48, RZ ;  /* 0x0000004815647810 */ /* 0x000fc40007ffe0ff */
[----:B------:R-:W-:Y:S02]  /*0460*/  IADD3 R99, R21, 0x50, RZ ;  /* 0x0000005015637810 */ /* 0x000fe40007ffe0ff */
[----:B------:R-:W-:Y:S02]  /*0470*/  LOP3.LUT R9, R9, 0xfffffffd, RZ, 0xc0, !PT ;  /* 0xfffffffd09097812 */ /* 0x000fe400078ec0ff */
[----:B------:R-:W-:Y:S02]  /*0480*/  IADD3 R98, R21, 0x58, RZ ;  /* 0x0000005815627810 */ /* 0x000fe40007ffe0ff */
[----:B------:R-:W-:Y:S02]  /*0490*/  SHF.R.S32.HI R115, RZ, 0x1f, R102 ;  /* 0x0000001fff737819 */ /* 0x000fe40000011466 */
[----:B------:R-:W-:Y:S02]  /*04a0*/  SHF.R.S32.HI R114, RZ, 0x1f, R101 ;  /* 0x0000001fff727819 */ /* 0x000fe40000011465 */
[----:B------:R-:W-:-:S02]  /*04b0*/  SHF.R.S32.HI R113, RZ, 0x1f, R100 ;  /* 0x0000001fff717819 */ /* 0x000fc40000011464 */
[----:B------:R-:W-:Y:S02]  /*04c0*/  SHF.R.S32.HI R112, RZ, 0x1f, R99 ;  /* 0x0000001fff707819 */ /* 0x000fe40000011463 */
[----:B------:R-:W-:Y:S02]  /*04d0*/  ISETP.LT.U32.AND P5, PT, R102, UR10, PT ;  /* 0x0000000a66007c0c */ /* 0x000fe4000bfa1070 */
[----:B------:R-:W-:Y:S02]  /*04e0*/  @P0 LOP3.LUT R9, R9, 0x2, RZ, 0xfc, !PT ;  /* 0x0000000209090812 */ /* 0x000fe400078efcff */
[----:B------:R-:W-:Y:S02]  /*04f0*/  ISETP.LT.U32.AND P4, PT, R101, UR10, PT ;  /* 0x0000000a65007c0c */ /* 0x000fe4000bf81070 */
[----:B------:R-:W-:Y:S02]  /*0500*/  ISETP.LT.U32.AND P3, PT, R100, UR10, PT ;  /* 0x0000000a64007c0c */ /* 0x000fe4000bf61070 */
[----:B------:R-:W-:-:S02]  /*0510*/  ISETP.LT.U32.AND P2, PT, R99, UR10, PT ;  /* 0x0000000a63007c0c */ /* 0x000fc4000bf41070 */
[----:B------:R-:W-:Y:S02]  /*0520*/  SHF.R.S32.HI R111, RZ, 0x1f, R98 ;  /* 0x0000001fff6f7819 */ /* 0x000fe40000011462 */
[----:B------:R-:W-:Y:S01]  /*0530*/  ISETP.LT.U32.AND P0, PT, R98, UR10, PT ;  /* 0x0000000a62007c0c */ /* 0x000fe2000bf01070 */
[----:B------:R-:W-:Y:S01]  /*0540*/  ULDC.U8 UR10, c[0x0][0x2a4] ;  /* 0x0000a900000a7ab9 */ /* 0x000fe20000000000 */
[----:B------:R-:W-:Y:S02]  /*0550*/  ISETP.LT.AND.EX P5, PT, R115, UR11, !P1, P5 ;  /* 0x0000000b73007c0c */ /* 0x000fe4000cfa1350 */
[----:B------:R-:W-:Y:S02]  /*0560*/  ISETP.LT.AND.EX P4, PT, R114, UR11, !P1, P4 ;  /* 0x0000000b72007c0c */ /* 0x000fe4000cf81340 */
[----:B------:R-:W-:Y:S02]  /*0570*/  ISETP.LT.AND.EX P3, PT, R113, UR11, !P1, P3 ;  /* 0x0000000b71007c0c */ /* 0x000fe4000cf61330 */
[----:B------:R-:W-:-:S02]  /*0580*/  ISETP.LT.AND.EX P2, PT, R112, UR11, !P1, P2 ;  /* 0x0000000b70007c0c */ /* 0x000fc4000cf41320 */
[----:B------:R-:W-:Y:S02]  /*0590*/  ISETP.LT.AND.EX P1, PT, R111, UR11, !P1, P0 ;  /* 0x0000000b6f007c0c */ /* 0x000fe4000cf21300 */
[----:B--2---:R-:W-:Y:S02]  /*05a0*/  LEA.HI R13, P0, R5, R4, RZ, 0x1 ;  /* 0x00000004050d7211 */ /* 0x004fe400078108ff */
[----:B------:R-:W-:Y:S02]  /*05b0*/  LOP3.LUT R2, R0, 0xffffffe0, RZ, 0xc0, !PT ;  /* 0xffffffe000027812 */ /* 0x000fe400078ec0ff */
[----:B------:R-:W-:Y:S02]  /*05c0*/  IADD3.X R12, RZ, R5, RZ, P0, !PT ;  /* 0x00000005ff0c7210 */ /* 0x000fe400007fe4ff */
[----:B------:R-:W-:Y:S02]  /*05d0*/  IADD3 R2, -R2, 0x187, RZ ;  /* 0x0000018702027810 */ /* 0x000fe40007ffe1ff */
[----:B------:R-:W-:-:S02]  /*05e0*/  ISETP.GT.AND P0, PT, R22, 0x17f, PT ;  /* 0x0000017f1600780c */ /* 0x000fc40003f04270 */
[----:B------:R-:W-:Y:S02]  /*05f0*/  LEA R5, R5, R5, 0x1 ;  /* 0x0000000505057211 */ /* 0x000fe400078e08ff */
[----:B------:R-:W-:Y:S01]  /*0600*/  SEL R20, R2, 0x1f, P0 ;  /* 0x0000001f02147807 */ /* 0x000fe20000000000 */
[----:B------:R-:W-:Y:S01]  /*0610*/  IMAD.WIDE.U32 R2, R4, 0x3, RZ ;  /* 0x0000000304027825 */ /* 0x000fe200078e00ff */
[----:B------:R-:W-:Y:S02]  /*0620*/  SHF.R.S64 R13, R13, 0x1, R12 ;  /* 0x000000010d0d7819 */ /* 0x000fe4000000100c */
[----:B------:R-:W-:Y:S01]  /*0630*/  SHF.R.S32.HI R14, RZ, 0x5, R0 ;  /* 0x00000005ff0e7819 */ /* 0x000fe20000011400 */
[----:B0-----:R-:W-:Y:S01]  /*0640*/  IMAD R0, R19, UR7, R23 ;  /* 0x0000000713007c24 */ /* 0x001fe2000f8e0217 */
[----:B------:R-:W-:Y:S02]  /*0650*/  IADD3 R3, R3, R5, RZ ;  /* 0x0000000503037210 */ /* 0x000fe40007ffe0ff */
[----:B------:R-:W-:-:S02]  /*0660*/  SHF.R.S32.HI R12, RZ, 0x1, R12 ;  /* 0x00000001ff0c7819 */ /* 0x000fc4000001140c */
[----:B------:R-:W-:Y:S02]  /*0670*/  LEA.HI R11, P0, R3, R2, RZ, 0x1 ;  /* 0x00000002030b7211 */ /* 0x000fe400078108ff */
[C---:B------:R-:W-:Y:S02]  /*0680*/  IADD3 R97, R21.reuse, 0x60, RZ ;  /* 0x0000006015617810 */ /* 0x040fe40007ffe0ff */
[----:B------:R-:W-:Y:S02]  /*0690*/  IADD3.X R10, RZ, R3, RZ, P0, !PT ;  /* 0x00000003ff0a7210 */ /* 0x000fe400007fe4ff */
[----:B------:R-:W-:Y:S02]  /*06a0*/  IADD3 R96, R21, 0x68, RZ ;  /* 0x0000006815607810 */ /* 0x000fe40007ffe0ff */
[----:B------:R-:W-:Y:S02]  /*06b0*/  SHF.R.S64 R11, R11, 0x1, R10 ;  /* 0x000000010b0b7819 */ /* 0x000fe4000000100a */
[----:B------:R-:W-:-:S02]  /*06c0*/  IADD3 R95, R21, 0x70, RZ ;  /* 0x00000070155f7810 */ /* 0x000fc40007ffe0ff */
[----:B------:R-:W-:Y:S02]  /*06d0*/  IADD3 R94, R21, 0x78, RZ ;  /* 0x00000078155e7810 */ /* 0x000fe40007ffe0ff */
[----:B------:R-:W-:Y:S02]  /*06e0*/  SHF.R.S32.HI R10, RZ, 0x1, R10 ;  /* 0x00000001ff0a7819 */ /* 0x000fe4000001140a */
[----:B----4-:R-:W-:Y:S02]  /*06f0*/  LOP3.LUT R109, R18, 0x3, RZ, 0xc0, !PT ;  /* 0x00000003126d7812 */ /* 0x010fe400078ec0ff */
[----:B------:R-:W-:Y:S02]  /*0700*/  SHF.L.U32 R15, R15, 0x1, RZ ;  /* 0x000000010f0f7819 */ /* 0x000fe400000006ff */
[----:B------:R-:W-:Y:S02]  /*0710*/  LEA R14, R14, UR5, 0x3 ;  /* 0x000000050e0e7c11 */ /* 0x000fe4000f8e18ff */
[----:B------:R-:W-:-:S02]  /*0720*/  SHF.L.U64.HI R12, R13, 0x2, R12 ;  /* 0x000000020d0c7819 */ /* 0x000fc4000001020c */
[----:B------:R-:W-:Y:S02]  /*0730*/  SHF.R.S32.HI R0, RZ, 0x1f, R97 ;  /* 0x0000001fff007819 */ /* 0x000fe40000011461 */
[----:B------:R-:W-:Y:S02]  /*0740*/  SHF.R.S32.HI R125, RZ, 0x1f, R96 ;  /* 0x0000001fff7d7819 */ /* 0x000fe40000011460 */
[----:B------:R-:W-:Y:S02]  /*0750*/  SHF.R.S32.HI R124, RZ, 0x1f, R95 ;  /* 0x0000001fff7c7819 */ /* 0x000fe4000001145f */
[----:B------:R-:W-:Y:S02]  /*0760*/  SHF.R.S32.HI R123, RZ, 0x1f, R94 ;  /* 0x0000001fff7b7819 */ /* 0x000fe4000001145e */
[----:B-1----:R-:W-:-:S07]  /*0770*/  SHF.L.U64.HI R10, R11, 0x2, R10 ;  /* 0x000000020b0a7819 */ /* 0x002fce000001020a */
.L_x_1726:
[----:B0-----:R-:W0:Y:S01]  /*0780*/  LDC R25, c[0x0][0x2a0] ;  /* 0x0000a800ff197b82 */ /* 0x001e220000000800 */
[----:B------:R-:W-:Y:S01]  /*0790*/  P2R R6, PR, RZ, 0x4 ;  /* 0x00000004ff067803 */ /* 0x000fe20000000000 */
[----:B------:R-:W-:Y:S01]  /*07a0*/  ULDC.64 UR12, c[0x0][0x298] ;  /* 0x0000a600000c7ab9 */ /* 0x000fe20000000a00 */
[C---:B------:R-:W-:Y:S02]  /*07b0*/  LOP3.LUT P2, RZ, R9.reuse, 0x80, RZ, 0xc0, !PT ;  /* 0x0000008009ff7812 */ /* 0x040fe4000784c0ff */
[C---:B------:R-:W-:Y:S02]  /*07c0*/  LOP3.LUT P6, RZ, R9.reuse, 0x40, RZ, 0xc0, !PT ;  /* 0x0000004009ff7812 */ /* 0x040fe400078cc0ff */
[----:B------:R-:W-:Y:S01]  /*07d0*/  P2R R0, PR, RZ, 0x2 ;  /* 0x00000002ff007803 */ /* 0x000fe20000000000 */
[----:B-1----:R-:W1:Y:S01]  /*07e0*/  @P5 LDC.64 R44, c[0x0][0x230] ;  /* 0x00008c00ff2c5b82 */ /* 0x002e620000000a00 */
        /* <DEDUP_REMOVED lines=25> */
[----:B------:R-:W-:Y:S01]  /*0980*/  IMAD R4, R7, R4, R8 ;  /* 0x0000000407047224 */ /* 0x000fe200078e0208 */
[----:B------:R-:W-:-:S04]  /*0990*/  MOV R8, RZ ;  /* 0x000000ff00087202 */ /* 0x000fc80000000f00 */
        /* <DEDUP_REMOVED lines=122> */
[----:B------:R-:W-:Y:S02]  /*1140*/  ISETP.NE.AND P1, PT, R0, RZ, PT ;  /* 0x000000ff0000720c */ /* 0x000fe40003f25270 */
[----:B------:R-:W-:-:S11]  /*1150*/  @P6 MOV R4, R70 ;  /* 0x0000004600046202 */ /* 0x000fd60000000f00 */
[----:B------:R-:W3:Y:S01]  /*1160*/  @P1 LDC.64 R26, c[0x0][0x230] ;  /* 0x00008c00ff1a1b82 */ /* 0x000ee20000000a00 */
[----:B-1----:R-:W-:-:S07]  /*1170*/  @P6 IMAD R0, R116, R2, RZ ;  /* 0x0000000274006224 */ /* 0x002fce00078e02ff */
[----:B------:R-:W1:Y:S01]  /*1180*/  @P1 LDC.64 R28, c[0x0][0x228] ;  /* 0x00008a00ff1c1b82 */ /* 0x000e620000000a00 */
[----:B------:R-:W-:-:S04]  /*1190*/  @P6 IMAD.WIDE.U32 R4, R103, R2, R4 ;  /* 0x0000000267046225 */ /* 0x000fc800078e0004 */
[----:B------:R-:W-:-:S05]  /*11a0*/  @P6 IMAD R3, R103, R3, R0 ;  /* 0x0000000367036224 */ /* 0x000fca00078e0200 */
[----:B------:R-:W-:Y:S02]  /*11b0*/  @P6 IADD3 R5, R5, R3, RZ ;  /* 0x0000000305056210 */ /* 0x000fe40007ffe0ff */
[C---:B------:R-:W-:Y:S02]  /*11c0*/  @P6 SHF.L.U32 R3, R4.reuse, 0x1, RZ ;  /* 0x0000000104036819 */ /* 0x040fe400000006ff */
[----:B------:R-:W-:Y:S02]  /*11d0*/  @P6 SHF.L.U64.HI R4, R4, 0x1, R5 ;  /* 0x0000000104046819 */ /* 0x000fe40000010205 */
[----:B------:R-:W-:Y:S02]  /*11e0*/  @P6 IADD3 R48, P0, R3, R48, RZ ;  /* 0x0000003003306210 */ /* 0x000fe40007f1e0ff */
[----:B------:R-:W-:Y:S02]  /*11f0*/  @P5 MOV R5, R69 ;  /* 0x0000004500055202 */ /* 0x000fe40000000f00 */
[----:B------:R-:W-:-:S02]  /*1200*/  @P6 IADD3.X R49, R4, R49, RZ, P0, !PT ;  /* 0x0000003104316210 */ /* 0x000fc400007fe4ff */
[----:B0-----:R-:W-:Y:S02]  /*1210*/  @P6 IADD3 R46, P0, R3, R46, RZ ;  /* 0x0000002e032e6210 */ /* 0x001fe40007f1e0ff */
[----:B------:R-:W0:Y:S02]  /*1220*/  @P5 LDC.64 R2, c[0x0][0x288] ;  /* 0x0000a200ff025b82 */ /* 0x000e240000000a00 */
[----:B------:R-:W-:Y:S02]  /*1230*/  @P6 IADD3.X R47, R4, R47, RZ, P0, !PT ;  /* 0x0000002f042f6210 */ /* 0x000fe400007fe4ff */
[----:B------:R-:W-:Y:S01]  /*1240*/  @P5 MOV R4, R70 ;  /* 0x0000004600045202 */ /* 0x000fe20000000f00 */
[----:B0-----:R-:W-:-:S04]  /*1250*/  @P5 IMAD R0, R115, R2, RZ ;  /* 0x0000000273005224 */ /* 0x001fc800078e02ff */
        /* <DEDUP_REMOVED lines=8> */
[----:B------:R-:W-:Y:S02]  /*12e0*/  @P5 IADD3 R42, P0, R3, R42, RZ ;  /* 0x0000002a032a5210 */ /* 0x000fe40007f1e0ff */
[----:B------:R-:W0:Y:S02]  /*12f0*/  @P4 LDC.64 R2, c[0x0][0x288] ;  /* 0x0000a200ff024b82 */ /* 0x000e240000000a00 */
[----:B------:R-:W-:Y:S02]  /*1300*/  @P5 IADD3.X R43, R4, R43, RZ, P0, !PT ;  /* 0x0000002b042b5210 */ /* 0x000fe400007fe4ff */
[----:B------:R-:W-:Y:S02]  /*1310*/  @P4 MOV R4, R70 ;  /* 0x0000004600044202 */ /* 0x000fe40000000f00 */
[----:B------:R-:W-:-:S04]  /*1320*/  LOP3.LUT P5, RZ, R9, 0x8, RZ, 0xc0, !PT ;  /* 0x0000000809ff7812 */ /* 0x000fc800078ac0ff */
[----:B------:R-:W-:Y:S02]  /*1330*/  P2R R85, PR, RZ, 0x20 ;  /* 0x00000020ff557803 */ /* 0x000fe40000000000 */
[----:B------:R-:W-:-:S04]  /*1340*/  LOP3.LUT P5, RZ, R9, 0x10, RZ, 0xc0, !PT ;  /* 0x0000001009ff7812 */ /* 0x000fc800078ac0ff */
[----:B------:R-:W-:Y:S02]  /*1350*/  P2R R86, PR, RZ, 0x20 ;  /* 0x00000020ff567803 */ /* 0x000fe40000000000 */
[----:B------:R-:W-:-:S04]  /*1360*/  LOP3.LUT P5, RZ, R9, 0x20, RZ, 0xc0, !PT ;  /* 0x0000002009ff7812 */ /* 0x000fc800078ac0ff */
[----:B------:R-:W-:Y:S01]  /*1370*/  P2R R87, PR, RZ, 0x20 ;  /* 0x00000020ff577803 */ /* 0x000fe20000000000 */
[-C--:B0-----:R-:W-:Y:S01]  /*1380*/  @P4 IMAD R0, R114, R2.reuse, RZ ;  /* 0x0000000272004224 */ /* 0x081fe200078e02ff */
[----:B------:R-:W-:Y:S01]  /*1390*/  LOP3.LUT P5, RZ, R9, 0x40, RZ, 0xc0, !PT ;  /* 0x0000004009ff7812 */ /* 0x000fe200078ac0ff */
[----:B------:R-:W-:-:S03]  /*13a0*/  @P4 IMAD.WIDE.U32 R4, R101, R2, R4 ;  /* 0x0000000265044225 */ /* 0x000fc600078e0004 */
[----:B------:R-:W-:Y:S01]  /*13b0*/  P2R R88, PR, RZ, 0x20 ;  /* 0x00000020ff587803 */ /* 0x000fe20000000000 */
[----:B------:R-:W-:Y:S01]  /*13c0*/  @P4 IMAD R3, R101, R3, R0 ;  /* 0x0000000365034224 */ /* 0x000fe200078e0200 */
[----:B------:R-:W-:-:S04]  /*13d0*/  LOP3.LUT P5, RZ, R9, 0x80, RZ, 0xc0, !PT ;  /* 0x0000008009ff7812 */ /* 0x000fc800078ac0ff */
        /* <DEDUP_REMOVED lines=29> */
[----:B----4-:R-:W-:Y:S02]  /*15b0*/  @P2 IADD3 R32, P0, R3, R32, RZ ;  /* 0x0000002003202210 */ /* 0x010fe40007f1e0ff */
[----:B------:R-:W-:Y:S02]  /*15c0*/  @P1 MOV R5, R69 ;  /* 0x0000004500051202 */ /* 0x000fe40000000f00 */
[----:B------:R-:W-:-:S02]  /*15d0*/  @P2 IADD3.X R33, R4, R33, RZ, P0, !PT ;  /* 0x0000002104212210 */ /* 0x000fc400007fe4ff */
[----:B--2---:R-:W-:Y:S02]  /*15e0*/  @P2 IADD3 R24, P0, R3, R24, RZ ;  /* 0x0000001803182210 */ /* 0x004fe40007f1e0ff */
        /* <DEDUP_REMOVED lines=9> */
[----:B------:R-:W0:Y:S01]  /*1680*/  LDC R5, c[0x0][0x2ac] ;  /* 0x0000ab00ff057b82 */ /* 0x000e220000000800 */
[----:B---3--:R-:W-:-:S04]  /*1690*/  @P1 IADD3 R26, P0, R3, R26, RZ ;  /* 0x0000001a031a1210 */ /* 0x008fc80007f1e0ff */
[----:B------:R-:W-:Y:S02]  /*16a0*/  @P1 IADD3.X R27, R4, R27, RZ, P0, !PT ;  /* 0x0000001b041b1210 */ /* 0x000fe400007fe4ff */
[----:B-1----:R-:W-:Y:S01]  /*16b0*/  @P1 IADD3 R28, P0, R3, R28, RZ ;  /* 0x0000001c031c1210 */ /* 0x002fe20007f1e0ff */
[----:B------:R-:W-:-:S03]  /*16c0*/  IMAD.WIDE.U32 R2, R22, 0x5397829d, RZ ;  /* 0x5397829d16027825 */ /* 0x000fc600078e00ff */
[----:B------:R-:W-:Y:S02]  /*16d0*/  @P1 IADD3.X R29, R4, R29, RZ, P0, !PT ;  /* 0x0000001d041d1210 */ /* 0x000fe400007fe4ff */
[----:B------:R-:W-:-:S05]  /*16e0*/  SHF.R.U32.HI R0, RZ, 0x4, R3 ;  /* 0x00000004ff007819 */ /* 0x000fca0000011603 */
        /* <DEDUP_REMOVED lines=21> */
[----:B------:R-:W-:Y:S02]  /*1840*/  MOV R7, RZ ;  /* 0x000000ff00077202 */ /* 0x000fe40000000f00 */
[----:B------:R-:W-:Y:S02]  /*1850*/  @P0 IADD3.X R5, R6, R5, RZ, P6, !PT ;  /* 0x0000000506050210 */ /* 0x000fe400037fe4ff */
[----:B------:R-:W-:-:S03]  /*1860*/  IADD3 R6, R0, 0x68, RZ ;  /* 0x0000006800067810 */ /* 0x000fc60007ffe0ff */
[----:B------:R0:W5:Y:S01]  /*1870*/  @P0 LDG.E R7, desc[UR8][R4.64] ;  /* 0x0000000804070981 */ /* 0x000162000c1e1900 */
[----:B------:R-:W-:Y:S02]  /*1880*/  SHF.R.S32.HI R56, RZ, 0x1f, R6 ;  /* 0x0000001fff387819 */ /* 0x000fe40000011406 */
        /* <DEDUP_REMOVED lines=16> */
[----:B------:R-:W-:-:S06]  /*1990*/  MOV R6, RZ ;  /* 0x000000ff00067202 */ /* 0x000fcc0000000f00 */
[----:B------:R1:W5:Y:S01]  /*19a0*/  @P0 LDG.E R6, desc[UR8][R2.64] ;  /* 0x0000000802060981 */ /* 0x000362000c1e1900 */
        /* <DEDUP_REMOVED lines=9> */
[----:B-1----:R-:W1:Y:S01]  /*1a40*/  @P0 LDC.64 R2, c[0x0][0x288] ;  /* 0x0000a200ff020b82 */ /* 0x002e620000000a00 */
[----:B------:R-:W-:Y:S02]  /*1a50*/  @P0 MOV R58, R70 ;  /* 0x00000046003a0202 */ /* 0x000fe40000000f00 */
[----:B------:R-:W-:-:S05]  /*1a60*/  @P0 MOV R59, R69 ;  /* 0x00000045003b0202 */ /* 0x000fca0000000f00 */
[----:B0-----:R-:W0:Y:S01]  /*1a70*/  @P0 LDC.64 R56, c[0x0][0x230] ;  /* 0x00008c00ff380b82 */ /* 0x001e220000000a00 */
[-C--:B-1----:R-:W-:Y:S02]  /*1a80*/  @P0 IMAD R4, R124, R2.reuse, RZ ;  /* 0x000000027c040224 */ /* 0x082fe400078e02ff */
[----:B------:R-:W-:-:S04]  /*1a90*/  @P0 IMAD.WIDE.U32 R58, R95, R2, R58 ;  /* 0x000000025f3a0225 */ /* 0x000fc800078e003a */
[----:B------:R-:W-:-:S05]  /*1aa0*/  @P0 IMAD R67, R95, R3, R4 ;  /* 0x000000035f430224 */ /* 0x000fca00078e0204 */
[----:B------:R-:W-:Y:S02]  /*1ab0*/  @P0 IADD3 R59, R59, R67, RZ ;  /* 0x000000433b3b0210 */ /* 0x000fe40007ffe0ff */
[C---:B------:R-:W-:Y:S02]  /*1ac0*/  @P0 SHF.L.U32 R3, R58.reuse, 0x1, RZ ;  /* 0x000000013a030819 */ /* 0x040fe400000006ff */
[----:B------:R-:W-:Y:S02]  /*1ad0*/  @P0 SHF.L.U64.HI R2, R58, 0x1, R59 ;  /* 0x000000013a020819 */ /* 0x000fe4000001023b */
[----:B------:R-:W1:Y:S01]  /*1ae0*/  @P0 LDC.64 R58, c[0x0][0x228] ;  /* 0x00008a00ff3a0b82 */ /* 0x000e620000000a00 */
[----:B0-----:R-:W-:-:S04]  /*1af0*/  @P0 IADD3 R56, P6, R3, R56, RZ ;  /* 0x0000003803380210 */ /* 0x001fc80007fde0ff */
[----:B------:R-:W-:Y:S02]  /*1b00*/  @P0 IADD3.X R57, R2, R57, RZ, P6, !PT ;  /* 0x0000003902390210 */ /* 0x000fe400037fe4ff */
[----:B------:R-:W-:Y:S02]  /*1b10*/  MOV R4, RZ ;  /* 0x000000ff00047202 */ /* 0x000fe40000000f00 */
[----:B------:R-:W-:-:S04]  /*1b20*/  IADD3 R0, R0, 0x78, RZ ;  /* 0x0000007800007810 */ /* 0x000fc80007ffe0ff */
[----:B------:R-:W5:Y:S01]  /*1b30*/  @P0 LDG.E R4, desc[UR8][R56.64] ;  /* 0x0000000838040981 */ /* 0x000f62000c1e1900 */
[----:B-1----:R-:W-:Y:S02]  /*1b40*/  @P0 IADD3 R58, P6, R3, R58, RZ ;  /* 0x0000003a033a0210 */ /* 0x002fe40007fde0ff */
[----:B------:R-:W-:Y:S02]  /*1b50*/  MOV R3, RZ ;  /* 0x000000ff00037202 */ /* 0x000fe40000000f00 */
[----:B------:R-:W-:Y:S02]  /*1b60*/  @P0 IADD3.X R59, R2, R59, RZ, P6, !PT ;  /* 0x0000003b023b0210 */ /* 0x000fe400037fe4ff */
[----:B------:R-:W-:-:S03]  /*1b70*/  SHF.R.S32.HI R2, RZ, 0x1f, R0 ;  /* 0x0000001fff027819 */ /* 0x000fc60000011400 */
        /* <DEDUP_REMOVED lines=22> */
[----:B------:R-:W-:Y:S02]  /*1ce0*/  MOV R2, RZ ;  /* 0x000000ff00027202 */ /* 0x000fe40000000f00 */
[----:B------:R-:W-:-:S04]  /*1cf0*/  MOV R0, RZ ;  /* 0x000000ff00007202 */ /* 0x000fc80000000f00 */
[----:B------:R0:W5:Y:S04]  /*1d00*/  @P0 LDG.E R2, desc[UR8][R56.64] ;  /* 0x0000000838020981 */ /* 0x000168000c1e1900 */
[----:B------:R1:W5:Y:S01]  /*1d10*/  @P0 LDG.E R0, desc[UR8][R58.64] ;  /* 0x000000083a000981 */ /* 0x000362000c1e1900 */
[----:B0-----:R-:W-:Y:S02]  /*1d20*/  MOV R57, RZ ;  /* 0x000000ff00397202 */ /* 0x001fe40000000f00 */
[----:B-1----:R-:W-:-:S04]  /*1d30*/  CS2R R58, SRZ ;  /* 0x00000000003a7805 */ /* 0x002fc8000001ff00 */
[----:B------:R-:W5:Y:S04]  /*1d40*/  @P5 LDG.E R57, desc[UR8][R82.64] ;  /* 0x0000000852395981 */ /* 0x000f68000c1e1900 */
[----:B------:R0:W5:Y:S01]  /*1d50*/  @P5 LDG.E R58, desc[UR8][R60.64] ;  /* 0x000000083c3a5981 */ /* 0x000162000c1e1900 */
[----:B------:R-:W-:Y:S02]  /*1d60*/  ISETP.NE.AND P5, PT, R88, RZ, PT ;  /* 0x000000ff5800720c */ /* 0x000fe40003fa5270 */
[----:B0-----:R-:W-:-:S11]  /*1d70*/  CS2R R60, SRZ ;  /* 0x00000000003c7805 */ /* 0x001fd6000001ff00 */
        /* <DEDUP_REMOVED lines=8> */
[----:B------:R0:W5:Y:S04]  /*1e00*/  @P5 LDG.E R63, desc[UR8][R76.64] ;  /* 0x000000084c3f5981 */ /* 0x000168000c1e1900 */
[----:B------:R1:W5:Y:S01]  /*1e10*/  @P5 LDG.E R64, desc[UR8][R74.64] ;  /* 0x000000084a405981 */ /* 0x000362000c1e1900 */
[----:B------:R-:W-:Y:S02]  /*1e20*/  ISETP.NE.AND P5, PT, R85, RZ, PT ;  /* 0x000000ff5500720c */ /* 0x000fe40003fa5270 */
[----:B------:R-:W-:Y:S02]  /*1e30*/  LOP3.LUT P6, RZ, R9, 0x2, RZ, 0xc0, !PT ;  /* 0x0000000209ff7812 */ /* 0x000fe400078cc0ff */
[----:B------:R-:W-:Y:S02]  /*1e40*/  MOV R56, 0x3f800000 ;  /* 0x3f80000000387802 */ /* 0x000fe40000000f00 */
[----:B------:R-:W-:-:S07]  /*1e50*/  CS2R R78, SRZ ;  /* 0x00000000004e7805 */ /* 0x000fce000001ff00 */
[----:B------:R1:W5:Y:S01]  /*1e60*/  @P5 LDG.E R65, desc[UR8][R72.64] ;  /* 0x0000000848415981 */ /* 0x000362000c1e1900 */
[----:B------:R-:W-:Y:S02]  /*1e70*/  CS2R R80, SRZ ;  /* 0x0000000000507805 */ /* 0x000fe4000001ff00 */
[----:B------:R-:W-:Y:S02]  /*1e80*/  CS2R R82, SRZ ;  /* 0x0000000000527805 */ /* 0x000fe4000001ff00 */
[----:B------:R-:W-:Y:S01]  /*1e90*/  CS2R R86, SRZ ;  /* 0x0000000000567805 */ /* 0x000fe2000001ff00 */
[----:B------:R1:W5:Y:S04]  /*1ea0*/  @P6 LDG.E R78, desc[UR8][R48.64] ;  /* 0x00000008304e6981 */ /* 0x000368000c1e1900 */
[----:B------:R1:W5:Y:S04]  /*1eb0*/  @P6 LDG.E R79, desc[UR8][R46.64] ;  /* 0x000000082e4f6981 */ /* 0x000368000c1e1900 */
[----:B------:R1:W5:Y:S04]  /*1ec0*/  @P4 LDG.E R82, desc[UR8][R40.64] ;  /* 0x0000000828524981 */ /* 0x000368000c1e1900 */
[----:B------:R1:W5:Y:S04]  /*1ed0*/  @P4 LDG.E R83, desc[UR8][R38.64] ;  /* 0x0000000826534981 */ /* 0x000368000c1e1900 */
[----:B------:R1:W5:Y:S04]  /*1ee0*/  @P2 LDG.E R86, desc[UR8][R32.64] ;  /* 0x0000000820562981 */ /* 0x000368000c1e1900 */
[----:B------:R1:W5:Y:S01]  /*1ef0*/  @P2 LDG.E R87, desc[UR8][R24.64] ;  /* 0x0000000818572981 */ /* 0x000362000c1e1900 */
[----:B--2---:R-:W-:-:S05]  /*1f00*/  FFMA.FTZ R90, -R66, R66, R67 ;  /* 0x00000042425a7223 */ /* 0x004fca0000010143 */
[----:B------:R-:W-:-:S13]  /*1f10*/  FSETP.GTU.FTZ.AND P0, PT, R90, RZ, PT ;  /* 0x000000ff5a00720b */ /* 0x000fda0003f1c000 */
[----:B------:R-:W2:Y:S01]  /*1f20*/  @P0 LDC R89, c[0x0][0x250] ;  /* 0x00009400ff590b82 */ /* 0x000ea20000000800 */
[----:B------:R-:W-:-:S06]  /*1f30*/  MOV R67, RZ ;  /* 0x000000ff00437202 */ /* 0x000fcc0000000f00 */
[----:B------:R1:W5:Y:S01]  /*1f40*/  @P5 LDG.E R67, desc[UR8][R54.64] ;  /* 0x0000000836435981 */ /* 0x000362000c1e1900 */
[----:B------:R-:W-:Y:S02]  /*1f50*/  ISETP.NE.AND P5, PT, R84, RZ, PT ;  /* 0x000000ff5400720c */ /* 0x000fe40003fa5270 */
[----:B------:R-:W-:-:S06]  /*1f60*/  CS2R R84, SRZ ;  /* 0x0000000000547805 */ /* 0x000fcc000001ff00 */
[----:B------:R1:W5:Y:S04]  /*1f70*/  @P3 LDG.E R84, desc[UR8][R36.64] ;  /* 0x0000000824543981 */ /* 0x000368000c1e1900 */
[----:B------:R1:W5:Y:S04]  /*1f80*/  @P3 LDG.E R85, desc[UR8][R34.64] ;  /* 0x0000000822553981 */ /* 0x000368000c1e1900 */
[----:B------:R1:W5:Y:S01]  /*1f90*/  @P5 LDG.E R80, desc[UR8][R44.64] ;  /* 0x000000082c505981 */ /* 0x000362000c1e1900 */
[----:B--2---:R-:W-:-:S03]  /*1fa0*/  @P0 FADD.FTZ R89, R90, R89 ;  /* 0x000000595a590221 */ /* 0x004fc60000010000 */
[----:B------:R1:W5:Y:S01]  /*1fb0*/  @P5 LDG.E R81, desc[UR8][R42.64] ;  /* 0x000000082a515981 */ /* 0x000362000c1e1900 */
[----:B------:R2:W3:Y:S02]  /*1fc0*/  @P0 MUFU.RSQ R56, R89 ;  /* 0x0000005900380308 */ /* 0x0004e40000001400 */
[----:B--2---:R-:W-:-:S06]  /*1fd0*/  CS2R R88, SRZ ;  /* 0x0000000000587805 */ /* 0x004fcc000001ff00 */
[----:B------:R1:W5:Y:S04]  /*1fe0*/  @P1 LDG.E R88, desc[UR8][R26.64] ;  /* 0x000000081a581981 */ /* 0x000368000c1e1900 */
[----:B------:R1:W5:Y:S01]  /*1ff0*/  @P1 LDG.E R89, desc[UR8][R28.64] ;  /* 0x000000081c591981 */ /* 0x000362000c1e1900 */
[----:B------:R-:W-:Y:S02]  /*2000*/  LOP3.LUT P0, RZ, R9, 0x4, RZ, 0xc0, !PT ;  /* 0x0000000409ff7812 */ /* 0x000fe4000780c0ff */
[----:B0-----:R-:W-:-:S11]  /*2010*/  CS2R R76, SRZ ;  /* 0x00000000004c7805 */ /* 0x001fd6000001ff00 */
[----:B------:R1:W5:Y:S04]  /*2020*/  @P0 LDG.E R76, desc[UR8][R52.64] ;  /* 0x00000008344c0981 */ /* 0x000368000c1e1900 */
[----:B------:R1:W5:Y:S01]  /*2030*/  @P0 LDG.E R77, desc[UR8][R50.64] ;  /* 0x00000008324d0981 */ /* 0x000362000c1e1900 */
[----:B------:R-:W-:Y:S01]  /*2040*/  ISETP.GT.U32.AND P0, PT, R22, 0x187, PT ;  /* 0x000001871600780c */ /* 0x000fe20003f04070 */
[----:B------:R-:W-:Y:S01]  /*2050*/  BSSY B0, `(.L_x_1644) ;  /* 0x0000014000007945 */ /* 0x000fe20003800000 */
[----:B------:R-:W-:Y:S02]  /*2060*/  CS2R R90, SRZ ;  /* 0x00000000005a7805 */ /* 0x000fe4000001ff00 */
[----:B------:R-:W-:-:S09]  /*2070*/  CS2R R92, SRZ ;  /* 0x00000000005c7805 */ /* 0x000fd2000001ff00 */
[----:B-1-3--:R-:W-:Y:S05]  /*2080*/  @P0 BRA `(.L_x_1645) ;  /* 0x0000000000400947 */ /* 0x00afea0003800000 */
[----:B------:R-:W-:Y:S02]  /*2090*/  ISETP.NE.AND P0, PT, RZ, UR10, PT ;  /* 0x0000000aff007c0c */ /* 0x000fe4000bf05270 */
[----:B------:R-:W-:-:S04]  /*20a0*/  IADD3 R31, R15, R31, RZ ;  /* 0x0000001f0f1f7210 */ /* 0x000fc80007ffe0ff */
[----:B------:R-:W-:-:S07]  /*20b0*/  SHF.R.S32.HI R26, RZ, 0x1f, R31 ;  /* 0x0000001fff1a7819 */ /* 0x000fce000001141f */
[----:B------:R-:W0:Y:S02]  /*20c0*/  @P0 LDC.64 R24, c[0x0][0x240] ;  /* 0x00009000ff180b82 */ /* 0x000e240000000a00 */
[----:B0-----:R-:W-:-:S04]  /*20d0*/  @P0 LEA R24, P6, R31, R24, 0x1 ;  /* 0x000000181f180211 */ /* 0x001fc800078c08ff */
        /* <DEDUP_REMOVED lines=11> */
.L_x_1645:
[----:B------:R-:W-:Y:S05]  /*2190*/  BSYNC B0 ;  /* 0x0000000000007941 */ /* 0x000fea0003800000 */
.L_x_1644:
[----:B------:R-:W-:Y:S01]  /*21a0*/  ISETP.NE.AND P0, PT, RZ, UR10, PT ;  /* 0x0000000aff007c0c */ /* 0x000fe2000bf05270 */
[--C-:B-----5:R-:W-:Y:S01]  /*21b0*/  HADD2.F32 R25, -RZ, R57.reuse.H0_H0 ;  /* 0x20000039ff197230 */ /* 0x120fe20000004100 */
        /* <DEDUP_REMOVED lines=34> */
.L_x_1646:
        /* <DEDUP_REMOVED lines=26> */
.L_x_1647:
[----:B------:R-:W-:Y:S01]  /*2580*/  FFMA.FTZ R36, R25, R35, R26 ;  /* 0x0000002319247223 */ /* 0x000fe2000001001a */
[----:B------:R-:W-:Y:S01]  /*2590*/  FMUL.FTZ R37, R27, R90 ;  /* 0x0000005a1b257220 */ /* 0x000fe20000410000 */
[----:B------:R-:W-:Y:S01]  /*25a0*/  FADD.FTZ R26, RZ, R29 ;  /* 0x0000001dff1a7221 */ /* 0x000fe20000010000 */
[----:B------:R-:W-:Y:S01]  /*25b0*/  FADD.FTZ R38, R35, R24 ;  /* 0x0000001823267221 */ /* 0x000fe20000010000 */
[C---:B------:R-:W-:Y:S01]  /*25c0*/  FFMA.FTZ R24, R34.reuse, R27, R33 ;  /* 0x0000001b22187223 */ /* 0x040fe20000010021 */
[--C-:B------:R-:W-:Y:S02]  /*25d0*/  HADD2.F32 R35, -RZ, R61.reuse.H0_H0 ;  /* 0x2000003dff237230 */ /* 0x100fe40000004100 */
[----:B------:R-:W-:Y:S01]  /*25e0*/  FFMA.FTZ R33, R34, R37, R36 ;  /* 0x0000002522217223 */ /* 0x000fe20000010024 */
[----:B------:R-:W-:Y:S02]  /*25f0*/  HADD2.F32 R39, -RZ, R61.H1_H1 ;  /* 0x3000003dff277230 */ /* 0x000fe40000004100 */
[----:B------:R-:W-:Y:S01]  /*2600*/  FFMA.FTZ R34, R25, R32, RZ ;  /* 0x0000002019227223 */ /* 0x000fe200000100ff */
[----:B------:R-:W-:Y:S01]  /*2610*/  FADD.FTZ R27, R26, R27 ;  /* 0x0000001b1a1b7221 */ /* 0x000fe20000010000 */
[----:B------:R-:W-:Y:S01]  /*2620*/  FADD.FTZ R29, RZ, R32 ;  /* 0x00000020ff1d7221 */ /* 0x000fe20000010000 */
[----:B------:R-:W-:Y:S01]  /*2630*/  FMUL.FTZ R26, R28, R93 ;  /* 0x0000005d1c1a7220 */ /* 0x000fe20000410000 */
[C---:B------:R-:W-:Y:S01]  /*2640*/  FADD.FTZ R35, -R66.reuse, R35 ;  /* 0x0000002342237221 */ /* 0x040fe20000010100 */
[----:B------:R-:W-:Y:S01]  /*2650*/  FADD.FTZ R39, -R66, R39 ;  /* 0x0000002742277221 */ /* 0x000fe20000010100 */
[----:B------:R-:W-:Y:S01]  /*2660*/  FFMA.FTZ R25, R31, R28, R34 ;  /* 0x0000001c1f197223 */ /* 0x000fe20000010022 */
[----:B------:R-:W-:Y:S01]  /*2670*/  FADD.FTZ R28, R29, R28 ;  /* 0x0000001c1d1c7221 */ /* 0x000fe20000010000 */
[----:B------:R-:W-:Y:S01]  /*2680*/  FADD.FTZ R29, R38, R37 ;  /* 0x00000025261d7221 */ /* 0x000fe20000010000 */
[----:B------:R-:W-:Y:S01]  /*2690*/  FFMA.FTZ R31, R31, R26, R33 ;  /* 0x0000001a1f1f7223 */ /* 0x000fe20000010021 */
        /* <DEDUP_REMOVED lines=23> */
.L_x_1648:
[----:B------:R-:W-:Y:S01]  /*2810*/  FMUL.FTZ R34, R37, R90 ;  /* 0x0000005a25227220 */ /* 0x000fe20000410000 */
[----:B------:R-:W-:Y:S01]  /*2820*/  FADD.FTZ R39, R26, R29 ;  /* 0x0000001d1a277221 */ /* 0x000fe20000010000 */
[--C-:B------:R-:W-:Y:S02]  /*2830*/  HADD2.F32 R35, -RZ, R63.reuse.H1_H1 ;  /* 0x3000003fff237230 */ /* 0x100fe40000004100 */
[----:B------:R-:W-:Y:S01]  /*2840*/  FMUL.FTZ R29, R33, R93 ;  /* 0x0000005d211d7220 */ /* 0x000fe20000410000 */
[----:B------:R-:W-:Y:S01]  /*2850*/  FFMA.FTZ R26, R43, R34, R31 ;  /* 0x000000222b1a7223 */ /* 0x000fe2000001001f */
[----:B------:R-:W-:Y:S02]  /*2860*/  HADD2.F32 R31, -RZ, R63.H0_H0 ;  /* 0x2000003fff1f7230 */ /* 0x000fe40000004100 */
[----:B------:R-:W-:Y:S01]  /*2870*/  FADD.FTZ R28, R28, R33 ;  /* 0x000000211c1c7221 */ /* 0x000fe20000010000 */
[----:B------:R-:W-:Y:S01]  /*2880*/  FFMA.FTZ R25, R32, R33, R25 ;  /* 0x0000002120197223 */ /* 0x000fe20000010019 */
[C---:B------:R-:W-:Y:S01]  /*2890*/  FADD.FTZ R35, -R66.reuse, R35 ;  /* 0x0000002342237221 */ /* 0x040fe20000010100 */
[----:B------:R-:W-:Y:S01]  /*28a0*/  FADD.FTZ R27, R27, R37 ;  /* 0x000000251b1b7221 */ /* 0x000fe20000010000 */
[----:B------:R-:W-:Y:S01]  /*28b0*/  FADD.FTZ R33, -R66, R31 ;  /* 0x0000001f42217221 */ /* 0x000fe20000010100 */
[----:B------:R-:W-:Y:S01]  /*28c0*/  FFMA.FTZ R24, R43, R37, R24 ;  /* 0x000000252b187223 */ /* 0x000fe20000010018 */
[----:B------:R-:W-:Y:S01]  /*28d0*/  FFMA.FTZ R32, R32, R29, R26 ;  /* 0x0000001d20207223 */ /* 0x000fe2000001001a */
        /* <DEDUP_REMOVED lines=24> */
.L_x_1649:
[----:B------:R-:W-:Y:S01]  /*2a60*/  FMUL.FTZ R33, R37, R90 ;  /* 0x0000005a25217220 */ /* 0x000fe20000410000 */
[----:B------:R-:W-:Y:S01]  /*2a70*/  FADD.FTZ R27, R27, R37 ;  /* 0x000000251b1b7221 */ /* 0x000fe20000010000 */
[----:B------:R-:W-:Y:S01]  /*2a80*/  FFMA.FTZ R24, R41, R37, R24 ;  /* 0x0000002529187223 */ /* 0x000fe20000010018 */
[--C-:B------:R-:W-:Y:S02]  /*2a90*/  HADD2.F32 R35, -RZ, R65.reuse.H0_H0 ;  /* 0x20000041ff237230 */ /* 0x100fe40000004100 */
[----:B------:R-:W-:Y:S01]  /*2aa0*/  FADD.FTZ R34, R29, R34 ;  /* 0x000000221d227221 */ /* 0x000fe20000010000 */
[----:B------:R-:W-:Y:S02]  /*2ab0*/  HADD2.F32 R37, -RZ, R65.H1_H1 ;  /* 0x30000041ff257230 */ /* 0x000fe40000004100 */
[----:B------:R-:W-:Y:S01]  /*2ac0*/  FFMA.FTZ R32, R41, R33, R32 ;  /* 0x0000002129207223 */ /* 0x000fe20000010020 */
[----:B------:R-:W-:Y:S01]  /*2ad0*/  FMUL.FTZ R29, R31, R93 ;  /* 0x0000005d1f1d7220 */ /* 0x000fe20000410000 */
[----:B------:R-:W-:Y:S01]  /*2ae0*/  FADD.FTZ R35, -R66, R35 ;  /* 0x0000002342237221 */ /* 0x000fe20000010100 */
[----:B------:R-:W-:Y:S01]  /*2af0*/  FADD.FTZ R28, R28, R31 ;  /* 0x0000001f1c1c7221 */ /* 0x000fe20000010000 */
[----:B------:R-:W-:Y:S01]  /*2b00*/  FADD.FTZ R37, -R66, R37 ;  /* 0x0000002542257221 */ /* 0x000fe20000010100 */
[----:B------:R-:W-:Y:S01]  /*2b10*/  FFMA.FTZ R25, R26, R31, R25 ;  /* 0x0000001f1a197223 */ /* 0x000fe20000010019 */
        /* <DEDUP_REMOVED lines=25> */
.L_x_1650:
[----:B------:R-:W-:Y:S01]  /*2cb0*/  FMUL.FTZ R36, R33, R90 ;  /* 0x0000005a21247220 */ /* 0x000fe20000410000 */
[----:B------:R-:W-:Y:S01]  /*2cc0*/  FADD.FTZ R27, R27, R33 ;  /* 0x000000211b1b7221 */ /* 0x000fe20000010000 */
[C---:B------:R-:W-:Y:S01]  /*2cd0*/  FFMA.FTZ R24, R44.reuse, R33, R24 ;  /* 0x000000212c187223 */ /* 0x040fe20000010018 */
[--C-:B------:R-:W-:Y:S02]  /*2ce0*/  HADD2.F32 R33, -RZ, R76.reuse.H1_H1 ;  /* 0x3000004cff217230 */ /* 0x100fe40000004100 */
[----:B------:R-:W-:Y:S01]  /*2cf0*/  FFMA.FTZ R38, R44, R36, R31 ;  /* 0x000000242c267223 */ /* 0x000fe2000001001f */
[----:B------:R-:W-:Y:S02]  /*2d00*/  HADD2.F32 R31, -RZ, R76.H0_H0 ;  /* 0x2000004cff1f7230 */ /* 0x000fe40000004100 */
[----:B------:R-:W-:Y:S01]  /*2d10*/  FADD.FTZ R35, R29, R34 ;  /* 0x000000221d237221 */ /* 0x000fe20000010000 */
[----:B------:R-:W-:Y:S01]  /*2d20*/  FMUL.FTZ R29, R32, R93 ;  /* 0x0000005d201d7220 */ /* 0x000fe20000410000 */
[----:B------:R-:W-:Y:S01]  /*2d30*/  FADD.FTZ R33, -R66, R33 ;  /* 0x0000002142217221 */ /* 0x000fe20000010100 */
[----:B------:R-:W-:Y:S01]  /*2d40*/  FADD.FTZ R28, R28, R32 ;  /* 0x000000201c1c7221 */ /* 0x000fe20000010000 */
[----:B------:R-:W-:Y:S01]  /*2d50*/  FADD.FTZ R31, -R66, R31 ;  /* 0x0000001f421f7221 */ /* 0x000fe20000010100 */
[C---:B------:R-:W-:Y:S01]  /*2d60*/  FFMA.FTZ R25, R26.reuse, R32, R25 ;  /* 0x000000201a197223 */ /* 0x040fe20000010019 */
        /* <DEDUP_REMOVED lines=25> */
.L_x_1651:
[----:B------:R-:W-:Y:S01]  /*2f00*/  FMUL.FTZ R33, R35, R90 ;  /* 0x0000005a23217220 */ /* 0x000fe20000410000 */
[----:B------:R-:W-:Y:S01]  /*2f10*/  FADD.FTZ R34, R29, R34 ;  /* 0x000000221d227221 */ /* 0x000fe20000010000 */
[----:B------:R-:W-:Y:S01]  /*2f20*/  FADD.FTZ R29, R27, R35 ;  /* 0x000000231b1d7221 */ /* 0x000fe20000010000 */
[C---:B------:R-:W-:Y:S01]  /*2f30*/  FFMA.FTZ R24, R44.reuse, R35, R24 ;  /* 0x000000232c187223 */ /* 0x040fe20000010018 */
[----:B------:R-:W-:Y:S01]  /*2f40*/  FFMA.FTZ R32, R44, R33, R32 ;  /* 0x000000212c207223 */ /* 0x000fe20000010020 */
[----:B------:R-:W-:Y:S01]  /*2f50*/  FMUL.FTZ R27, R26, R93 ;  /* 0x0000005d1a1b7220 */ /* 0x000fe20000410000 */
[--C-:B------:R-:W-:Y:S02]  /*2f60*/  HADD2.F32 R35, -RZ, R78.reuse.H0_H0 ;  /* 0x2000004eff237230 */ /* 0x100fe40000004100 */
[----:B------:R-:W-:Y:S01]  /*2f70*/  FADD.FTZ R34, R34, R33 ;  /* 0x0000002122227221 */ /* 0x000fe20000010000 */
[----:B------:R-:W-:Y:S02]  /*2f80*/  HADD2.F32 R37, -RZ, R78.H1_H1 ;  /* 0x3000004eff257230 */ /* 0x000fe40000004100 */
[C---:B------:R-:W-:Y:S01]  /*2f90*/  FFMA.FTZ R33, R31.reuse, R26, R25 ;  /* 0x0000001a1f217223 */ /* 0x040fe20000010019 */
[----:B------:R-:W-:Y:S01]  /*2fa0*/  FFMA.FTZ R25, R31, R27, R32 ;  /* 0x0000001b1f197223 */ /* 0x000fe20000010020 */
[C---:B------:R-:W-:Y:S01]  /*2fb0*/  FADD.FTZ R31, -R66.reuse, R35 ;  /* 0x00000023421f7221 */ /* 0x040fe20000010100 */
[----:B------:R-:W-:Y:S01]  /*2fc0*/  FADD.FTZ R27, R27, R34 ;  /* 0x000000221b1b7221 */ /* 0x000fe20000010000 */
[----:B------:R-:W-:Y:S01]  /*2fd0*/  FADD.FTZ R37, -R66, R37 ;  /* 0x0000002542257221 */ /* 0x000fe20000010100 */
        /* <DEDUP_REMOVED lines=23> */
.L_x_1652:
[--C-:B------:R-:W-:Y:S02]  /*3150*/  HADD2.F32 R39, -RZ, R80.reuse.H0_H0 ;  /* 0x20000050ff277230 */ /* 0x100fe40000004100 */
[----:B------:R-:W-:Y:S01]  /*3160*/  FMUL.FTZ R38, R35, R90 ;  /* 0x0000005a23267220 */ /* 0x000fe20000410000 */
[----:B------:R-:W-:Y:S02]  /*3170*/  HADD2.F32 R41, -RZ, R80.H1_H1 ;  /* 0x30000050ff297230 */ /* 0x000fe40000004100 */
[----:B------:R-:W-:Y:S01]  /*3180*/  FADD.FTZ R37, R28, R26 ;  /* 0x0000001a1c257221 */ /* 0x000fe20000010000 */
[--C-:B------:R-:W-:Y:S02]  /*3190*/  HADD2.F32 R28, -RZ, R81.reuse.H1_H1 ;  /* 0x30000051ff1c7230 */ /* 0x100fe40000004100 */
[----:B------:R-:W-:Y:S01]  /*31a0*/  FFMA.FTZ R36, R34, R38, R25 ;  /* 0x0000002622247223 */ /* 0x000fe20000010019 */
[C---:B------:R-:W-:Y:S01]  /*31b0*/  FADD.FTZ R39, -R66.reuse, R39 ;  /* 0x0000002742277221 */ /* 0x040fe20000010100 */
[----:B------:R-:W-:Y:S01]  /*31c0*/  FADD.FTZ R25, -R66, R41 ;  /* 0x0000002942197221 */ /* 0x000fe20000010100 */
[----:B------:R-:W-:Y:S01]  /*31d0*/  FADD.FTZ R38, R27, R38 ;  /* 0x000000261b267221 */ /* 0x000fe20000010000 */
[----:B------:R-:W-:-:S02]  /*31e0*/  HADD2.F32 R27, -RZ, R81.H0_H0 ;  /* 0x20000051ff1b7230 */ /* 0x000fc40000004100 */
[-C--:B------:R-:W-:Y:S01]  /*31f0*/  FMUL.FTZ R26, R39, R56.reuse ;  /* 0x00000038271a7220 */ /* 0x080fe20000410000 */
        /* <DEDUP_REMOVED lines=21> */
.L_x_1653:
        /* <DEDUP_REMOVED lines=38> */
.L_x_1654:
[----:B------:R-:W-:Y:S01]  /*35b0*/  FADD.FTZ R45, R37, R32 ;  /* 0x00000020252d7221 */ /* 0x000fe20000010000 */
[----:B------:R-:W-:Y:S01]  /*35c0*/  FMUL.FTZ R40, R33, R90 ;  /* 0x0000005a21287220 */ /* 0x000fe20000410000 */
[--C-:B------:R-:W-:Y:S02]  /*35d0*/  HADD2.F32 R39, -RZ, R84.reuse.H0_H0 ;  /* 0x20000054ff277230 */ /* 0x100fe40000004100 */
[----:B------:R-:W-:Y:S01]  /*35e0*/  FMUL.FTZ R42, R38, R93 ;  /* 0x0000005d262a7220 */ /* 0x000fe20000410000 */
[----:B------:R-:W-:Y:S02]  /*35f0*/  HADD2.F32 R37, -RZ, R84.H1_H1 ;  /* 0x30000054ff257230 */ /* 0x000fe40000004100 */
[----:B------:R-:W-:Y:S01]  /*3600*/  FFMA.FTZ R32, R34, R40, R29 ;  /* 0x0000002822207223 */ /* 0x000fe2000001001d */
[----:B------:R-:W-:Y:S01]  /*3610*/  FADD.FTZ R31, R31, R40 ;  /* 0x000000281f1f7221 */ /* 0x000fe20000010000 */
[----:B------:R-:W-:Y:S01]  /*3620*/  FADD.FTZ R29, -R66, R39 ;  /* 0x00000027421d7221 */ /* 0x000fe20000010100 */
[----:B------:R-:W-:-:S02]  /*3630*/  HADD2.F32 R39, -RZ, R85.H0_H0 ;  /* 0x20000055ff277230 */ /* 0x000fc40000004100 */
        /* <DEDUP_REMOVED lines=23> */
.L_x_1655:
[----:B------:R-:W-:Y:S01]  /*37b0*/  FFMA.FTZ R47, R35, R42, R32 ;  /* 0x0000002a232f7223 */ /* 0x000fe20000010020 */
[----:B------:R-:W-:Y:S01]  /*37c0*/  FADD.FTZ R32, R42, R31 ;  /* 0x0000001f2a207221 */ /* 0x000fe20000010000 */
[----:B------:R-:W-:Y:S01]  /*37d0*/  FFMA.FTZ R37, R26, R27, R41 ;  /* 0x0000001b1a257223 */ /* 0x000fe20000010029 */
[----:B------:R-:W-:Y:S01]  /*37e0*/  FADD.FTZ R42, R24, R27 ;  /* 0x0000001b182a7221 */ /* 0x000fe20000010000 */
[----:B------:R-:W-:Y:S01]  /*37f0*/  FMUL.FTZ R29, R39, R90 ;  /* 0x0000005a271d7220 */ /* 0x000fe20000410000 */
[--C-:B------:R-:W-:Y:S02]  /*3800*/  HADD2.F32 R27, -RZ, R86.reuse.H0_H0 ;  /* 0x20000056ff1b7230 */ /* 0x100fe40000004100 */
[----:B------:R-:W-:Y:S01]  /*3810*/  FMUL.FTZ R31, R44, R93 ;  /* 0x0000005d2c1f7220 */ /* 0x000fe20000410000 */
[----:B------:R-:W-:Y:S02]  /*3820*/  HADD2.F32 R41, -RZ, R86.H1_H1 ;  /* 0x30000056ff297230 */ /* 0x000fe40000004100 */
[----:B------:R-:W-:Y:S01]  /*3830*/  FFMA.FTZ R24, R40, R29, R47 ;  /* 0x0000001d28187223 */ /* 0x000fe2000001002f */
[----:B------:R-:W-:Y:S01]  /*3840*/  FFMA.FTZ R36, R25, R28, R36 ;  /* 0x0000001c19247223 */ /* 0x000fe20000010024 */
[----:B------:R-:W-:Y:S01]  /*3850*/  FADD.FTZ R26, R32, R29 ;  /* 0x0000001d201a7221 */ /* 0x000fe20000010000 */
        /* <DEDUP_REMOVED lines=27> */
.L_x_1656:
[----:B------:R-:W-:Y:S01]  /*3a10*/  FMUL.FTZ R32, R27, R90 ;  /* 0x0000005a1b207220 */ /* 0x000fe20000410000 */
[--C-:B------:R-:W-:Y:S02]  /*3a20*/  HADD2.F32 R47, -RZ, R88.reuse.H0_H0 ;  /* 0x20000058ff2f7230 */ /* 0x100fe40000004100 */
[----:B------:R-:W-:Y:S01]  /*3a30*/  FADD.FTZ R41, R45, R28 ;  /* 0x0000001c2d297221 */ /* 0x000fe20000010000 */
[----:B------:R-:W-:Y:S02]  /*3a40*/  HADD2.F32 R49, -RZ, R88.H1_H1 ;  /* 0x30000058ff317230 */ /* 0x000fe40000004100 */
[----:B------:R-:W-:Y:S01]  /*3a50*/  FFMA.FTZ R46, R24, R32, R29 ;  /* 0x00000020182e7223 */ /* 0x000fe2000001001d */
[----:B------:R-:W-:Y:S01]  /*3a60*/  FADD.FTZ R45, R31, R32 ;  /* 0x000000201f2d7221 */ /* 0x000fe20000010000 */
[C---:B------:R-:W-:Y:S01]  /*3a70*/  FADD.FTZ R47, -R66.reuse, R47 ;  /* 0x0000002f422f7221 */ /* 0x040fe20000010100 */
[--C-:B------:R-:W-:Y:S02]  /*3a80*/  HADD2.F32 R31, -RZ, R89.reuse.H0_H0 ;  /* 0x20000059ff1f7230 */ /* 0x100fe40000004100 */
[----:B------:R-:W-:Y:S01]  /*3a90*/  FADD.FTZ R29, -R66, R49 ;  /* 0x00000031421d7221 */ /* 0x000fe20000010100 */
[----:B------:R-:W-:-:S02]  /*3aa0*/  HADD2.F32 R32, -RZ, R89.H1_H1 ;  /* 0x30000059ff207230 */ /* 0x000fc40000004100 */
        /* <DEDUP_REMOVED lines=22> */
.L_x_1657:
[----:B------:R-:W-:Y:S01]  /*3c10*/  FFMA.FTZ R49, R25, R48, R46 ;  /* 0x0000003019317223 */ /* 0x000fe2000001002e */
[----:B------:R-:W-:Y:S01]  /*3c20*/  FMUL.FTZ R47, R31, R90 ;  /* 0x0000005a1f2f7220 */ /* 0x000fe20000410000 */
[----:B------:R-:W-:Y:S01]  /*3c30*/  FADD.FTZ R48, R48, R45 ;  /* 0x0000002d30307221 */ /* 0x000fe20000010000 */
[----:B------:R-:W-:Y:S01]  /*3c40*/  FFMA.FTZ R37, R34, R33, R37 ;  /* 0x0000002122257223 */ /* 0x000fe20000010025 */
[----:B------:R-:W-:Y:S01]  /*3c50*/  FADD.FTZ R42, R42, R33 ;  /* 0x000000212a2a7221 */ /* 0x000fe20000010000 */
[----:B------:R-:W-:Y:S01]  /*3c60*/  FFMA.FTZ R34, R28, R47, R49 ;  /* 0x0000002f1c227223 */ /* 0x000fe20000010031 */
[--C-:B------:R-:W-:Y:S02]  /*3c70*/  HADD2.F32 R33, -RZ, R8.reuse.H0_H0 ;  /* 0x20000008ff217230 */ /* 0x100fe40000004100 */
[----:B------:R-:W-:Y:S01]  /*3c80*/  FADD.FTZ R48, R48, R47 ;  /* 0x0000002f30307221 */ /* 0x000fe20000010000 */
[----:B------:R-:W-:Y:S02]  /*3c90*/  HADD2.F32 R49, -RZ, R8.H1_H1 ;  /* 0x30000008ff317230 */ /* 0x000fe40000004100 */
[----:B------:R-:W-:Y:S01]  /*3ca0*/  FMUL.FTZ R47, R32, R93 ;  /* 0x0000005d202f7220 */ /* 0x000fe20000410000 */
[----:B------:R-:W-:Y:S01]  /*3cb0*/  FFMA.FTZ R46, R35, R38, R36 ;  /* 0x00000026232e7223 */ /* 0x000fe20000010024 */
[----:B------:R-:W-:Y:S01]  /*3cc0*/  FADD.FTZ R33, -R66, R33 ;  /* 0x0000002142217221 */ /* 0x000fe20000010100 */
[----:B------:R-:W-:-:S02]  /*3cd0*/  HADD2.F32 R35, -RZ, R7.H0_H0 ;  /* 0x20000007ff237230 */ /* 0x000fc40000004100 */
[----:B------:R-:W-:Y:S01]  /*3ce0*/  FADD.FTZ R49, -R66, R49 ;  /* 0x0000003142317221 */ /* 0x000fe20000010100 */
[----:B------:R-:W-:Y:S01]  /*3cf0*/  FFMA.FTZ R45, R29, R47, R34 ;  /* 0x0000002f1d2d7223 */ /* 0x000fe20000010022 */
[-C--:B------:R-:W-:Y:S01]  /*3d00*/  FMUL.FTZ R34, R33, R56.reuse ;  /* 0x0000003821227220 */ /* 0x080fe20000410000 */
[----:B------:R-:W-:Y:S01]  /*3d10*/  FADD.FTZ R47, R47, R48 ;  /* 0x000000302f2f7221 */ /* 0x000fe20000010000 */
        /* <DEDUP_REMOVED lines=21> */
.L_x_1658:
[----:B------:R-:W-:Y:S01]  /*3e70*/  FMUL.FTZ R48, R35, R90 ;  /* 0x0000005a23307220 */ /* 0x000fe20000410000 */
[----:B------:R-:W-:Y:S01]  /*3e80*/  FADD.FTZ R49, R41, R38 ;  /* 0x0000002629317221 */ /* 0x000fe20000010000 */
[--C-:B------:R-:W-:Y:S02]  /*3e90*/  HADD2.F32 R51, -RZ, R6.reuse.H1_H1 ;  /* 0x30000006ff337230 */ /* 0x100fe40000004100 */
[----:B------:R-:W-:Y:S01]  /*3ea0*/  FFMA.FTZ R37, R40, R39, R37 ;  /* 0x0000002728257223 */ /* 0x000fe20000010025 */
[----:B------:R-:W-:Y:S01]  /*3eb0*/  FFMA.FTZ R38, R34, R48, R45 ;  /* 0x0000003022267223 */ /* 0x000fe2000001002d */
[----:B------:R-:W-:Y:S02]  /*3ec0*/  HADD2.F32 R45, -RZ, R6.H0_H0 ;  /* 0x20000006ff2d7230 */ /* 0x000fe40000004100 */
[----:B------:R-:W-:Y:S01]  /*3ed0*/  FADD.FTZ R41, R47, R48 ;  /* 0x000000302f297221 */ /* 0x000fe20000010000 */
[----:B------:R-:W-:Y:S01]  /*3ee0*/  FMUL.FTZ R48, R36, R93 ;  /* 0x0000005d24307220 */ /* 0x000fe20000410000 */
[----:B------:R-:W-:Y:S01]  /*3ef0*/  FADD.FTZ R42, R42, R39 ;  /* 0x000000272a2a7221 */ /* 0x000fe20000010000 */
[C---:B------:R-:W-:Y:S01]  /*3f00*/  FADD.FTZ R39, -R66.reuse, R51 ;  /* 0x0000003342277221 */ /* 0x040fe20000010100 */
[----:B------:R-:W-:Y:S01]  /*3f10*/  FADD.FTZ R45, -R66, R45 ;  /* 0x0000002d422d7221 */ /* 0x000fe20000010100 */
        /* <DEDUP_REMOVED lines=25> */
.L_x_1659:
[----:B------:R-:W-:Y:S01]  /*40b0*/  FMUL.FTZ R51, R41, R90 ;  /* 0x0000005a29337220 */ /* 0x000fe20000410000 */
[----:B------:R-:W-:Y:S01]  /*40c0*/  FADD.FTZ R45, R49, R44 ;  /* 0x0000002c312d7221 */ /* 0x000fe20000010000 */
[----:B------:R-:W-:Y:S01]  /*40d0*/  FFMA.FTZ R46, R43, R44, R46 ;  /* 0x0000002c2b2e7223 */ /* 0x000fe2000001002e */
[--C-:B------:R-:W-:Y:S02]  /*40e0*/  HADD2.F32 R49, -RZ, R4.reuse.H1_H1 ;  /* 0x30000004ff317230 */ /* 0x100fe40000004100 */
[----:B------:R-:W-:Y:S01]  /*40f0*/  FFMA.FTZ R44, R38, R51, R47 ;  /* 0x00000033262c7223 */ /* 0x000fe2000001002f */
[----:B------:R-:W-:Y:S02]  /*4100*/  HADD2.F32 R43, -RZ, R4.H0_H0 ;  /* 0x20000004ff2b7230 */ /* 0x000fe40000004100 */
[----:B------:R-:W-:Y:S01]  /*4110*/  FMUL.FTZ R47, R40, R93 ;  /* 0x0000005d282f7220 */ /* 0x000fe20000410000 */
[----:B------:R-:W-:Y:S01]  /*4120*/  FADD.FTZ R48, R48, R51 ;  /* 0x0000003330307221 */ /* 0x000fe20000010000 */
[----:B------:R-:W-:Y:S01]  /*4130*/  FADD.FTZ R49, -R66, R49 ;  /* 0x0000003142317221 */ /* 0x000fe20000010100 */
[----:B------:R-:W-:-:S02]  /*4140*/  HADD2.F32 R50, -RZ, R3.H1_H1 ;  /* 0x30000003ff327230 */ /* 0x000fc40000004100 */
[----:B------:R-:W-:Y:S01]  /*4150*/  FADD.FTZ R51, -R66, R43 ;  /* 0x0000002b42337221 */ /* 0x000fe20000010100 */
[----:B------:R-:W-:Y:S01]  /*4160*/  FFMA.FTZ R43, R39, R47, R44 ;  /* 0x0000002f272b7223 */ /* 0x000fe2000001002c */
[----:B------:R-:W-:Y:S01]  /*4170*/  FADD.FTZ R44, R47, R48 ;  /* 0x000000302f2c7221 */ /* 0x000fe20000010000 */
[-C--:B------:R-:W-:Y:S01]  /*4180*/  FMUL.FTZ R47, R49, R56.reuse ;  /* 0x00000038312f7220 */ /* 0x080fe20000410000 */
        /* <DEDUP_REMOVED lines=21> */
.L_x_1660:
[----:B------:R-:W-:Y:S01]  /*42e0*/  FMUL.FTZ R51, R49, R90 ;  /* 0x0000005a31337220 */ /* 0x000fe20000410000 */
[----:B------:R-:W-:-:S03]  /*42f0*/  FMUL.FTZ R54, R50, R93 ;  /* 0x0000005d32367220 */ /* 0x000fc60000410000 */
[----:B------:R-:W-:Y:S01]  /*4300*/  FFMA.FTZ R52, R48, R51, R43 ;  /* 0x0000003330347223 */ /* 0x000fe2000001002b */
[----:B------:R-:W-:Y:S01]  /*4310*/  FADD.FTZ R51, R44, R51 ;  /* 0x000000332c337221 */ /* 0x000fe20000010000 */
[--C-:B------:R-:W-:Y:S02]  /*4320*/  HADD2.F32 R43, -RZ, R2.reuse.H0_H0 ;  /* 0x20000002ff2b7230 */ /* 0x100fe40000004100 */
[----:B------:R-:W-:Y:S01]  /*4330*/  FFMA.FTZ R53, R47, R54, R52 ;  /* 0x000000362f357223 */ /* 0x000fe20000010034 */
[----:B------:R-:W-:Y:S01]  /*4340*/  FADD.FTZ R54, R54, R51 ;  /* 0x0000003336367221 */ /* 0x000fe20000010000 */
[----:B------:R-:W-:Y:S02]  /*4350*/  HADD2.F32 R51, -RZ, R2.H1_H1 ;  /* 0x30000002ff337230 */ /* 0x000fe40000004100 */
[C---:B------:R-:W-:Y:S01]  /*4360*/  FADD.FTZ R43, -R66.reuse, R43 ;  /* 0x0000002b422b7221 */ /* 0x040fe20000010100 */
[--C-:B------:R-:W-:Y:S02]  /*4370*/  HADD2.F32 R44, -RZ, R0.reuse.H1_H1 ;  /* 0x30000000ff2c7230 */ /* 0x100fe40000004100 */
[----:B------:R-:W-:Y:S01]  /*4380*/  FADD.FTZ R51, -R66, R51 ;  /* 0x0000003342337221 */ /* 0x000fe20000010100 */
[----:B------:R-:W-:Y:S01]  /*4390*/  FMUL.FTZ R52, R43, R56 ;  /* 0x000000382b347220 */ /* 0x000fe20000410000 */
[----:B------:R-:W-:-:S02]  /*43a0*/  HADD2.F32 R43, -RZ, R0.H0_H0 ;  /* 0x20000000ff2b7230 */ /* 0x000fc40000004100 */
        /* <DEDUP_REMOVED lines=20> */
.L_x_1661:
[----:B------:R-:W-:Y:S01]  /*44f0*/  FMUL.FTZ R55, R43, R90 ;  /* 0x0000005a2b377220 */ /* 0x000fe20000410000 */
[----:B------:R-:W-:Y:S01]  /*4500*/  FMUL.FTZ R75, R44, R93 ;  /* 0x0000005d2c4b7220 */ /* 0x000fe20000410000 */
[----:B------:R-:W-:Y:S01]  /*4510*/  ISETP.GE.AND P0, PT, R110, R20, PT ;  /* 0x000000146e00720c */ /* 0x000fe20003f06270 */
[----:B------:R-:W0:Y:S01]  /*4520*/  S2UR UR11, SR_CgaCtaId ;  /* 0x00000000000b79c3 */ /* 0x000e220000008800 */
[----:B------:R-:W-:Y:S01]  /*4530*/  FFMA.FTZ R74, R52, R55, R53 ;  /* 0x00000037344a7223 */ /* 0x000fe20000010035 */
[----:B------:R-:W-:Y:S01]  /*4540*/  FADD.FTZ R54, R54, R55 ;  /* 0x0000003736367221 */ /* 0x000fe20000010000 */
[----:B------:R-:W-:Y:S01]  /*4550*/  IADD3 R55, R110, 0x2, RZ ;  /* 0x000000026e377810 */ /* 0x000fe20007ffe0ff */
[----:B------:R-:W-:Y:S01]  /*4560*/  FFMA.FTZ R37, R24, R27, R37 ;  /* 0x0000001b18257223 */ /* 0x000fe20000010025 */
[----:B------:R-:W-:Y:S01]  /*4570*/  FFMA.FTZ R74, R51, R75, R74 ;  /* 0x0000004b334a7223 */ /* 0x000fe2000001004a */
[----:B------:R-:W-:Y:S01]  /*4580*/  FADD.FTZ R75, R75, R54 ;  /* 0x000000364b4b7221 */ /* 0x000fe20000010000 */
[----:B------:R-:W-:Y:S01]  /*4590*/  FADD.FTZ R42, R42, R27 ;  /* 0x0000001b2a2a7221 */ /* 0x000fe20000010000 */
[----:B------:R-:W-:Y:S01]  /*45a0*/  FFMA.FTZ R46, R25, R26, R46 ;  /* 0x0000001a192e7223 */ /* 0x000fe2000001002e */
[----:B------:R-:W-:Y:S01]  /*45b0*/  FADD.FTZ R45, R45, R26 ;  /* 0x0000001a2d2d7221 */ /* 0x000fe20000010000 */
[----:B------:R-:W1:Y:S01]  /*45c0*/  SHFL.DOWN PT, R53, R74, 0x1, R20 ;  /* 0x082000004a357989 */ /* 0x000e6200000e0014 */
[----:B------:R-:W-:Y:S01]  /*45d0*/  FFMA.FTZ R37, R28, R31, R37 ;  /* 0x0000001f1c257223 */ /* 0x000fe20000010025 */
[----:B------:R-:W-:Y:S01]  /*45e0*/  FADD.FTZ R42, R42, R31 ;  /* 0x0000001f2a2a7221 */ /* 0x000fe20000010000 */
[----:B------:R-:W-:Y:S01]  /*45f0*/  FFMA.FTZ R46, R29, R32, R46 ;  /* 0x000000201d2e7223 */ /* 0x000fe2000001002e */
[----:B------:R-:W2:Y:S01]  /*4600*/  SHFL.DOWN PT, R54, R75, 0x1, R20 ;  /* 0x082000004b367989 */ /* 0x000ea200000e0014 */
[----:B------:R-:W-:Y:S01]  /*4610*/  FADD.FTZ R45, R45, R32 ;  /* 0x000000202d2d7221 */ /* 0x000fe20000010000 */
[----:B------:R-:W-:Y:S01]  /*4620*/  FFMA.FTZ R37, R34, R35, R37 ;  /* 0x0000002322257223 */ /* 0x000fe20000010025 */
        /* <DEDUP_REMOVED lines=9> */
[----:B0-----:R-:W-:Y:S01]  /*46c0*/  ULEA UR5, UR11, UR5, 0x18 ;  /* 0x000000050b057291 */ /* 0x001fe2000f8ec03f */
[----:B------:R-:W-:Y:S01]  /*46d0*/  FFMA.FTZ R37, R48, R49, R37 ;  /* 0x0000003130257223 */ /* 0x000fe20000010025 */
[----:B------:R-:W-:Y:S01]  /*46e0*/  FADD.FTZ R42, R42, R49 ;  /* 0x000000312a2a7221 */ /* 0x000fe20000010000 */
[----:B------:R-:W-:Y:S01]  /*46f0*/  FFMA.FTZ R46, R47, R50, R46 ;  /* 0x000000322f2e7223 */ /* 0x000fe2000001002e */
        /* <DEDUP_REMOVED lines=73> */
.L_x_1663:
[----:B------:R-:W-:Y:S05]  /*4b90*/  BSYNC B0 ;  /* 0x0000000000007941 */ /* 0x000fea0003800000 */
.L_x_1662:
        /* <DEDUP_REMOVED lines=41> */
.L_x_1665:
[----:B------:R-:W-:Y:S05]  /*4e30*/  BSYNC B0 ;  /* 0x0000000000007941 */ /* 0x000fea0003800000 */
.L_x_1664:
[----:B------:R-:W-:Y:S04]  /*4e40*/  BSSY B0, `(.L_x_1666) ;  /* 0x000000d000007945 */ /* 0x000fe80003800000 */
[----:B------:R-:W-:Y:S05]  /*4e50*/  @P6 BRA `(.L_x_1667) ;  /* 0x00000000002c6947 */ /* 0x000fea0003800000 */
[----:B------:R-:W0:Y:S01]  /*4e60*/  LDC.64 R32, c[0x0][0x288] ;  /* 0x0000a200ff207b82 */ /* 0x000e220000000a00 */
[----:B------:R-:W-:Y:S01]  /*4e70*/  LEA R28, P6, R13, R72, 0x2 ;  /* 0x000000480d1c7211 */ /* 0x000fe200078c10ff */
        /* <DEDUP_REMOVED lines=9> */
.L_x_1667:
[----:B------:R-:W-:Y:S05]  /*4f10*/  BSYNC B0 ;  /* 0x0000000000007941 */ /* 0x000fea0003800000 */
.L_x_1666:
        /* <DEDUP_REMOVED lines=14> */
[----:B------:R-:W-:Y:S01]  /*5000*/  HFMA2.MMA R30, -RZ, RZ, 0, 5.9604644775390625e-08 ;  /* 0x00000001ff1e7435 */ /* 0x000fe200000001ff */
[----:B------:R-:W-:Y:S01]  /*5010*/  VOTEU.ANY UR5, UPT, PT ;  /* 0x0000000000057886 */ /* 0x000fe200038e0100 */
[----:B------:R-:W-:Y:S01]  /*5020*/  P2R R32, PR, RZ, 0x1 ;  /* 0x00000001ff207803 */ /* 0x000fe20000000000 */
[----:B------:R-:W-:Y:S01]  /*5030*/  UPOPC UR6, UR5 ;  /* 0x00000005000672bf */ /* 0x000fe20008000000 */
[----:B------:R-:W-:Y:S01]  /*5040*/  LEA R28, P6, R33, R26, 0x3 ;  /* 0x0000001a211c7211 */ /* 0x000fe200078c18ff */
[----:B------:R-:W-:-:S03]  /*5050*/  UFLO.U32 UR5, UR5 ;  /* 0x00000005000572bd */ /* 0x000fc600080e0000 */
[----:B------:R-:W-:Y:S02]  /*5060*/  LEA.HI.X R29, R33, R27, RZ, 0x3, P6 ;  /* 0x0000001b211d7211 */ /* 0x000fe400030f1cff */
        /* <DEDUP_REMOVED lines=13> */
.L_x_1670:
[----:B-1----:R-:W2:Y:S04]  /*5140*/  LDG.E.STRONG.GPU R28, desc[UR8][R24.64] ;  /* 0x00000008181c7981 */ /* 0x002ea8000c1ef900 */
[----:B--2---:R-:W-:Y:S01]  /*5150*/  CCTL.IVALL ;  /* 0x00000000ff00798f */ /* 0x004fe20002000000 */
[----:B------:R-:W-:Y:S05]  /*5160*/  YIELD ;  /* 0x0000000000007946 */ /* 0x000fea0003800000 */
[----:B------:R-:W-:-:S13]  /*5170*/  ISETP.NE.AND P6, PT, R28, R33, PT ;  /* 0x000000211c00720c */ /* 0x000fda0003fc5270 */
[----:B------:R-:W-:Y:S05]  /*5180*/  @P6 BRA `(.L_x_1670) ;  /* 0xfffffffc00ec6947 */ /* 0x000fea000383ffff */
.L_x_1669:
        /* <DEDUP_REMOVED lines=22> */
.L_x_1674:
        /* <DEDUP_REMOVED lines=115> */
.L_x_1673:
        /* <DEDUP_REMOVED lines=63> */
.L_x_1675:
[----:B------:R-:W-:-:S04]  /*5e10*/  LOP3.LUT P6, RZ, R9, 0x1, RZ, 0xc0, !PT ;  /* 0x0000000109ff7812 */ /* 0x000fc800078cc0ff */
[----:B------:R-:W-:-:S13]  /*5e20*/  ISETP.NE.OR P6, PT, R25, RZ, P6 ;  /* 0x000000ff1900720c */ /* 0x000fda00037c5670 */
[----:B------:R-:W-:Y:S05]  /*5e30*/  @!P6 BRA `(.L_x_1671) ;  /* 0x00000000007ce947 */ /* 0x000fea0003800000 */
.L_x_1672:
        /* <DEDUP_REMOVED lines=31> */
.L_x_1671:
        /* <DEDUP_REMOVED lines=10> */
.L_x_1677:
[----:B------:R-:W-:Y:S05]  /*60d0*/  BSYNC B0 ;  /* 0x0000000000007941 */ /* 0x000fea0003800000 */
.L_x_1676:
        /* <DEDUP_REMOVED lines=17> */
.L_x_1668:
[----:B------:R-:W0:Y:S01]  /*61f0*/  S2UR UR6, SR_CgaCtaId ;  /* 0x00000000000679c3 */ /* 0x000e220000008800 */
[----:B------:R-:W-:Y:S01]  /*6200*/  UMOV UR5, 0x400 ;  /* 0x0000040000057882 */ /* 0x000fe20000000000 */
[----:B-1----:R-:W-:Y:S01]  /*6210*/  IMAD.WIDE.U32 R26, R22, 0x5397829d, RZ ;  /* 0x5397829d161a7825 */ /* 0x002fe200078e00ff */
[----:B------:R-:W-:-:S03]  /*6220*/  ISETP.NE.AND P6, PT, RZ, UR10, PT ;  /* 0x0000000aff007c0c */ /* 0x000fc6000bfc5270 */
[--C-:B------:R-:W-:Y:S01]  /*6230*/  HADD2.F32 R35, -RZ, R58.reuse.H0_H0 ;  /* 0x2000003aff237230 */ /* 0x100fe20000004100 */
[----:B------:R-:W-:Y:S01]  /*6240*/  SHF.R.U32.HI R28, RZ, 0x4, R27 ;  /* 0x00000004ff1c7819 */ /* 0x000fe2000001161b */
[----:B------:R-:W1:Y:S01]  /*6250*/  LDC R31, c[0x0][0x2ac] ;  /* 0x0000ab00ff1f7b82 */ /* 0x000e620000000800 */
[--C-:B------:R-:W-:Y:S02]  /*6260*/  HADD2.F32 R27, -RZ, R57.reuse.H0_H0 ;  /* 0x20000039ff1b7230 */ /* 0x100fe40000004100 */
[----:B------:R-:W-:Y:S02]  /*6270*/  HADD2.F32 R57, -RZ, R57.H1_H1 ;  /* 0x30000039ff397230 */ /* 0x000fe40000004100 */
[----:B------:R-:W-:Y:S02]  /*6280*/  HADD2.F32 R33, -RZ, R59.H0_H0 ;  /* 0x2000003bff217230 */ /* 0x000fe40000004100 */
[----:B------:R-:W-:Y:S01]  /*6290*/  FADD.FTZ R27, -R66, R27 ;  /* 0x0000001b421b7221 */ /* 0x000fe20000010100 */
[----:B------:R-:W-:-:S02]  /*62a0*/  HADD2.F32 R58, -RZ, R58.H1_H1 ;  /* 0x3000003aff3a7230 */ /* 0x000fc40000004100 */
[----:B------:R-:W-:Y:S01]  /*62b0*/  FADD.FTZ R57, -R66, R57 ;  /* 0x0000003942397221 */ /* 0x000fe20000010100 */
[----:B------:R-:W-:Y:S02]  /*62c0*/  HADD2.F32 R59, -RZ, R59.H1_H1 ;  /* 0x3000003bff3b7230 */ /* 0x000fe40000004100 */
[-C--:B------:R-:W-:Y:S01]  /*62d0*/  FMUL.FTZ R40, R27, R56.reuse ;  /* 0x000000381b287220 */ /* 0x080fe20000410000 */
[----:B------:R-:W-:Y:S01]  /*62e0*/  FMUL.FTZ R57, R57, R56 ;  /* 0x0000003839397220 */ /* 0x000fe20000410000 */
        /* <DEDUP_REMOVED lines=26> */
.L_x_1678:
        /* <DEDUP_REMOVED lines=21> */
.L_x_1680:
[----:B------:R-:W-:Y:S05]  /*65e0*/  BSYNC B0 ;  /* 0x0000000000007941 */ /* 0x000fea0003800000 */
.L_x_1679:
[----:B------:R-:W-:Y:S01]  /*65f0*/  ISETP.NE.AND P0, PT, RZ, UR10, PT ;  /* 0x0000000aff007c0c */ /* 0x000fe2000bf05270 */
[C---:B0-----:R-:W-:Y:S01]  /*6600*/  FADD.FTZ R25, -R66.reuse, R33 ;  /* 0x0000002142197221 */ /* 0x041fe20000010100 */
[----:B------:R-:W-:Y:S01]  /*6610*/  FADD.FTZ R59, -R66, R59 ;  /* 0x0000003b423b7221 */ /* 0x000fe20000010100 */
        /* <DEDUP_REMOVED lines=25> */
.L_x_1681:
        /* <DEDUP_REMOVED lines=21> */
.L_x_1683:
[----:B------:R-:W-:Y:S05]  /*6900*/  BSYNC B0 ;  /* 0x0000000000007941 */ /* 0x000fea0003800000 */
.L_x_1682:
        /* <DEDUP_REMOVED lines=28> */
.L_x_1684:
        /* <DEDUP_REMOVED lines=21> */
.L_x_1686:
[----:B------:R-:W-:Y:S05]  /*6c20*/  BSYNC B0 ;  /* 0x0000000000007941 */ /* 0x000fea0003800000 */
.L_x_1685:
        /* <DEDUP_REMOVED lines=28> */
.L_x_1687:
        /* <DEDUP_REMOVED lines=21> */
.L_x_1689:
[----:B------:R-:W-:Y:S05]  /*6f40*/  BSYNC B0 ;  /* 0x0000000000007941 */ /* 0x000fea0003800000 */
.L_x_1688:
[----:B------:R-:W-:Y:S01]  /*6f50*/  ISETP.NE.AND P0, PT, RZ, UR10, PT ;  /* 0x0000000aff007c0c */ /* 0x000fe2000bf05270 */
[C---:B0-----:R-:W-:Y:S01]  /*6f60*/  FADD.FTZ R25, -R66.reuse, R33 ;  /* 0x0000002142197221 */ /* 0x041fe20000010100 */
[----:B------:R-:W-:Y:S01]  /*6f70*/  FADD.FTZ R65, -R66, R65 ;  /* 0x0000004142417221 */ /* 0x000fe20000010100 */
        /* <DEDUP_REMOVED lines=25> */
.L_x_1690:
        /* <DEDUP_REMOVED lines=21> */
.L_x_1692:
[----:B------:R-:W-:Y:S05]  /*7260*/  BSYNC B0 ;  /* 0x0000000000007941 */ /* 0x000fea0003800000 */
.L_x_1691:
[----:B------:R-:W-:Y:S01]  /*7270*/  ISETP.NE.AND P0, PT, RZ, UR10, PT ;  /* 0x0000000aff007c0c */ /* 0x000fe2000bf05270 */
[C---:B------:R-:W-:Y:S01]  /*7280*/  FADD.FTZ R33, -R66.reuse, R33 ;  /* 0x0000002142217221 */ /* 0x040fe20000010100 */
        /* <DEDUP_REMOVED lines=26> */
.L_x_1693:
[----:B------:R-:W-:Y:S01]  /*7430*/  LOP3.LUT P0, RZ, R9, 0x4, RZ, 0xc0, !PT ;  /* 0x0000000409ff7812 */ /* 0x000fe2000780c0ff */
[----:B------:R-:W-:-:S12]  /*7440*/  BSSY B0, `(.L_x_1694) ;  /* 0x0000014000007945 */ /* 0x000fd80003800000 */
        /* <DEDUP_REMOVED lines=19> */
.L_x_1695:
[----:B------:R-:W-:Y:S05]  /*7580*/  BSYNC B0 ;  /* 0x0000000000007941 */ /* 0x000fea0003800000 */
.L_x_1694:
        /* <DEDUP_REMOVED lines=28> */
.L_x_1696:
[----:B------:R-:W-:Y:S01]  /*7750*/  LOP3.LUT P0, RZ, R9, 0x2, RZ, 0xc0, !PT ;  /* 0x0000000209ff7812 */ /* 0x000fe2000780c0ff */
[----:B------:R-:W-:-:S12]  /*7760*/  BSSY B0, `(.L_x_1697) ;  /* 0x0000014000007945 */ /* 0x000fd80003800000 */
        /* <DEDUP_REMOVED lines=19> */
.L_x_1698:
[----:B------:R-:W-:Y:S05]  /*78a0*/  BSYNC B0 ;  /* 0x0000000000007941 */ /* 0x000fea0003800000 */
.L_x_1697:
        /* <DEDUP_REMOVED lines=28> */
.L_x_1699:
[----:B------:R-:W-:Y:S04]  /*7a70*/  BSSY B0, `(.L_x_1700) ;  /* 0x0000014000007945 */ /* 0x000fe80003800000 */
[----:B------:R-:W-:Y:S05]  /*7a80*/  @!P5 BRA `(.L_x_1701) ;  /* 0x000000000048d947 */ /* 0x000fea0003800000 */
[----:B------:R-:W-:Y:S01]  /*7a90*/  ULDC.64 UR12, c[0x0][0x288] ;  /* 0x0000a200000c7ab9 */ /* 0x000fe20000000a00 */
[----:B------:R-:W-:Y:S01]  /*7aa0*/  MOV R24, R70 ;  /* 0x0000004600187202 */ /* 0x000fe20000000f00 */
[----:B012---:R-:W-:Y:S01]  /*7ab0*/  IMAD R27, R115, UR12, RZ ;  /* 0x0000000c731b7c24 */ /* 0x007fe2000f8e02ff */
        /* <DEDUP_REMOVED lines=15> */
.L_x_1701:
[----:B------:R-:W-:Y:S05]  /*7bb0*/  BSYNC B0 ;  /* 0x0000000000007941 */ /* 0x000fea0003800000 */
.L_x_1700:
        /* <DEDUP_REMOVED lines=27> */
.L_x_1702:
[----:B------:R-:W-:Y:S04]  /*7d70*/  BSSY B0, `(.L_x_1703) ;  /* 0x0000014000007945 */ /* 0x000fe80003800000 */
[----:B------:R-:W-:Y:S05]  /*7d80*/  @!P4 BRA `(.L_x_1704) ;  /* 0x000000000048c947 */ /* 0x000fea0003800000 */
[----:B------:R-:W-:Y:S01]  /*7d90*/  ULDC.64 UR12, c[0x0][0x288] ;  /* 0x0000a200000c7ab9 */ /* 0x000fe20000000a00 */
[----:B------:R-:W-:Y:S01]  /*7da0*/  MOV R24, R70 ;  /* 0x0000004600187202 */ /* 0x000fe20000000f00 */
[----:B0123--:R-:W-:Y:S01]  /*7db0*/  IMAD R26, R114, UR12, RZ ;  /* 0x0000000c721a7c24 */ /* 0x00ffe2000f8e02ff */
        /* <DEDUP_REMOVED lines=15> */
.L_x_1704:
[----:B------:R-:W-:Y:S05]  /*7eb0*/  BSYNC B0 ;  /* 0x0000000000007941 */ /* 0x000fea0003800000 */
.L_x_1703:
        /* <DEDUP_REMOVED lines=27> */
.L_x_1705:
[----:B------:R-:W-:Y:S04]  /*8070*/  BSSY B0, `(.L_x_1706) ;  /* 0x0000014000007945 */ /* 0x000fe80003800000 */
[----:B------:R-:W-:Y:S05]  /*8080*/  @!P3 BRA `(.L_x_1707) ;  /* 0x000000000048b947 */ /* 0x000fea0003800000 */
[----:B------:R-:W-:Y:S01]  /*8090*/  ULDC.64 UR12, c[0x0][0x288] ;  /* 0x0000a200000c7ab9 */ /* 0x000fe20000000a00 */
[----:B------:R-:W-:Y:S01]  /*80a0*/  MOV R24, R70 ;  /* 0x0000004600187202 */ /* 0x000fe20000000f00 */
[----:B01234-:R-:W-:Y:S01]  /*80b0*/  IMAD R27, R113, UR12, RZ ;  /* 0x0000000c711b7c24 */ /* 0x01ffe2000f8e02ff */
        /* <DEDUP_REMOVED lines=15> */
.L_x_1707:
[----:B------:R-:W-:Y:S05]  /*81b0*/  BSYNC B0 ;  /* 0x0000000000007941 */ /* 0x000fea0003800000 */
.L_x_1706:
        /* <DEDUP_REMOVED lines=27> */
.L_x_1708:
        /* <DEDUP_REMOVED lines=20> */
.L_x_1710:
[----:B------:R-:W-:Y:S05]  /*84b0*/  BSYNC B0 ;  /* 0x0000000000007941 */ /* 0x000fea0003800000 */
.L_x_1709:
[C---:B------:R-:W-:Y:S01]  /*84c0*/  FADD.FTZ R41, -R66.reuse, R41 ;  /* 0x0000002942297221 */ /* 0x040fe20000010100 */
[----:B------:R-:W-:Y:S01]  /*84d0*/  FADD.FTZ R47, -R66, R47 ;  /* 0x0000002f422f7221 */ /* 0x000fe20000010100 */
[----:B------:R-:W-:Y:S02]  /*84e0*/  IMAD R28, R31, UR7, R28 ;  /* 0x000000071f1c7c24 */ /* 0x000fe4000f8e021c */
[--C-:B------:R-:W-:Y:S02]  /*84f0*/  HADD2.F32 R31, -RZ, R89.reuse.H0_H0 ;  /* 0x20000059ff1f7230 */ /* 0x100fe40000004100 */
[-C--:B------:R-:W-:Y:S01]  /*8500*/  FMUL.FTZ R38, R41, R56.reuse ;  /* 0x0000003829267220 */ /* 0x080fe20000410000 */
[----:B------:R-:W-:Y:S02]  /*8510*/  HADD2.F32 R32, -RZ, R89.H1_H1 ;  /* 0x30000059ff207230 */ /* 0x000fe40000004100 */
[----:B------:R-:W-:Y:S01]  /*8520*/  FMUL.FTZ R47, R47, R56 ;  /* 0x000000382f2f7220 */ /* 0x000fe20000410000 */
[----:B------:R-:W-:Y:S01]  /*8530*/  HADD2.F32 R39, -RZ, R8.H0_H0 ;  /* 0x20000008ff277230 */ /* 0x000fe20000004100 */
        /* <DEDUP_REMOVED lines=19> */
.L_x_1711:
        /* <DEDUP_REMOVED lines=20> */
.L_x_1713:
[----:B------:R-:W-:Y:S05]  /*87b0*/  BSYNC B0 ;  /* 0x0000000000007941 */ /* 0x000fea0003800000 */
.L_x_1712:
[----:B01234-:R-:W-:Y:S02]  /*87c0*/  HADD2.F32 R25, -RZ, R8.H1_H1 ;  /* 0x30000008ff197230 */ /* 0x01ffe40000004100 */
[----:B------:R-:W-:Y:S01]  /*87d0*/  FADD.FTZ R39, -R66, R39 ;  /* 0x0000002742277221 */ /* 0x000fe20000010100 */
[----:B------:R-:W-:Y:S01]  /*87e0*/  IADD3 R38, R28, 0x60, RZ ;  /* 0x000000601c267810 */ /* 0x000fe20007ffe0ff */
[----:B------:R-:W-:Y:S01]  /*87f0*/  ULDC.64 UR12, c[0x0][0x290] ;  /* 0x0000a400000c7ab9 */ /* 0x000fe20000000a00 */
[--C-:B------:R-:W-:Y:S02]  /*8800*/  HADD2.F32 R27, -RZ, R7.reuse.H0_H0 ;  /* 0x20000007ff1b7230 */ /* 0x100fe40000004100 */
[----:B------:R-:W-:Y:S01]  /*8810*/  FADD.FTZ R25, -R66, R25 ;  /* 0x0000001942197221 */ /* 0x000fe20000010100 */
        /* <DEDUP_REMOVED lines=23> */
.L_x_1714:
        /* <DEDUP_REMOVED lines=26> */
.L_x_1716:
[----:B------:R-:W-:Y:S05]  /*8b30*/  BSYNC B0 ;  /* 0x0000000000007941 */ /* 0x000fea0003800000 */
.L_x_1715:
        /* <DEDUP_REMOVED lines=27> */
.L_x_1717:
        /* <DEDUP_REMOVED lines=25> */
.L_x_1719:
[----:B------:R-:W-:Y:S05]  /*8e80*/  BSYNC B0 ;  /* 0x0000000000007941 */ /* 0x000fea0003800000 */
.L_x_1718:
        /* <DEDUP_REMOVED lines=27> */
.L_x_1720:
        /* <DEDUP_REMOVED lines=27> */
.L_x_1722:
[----:B------:R-:W-:Y:S05]  /*91f0*/  BSYNC B0 ;  /* 0x0000000000007941 */ /* 0x000fea0003800000 */
.L_x_1721:
[----:B------:R-:W-:Y:S01]  /*9200*/  IADD3 R28, R28, 0x78, RZ ;  /* 0x000000781c1c7810 */ /* 0x000fe20007ffe0ff */
        /* <DEDUP_REMOVED lines=24> */
.L_x_1723:
[----:B------:R-:W-:Y:S01]  /*9390*/  ISETP.GE.U32.AND P0, PT, R28, UR12, PT ;  /* 0x0000000c1c007c0c */ /* 0x000fe2000bf06070 */
[----:B------:R-:W-:Y:S03]  /*93a0*/  BSSY B0, `(.L_x_1724) ;  /* 0x0000016000007945 */ /* 0x000fe60003800000 */
[----:B------:R-:W-:-:S04]  /*93b0*/  ISETP.GE.AND.EX P0, PT, R26, UR13, PT, P0 ;  /* 0x0000000d1a007c0c */ /* 0x000fc8000bf06300 */
[----:B------:R-:W-:-:S13]  /*93c0*/  ISETP.LT.U32.AND P0, PT, R22, 0x188, !P0 ;  /* 0x000001881600780c */ /* 0x000fda0004701070 */
[----:B------:R-:W-:Y:S05]  /*93d0*/  @!P0 BRA `(.L_x_1725) ;  /* 0x0000000000488947 */ /* 0x000fea0003800000 */
[----:B------:R-:W-:Y:S01]  /*93e0*/  ULDC.64 UR12, c[0x0][0x288] ;  /* 0x0000a200000c7ab9 */ /* 0x000fe20000000a00 */
[----:B0-----:R-:W-:Y:S01]  /*93f0*/  MOV R4, R70 ;  /* 0x0000004600047202 */ /* 0x001fe20000000f00 */
[----:B------:R-:W-:Y:S01]  /*9400*/  IMAD R3, R123, UR12, RZ ;  /* 0x0000000c7b037c24 */ /* 0x000fe2000f8e02ff */
[----:B------:R-:W-:-:S03]  /*9410*/  MOV R5, R69 ;  /* 0x0000004500057202 */ /* 0x000fc60000000f00 */
[C---:B------:R-:W-:Y:S02]  /*9420*/  IMAD R3, R94.reuse, UR13, R3 ;  /* 0x0000000d5e037c24 */ /* 0x040fe4000f8e0203 */
[----:B------:R-:W-:Y:S01]  /*9430*/  IMAD.WIDE.U32 R4, R94, UR12, R4 ;  /* 0x0000000c5e047c25 */ /* 0x000fe2000f8e0004 */
[----:B------:R-:W-:-:S04]  /*9440*/  ULDC.64 UR12, c[0x0][0x210] ;  /* 0x00008400000c7ab9 */ /* 0x000fc80000000a00 */
[----:B------:R-:W-:Y:S02]  /*9450*/  IADD3 R3, R5, R3, RZ ;  /* 0x0000000305037210 */ /* 0x000fe40007ffe0ff */
[----:B------:R-:W-:-:S04]  /*9460*/  LEA R2, P0, R4, UR12, 0x1 ;  /* 0x0000000c04027c11 */ /* 0x000fc8000f8008ff */
[----:B------:R-:W-:Y:S01]  /*9470*/  LEA.HI.X R3, R4, UR13, R3, 0x1, P0 ;  /* 0x0000000d04037c11 */ /* 0x000fe200080f0c03 */
[C-C-:B------:R-:W-:Y:S01]  /*9480*/  FFMA.FTZ R4, R29.reuse, R24, R30.reuse ;  /* 0x000000181d047223 */ /* 0x140fe2000001001e */
[----:B------:R-:W-:-:S03]  /*9490*/  FFMA.FTZ R29, R29, R31, R30 ;  /* 0x0000001f1d1d7223 */ /* 0x000fc6000001001e */
[----:B------:R-:W-:Y:S01]  /*94a0*/  FFMA.FTZ R7, R7, R90, -R4 ;  /* 0x0000005a07077223 */ /* 0x000fe20000010804 */
[----:B------:R-:W-:-:S03]  /*94b0*/  FFMA.FTZ R29, R0, R93, -R29 ;  /* 0x0000005d001d7223 */ /* 0x000fc6000001081d */
[-C--:B------:R-:W-:Y:S01]  /*94c0*/  FMUL.FTZ R5, R7, R56.reuse ;  /* 0x0000003807057220 */ /* 0x080fe20000410000 */
[----:B------:R-:W-:-:S05]  /*94d0*/  FMUL.FTZ R56, R29, R56 ;  /* 0x000000381d387220 */ /* 0x000fca0000410000 */
[----:B------:R-:W-:-:S05]  /*94e0*/  F2FP.F16.F32.PACK_AB R5, R56, R5 ;  /* 0x000000053805723e */ /* 0x000fca00000000ff */
[----:B------:R1:W-:Y:S02]  /*94f0*/  STG.E desc[UR8][R2.64], R5 ;  /* 0x0000000502007986 */ /* 0x0003e4000c101908 */
.L_x_1725:
[----:B------:R-:W-:Y:S05]  /*9500*/  BSYNC B0 ;  /* 0x0000000000007941 */ /* 0x000fea0003800000 */
.L_x_1724:
[----:B------:R-:W-:Y:S02]  /*9510*/  IADD3 R16, R19, R16, RZ ;  /* 0x0000001013107210 */ /* 0x000fe40007ffe0ff */
[----:B------:R-:W-:Y:S02]  /*9520*/  IADD3 R17, R17, 0x1, RZ ;  /* 0x0000000111117810 */ /* 0x000fe40007ffe0ff */
[----:B------:R-:W-:-:S13]  /*9530*/  ISETP.GE.AND P0, PT, R16, UR4, PT ;  /* 0x0000000410007c0c */ /* 0x000fda000bf06270 */
[----:B------:R-:W-:Y:S05]  /*9540*/  @!P0 BRA `(.L_x_1726) ;  /* 0xffffff70008c8947 */ /* 0x000fea000383ffff */
.L_x_1643:
[----:B------:R-:W2:Y:S01]  /*9550*/  LDC R6, c[0x0][0xc] ;  /* 0x00000300ff067b82 */ /* 0x000ea20000000800 */
[----:B------:R-:W-:Y:S01]  /*9560*/  ISETP.NE.AND P2, PT, R22, RZ, PT ;  /* 0x000000ff1600720c */ /* 0x000fe20003f45270 */
[----:B------:R-:W-:Y:S06]  /*9570*/  BSSY B0, `(.L_x_1727) ;  /* 0x0000015000007945 */ /* 0x000fec0003800000 */
[----:B------:R-:W3:Y:S08]  /*9580*/  LDC R7, c[0x0][0x10] ;  /* 0x00000400ff077b82 */ /* 0x000ef00000000800 */
[----:B01----:R-:W0:Y:S01]  /*9590*/  LDC.64 R2, c[0x0][0x258] ;  /* 0x00009600ff027b82 */ /* 0x003e220000000a00 */
[----:B--2---:R-:W-:-:S02]  /*95a0*/  IADD3 R0, R6, -0x1, RZ ;  /* 0xffffffff06007810 */ /* 0x004fc40007ffe0ff */
[----:B------:R-:W-:Y:S02]  /*95b0*/  ISETP.NE.AND P1, PT, R6, 0x1, PT ;  /* 0x000000010600780c */ /* 0x000fe40003f25270 */
[----:B------:R-:W-:Y:S02]  /*95c0*/  ISETP.NE.AND P0, PT, R0, UR7, PT ;  /* 0x0000000700007c0c */ /* 0x000fe4000bf05270 */
[C---:B---3--:R-:W-:Y:S02]  /*95d0*/  SHF.L.U32 R0, R7.reuse, 0x1, RZ ;  /* 0x0000000107007819 */ /* 0x048fe400000006ff */
[----:B------:R-:W-:Y:S02]  /*95e0*/  IADD3 R4, R7, -0x1, RZ ;  /* 0xffffffff07047810 */ /* 0x000fe40007ffe0ff */
[----:B------:R-:W-:Y:S02]  /*95f0*/  SEL R5, R0, RZ, P1 ;  /* 0x000000ff00057207 */ /* 0x000fe40000800000 */
[----:B------:R-:W-:-:S03]  /*9600*/  ISETP.NE.OR P0, PT, R23, R4, P0 ;  /* 0x000000041700720c */ /* 0x000fc60000705670 */
[----:B0-----:R-:W-:Y:S01]  /*9610*/  IMAD.WIDE.U32 R2, R5, 0x4, R2 ;  /* 0x0000000405027825 */ /* 0x001fe200078e0002 */
        /* <DEDUP_REMOVED lines=10> */
.L_x_1728:
[----:B------:R-:W-:Y:S05]  /*96c0*/  BSYNC B0 ;  /* 0x0000000000007941 */ /* 0x000fea0003800000 */
.L_x_1727:
[----:B------:R-:W-:Y:S05]  /*96d0*/  @P0 EXIT ;  /* 0x000000000000094d */ /* 0x000fea0003800000 */
[----:B------:R-:W-:Y:S05]  /*96e0*/  @P2 BRA `(.L_x_1729) ;  /* 0x0000000000202947 */ /* 0x000fea0003800000 */
[----:B------:R-:W-:-:S05]  /*96f0*/  IMAD R0, R6, R7, RZ ;  /* 0x0000000706007224 */ /* 0x000fca00078e02ff */
[----:B------:R-:W-:-:S13]  /*9700*/  ISETP.NE.AND P0, PT, R0, -0x1, PT ;  /* 0xffffffff0000780c */ /* 0x000fda0003f05270 */
[----:B------:R-:W-:Y:S05]  /*9710*/  @!P0 BRA `(.L_x_1729) ;  /* 0x0000000000148947 */ /* 0x000fea0003800000 */
.L_x_1730:
[----:B0-----:R-:W2:Y:S04]  /*9720*/  LDG.E.STRONG.GPU R5, desc[UR8][R2.64] ;  /* 0x0000000802057981 */ /* 0x001ea8000c1ef900 */
[----:B--2---:R-:W-:Y:S01]  /*9730*/  CCTL.IVALL ;  /* 0x00000000ff00798f */ /* 0x004fe20002000000 */
[----:B------:R-:W-:Y:S05]  /*9740*/  YIELD ;  /* 0x0000000000007946 */ /* 0x000fea0003800000 */
[----:B------:R-:W-:-:S13]  /*9750*/  ISETP.NE.AND P0, PT, R5, R0, PT ;  /* 0x000000000500720c */ /* 0x000fda0003f05270 */
[----:B------:R-:W-:Y:S05]  /*9760*/  @P0 BRA `(.L_x_1730) ;  /* 0xfffffffc00ec0947 */ /* 0x000fea000383ffff */
.L_x_1729:
        /* <DEDUP_REMOVED lines=24> */
.L_x_1731:
        /* <DEDUP_REMOVED lines=25> */
.L_x_1732:
        /* <DEDUP_REMOVED lines=16> */
.L_x_5602:


//--------------------- .text._Z35group_norm_nhwc_bwd_one_pass_kernelI11Fp16IOBf16WLi256ELi98ELi392EEv26Group_norm_nhwc_bwd_params --------------------------
	.section	.text._Z35group_norm_nhwc_bwd_one_pass_kernelI11Fp16IOBf16WLi256ELi98ELi392EEv26Group_norm_nhwc_bwd_params,"ax",@progbits
	.align	128
        .global         _Z35group_norm_nhwc_bwd_one_pass_kernelI11Fp16IOBf16WLi256ELi98ELi392EEv26Group_norm_nhwc_bwd_params
        .type           _Z35group_norm_nhwc_bwd_one_pass_kernelI11Fp16IOBf16WLi256ELi98ELi392EEv26Group_norm_nhwc_bwd_params,@function
        .size           _Z35group_norm_nhwc_bwd_one_pass_kernelI11Fp16IOBf16WLi256ELi98ELi392EEv26Group_norm_nhwc_bwd_params,(.L_x_5603 - _Z35group_norm_nhwc_bwd_one_pass_kernelI11Fp16IOBf16WLi256ELi98ELi392EEv26Group_norm_nhwc_bwd_params)
        .other          _Z35group_norm_nhwc_bwd_one_pass_kernelI11Fp16IOBf16WLi256ELi98ELi392EEv26Group_norm_nhwc_bwd_params,@"STO_CUDA_ENTRY STV_DEFAULT"
_Z35group_norm_nhwc_bwd_one_pass_kernelI11Fp16IOBf16WLi256ELi98ELi392EEv26Group_norm_nhwc_bwd_params:
.text._Z35group_norm_nhwc_bwd_one_pass_kernelI11Fp16IOBf16WLi256ELi98ELi392EEv26Group_norm_nhwc_bwd_params:
        /* <DEDUP_REMOVED lines=21> */
[----:B------:R-:W-:-:S03]  /*0150*/  ULDC.U8 UR21, c[0x0][0x2a4] ;  /* 0x0000a90000157ab9 */ /* 0x000fc60000000000 */
[----:B------:R-:W-:-:S04]  /*0160*/  UIADD3.X UR10, URZ, UR7, URZ, UP0, !UPT ;  /* 0x000000073f0a7290 */ /* 0x000fc800087fe43f */
[----:B------:R-:W-:Y:S02]  /*0170*/  USHF.R.S64 UR8, UR8, 0x1, UR10 ;  /* 0x0000000108087899 */ /* 0x000fe4000800100a */
[----:B------:R-:W-:-:S04]  /*0180*/  USHF.R.S32.HI UR10, URZ, 0x1, UR10 ;  /* 0x000000013f0a7899 */ /* 0x000fc8000801140a */
[----:B------:R-:W-:Y:S01]  /*0190*/  USHF.L.U64.HI UR10, UR8, 0x2, UR10 ;  /* 0x00000002080a7899 */ /* 0x000fe2000801020a */
[----:B0-----:R-:W-:Y:S02]  /*01a0*/  IMAD R70, R5, UR20, R100 ;  /* 0x0000001405467c24 */ /* 0x001fe4000f8e0264 */
[----:B------:R-:W-:-:S03]  /*01b0*/  IMAD R100, R100, -0x31, R71 ;  /* 0xffffffcf64647824 */ /* 0x000fc600078e0247 */
        /* <DEDUP_REMOVED lines=139> */
[----:B------:R-:W-:-:S02]  /*0a70*/  SHF.R.S32.HI R0, RZ, 0x1f, R71 ;  /* 0x0000001fff007819 */ /* 0x000fc40000011447 */
[----:B------:R-:W-:Y:S01]  /*0a80*/  SHF.L.U32 R100, R100, 0x1, RZ ;  /* 0x0000000164647819 */ /* 0x000fe200000006ff */
        /* <DEDUP_REMOVED lines=9> */
.L_x_1880:
        /* <DEDUP_REMOVED lines=16> */
[----:B------:R-:W-:Y:S01]  /*0c20*/  SHF.R.S32.HI R10, RZ, 0x1f, R122 ;  /* 0x0000001fff0a7819 */ /* 0x000fe2000001147a */
[----:B------:R-:W2:Y:S01]  /*0c30*/  @P4 LDC.64 R18, c[0x0][0x230] ;  /* 0x00008c00ff124b82 */ /* 0x000ea20000000a00 */
[----:B------:R-:W-:Y:S01]  /*0c40*/  P2R R0, PR, RZ, 0x2 ;  /* 0x00000002ff007803 */ /* 0x000fe20000000000 */
[----:B------:R-:W3:Y:S01]  /*0c50*/  I2F.RP R2, UR16 ;  /* 0x0000001000027d06 */ /* 0x000ee20008209400 */
[----:B------:R-:W-:-:S02]  /*0c60*/  LOP3.LUT P1, RZ, R69, 0x2000, RZ, 0xc0, !PT ;  /* 0x0000200045ff7812 */ /* 0x000fc4000782c0ff */
[----:B------:R-:W-:Y:S02]  /*0c70*/  SHF.R.S32.HI R15, RZ, 0x1f, R119 ;  /* 0x0000001fff0f7819 */ /* 0x000fe40000011477 */
[----:B------:R-:W-:Y:S01]  /*0c80*/  LOP3.LUT P6, RZ, R69, 0x200, RZ, 0xc0, !PT ;  /* 0x0000020045ff7812 */ /* 0x000fe200078cc0ff */
[----:B------:R-:W4:Y:S01]  /*0c90*/  @P2 LDC.64 R4, c[0x0][0x288] ;  /* 0x0000a200ff042b82 */ /* 0x000f220000000a00 */
[----:B------:R-:W-:-:S07]  /*0ca0*/  SHF.R.S32.HI R56, RZ, 0x1f, R103 ;  /* 0x0000001fff387819 */ /* 0x000fce0000011467 */
[----:B------:R-:W0:Y:S01]  /*0cb0*/  @P2 LDC.64 R8, c[0x0][0x230] ;  /* 0x00008c00ff082b82 */ /* 0x000e220000000a00 */
[----:B---3--:R-:W3:Y:S07]  /*0cc0*/  MUFU.RCP R2, R2 ;  /* 0x0000000200027308 */ /* 0x008eee0000001000 */
[----:B------:R-:W1:Y:S08]  /*0cd0*/  @P3 LDC.64 R76, c[0x0][0x230] ;  /* 0x00008c00ff4c3b82 */ /* 0x000e700000000a00 */
[----:B------:R-:W2:Y:S01]  /*0ce0*/  @P1 LDC.64 R92, c[0x0][0x230] ;  /* 0x00008c00ff5c1b82 */ /* 0x000ea20000000a00 */
[----:B---3--:R-:W-:-:S02]  /*0cf0*/  IADD3 R3, R2, 0xffffffe, RZ ;  /* 0x0ffffffe02037810 */ /* 0x008fc40007ffe0ff */
[----:B------:R-:W-:-:S04]  /*0d00*/  SHF.R.S32.HI R2, RZ, 0x1f, R100 ;  /* 0x0000001fff027819 */ /* 0x000fc80000011464 */
[----:B------:R-:W3:Y:S01]  /*0d10*/  F2I.FTZ.U32.TRUNC.NTZ R3, R3 ;  /* 0x0000000300037305 */ /* 0x000ee2000021f000 */
[----:B------:R-:W2:Y:S08]  /*0d20*/  @P1 LDC.64 R64, c[0x0][0x228] ;  /* 0x00008a00ff401b82 */ /* 0x000eb00000000a00 */
[----:B------:R-:W2:Y:S01]  /*0d30*/  @P6 LDC.64 R104, c[0x0][0x230] ;  /* 0x00008c00ff686b82 */ /* 0x000ea20000000a00 */
[----:B---3--:R-:W-:-:S07]  /*0d40*/  R2UR UR7, R3 ;  /* 0x00000000030772ca */ /* 0x008fce00000e0000 */
[----:B------:R-:W3:Y:S08]  /*0d50*/  @P6 LDC.64 R60, c[0x0][0x228] ;  /* 0x00008a00ff3c6b82 */ /* 0x000ef00000000a00 */
[----:B------:R-:W3:Y:S01]  /*0d60*/  @P4 LDC.64 R80, c[0x0][0x228] ;  /* 0x00008a00ff504b82 */ /* 0x000ee20000000a00 */
        /* <DEDUP_REMOVED lines=28> */
[----:B----4-:R-:W-:Y:S01]  /*0f30*/  @P2 IMAD R2, R6, R4, RZ ;  /* 0x0000000406022224 */ /* 0x010fe200078e02ff */
[----:B------:R-:W-:Y:S01]  /*0f40*/  SHF.R.S32.HI R6, RZ, 0x1f, R123 ;  /* 0x0000001fff067819 */ /* 0x000fe2000001147b */
[----:B------:R-:W-:Y:S02]  /*0f50*/  USHF.R.S32.HI UR5, URZ, 0x1f, UR7 ;  /* 0x0000001f3f057899 */ /* 0x000fe40008011407 */
[----:B------:R-:W-:Y:S02]  /*0f60*/  IMAD.WIDE.U32 R46, R3, UR7, R46 ;  /* 0x00000007032e7c25 */ /* 0x000fe4000f8e002e */
[----:B------:R-:W-:Y:S02]  /*0f70*/  UIMAD UR5, UR5, UR16, URZ ;  /* 0x00000010050572a4 */ /* 0x000fe4000f8e023f */
[C---:B------:R-:W-:Y:S01]  /*0f80*/  @P2 IMAD R5, R70.reuse, R5, R2 ;  /* 0x0000000546052224 */ /* 0x040fe200078e0202 */
[----:B------:R-:W-:Y:S01]  /*0f90*/  @P2 MOV R44, R46 ;  /* 0x0000002e002c2202 */ /* 0x000fe20000000f00 */
[----:B------:R-:W-:Y:S01]  /*0fa0*/  UIMAD UR5, UR7, UR17, UR5 ;  /* 0x00000011070572a4 */ /* 0x000fe2000f8e0205 */
[----:B------:R-:W-:-:S02]  /*0fb0*/  IADD3 R68, R70, 0xa8, RZ ;  /* 0x000000a846447810 */ /* 0x000fc40007ffe0ff */
[----:B------:R-:W-:Y:S02]  /*0fc0*/  CS2R R88, SRZ ;  /* 0x0000000000587805 */ /* 0x000fe4000001ff00 */
[----:B------:R-:W-:Y:S01]  /*0fd0*/  CS2R R94, SRZ ;  /* 0x00000000005e7805 */ /* 0x000fe2000001ff00 */
[----:B------:R-:W-:Y:S01]  /*0fe0*/  ULDC.64 UR6, c[0x0][0x290] ;  /* 0x0000a40000067ab9 */ /* 0x000fe20000000a00 */
[----:B------:R-:W-:-:S03]  /*0ff0*/  IADD3 R45, R47, UR5, RZ ;  /* 0x000000052f2d7c10 */ /* 0x000fc6000fffe0ff */
[----:B------:R-:W-:-:S05]  /*1000*/  @P2 IMAD.WIDE.U32 R2, R70, R4, R44 ;  /* 0x0000000446022225 */ /* 0x000fca00078e002c */
[----:B------:R-:W-:Y:S02]  /*1010*/  @P2 IADD3 R3, R3, R5, RZ ;  /* 0x0000000503032210 */ /* 0x000fe40007ffe0ff */
[----:B------:R-:W4:Y:S01]  /*1020*/  @P2 LDC.64 R4, c[0x0][0x228] ;  /* 0x00008a00ff042b82 */ /* 0x000f220000000a00 */
[C---:B------:R-:W-:Y:S02]  /*1030*/  @P2 SHF.L.U32 R39, R2.reuse, 0x1, RZ ;  /* 0x0000000102272819 */ /* 0x040fe400000006ff */
[----:B------:R-:W-:Y:S02]  /*1040*/  @P2 SHF.L.U64.HI R2, R2, 0x1, R3 ;  /* 0x0000000102022819 */ /* 0x000fe40000010203 */
[----:B0-----:R-:W-:Y:S02]  /*1050*/  @P2 IADD3 R8, P0, R39, R8, RZ ;  /* 0x0000000827082210 */ /* 0x001fe40007f1e0ff */
[----:B------:R-:W-:Y:S02]  /*1060*/  @P3 MOV R3, R45 ;  /* 0x0000002d00033202 */ /* 0x000fe40000000f00 */
[----:B------:R-:W-:-:S02]  /*1070*/  @P2 IADD3.X R9, R2, R9, RZ, P0, !PT ;  /* 0x0000000902092210 */ /* 0x000fc400007fe4ff */
[----:B----4-:R-:W-:-:S04]  /*1080*/  @P2 IADD3 R38, P0, R39, R4, RZ ;  /* 0x0000000427262210 */ /* 0x010fc80007f1e0ff */
[----:B------:R-:W-:Y:S02]  /*1090*/  @P2 IADD3.X R39, R2, R5, RZ, P0, !PT ;  /* 0x0000000502272210 */ /* 0x000fe400007fe4ff */
[----:B------:R-:W0:Y:S01]  /*10a0*/  @P3 LDC.64 R4, c[0x0][0x288] ;  /* 0x0000a200ff043b82 */ /* 0x000e220000000a00 */
[----:B------:R-:W-:Y:S01]  /*10b0*/  LOP3.LUT P2, RZ, R69, 0x4000, RZ, 0xc0, !PT ;  /* 0x0000400045ff7812 */ /* 0x000fe2000784c0ff */
[----:B0-----:R-:W-:-:S12]  /*10c0*/  @P3 IMAD R2, R6, R4, RZ ;  /* 0x0000000406023224 */ /* 0x001fd800078e02ff */
[----:B------:R-:W0:Y:S01]  /*10d0*/  @P2 LDC.64 R6, c[0x0][0x230] ;  /* 0x00008c00ff062b82 */ /* 0x000e220000000a00 */
[----:B------:R-:W-:Y:S01]  /*10e0*/  @P3 IMAD R5, R123, R5, R2 ;  /* 0x000000057b053224 */ /* 0x000fe200078e0202 */
[----:B------:R-:W-:-:S05]  /*10f0*/  @P3 MOV R2, R46 ;  /* 0x0000002e00023202 */ /* 0x000fca0000000f00 */
[----:B------:R-:W-:-:S05]  /*1100*/  @P3 IMAD.WIDE.U32 R2, R123, R4, R2 ;  /* 0x000000047b023225 */ /* 0x000fca00078e0002 */
        /* <DEDUP_REMOVED lines=11> */
[----:B-1----:R-:W-:Y:S01]  /*11c0*/  @P2 IMAD R2, R10, R4, RZ ;  /* 0x000000040a022224 */ /* 0x002fe200078e02ff */
[----:B------:R-:W-:-:S03]  /*11d0*/  SHF.R.S32.HI R10, RZ, 0x1f, R121 ;  /* 0x0000001fff0a7819 */ /* 0x000fc60000011479 */
[----:B------:R-:W-:Y:S01]  /*11e0*/  @P2 IMAD R5, R122, R5, R2 ;  /* 0x000000057a052224 */ /* 0x000fe200078e0202 */
        /* <DEDUP_REMOVED lines=8> */
[----:B-1----:R-:W-:-:S04]  /*1270*/  @P2 IADD3 R36, P0, R37, R4, RZ ;  /* 0x0000000425242210 */ /* 0x002fc80007f1e0ff */
[----:B------:R-:W-:Y:S02]  /*1280*/  @P2 IADD3.X R37, R2, R5, RZ, P0, !PT ;  /* 0x0000000502252210 */ /* 0x000fe400007fe4ff */
[----:B------:R-:W0:Y:S01]  /*1290*/  @P1 LDC.64 R2, c[0x0][0x288] ;  /* 0x0000a200ff021b82 */ /* 0x000e220000000a00 */
[----:B------:R-:W-:Y:S02]  /*12a0*/  @P1 MOV R5, R45 ;  /* 0x0000002d00051202 */ /* 0x000fe40000000f00 */
[----:B------:R-:W-:-:S13]  /*12b0*/  LOP3.LUT P2, RZ, R69, 0x800, RZ, 0xc0, !PT ;  /* 0x0000080045ff7812 */ /* 0x000fda000784c0ff */
[----:B------:R-:W1:Y:S01]  /*12c0*/  @P2 LDC.64 R96, c[0x0][0x230] ;  /* 0x00008c00ff602b82 */ /* 0x000e620000000a00 */
[----:B0-----:R-:W-:Y:S01]  /*12d0*/  @P1 IMAD R4, R10, R2, RZ ;  /* 0x000000020a041224 */ /* 0x001fe200078e02ff */
[----:B------:R-:W-:-:S06]  /*12e0*/  SHF.R.S32.HI R10, RZ, 0x1f, R120 ;  /* 0x0000001fff0a7819 */ /* 0x000fcc0000011478 */
[----:B------:R-:W0:Y:S01]  /*12f0*/  @P2 LDC.64 R62, c[0x0][0x228] ;  /* 0x00008a00ff3e2b82 */ /* 0x000e220000000a00 */
[----:B------:R-:W-:Y:S01]  /*1300*/  @P1 IMAD R11, R121, R3, R4 ;  /* 0x00000003790b1224 */ /* 0x000fe200078e0204 */
[----:B------:R-:W-:-:S05]  /*1310*/  @P1 MOV R4, R46 ;  /* 0x0000002e00041202 */ /* 0x000fca0000000f00 */
[----:B------:R-:W-:-:S05]  /*1320*/  @P1 IMAD.WIDE.U32 R2, R121, R2, R4 ;  /* 0x0000000279021225 */ /* 0x000fca00078e0004 */
[----:B------:R-:W-:Y:S02]  /*1330*/  @P1 IADD3 R5, R3, R11, RZ ;  /* 0x0000000b03051210 */ /* 0x000fe40007ffe0ff */
[C---:B------:R-:W-:Y:S02]  /*1340*/  @P1 SHF.L.U32 R3, R2.reuse, 0x1, RZ ;  /* 0x0000000102031819 */ /* 0x040fe400000006ff */
[----:B------:R-:W-:Y:S02]  /*1350*/  @P1 SHF.L.U64.HI R2, R2, 0x1, R5 ;  /* 0x0000000102021819 */ /* 0x000fe40000010205 */
[----:B------:R-:W4:Y:S01]  /*1360*/  @P3 LDC.64 R4, c[0x0][0x288] ;  /* 0x0000a200ff043b82 */ /* 0x000f220000000a00 */
[----:B------:R-:W-:Y:S02]  /*1370*/  @P3 MOV R11, R45 ;  /* 0x0000002d000b3202 */ /* 0x000fe40000000f00 */
[----:B--2---:R-:W-:-:S04]  /*1380*/  @P1 IADD3 R92, P0, R3, R92, RZ ;  /* 0x0000005c035c1210 */ /* 0x004fc80007f1e0ff */
[----:B------:R-:W-:Y:S02]  /*1390*/  @P1 IADD3.X R93, R2, R93, RZ, P0, !PT ;  /* 0x0000005d025d1210 */ /* 0x000fe400007fe4ff */
[----:B------:R-:W-:-:S04]  /*13a0*/  @P1 IADD3 R64, P0, R3, R64, RZ ;  /* 0x0000004003401210 */ /* 0x000fc80007f1e0ff */
[----:B------:R-:W-:Y:S02]  /*13b0*/  @P1 IADD3.X R65, R2, R65, RZ, P0, !PT ;  /* 0x0000004102411210 */ /* 0x000fe400007fe4ff */
[----:B------:R-:W2:Y:S01]  /*13c0*/  @P3 LDC.64 R2, c[0x0][0x230] ;  /* 0x00008c00ff023b82 */ /* 0x000ea20000000a00 */
[----:B------:R-:W-:Y:S01]  /*13d0*/  LOP3.LUT P1, RZ, R69, 0x400, RZ, 0xc0, !PT ;  /* 0x0000040045ff7812 */ /* 0x000fe2000782c0ff */
[----:B----4-:R-:W-:-:S04]  /*13e0*/  @P3 IMAD R10, R10, R4, RZ ;  /* 0x000000040a0a3224 */ /* 0x010fc800078e02ff */
[----:B------:R-:W-:Y:S01]  /*13f0*/  @P3 IMAD R13, R120, R5, R10 ;  /* 0x00000005780d3224 */ /* 0x000fe200078e020a */
[----:B------:R-:W-:-:S07]  /*1400*/  @P3 MOV R10, R46 ;  /* 0x0000002e000a3202 */ /* 0x000fce0000000f00 */
[----:B------:R-:W4:Y:S01]  /*1410*/  @P1 LDC.64 R32, c[0x0][0x230] ;  /* 0x00008c00ff201b82 */ /* 0x000f220000000a00 */
[----:B------:R-:W-:-:S07]  /*1420*/  @P3 IMAD.WIDE.U32 R4, R120, R4, R10 ;  /* 0x0000000478043225 */ /* 0x000fce00078e000a */
[----:B------:R-:W3:Y:S01]  /*1430*/  @P1 LDC.64 R34, c[0x0][0x228] ;  /* 0x00008a00ff221b82 */ /* 0x000ee20000000a00 */
[----:B------:R-:W-:Y:S02]  /*1440*/  @P3 IADD3 R5, R5, R13, RZ ;  /* 0x0000000d05053210 */ /* 0x000fe40007ffe0ff */
[C---:B------:R-:W-:Y:S02]  /*1450*/  @P3 SHF.L.U32 R11, R4.reuse, 0x1, RZ ;  /* 0x00000001040b3819 */ /* 0x040fe400000006ff */
[----:B------:R-:W-:Y:S02]  /*1460*/  @P3 SHF.L.U64.HI R10, R4, 0x1, R5 ;  /* 0x00000001040a3819 */ /* 0x000fe40000010205 */
[----:B--2---:R-:W-:Y:S01]  /*1470*/  @P3 IADD3 R2, P0, R11, R2, RZ ;  /* 0x000000020b023210 */ /* 0x004fe20007f1e0ff */
[----:B------:R-:W2:Y:S01]  /*1480*/  @P3 LDC.64 R4, c[0x0][0x228] ;  /* 0x00008a00ff043b82 */ /* 0x000ea20000000a00 */
[----:B------:R-:W-:Y:S02]  /*1490*/  @P2 MOV R13, R45 ;  /* 0x0000002d000d2202 */ /* 0x000fe40000000f00 */
[----:B------:R-:W-:-:S02]  /*14a0*/  @P3 IADD3.X R3, R10, R3, RZ, P0, !PT ;  /* 0x000000030a033210 */ /* 0x000fc400007fe4ff */
[----:B--2---:R-:W-:-:S04]  /*14b0*/  @P3 IADD3 R4, P0, R11, R4, RZ ;  /* 0x000000040b043210 */ /* 0x004fc80007f1e0ff */
[----:B------:R-:W-:Y:S02]  /*14c0*/  @P3 IADD3.X R5, R10, R5, RZ, P0, !PT ;  /* 0x000000050a053210 */ /* 0x000fe400007fe4ff */
[----:B------:R-:W2:Y:S01]  /*14d0*/  @P2 LDC.64 R10, c[0x0][0x288] ;  /* 0x0000a200ff0a2b82 */ /* 0x000ea20000000a00 */
[----:B------:R-:W-:-:S13]  /*14e0*/  ISETP.NE.AND P3, PT, R12, RZ, PT ;  /* 0x000000ff0c00720c */ /* 0x000fda0003f65270 */
[----:B------:R-:W3:Y:S01]  /*14f0*/  @P3 LDC.64 R16, c[0x0][0x230] ;  /* 0x00008c00ff103b82 */ /* 0x000ee20000000a00 */
[----:B--2---:R-:W-:Y:S01]  /*1500*/  @P2 IMAD R12, R15, R10, RZ ;  /* 0x0000000a0f0c2224 */ /* 0x004fe200078e02ff */
[----:B------:R-:W-:-:S03]  /*1510*/  SHF.R.S32.HI R15, RZ, 0x1f, R118 ;  /* 0x0000001fff0f7819 */ /* 0x000fc60000011476 */
[----:B------:R-:W-:Y:S01]  /*1520*/  @P2 IMAD R11, R119, R11, R12 ;  /* 0x0000000b770b2224 */ /* 0x000fe200078e020c */
[----:B------:R-:W-:-:S05]  /*1530*/  @P2 MOV R12, R46 ;  /* 0x0000002e000c2202 */ /* 0x000fca0000000f00 */
[----:B------:R-:W-:-:S05]  /*1540*/  @P2 IMAD.WIDE.U32 R12, R119, R10, R12 ;  /* 0x0000000a770c2225 */ /* 0x000fca00078e000c */
[----:B------:R-:W-:Y:S02]  /*1550*/  @P2 IADD3 R13, R13, R11, RZ ;  /* 0x0000000b0d0d2210 */ /* 0x000fe40007ffe0ff */
[C---:B------:R-:W-:Y:S02]  /*1560*/  @P2 SHF.L.U32 R11, R12.reuse, 0x1, RZ ;  /* 0x000000010c0b2819 */ /* 0x040fe400000006ff */
[----:B------:R-:W-:Y:S02]  /*1570*/  @P2 SHF.L.U64.HI R12, R12, 0x1, R13 ;  /* 0x000000010c0c2819 */ /* 0x000fe4000001020d */
[----:B-1----:R-:W-:Y:S02]  /*1580*/  @P2 IADD3 R96, P0, R11, R96, RZ ;  /* 0x000000600b602210 */ /* 0x002fe40007f1e0ff */
[----:B------:R-:W-:Y:S02]  /*1590*/  @P1 MOV R13, R45 ;  /* 0x0000002d000d1202 */ /* 0x000fe40000000f00 */
[----:B------:R-:W-:-:S02]  /*15a0*/  @P2 IADD3.X R97, R12, R97, RZ, P0, !PT ;  /* 0x000000610c612210 */ /* 0x000fc400007fe4ff */
[----:B0-----:R-:W-:Y:S02]  /*15b0*/  @P2 IADD3 R62, P0, R11, R62, RZ ;  /* 0x0000003e0b3e2210 */ /* 0x001fe40007f1e0ff */
[----:B------:R-:W0:Y:S02]  /*15c0*/  @P1 LDC.64 R10, c[0x0][0x288] ;  /* 0x0000a200ff0a1b82 */ /* 0x000e240000000a00 */
[----:B------:R-:W-:Y:S02]  /*15d0*/  @P2 IADD3.X R63, R12, R63, RZ, P0, !PT ;  /* 0x0000003f0c3f2210 */ /* 0x000fe400007fe4ff */
        /* <DEDUP_REMOVED lines=14> */
[----:B---3--:R-:W-:Y:S02]  /*16c0*/  @P1 IADD3 R34, P0, R11, R34, RZ ;  /* 0x000000220b221210 */ /* 0x008fe40007f1e0ff */
[----:B------:R-:W2:Y:S02]  /*16d0*/  @P6 LDC.64 R10, c[0x0][0x288] ;  /* 0x0000a200ff0a6b82 */ /* 0x000ea40000000a00 */
[----:B------:R-:W-:Y:S02]  /*16e0*/  @P1 IADD3.X R35, R12, R35, RZ, P0, !PT ;  /* 0x000000230c231210 */ /* 0x000fe400007fe4ff */
[C---:B------:R-:W-:Y:S02]  /*16f0*/  LOP3.LUT P1, RZ, R69.reuse, 0x100, RZ, 0xc0, !PT ;  /* 0x0000010045ff7812 */ /* 0x040fe4000782c0ff */
[----:B------:R-:W-:-:S04]  /*1700*/  LOP3.LUT R69, R69, 0xfbffffff, RZ, 0xc0, !PT ;  /* 0xfbffffff45457812 */ /* 0x000fc800078ec0ff */
[----:B------:R-:W-:-:S07]  /*1710*/  @P6 LOP3.LUT R69, R69, 0x4000000, RZ, 0xfc, !PT ;  /* 0x0400000045456812 */ /* 0x000fce00078efcff */
[----:B------:R-:W3:Y:S01]  /*1720*/  @P1 LDC.64 R58, c[0x0][0x230] ;  /* 0x00008c00ff3a1b82 */ /* 0x000ee20000000a00 */
[----:B--2---:R-:W-:Y:S01]  /*1730*/  @P6 IMAD R12, R15, R10, RZ ;  /* 0x0000000a0f0c6224 */ /* 0x004fe200078e02ff */
[----:B------:R-:W-:-:S06]  /*1740*/  SHF.R.S32.HI R15, RZ, 0x1f, R116 ;  /* 0x0000001fff0f7819 */ /* 0x000fcc0000011474 */
[----:B------:R-:W2:Y:S01]  /*1750*/  @P1 LDC.64 R98, c[0x0][0x228] ;  /* 0x00008a00ff621b82 */ /* 0x000ea20000000a00 */
        /* <DEDUP_REMOVED lines=10> */
[----:B------:R-:W4:Y:S02]  /*1800*/  @P1 LDC.64 R10, c[0x0][0x288] ;  /* 0x0000a200ff0a1b82 */ /* 0x000f240000000a00 */
[----:B------:R-:W-:Y:S02]  /*1810*/  @P6 IADD3.X R61, R12, R61, RZ, P0, !PT ;  /* 0x0000003d0c3d6210 */ /* 0x000fe400007fe4ff */
[----:B------:R-:W-:-:S13]  /*1820*/  LOP3.LUT P6, RZ, R69, 0x2, RZ, 0xc0, !PT ;  /* 0x0000000245ff7812 */ /* 0x000fda00078cc0ff */
[----:B------:R-:W0:Y:S01]  /*1830*/  @P6 LDC.64 R22, c[0x0][0x230] ;  /* 0x00008c00ff166b82 */ /* 0x000e220000000a00 */
[----:B----4-:R-:W-:Y:S01]  /*1840*/  @P1 IMAD R12, R15, R10, RZ ;  /* 0x0000000a0f0c1224 */ /* 0x010fe200078e02ff */
[----:B------:R-:W-:-:S06]  /*1850*/  SHF.R.S32.HI R15, RZ, 0x1f, R115 ;  /* 0x0000001fff0f7819 */ /* 0x000fcc0000011473 */
[----:B------:R-:W4:Y:S01]  /*1860*/  @P6 LDC.64 R84, c[0x0][0x228] ;  /* 0x00008a00ff546b82 */ /* 0x000f220000000a00 */
        /* <DEDUP_REMOVED lines=9> */
[----:B--2---:R-:W-:Y:S02]  /*1900*/  @P1 IADD3 R98, P0, R11, R98, RZ ;  /* 0x000000620b621210 */ /* 0x004fe40007f1e0ff */
[----:B------:R-:W2:Y:S02]  /*1910*/  @P2 LDC.64 R10, c[0x0][0x288] ;  /* 0x0000a200ff0a2b82 */ /* 0x000ea40000000a00 */
[----:B------:R-:W-:Y:S02]  /*1920*/  @P1 IADD3.X R99, R12, R99, RZ, P0, !PT ;  /* 0x000000630c631210 */ /* 0x000fe400007fe4ff */
[----:B------:R-:W-:-:S13]  /*1930*/  LOP3.LUT P1, RZ, R69, 0x40, RZ, 0xc0, !PT ;  /* 0x0000004045ff7812 */ /* 0x000fda000782c0ff */
        /* <DEDUP_REMOVED lines=84> */
[----:B------:R-:W-:Y:S02]  /*1e80*/  ISETP.NE.AND P2, PT, R14, RZ, PT ;  /* 0x000000ff0e00720c */ /* 0x000fe40003f45270 */
[----:B------:R-:W-:-:S11]  /*1e90*/  SHF.R.S32.HI R14, RZ, 0x1f, R107 ;  /* 0x0000001fff0e7819 */ /* 0x000fd6000001146b */
[----:B------:R-:W1:Y:S01]  /*1ea0*/  @P2 LDC.64 R78, c[0x0][0x230] ;  /* 0x00008c00ff4e2b82 */ /* 0x000e620000000a00 */
        /* <DEDUP_REMOVED lines=12> */
[----:B------:R-:W0:Y:S02]  /*1f70*/  @P6 LDC.64 R10, c[0x0][0x288] ;  /* 0x0000a200ff0a6b82 */ /* 0x000e240000000a00 */
[----:B------:R-:W-:Y:S02]  /*1f80*/  @P1 IADD3.X R87, R12, R87, RZ, P0, !PT ;  /* 0x000000570c571210 */ /* 0x000fe400007fe4ff */
[----:B------:R-:W-:Y:S02]  /*1f90*/  ISETP.NE.AND P1, PT, R0, RZ, PT ;  /* 0x000000ff0000720c */ /* 0x000fe40003f25270 */
[----:B------:R-:W-:-:S11]  /*1fa0*/  @P6 MOV R12, R46 ;  /* 0x0000002e000c6202 */ /* 0x000fd60000000f00 */
[----:B------:R-:W-:Y:S02]  /*1fb0*/  @P1 MOV R72, R46 ;  /* 0x0000002e00481202 */ /* 0x000fe40000000f00 */
[----:B------:R-:W-:Y:S01]  /*1fc0*/  @P1 MOV R73, R45 ;  /* 0x0000002d00491202 */ /* 0x000fe20000000f00 */
[-C--:B0-----:R-:W-:Y:S01]  /*1fd0*/  @P6 IMAD R0, R15, R10.reuse, RZ ;  /* 0x0000000a0f006224 */ /* 0x081fe200078e02ff */
[----:B------:R-:W-:Y:S01]  /*1fe0*/  SHF.R.S32.HI R15, RZ, 0x1f, R108 ;  /* 0x0000001fff0f7819 */ /* 0x000fe2000001146c */
        /* <DEDUP_REMOVED lines=8> */
[----:B----4-:R-:W-:Y:S02]  /*2070*/  @P6 IADD3 R84, P0, R11, R84, RZ ;  /* 0x000000540b546210 */ /* 0x010fe40007f1e0ff */
[----:B------:R-:W0:Y:S02]  /*2080*/  @P5 LDC.64 R10, c[0x0][0x288] ;  /* 0x0000a200ff0a5b82 */ /* 0x000e240000000a00 */
[----:B------:R-:W-:Y:S02]  /*2090*/  @P6 IADD3.X R85, R12, R85, RZ, P0, !PT ;  /* 0x000000550c556210 */ /* 0x000fe400007fe4ff */
[----:B------:R-:W-:Y:S02]  /*20a0*/  @P5 MOV R12, R46 ;  /* 0x0000002e000c5202 */ /* 0x000fe40000000f00 */
[C---:B------:R-:W-:Y:S02]  /*20b0*/  LOP3.LUT P6, RZ, R69.reuse, 0x4000, RZ, 0xc0, !PT ;  /* 0x0000400045ff7812 */ /* 0x040fe400078cc0ff */
[----:B------:R-:W-:-:S04]  /*20c0*/  LOP3.LUT R69, R69, 0xfeffffff, RZ, 0xc0, !PT ;  /* 0xfeffffff45457812 */ /* 0x000fc800078ec0ff */
[----:B------:R-:W-:-:S07]  /*20d0*/  @P5 LOP3.LUT R69, R69, 0x1000000, RZ, 0xfc, !PT ;  /* 0x0100000045455812 */ /* 0x000fce00078efcff */
[----:B------:R-:W5:Y:S01]  /*20e0*/  @P6 LDG.E R88, desc[UR18][R36.64] ;  /* 0x0000001224586981 */ /* 0x000f62000c1e1900 */
[-C--:B0-----:R-:W-:Y:S02]  /*20f0*/  @P5 IMAD R0, R15, R10.reuse, RZ ;  /* 0x0000000a0f005224 */ /* 0x081fe400078e02ff */
        /* <DEDUP_REMOVED lines=12> */
[C---:B------:R-:W-:Y:S02]  /*21c0*/  LOP3.LUT P5, RZ, R69.reuse, 0x8000, RZ, 0xc0, !PT ;  /* 0x0000800045ff7812 */ /* 0x040fe400078ac0ff */
[----:B------:R-:W-:-:S04]  /*21d0*/  LOP3.LUT R69, R69, 0xfdffffff, RZ, 0xc0, !PT ;  /* 0xfdffffff45457812 */ /* 0x000fc800078ec0ff */
[----:B------:R-:W-:Y:S01]  /*21e0*/  @P4 LOP3.LUT R69, R69, 0x2000000, RZ, 0xfc, !PT ;  /* 0x0200000045454812 */ /* 0x000fe200078efcff */
[-C--:B0-----:R-:W-:Y:S01]  /*21f0*/  @P4 IMAD R0, R14, R10.reuse, RZ ;  /* 0x0000000a0e004224 */ /* 0x081fe200078e02ff */
[----:B------:R-:W-:Y:S01]  /*2200*/  SHF.R.S32.HI R14, RZ, 0x1f, R106 ;  /* 0x0000001fff0e7819 */ /* 0x000fe2000001146a */
[----:B------:R-:W-:-:S04]  /*2210*/  @P4 IMAD.WIDE.U32 R12, R107, R10, R12 ;  /* 0x0000000a6b0c4225 */ /* 0x000fc800078e000c */
[----:B------:R-:W-:Y:S01]  /*2220*/  @P4 IMAD R11, R107, R11, R0 ;  /* 0x0000000b6b0b4224 */ /* 0x000fe200078e0200 */
[----:B------:R-:W-:-:S04]  /*2230*/  @P4 SHF.L.U32 R0, R12, 0x1, RZ ;  /* 0x000000010c004819 */ /* 0x000fc800000006ff */
[----:B------:R-:W-:Y:S02]  /*2240*/  @P4 IADD3 R11, R13, R11, RZ ;  /* 0x0000000b0d0b4210 */ /* 0x000fe40007ffe0ff */
[----:B------:R-:W-:Y:S02]  /*2250*/  @P4 IADD3 R18, P0, R0, R18, RZ ;  /* 0x0000001200124210 */ /* 0x000fe40007f1e0ff */
[----:B------:R-:W-:Y:S02]  /*2260*/  @P4 SHF.L.U64.HI R12, R12, 0x1, R11 ;  /* 0x000000010c0c4819 */ /* 0x000fe4000001020b */
[----:B------:R-:W0:Y:S01]  /*2270*/  @P3 LDC.64 R10, c[0x0][0x288] ;  /* 0x0000a200ff0a3b82 */ /* 0x000e220000000a00 */
[----:B------:R-:W-:Y:S02]  /*2280*/  @P3 MOV R13, R45 ;  /* 0x0000002d000d3202 */ /* 0x000fe40000000f00 */
[----:B------:R-:W-:Y:S02]  /*2290*/  @P4 IADD3.X R19, R12, R19, RZ, P0, !PT ;  /* 0x000000130c134210 */ /* 0x000fe400007fe4ff */
[----:B------:R-:W-:-:S04]  /*22a0*/  @P4 IADD3 R80, P0, R0, R80, RZ ;  /* 0x0000005000504210 */ /* 0x000fc80007f1e0ff */
[----:B------:R-:W-:Y:S02]  /*22b0*/  @P4 IADD3.X R81, R12, R81, RZ, P0, !PT ;  /* 0x000000510c514210 */ /* 0x000fe400007fe4ff */
[----:B------:R-:W-:Y:S02]  /*22c0*/  @P3 MOV R12, R46 ;  /* 0x0000002e000c3202 */ /* 0x000fe40000000f00 */
[C---:B------:R-:W-:Y:S02]  /*22d0*/  LOP3.LUT P4, RZ, R69.reuse, 0x80000, RZ, 0xc0, !PT ;  /* 0x0008000045ff7812 */ /* 0x040fe4000788c0ff */
[----:B------:R-:W-:-:S04]  /*22e0*/  LOP3.LUT R69, R69, 0xf7ffffff, RZ, 0xc0, !PT ;  /* 0xf7ffffff45457812 */ /* 0x000fc800078ec0ff */
[----:B------:R-:W-:Y:S01]  /*22f0*/  @P3 LOP3.LUT R69, R69, 0x8000000, RZ, 0xfc, !PT ;  /* 0x0800000045453812 */ /* 0x000fe200078efcff */
[-C--:B0-----:R-:W-:Y:S02]  /*2300*/  @P3 IMAD R0, R14, R10.reuse, RZ ;  /* 0x0000000a0e003224 */ /* 0x081fe400078e02ff */
[C---:B------:R-:W-:Y:S01]  /*2310*/  @P3 IMAD.WIDE.U32 R12, R106.reuse, R10, R12 ;  /* 0x0000000a6a0c3225 */ /* 0x040fe200078e000c */
[----:B------:R-:W0:Y:S03]  /*2320*/  @P3 LDC.64 R14, c[0x0][0x228] ;  /* 0x00008a00ff0e3b82 */ /* 0x000e260000000a00 */
[----:B------:R-:W-:Y:S01]  /*2330*/  @P3 IMAD R11, R106, R11, R0 ;  /* 0x0000000b6a0b3224 */ /* 0x000fe200078e0200 */
[----:B------:R-:W-:-:S04]  /*2340*/  @P3 SHF.L.U32 R0, R12, 0x1, RZ ;  /* 0x000000010c003819 */ /* 0x000fc800000006ff */
[----:B------:R-:W-:Y:S02]  /*2350*/  @P3 IADD3 R11, R13, R11, RZ ;  /* 0x0000000b0d0b3210 */ /* 0x000fe40007ffe0ff */
[----:B------:R-:W-:Y:S02]  /*2360*/  @P3 IADD3 R16, P0, R0, R16, RZ ;  /* 0x0000001000103210 */ /* 0x000fe40007f1e0ff */
[----:B------:R-:W-:Y:S02]  /*2370*/  @P3 SHF.L.U64.HI R12, R12, 0x1, R11 ;  /* 0x000000010c0c3819 */ /* 0x000fe4000001020b */
[----:B------:R-:W2:Y:S01]  /*2380*/  @P2 LDC.64 R10, c[0x0][0x288] ;  /* 0x0000a200ff0a2b82 */ /* 0x000ea20000000a00 */
[----:B------:R-:W-:Y:S02]  /*2390*/  @P2 MOV R13, R45 ;  /* 0x0000002d000d2202 */ /* 0x000fe40000000f00 */
[----:B------:R-:W-:Y:S02]  /*23a0*/  @P3 IADD3.X R17, R12, R17, RZ, P0, !PT ;  /* 0x000000110c113210 */ /* 0x000fe400007fe4ff */
[----:B0-----:R-:W-:-:S04]  /*23b0*/  @P3 IADD3 R14, P0, R0, R14, RZ ;  /* 0x0000000e000e3210 */ /* 0x001fc80007f1e0ff */
[----:B------:R-:W-:Y:S02]  /*23c0*/  @P3 IADD3.X R15, R12, R15, RZ, P0, !PT ;  /* 0x0000000f0c0f3210 */ /* 0x000fe400007fe4ff */
[----:B------:R-:W-:Y:S02]  /*23d0*/  @P2 MOV R12, R46 ;  /* 0x0000002e000c2202 */ /* 0x000fe40000000f00 */
[----:B------:R-:W-:Y:S01]  /*23e0*/  LOP3.LUT P3, RZ, R69, 0x100000, RZ, 0xc0, !PT ;  /* 0x0010000045ff7812 */ /* 0x000fe2000786c0ff */
[-C--:B--2---:R-:W-:Y:S02]  /*23f0*/  @P2 IMAD R0, R56, R10.reuse, RZ ;  /* 0x0000000a38002224 */ /* 0x084fe400078e02ff */
[C---:B------:R-:W-:Y:S01]  /*2400*/  @P2 IMAD.WIDE.U32 R12, R103.reuse, R10, R12 ;  /* 0x0000000a670c2225 */ /* 0x040fe200078e000c */
[----:B------:R-:W0:Y:S03]  /*2410*/  @P1 LDC.64 R56, c[0x0][0x230] ;  /* 0x00008c00ff381b82 */ /* 0x000e260000000a00 */
[----:B------:R-:W-:Y:S01]  /*2420*/  @P2 IMAD R11, R103, R11, R0 ;  /* 0x0000000b670b2224 */ /* 0x000fe200078e0200 */
[----:B------:R-:W-:-:S05]  /*2430*/  @P2 SHF.L.U32 R0, R12, 0x1, RZ ;  /* 0x000000010c002819 */ /* 0x000fca00000006ff */
[----:B------:R2:W3:Y:S01]  /*2440*/  @P3 LDG.E R74, desc[UR18][R8.64] ;  /* 0x00000012084a3981 */ /* 0x0004e2000c1e1900 */
[----:B------:R-:W-:Y:S02]  /*2450*/  @P2 IADD3 R10, R13, R11, RZ ;  /* 0x0000000b0d0a2210 */ /* 0x000fe40007ffe0ff */
[----:B-1----:R-:W-:Y:S02]  /*2460*/  @P2 IADD3 R78, P0, R0, R78, RZ ;  /* 0x0000004e004e2210 */ /* 0x002fe40007f1e0ff */
[----:B------:R-:W-:Y:S02]  /*2470*/  @P2 SHF.L.U64.HI R10, R12, 0x1, R10 ;  /* 0x000000010c0a2819 */ /* 0x000fe4000001020a */
[----:B------:R-:W1:Y:S02]  /*2480*/  @P2 LDC.64 R12, c[0x0][0x228] ;  /* 0x00008a00ff0c2b82 */ /* 0x000e640000000a00 */
[----:B------:R-:W-:-:S06]  /*2490*/  @P2 IADD3.X R79, R10, R79, RZ, P0, !PT ;  /* 0x0000004f0a4f2210 */ /* 0x000fcc00007fe4ff */
[----:B--2---:R-:W2:Y:S01]  /*24a0*/  @P4 LDC.64 R8, c[0x0][0x288] ;  /* 0x0000a200ff084b82 */ /* 0x004ea20000000a00 */
[----:B-1----:R-:W-:-:S04]  /*24b0*/  @P2 IADD3 R12, P0, R0, R12, RZ ;  /* 0x0000000c000c2210 */ /* 0x002fc80007f1e0ff */
[----:B------:R-:W-:-:S03]  /*24c0*/  @P2 IADD3.X R13, R10, R13, RZ, P0, !PT ;  /* 0x0000000d0a0d2210 */ /* 0x000fc600007fe4ff */
[----:B------:R-:W1:Y:S02]  /*24d0*/  @P1 LDC.64 R10, c[0x0][0x288] ;  /* 0x0000a200ff0a1b82 */ /* 0x000e640000000a00 */
[-C--:B-1----:R-:W-:Y:S02]  /*24e0*/  @P1 IMAD R0, R125, R10.reuse, RZ ;  /* 0x0000000a7d001224 */ /* 0x082fe400078e02ff */
[----:B------:R-:W-:-:S04]  /*24f0*/  @P1 IMAD.WIDE.U32 R72, R102, R10, R72 ;  /* 0x0000000a66481225 */ /* 0x000fc800078e0048 */
[----:B------:R-:W-:Y:S01]  /*2500*/  @P1 IMAD R11, R102, R11, R0 ;  /* 0x0000000b660b1224 */ /* 0x000fe200078e0200 */
[----:B------:R-:W-:-:S04]  /*2510*/  @P1 SHF.L.U32 R0, R72, 0x1, RZ ;  /* 0x0000000148001819 */ /* 0x000fc800000006ff */
[----:B------:R-:W-:Y:S02]  /*2520*/  @P1 IADD3 R11, R73, R11, RZ ;  /* 0x0000000b490b1210 */ /* 0x000fe40007ffe0ff */
[----:B0-----:R-:W-:Y:S02]  /*2530*/  @P1 IADD3 R56, P0, R0, R56, RZ ;  /* 0x0000003800381210 */ /* 0x001fe40007f1e0ff */
[----:B------:R-:W-:Y:S02]  /*2540*/  @P1 SHF.L.U64.HI R72, R72, 0x1, R11 ;  /* 0x0000000148481819 */ /* 0x000fe4000001020b */
[----:B------:R-:W0:Y:S01]  /*2550*/  @P1 LDC.64 R10, c[0x0][0x228] ;  /* 0x00008a00ff0a1b82 */ /* 0x000e220000000a00 */
[----:B------:R-:W-:Y:S02]  /*2560*/  MOV R73, RZ ;  /* 0x000000ff00497202 */ /* 0x000fe40000000f00 */
[----:B------:R-:W-:-:S04]  /*2570*/  @P1 IADD3.X R57, R72, R57, RZ, P0, !PT ;  /* 0x0000003948391210 */ /* 0x000fc800007fe4ff */
[----:B------:R1:W5:Y:S02]  /*2580*/  @P3 LDG.E R73, desc[UR18][R38.64] ;  /* 0x0000001226493981 */ /* 0x000364000c1e1900 */
[----:B-1----:R-:W-:Y:S02]  /*2590*/  @P4 MOV R38, R46 ;  /* 0x0000002e00264202 */ /* 0x002fe40000000f00 */
[----:B0-----:R-:W-:Y:S02]  /*25a0*/  @P1 IADD3 R10, P0, R0, R10, RZ ;  /* 0x0000000a000a1210 */ /* 0x001fe40007f1e0ff */
[----:B------:R-:W-:Y:S02]  /*25b0*/  SHF.R.S32.HI R0, RZ, 0x1f, R68 ;  /* 0x0000001fff007819 */ /* 0x000fe40000011444 */
[----:B------:R-:W-:Y:S02]  /*25c0*/  @P4 MOV R39, R45 ;  /* 0x0000002d00274202 */ /* 0x000fe40000000f00 */
[----:B------:R-:W-:Y:S01]  /*25d0*/  @P1 IADD3.X R11, R72, R11, RZ, P0, !PT ;  /* 0x0000000b480b1210 */ /* 0x000fe200007fe4ff */
[----:B--2---:R-:W-:-:S04]  /*25e0*/  @P4 IMAD R0, R0, R8, RZ ;  /* 0x0000000800004224 */ /* 0x004fc800078e02ff */
[C---:B------:R-:W-:Y:S02]  /*25f0*/  @P4 IMAD R0, R68.reuse, R9, R0 ;  /* 0x0000000944004224 */ /* 0x040fe400078e0200 */
[----:B------:R-:W-:Y:S02]  /*2600*/  @P4 IMAD.WIDE.U32 R8, R68, R8, R38 ;  /* 0x0000000844084225 */ /* 0x000fe400078e0026 */
[----:B------:R-:W0:Y:S03]  /*2610*/  @P4 LDC.64 R38, c[0x0][0x230] ;  /* 0x00008c00ff264b82 */ /* 0x000e260000000a00 */
[----:B------:R-:W-:Y:S02]  /*2620*/  @P4 IADD3 R0, R9, R0, RZ ;  /* 0x0000000009004210 */ /* 0x000fe40007ffe0ff */
[C---:B------:R-:W-:Y:S02]  /*2630*/  @P4 SHF.L.U32 R68, R8.reuse, 0x1, RZ ;  /* 0x0000000108444819 */ /* 0x040fe400000006ff */
[----:B------:R-:W-:-:S02]  /*2640*/  @P4 SHF.L.U64.HI R0, R8, 0x1, R0 ;  /* 0x0000000108004819 */ /* 0x000fc40000010200 */
[----:B------:R-:W1:Y:S01]  /*2650*/  @P4 LDC.64 R8, c[0x0][0x228] ;  /* 0x00008a00ff084b82 */ /* 0x000e620000000a00 */
[----:B0-----:R-:W-:-:S04]  /*2660*/  @P4 IADD3 R38, P0, R68, R38, RZ ;  /* 0x0000002644264210 */ /* 0x001fc80007f1e0ff */
[----:B------:R-:W-:Y:S02]  /*2670*/  @P4 IADD3.X R39, R0, R39, RZ, P0, !PT ;  /* 0x0000002700274210 */ /* 0x000fe400007fe4ff */
[----:B-1----:R-:W-:Y:S01]  /*2680*/  @P4 IADD3 R8, P0, R68, R8, RZ ;  /* 0x0000000844084210 */ /* 0x002fe20007f1e0ff */
[----:B------:R-:W-:Y:S01]  /*2690*/  HFMA2.MMA R68, -RZ, RZ, 0, 0 ;  /* 0x00000000ff447435 */ /* 0x000fe200000001ff */
[----:B------:R-:W-:-:S09]  /*26a0*/  LOP3.LUT P3, RZ, R69, 0x40000, RZ, 0xc0, !PT ;  /* 0x0004000045ff7812 */ /* 0x000fd2000786c0ff */
[----:B------:R0:W5:Y:S02]  /*26b0*/  @P5 LDG.E R68, desc[UR18][R76.64] ;  /* 0x000000124c445981 */ /* 0x000164000c1e1900 */
[----:B0-----:R-:W-:-:S06]  /*26c0*/  CS2R R76, SRZ ;  /* 0x00000000004c7805 */ /* 0x001fcc000001ff00 */
[----:B------:R0:W5:Y:S02]  /*26d0*/  @P5 LDG.E R76, desc[UR18][R66.64] ;  /* 0x00000012424c5981 */ /* 0x000164000c1e1900 */
[----:B0-----:R-:W-:-:S06]  /*26e0*/  MOV R67, RZ ;  /* 0x000000ff00437202 */ /* 0x001fcc0000000f00 */
[----:B------:R0:W5:Y:S02]  /*26f0*/  @P6 LDG.E R67, desc[UR18][R6.64] ;  /* 0x0000001206436981 */ /* 0x000164000c1e1900 */
[----:B0-----:R-:W0:Y:S01]  /*2700*/  @P3 LDC.64 R6, c[0x0][0x288] ;  /* 0x0000a200ff063b82 */ /* 0x001e220000000a00 */
[----:B------:R-:W-:Y:S02]  /*2710*/  IADD3 R66, R70, 0xb0, RZ ;  /* 0x000000b046427810 */ /* 0x000fe40007ffe0ff */
[----:B------:R-:W-:Y:S02]  /*2720*/  @P4 IADD3.X R9, R0, R9, RZ, P0, !PT ;  /* 0x0000000900094210 */ /* 0x000fe400007fe4ff */
[----:B------:R-:W-:Y:S02]  /*2730*/  SHF.R.S32.HI R0, RZ, 0x1f, R66 ;  /* 0x0000001fff007819 */ /* 0x000fe40000011442 */
[----:B------:R-:W-:Y:S02]  /*2740*/  @P3 MOV R36, R46 ;  /* 0x0000002e00243202 */ /* 0x000fe40000000f00 */
[----:B------:R-:W-:Y:S01]  /*2750*/  @P3 MOV R37, R45 ;  /* 0x0000002d00253202 */ /* 0x000fe20000000f00 */
[----:B0-----:R-:W-:-:S04]  /*2760*/  @P3 IMAD R0, R0, R6, RZ ;  /* 0x0000000600003224 */ /* 0x001fc800078e02ff */
        /* <DEDUP_REMOVED lines=9> */
[----:B-1----:R-:W-:-:S04]  /*2800*/  @P3 IADD3 R6, P0, R66, R6, RZ ;  /* 0x0000000642063210 */ /* 0x002fc80007f1e0ff */
[----:B------:R-:W-:Y:S02]  /*2810*/  @P3 IADD3.X R7, R0, R7, RZ, P0, !PT ;  /* 0x0000000700073210 */ /* 0x000fe400007fe4ff */
[C---:B------:R-:W-:Y:S01]  /*2820*/  LOP3.LUT P0, RZ, R69.reuse, 0x2000, RZ, 0xc0, !PT ;  /* 0x0000200045ff7812 */ /* 0x040fe2000780c0ff */
[----:B------:R-:W-:Y:S01]  /*2830*/  HFMA2.MMA R66, -RZ, RZ, 0, 0 ;  /* 0x00000000ff427435 */ /* 0x000fe200000001ff */
[C---:B------:R-:W-:Y:S02]  /*2840*/  LOP3.LUT P4, RZ, R69.reuse, 0x1000, RZ, 0xc0, !PT ;  /* 0x0000100045ff7812 */ /* 0x040fe4000788c0ff */
[----:B------:R-:W-:-:S09]  /*2850*/  LOP3.LUT P6, RZ, R69, 0x20000, RZ, 0xc0, !PT ;  /* 0x0002000045ff7812 */ /* 0x000fd200078cc0ff */
[----:B------:R0:W5:Y:S04]  /*2860*/  @P0 LDG.E R66, desc[UR18][R92.64] ;  /* 0x000000125c420981 */ /* 0x000168000c1e1900 */
[----:B------:R-:W5:Y:S01]  /*2870*/  @P4 LDG.E R94, desc[UR18][R4.64] ;  /* 0x00000012045e4981 */ /* 0x000f62000c1e1900 */
[----:B0-----:R-:W-:-:S06]  /*2880*/  CS2R R92, SRZ ;  /* 0x00000000005c7805 */ /* 0x001fcc000001ff00 */
[----:B------:R0:W5:Y:S02]  /*2890*/  @P0 LDG.E R92, desc[UR18][R64.64] ;  /* 0x00000012405c0981 */ /* 0x000164000c1e1900 */
[----:B0-----:R-:W-:-:S06]  /*28a0*/  MOV R65, RZ ;  /* 0x000000ff00417202 */ /* 0x001fcc0000000f00 */
[----:B------:R0:W5:Y:S02]  /*28b0*/  @P4 LDG.E R65, desc[UR18][R2.64] ;  /* 0x0000001202414981 */ /* 0x000164000c1e1900 */
[----:B0-----:R-:W0:Y:S01]  /*28c0*/  @P6 LDC.64 R2, c[0x0][0x288] ;  /* 0x0000a200ff026b82 */ /* 0x001e220000000a00 */
[----:B------:R-:W-:-:S04]  /*28d0*/  IADD3 R64, R70, 0xb8, RZ ;  /* 0x000000b846407810 */ /* 0x000fc80007ffe0ff */
        /* <DEDUP_REMOVED lines=11> */
[----:B------:R-:W-:Y:S02]  /*2990*/  LOP3.LUT P5, RZ, R69, 0x800, RZ, 0xc0, !PT ;  /* 0x0000080045ff7812 */ /* 0x000fe400078ac0ff */
[----:B0-----:R-:W-:-:S04]  /*29a0*/  @P6 IADD3 R4, P0, R64, R4, RZ ;  /* 0x0000000440046210 */ /* 0x001fc80007f1e0ff */
[----:B------:R-:W-:Y:S02]  /*29b0*/  @P6 IADD3.X R5, R0, R5, RZ, P0, !PT ;  /* 0x0000000500056210 */ /* 0x000fe400007fe4ff */
[----:B-1----:R-:W-:Y:S01]  /*29c0*/  @P6 IADD3 R2, P0, R64, R2, RZ ;  /* 0x0000000240026210 */ /* 0x002fe20007f1e0ff */
[----:B------:R-:W-:Y:S01]  /*29d0*/  HFMA2.MMA R64, -RZ, RZ, 0, 0 ;  /* 0x00000000ff407435 */ /* 0x000fe200000001ff */
[C---:B------:R-:W-:Y:S02]  /*29e0*/  LOP3.LUT P4, RZ, R69.reuse, 0x10000, RZ, 0xc0, !PT ;  /* 0x0001000045ff7812 */ /* 0x040fe4000788c0ff */
[----:B------:R-:W-:Y:S02]  /*29f0*/  @P6 IADD3.X R3, R0, R3, RZ, P0, !PT ;  /* 0x0000000300036210 */ /* 0x000fe400007fe4ff */
[----:B------:R-:W-:-:S05]  /*2a00*/  LOP3.LUT P0, RZ, R69, 0x400, RZ, 0xc0, !PT ;  /* 0x0000040045ff7812 */ /* 0x000fca000780c0ff */
[----:B------:R0:W5:Y:S02]  /*2a10*/  @P5 LDG.E R64, desc[UR18][R96.64] ;  /* 0x0000001260405981 */ /* 0x000164000c1e1900 */
[----:B0-----:R-:W-:-:S06]  /*2a20*/  CS2R R96, SRZ ;  /* 0x0000000000607805 */ /* 0x001fcc000001ff00 */
[----:B------:R0:W5:Y:S04]  /*2a30*/  @P5 LDG.E R97, desc[UR18][R62.64] ;  /* 0x000000123e615981 */ /* 0x000168000c1e1900 */
[----:B------:R-:W5:Y:S01]  /*2a40*/  @P0 LDG.E R96, desc[UR18][R34.64] ;  /* 0x0000001222600981 */ /* 0x000f62000c1e1900 */
[----:B0-----:R-:W-:-:S06]  /*2a50*/  MOV R63, RZ ;  /* 0x000000ff003f7202 */ /* 0x001fcc0000000f00 */
[----:B------:R0:W5:Y:S02]  /*2a60*/  @P0 LDG.E R63, desc[UR18][R32.64] ;  /* 0x00000012203f0981 */ /* 0x000164000c1e1900 */
[----:B0-----:R-:W0:Y:S01]  /*2a70*/  @P4 LDC.64 R32, c[0x0][0x288] ;  /* 0x0000a200ff204b82 */ /* 0x001e220000000a00 */
[----:B------:R-:W-:-:S04]  /*2a80*/  IADD3 R62, R70, 0xc0, RZ ;  /* 0x000000c0463e7810 */ /* 0x000fc80007ffe0ff */
[----:B------:R-:W-:Y:S02]  /*2a90*/  SHF.R.S32.HI R0, RZ, 0x1f, R62 ;  /* 0x0000001fff007819 */ /* 0x000fe4000001143e */
[----:B------:R-:W-:Y:S02]  /*2aa0*/  @P4 MOV R34, R46 ;  /* 0x0000002e00224202 */ /* 0x000fe40000000f00 */
[----:B------:R-:W-:Y:S01]  /*2ab0*/  @P4 MOV R35, R45 ;  /* 0x0000002d00234202 */ /* 0x000fe20000000f00 */
[-C--:B0-----:R-:W-:Y:S02]  /*2ac0*/  @P4 IMAD R0, R0, R32.reuse, RZ ;  /* 0x0000002000004224 */ /* 0x081fe400078e02ff */
[----:B------:R-:W-:-:S04]  /*2ad0*/  @P4 IMAD.WIDE.U32 R34, R62, R32, R34 ;  /* 0x000000203e224225 */ /* 0x000fc800078e0022 */
[----:B------:R-:W-:Y:S02]  /*2ae0*/  @P4 IMAD R0, R62, R33, R0 ;  /* 0x000000213e004224 */ /* 0x000fe400078e0200 */
[----:B------:R-:W0:Y:S03]  /*2af0*/  @P4 LDC.64 R32, c[0x0][0x230] ;  /* 0x00008c00ff204b82 */ /* 0x000e260000000a00 */
[----:B------:R-:W-:Y:S02]  /*2b00*/  @P4 IADD3 R0, R35, R0, RZ ;  /* 0x0000000023004210 */ /* 0x000fe40007ffe0ff */
[C---:B------:R-:W-:Y:S02]  /*2b10*/  @P4 SHF.L.U32 R62, R34.reuse, 0x1, RZ ;  /* 0x00000001223e4819 */ /* 0x040fe400000006ff */
[----:B------:R-:W-:Y:S02]  /*2b20*/  @P4 SHF.L.U64.HI R0, R34, 0x1, R0 ;  /* 0x0000000122004819 */ /* 0x000fe40000010200 */
[----:B------:R-:W1:Y:S01]  /*2b30*/  @P4 LDC.64 R34, c[0x0][0x228] ;  /* 0x00008a00ff224b82 */ /* 0x000e620000000a00 */
[----:B------:R-:W-:-:S02]  /*2b40*/  LOP3.LUT P6, RZ, R69, 0x4000000, RZ, 0xc0, !PT ;  /* 0x0400000045ff7812 */ /* 0x000fc400078cc0ff */
[----:B------:R-:W-:-:S11]  /*2b50*/  LOP3.LUT P5, RZ, R69, 0x100, RZ, 0xc0, !PT ;  /* 0x0000010045ff7812 */ /* 0x000fd600078ac0ff */
[----:B------:R2:W5:Y:S01]  /*2b60*/  @P6 LDG.E R95, desc[UR18][R60.64] ;  /* 0x000000123c5f6981 */ /* 0x000562000c1e1900 */
[----:B0-----:R-:W-:-:S03]  /*2b70*/  @P4 IADD3 R32, P0, R62, R32, RZ ;  /* 0x000000203e204210 */ /* 0x001fc60007f1e0ff */
[----:B------:R-:W5:Y:S01]  /*2b80*/  @P5 LDG.E R93, desc[UR18][R98.64] ;  /* 0x00000012625d5981 */ /* 0x000f62000c1e1900 */
[----:B------:R-:W-:Y:S02]  /*2b90*/  @P4 IADD3.X R33, R0, R33, RZ, P0, !PT ;  /* 0x0000002100214210 */ /* 0x000fe400007fe4ff */
[----:B-1----:R-:W-:-:S04]  /*2ba0*/  @P4 IADD3 R34, P0, R62, R34, RZ ;  /* 0x000000223e224210 */ /* 0x002fc80007f1e0ff */
[----:B------:R-:W-:Y:S02]  /*2bb0*/  @P4 IADD3.X R35, R0, R35, RZ, P0, !PT ;  /* 0x0000002300234210 */ /* 0x000fe400007fe4ff */
[----:B------:R-:W0:Y:S01]  /*2bc0*/  LDC R0, c[0x0][0x2ac] ;  /* 0x0000ab00ff007b82 */ /* 0x000e220000000800 */
[----:B--2---:R-:W-:-:S05]  /*2bd0*/  IMAD.WIDE.U32 R60, R71, 0x5397829d, RZ ;  /* 0x5397829d473c7825 */ /* 0x004fca00078e00ff */
[----:B------:R-:W-:Y:S02]  /*2be0*/  SHF.R.U32.HI R60, RZ, 0x4, R61 ;  /* 0x00000004ff3c7819 */ /* 0x000fe4000001163d */
[----:B------:R-:W-:-:S06]  /*2bf0*/  MOV R61, RZ ;  /* 0x000000ff003d7202 */ /* 0x000fcc0000000f00 */
[----:B------:R1:W5:Y:S01]  /*2c00*/  @P5 LDG.E R61, desc[UR18][R58.64] ;  /* 0x000000123a3d5981 */ /* 0x000362000c1e1900 */
[----:B0-----:R-:W-:-:S05]  /*2c10*/  IMAD R0, R0, UR20, R60 ;  /* 0x0000001400007c24 */ /* 0x001fca000f8e023c */
[----:B-1----:R-:W-:-:S04]  /*2c20*/  IADD3 R58, R0, 0xc8, RZ ;  /* 0x000000c8003a7810 */ /* 0x002fc80007ffe0ff */
[----:B------:R-:W-:Y:S02]  /*2c30*/  SHF.R.S32.HI R59, RZ, 0x1f, R58 ;  /* 0x0000001fff3b7819 */ /* 0x000fe4000001143a */
[----:B------:R-:W-:-:S04]  /*2c40*/  ISETP.GE.U32.AND P0, PT, R58, UR6, PT ;  /* 0x000000063a007c0c */ /* 0x000fc8000bf06070 */
[----:B------:R-:W-:-:S04]  /*2c50*/  ISETP.GE.AND.EX P0, PT, R59, UR7, PT, P0 ;  /* 0x000000073b007c0c */ /* 0x000fc8000bf06300 */
[----:B------:R-:W-:Y:S01]  /*2c60*/  ISETP.LT.U32.AND P0, PT, R71, 0x188, !P0 ;  /* 0x000001884700780c */ /* 0x000fe20004701070 */
[----:B------:R-:W-:Y:S01]  /*2c70*/  HFMA2.MMA R62, -RZ, RZ, 0, 0 ;  /* 0x00000000ff3e7435 */ /* 0x000fe200000001ff */
[----:B------:R-:W-:-:S11]  /*2c80*/  IADD3 R60, R70, 0xc8, RZ ;  /* 0x000000c8463c7810 */ /* 0x000fd60007ffe0ff */
[----:B------:R-:W0:Y:S01]  /*2c90*/  @P0 LDC.64 R58, c[0x0][0x288] ;  /* 0x0000a200ff3a0b82 */ /* 0x000e220000000a00 */
[----:B------:R-:W-:Y:S01]  /*2ca0*/  SHF.R.S32.HI R72, RZ, 0x1f, R60 ;  /* 0x0000001fff487819 */ /* 0x000fe2000001143c */
[----:B------:R1:W5:Y:S02]  /*2cb0*/  @P6 LDG.E R62, desc[UR18][R104.64] ;  /* 0x00000012683e6981 */ /* 0x000364000c1e1900 */
[----:B-1----:R-:W-:Y:S02]  /*2cc0*/  @P0 MOV R104, R46 ;  /* 0x0000002e00680202 */ /* 0x002fe40000000f00 */
        /* <DEDUP_REMOVED lines=10> */
[C---:B------:R-:W-:Y:S02]  /*2d70*/  LOP3.LUT P4, RZ, R69.reuse, 0x80, RZ, 0xc0, !PT ;  /* 0x0000008045ff7812 */ /* 0x040fe4000788c0ff */
[----:B------:R-:W-:-:S11]  /*2d80*/  LOP3.LUT P5, RZ, R69, 0x40, RZ, 0xc0, !PT ;  /* 0x0000004045ff7812 */ /* 0x000fd600078ac0ff */
[----:B------:R-:W5:Y:S01]  /*2d90*/  @P4 LDG.E R89, desc[UR18][R52.64] ;  /* 0x0000001234594981 */ /* 0x000f62000c1e1900 */
[----:B0-----:R-:W-:-:S03]  /*2da0*/  @P0 IADD3 R58, P6, R75, R58, RZ ;  /* 0x0000003a4b3a0210 */ /* 0x001fc60007fde0ff */
[----:B------:R-:W5:Y:S01]  /*2db0*/  @P5 LDG.E R77, desc[UR18][R90.64] ;  /* 0x000000125a4d5981 */ /* 0x000f62000c1e1900 */
        /* <DEDUP_REMOVED lines=29> */
[----:B------:R-:W-:-:S10]  /*2f90*/  HFMA2.MMA R53, -RZ, RZ, 0, 0 ;  /* 0x00000000ff357435 */ /* 0x000fd400000001ff */
[----:B------:R1:W5:Y:S01]  /*2fa0*/  @P5 LDG.E R53, desc[UR18][R50.64] ;  /* 0x0000001232355981 */ /* 0x000362000c1e1900 */
[----:B0-----:R-:W-:-:S04]  /*2fb0*/  @P0 IADD3 R98, P6, R72, R98, RZ ;  /* 0x0000006248620210 */ /* 0x001fc80007fde0ff */
[----:B------:R-:W-:Y:S02]  /*2fc0*/  @P0 IADD3.X R99, R54, R99, RZ, P6, !PT ;  /* 0x0000006336630210 */ /* 0x000fe400037fe4ff */
[----:B------:R-:W-:Y:S02]  /*2fd0*/  MOV R54, RZ ;  /* 0x000000ff00367202 */ /* 0x000fe40000000f00 */
[----:B-1----:R-:W-:-:S04]  /*2fe0*/  IADD3 R50, R0, 0xd8, RZ ;  /* 0x000000d800327810 */ /* 0x002fc80007ffe0ff */
[----:B------:R0:W5:Y:S01]  /*2ff0*/  @P0 LDG.E R54, desc[UR18][R98.64] ;  /* 0x0000001262360981 */ /* 0x000162000c1e1900 */
[----:B------:R-:W-:Y:S02]  /*3000*/  SHF.R.S32.HI R51, RZ, 0x1f, R50 ;  /* 0x0000001fff337819 */ /* 0x000fe40000011432 */
        /* <DEDUP_REMOVED lines=49> */
[----:B------:R-:W-:-:S09]  /*3320*/  LOP3.LUT P5, RZ, R69, 0x10, RZ, 0xc0, !PT ;  /* 0x0000001045ff7812 */ /* 0x000fd200078ac0ff */
[----:B------:R1:W5:Y:S02]  /*3330*/  @P4 LDG.E R75, desc[UR18][R42.64] ;  /* 0x000000122a4b4981 */ /* 0x000364000c1e1900 */
[----:B-1----:R-:W-:Y:S02]  /*3340*/  MOV R43, RZ ;  /* 0x000000ff002b7202 */ /* 0x002fe40000000f00 */
[----:B0-----:R-:W-:-:S04]  /*3350*/  @P0 IADD3 R90, P6, R72, R90, RZ ;  /* 0x0000005a485a0210 */ /* 0x001fc80007fde0ff */
[----:B------:R0:W5:Y:S01]  /*3360*/  @P5 LDG.E R43, desc[UR18][R40.64] ;  /* 0x00000012282b5981 */ /* 0x000162000c1e1900 */
[----:B------:R-:W-:Y:S02]  /*3370*/  @P0 IADD3.X R91, R48, R91, RZ, P6, !PT ;  /* 0x0000005b305b0210 */ /* 0x000fe400037fe4ff */
[----:B------:R-:W-:-:S06]  /*3380*/  MOV R48, RZ ;  /* 0x000000ff00307202 */ /* 0x000fcc0000000f00 */
[----:B------:R1:W5:Y:S01]  /*3390*/  @P0 LDG.E R48, desc[UR18][R90.64] ;  /* 0x000000125a300981 */ /* 0x000362000c1e1900 */
        /* <DEDUP_REMOVED lines=23> */
[----:B------:R-:W-:Y:S01]  /*3510*/  @P0 IADD3.X R91, R72, R91, RZ, P6, !PT ;  /* 0x0000005b485b0210 */ /* 0x000fe200037fe4ff */
[----:B------:R-:W-:Y:S01]  /*3520*/  HFMA2.MMA R72, -RZ, RZ, 0, 0 ;  /* 0x00000000ff487435 */ /* 0x000fe200000001ff */
[----:B------:R-:W-:Y:S02]  /*3530*/  IADD3 R0, R0, 0xf0, RZ ;  /* 0x000000f000007810 */ /* 0x000fe40007ffe0ff */
[----:B0-----:R-:W-:-:S07]  /*3540*/  MOV R41, RZ ;  /* 0x000000ff00297202 */ /* 0x001fce0000000f00 */
[----:B------:R0:W5:Y:S04]  /*3550*/  @P5 LDG.E R72, desc[UR18][R30.64] ;  /* 0x000000121e485981 */ /* 0x000168000c1e1900 */
        /* <DEDUP_REMOVED lines=13> */
[----:B------:R-:W-:Y:S02]  /*3630*/  @P0 IADD3 R0, R91, R31, RZ ;  /* 0x0000001f5b000210 */ /* 0x000fe40007ffe0ff */
[----:B------:R-:W0:Y:S01]  /*3640*/  @P0 LDC.64 R30, c[0x0][0x230] ;  /* 0x00008c00ff1e0b82 */ /* 0x000e220000000a00 */
[C---:B------:R-:W-:Y:S02]  /*3650*/  @P0 SHF.L.U32 R98, R90.reuse, 0x1, RZ ;  /* 0x000000015a620819 */ /* 0x040fe400000006ff */
[----:B------:R-:W-:-:S05]  /*3660*/  @P0 SHF.L.U64.HI R0, R90, 0x1, R0 ;  /* 0x000000015a000819 */ /* 0x000fca0000010200 */
        /* <DEDUP_REMOVED lines=26> */
[----:B------:R-:W-:-:S05]  /*3810*/  @!P0 IMAD R24, R0, R25, R24 ;  /* 0x0000001900188224 */ /* 0x000fca00078e0218 */
[----:B------:R-:W-:Y:S02]  /*3820*/  @!P0 IADD3 R0, R27, R24, RZ ;  /* 0x000000181b008210 */ /* 0x000fe40007ffe0ff */
[----:B------:R-:W0:Y:S02]  /*3830*/  @!P0 LDC.64 R24, c[0x0][0x230] ;  /* 0x00008c00ff188b82 */ /* 0x000e240000000a00 */
[C---:B------:R-:W-:Y:S02]  /*3840*/  @!P0 SHF.L.U64.HI R0, R26.reuse, 0x1, R0 ;  /* 0x000000011a008819 */ /* 0x040fe40000010200 */
[----:B------:R-:W-:Y:S01]  /*3850*/  @!P0 SHF.L.U32 R26, R26, 0x1, RZ ;  /* 0x000000011a1a8819 */ /* 0x000fe200000006ff */
[----:B------:R-:W-:-:S03]  /*3860*/  HFMA2.MMA R27, -RZ, RZ, 0, 0 ;  /* 0x00000000ff1b7435 */ /* 0x000fc600000001ff */
[----:B0-----:R-:W-:-:S04]  /*3870*/  @!P0 IADD3 R24, P6, R26, R24, RZ ;  /* 0x000000181a188210 */ /* 0x001fc80007fde0ff */
[----:B------:R-:W-:-:S05]  /*3880*/  @!P0 IADD3.X R25, R0, R25, RZ, P6, !PT ;  /* 0x0000001900198210 */ /* 0x000fca00037fe4ff */
[----:B------:R0:W5:Y:S02]  /*3890*/  @!P0 LDG.E R27, desc[UR18][R24.64] ;  /* 0x00000012181b8981 */ /* 0x000164000c1e1900 */
[----:B0-----:R-:W0:Y:S01]  /*38a0*/  @!P0 LDC.64 R24, c[0x0][0x228] ;  /* 0x00008a00ff188b82 */ /* 0x001e220000000a00 */
[----:B------:R-:W-:Y:S01]  /*38b0*/  UIMAD.WIDE UR6, UR12, 0x8, UR6 ;  /* 0x000000080c0678a5 */ /* 0x000fe2000f8e0206 */
[----:B0-----:R-:W-:Y:S02]  /*38c0*/  @!P0 IADD3 R24, P6, R26, R24, RZ ;  /* 0x000000181a188210 */ /* 0x001fe40007fde0ff */
[----:B------:R-:W-:Y:S02]  /*38d0*/  MOV R26, RZ ;  /* 0x000000ff001a7202 */ /* 0x000fe40000000f00 */
[----:B------:R-:W-:-:S05]  /*38e0*/  @!P0 IADD3.X R25, R0, R25, RZ, P6, !PT ;  /* 0x0000001900198210 */ /* 0x000fca00037fe4ff */
[----:B------:R0:W5:Y:S02]  /*38f0*/  @!P0 LDG.E R26, desc[UR18][R24.64] ;  /* 0x00000012181a8981 */ /* 0x000164000c1e1900 */
[----:B0-----:R-:W-:Y:S02]  /*3900*/  MOV R24, UR6 ;  /* 0x0000000600187c02 */ /* 0x001fe40008000f00 */
[----:B------:R-:W-:-:S06]  /*3910*/  MOV R25, UR7 ;  /* 0x0000000700197c02 */ /* 0x000fcc0008000f00 */
[----:B------:R-:W2:Y:S01]  /*3920*/  LDG.E.64 R24, desc[UR18][R24.64] ;  /* 0x0000001218187981 */ /* 0x000ea2000c1e1b00 */
[C---:B------:R-:W-:Y:S01]  /*3930*/  LOP3.LUT P6, RZ, R69.reuse, 0x2, RZ, 0xc0, !PT ;  /* 0x0000000245ff7812 */ /* 0x040fe200078cc0ff */
[----:B------:R-:W-:Y:S01]  /*3940*/  UMOV UR23, 0x3f800000 ;  /* 0x3f80000000177882 */ /* 0x000fe20000000000 */
[C---:B------:R-:W-:Y:S02]  /*3950*/  LOP3.LUT P4, RZ, R69.reuse, 0x2000000, RZ, 0xc0, !PT ;  /* 0x0200000045ff7812 */ /* 0x040fe4000788c0ff */
[----:B------:R-:W-:Y:S02]  /*3960*/  LOP3.LUT P3, RZ, R69, 0x8000000, RZ, 0xc0, !PT ;  /* 0x0800000045ff7812 */ /* 0x000fe4000786c0ff */
        /* <DEDUP_REMOVED lines=8> */
[----:B------:R-:W-:Y:S02]  /*39f0*/  PLOP3.LUT P0, PT, PT, PT, UP0, 0x80, 0x0 ;  /* 0x000000000000781c */ /* 0x000fe40003f0f008 */
[----:B------:R-:W-:-:S06]  /*3a00*/  CS2R R24, SRZ ;  /* 0x0000000000187805 */ /* 0x000fcc000001ff00 */
[----:B------:R-:W5:Y:S05]  /*3a10*/  @P5 LDG.E R25, desc[UR18][R86.64] ;  /* 0x0000001256195981 */ /* 0x000f6a000c1e1900 */
[----:B------:R-:W0:Y:S01]  /*3a20*/  @P0 MUFU.RSQ R0, R0 ;  /* 0x0000000000000308 */ /* 0x000e220000001400 */
[----:B------:R-:W-:Y:S01]  /*3a30*/  PLOP3.LUT P0, PT, PT, PT, UP0, 0x80, 0x0 ;  /* 0x000000000000781c */ /* 0x000fe20003f0f008 */
[----:B------:R1:W5:Y:S01]  /*3a40*/  @P6 LDG.E R24, desc[UR18][R22.64] ;  /* 0x0000001216186981 */ /* 0x000362000c1e1900 */
[----:B------:R-:W-:Y:S02]  /*3a50*/  LOP3.LUT P5, RZ, R69, 0x1000000, RZ, 0xc0, !PT ;  /* 0x0100000045ff7812 */ /* 0x000fe400078ac0ff */
[----:B-1----:R-:W-:-:S09]  /*3a60*/  CS2R R22, SRZ ;  /* 0x0000000000167805 */ /* 0x002fd2000001ff00 */
[----:B0-----:R-:W-:Y:S02]  /*3a70*/  @P0 R2UR UR23, R0 ;  /* 0x00000000001702ca */ /* 0x001fe400000e0000 */
[----:B------:R0:W5:Y:S01]  /*3a80*/  @P5 LDG.E R22, desc[UR18][R20.64] ;  /* 0x0000001214165981 */ /* 0x000162000c1e1900 */
[C---:B------:R-:W-:Y:S02]  /*3a90*/  LOP3.LUT P0, RZ, R69.reuse, 0x20000, RZ, 0xc0, !PT ;  /* 0x0002000045ff7812 */ /* 0x040fe4000780c0ff */
[----:B------:R-:W-:Y:S01]  /*3aa0*/  LOP3.LUT R69, R69, 0xffbfffff, RZ, 0xc0, !PT ;  /* 0xffbfffff45457812 */ /* 0x000fe200078ec0ff */
[----:B------:R-:W5:Y:S01]  /*3ab0*/  @P6 LDG.E R23, desc[UR18][R84.64] ;  /* 0x0000001254176981 */ /* 0x000f62000c1e1900 */
[----:B0-----:R-:W-:-:S09]  /*3ac0*/  CS2R R20, SRZ ;  /* 0x0000000000147805 */ /* 0x001fd2000001ff00 */
[----:B------:R-:W-:Y:S01]  /*3ad0*/  @P0 LOP3.LUT R69, R69, 0x400000, RZ, 0xfc, !PT ;  /* 0x0040000045450812 */ /* 0x000fe200078efcff */
[----:B------:R0:W5:Y:S03]  /*3ae0*/  @P4 LDG.E R20, desc[UR18][R18.64] ;  /* 0x0000001212144981 */ /* 0x000166000c1e1900 */
[----:B------:R-:W-:Y:S01]  /*3af0*/  LOP3.LUT P0, RZ, R69, 0x40000, RZ, 0xc0, !PT ;  /* 0x0004000045ff7812 */ /* 0x000fe2000780c0ff */
[----:B------:R-:W5:Y:S01]  /*3b00*/  @P5 LDG.E R21, desc[UR18][R82.64] ;  /* 0x0000001252155981 */ /* 0x000f62000c1e1900 */
[----:B0-----:R-:W-:-:S06]  /*3b10*/  CS2R R18, SRZ ;  /* 0x0000000000127805 */ /* 0x001fcc000001ff00 */
[----:B------:R0:W5:Y:S01]  /*3b20*/  @P3 LDG.E R18, desc[UR18][R16.64] ;  /* 0x0000001210123981 */ /* 0x000162000c1e1900 */
[----:B------:R-:W-:-:S03]  /*3b30*/  LOP3.LUT R69, R69, 0xff7fffff, RZ, 0xc0, !PT ;  /* 0xff7fffff45457812 */ /* 0x000fc600078ec0ff */
[----:B------:R-:W5:Y:S01]  /*3b40*/  @P4 LDG.E R19, desc[UR18][R80.64] ;  /* 0x0000001250134981 */ /* 0x000f62000c1e1900 */
[----:B0-----:R-:W-:Y:S02]  /*3b50*/  CS2R R16, SRZ ;  /* 0x0000000000107805 */ /* 0x001fe4000001ff00 */
[----:B------:R-:W-:-:S04]  /*3b60*/  @P0 LOP3.LUT R69, R69, 0x800000, RZ, 0xfc, !PT ;  /* 0x0080000045450812 */ /* 0x000fc800078efcff */
[----:B------:R0:W5:Y:S01]  /*3b70*/  @P3 LDG.E R17, desc[UR18][R14.64] ;  /* 0x000000120e113981 */ /* 0x000162000c1e1900 */
[----:B------:R-:W-:-:S03]  /*3b80*/  LOP3.LUT P0, RZ, R69, 0x80000, RZ, 0xc0, !PT ;  /* 0x0008000045ff7812 */ /* 0x000fc6000780c0ff */
[----:B------:R-:W5:Y:S01]  /*3b90*/  @P2 LDG.E R16, desc[UR18][R78.64] ;  /* 0x000000124e102981 */ /* 0x000f62000c1e1900 */
[----:B0-----:R-:W-:-:S06]  /*3ba0*/  CS2R R14, SRZ ;  /* 0x00000000000e7805 */ /* 0x001fcc000001ff00 */
[----:B------:R0:W5:Y:S01]  /*3bb0*/  @P2 LDG.E R15, desc[UR18][R12.64] ;  /* 0x000000120c0f2981 */ /* 0x000162000c1e1900 */
[----:B------:R-:W-:-:S03]  /*3bc0*/  LOP3.LUT P6, RZ, R69, 0x10000, RZ, 0xc0, !PT ;  /* 0x0001000045ff7812 */ /* 0x000fc600078cc0ff */
        /* <DEDUP_REMOVED lines=9> */
[----:B------:R0:W5:Y:S02]  /*3c60*/  @P0 LDG.E R9, desc[UR18][R6.64] ;  /* 0x0000001206090981 */ /* 0x000164000c1e1900 */
[----:B0-----:R-:W-:-:S06]  /*3c70*/  CS2R R6, SRZ ;  /* 0x0000000000067805 */ /* 0x001fcc000001ff00 */
[----:B------:R-:W5:Y:S01]  /*3c80*/  @P6 LDG.E R6, desc[UR18][R32.64] ;  /* 0x0000001220066981 */ /* 0x000f62000c1e1900 */
[----:B------:R-:W-:-:S13]  /*3c90*/  LOP3.LUT P0, RZ, R69, 0x400000, RZ, 0xc0, !PT ;  /* 0x0040000045ff7812 */ /* 0x000fda000780c0ff */
[----:B------:R0:W5:Y:S04]  /*3ca0*/  @P0 LDG.E R8, desc[UR18][R4.64] ;  /* 0x0000001204080981 */ /* 0x000168000c1e1900 */
[----:B------:R1:W5:Y:S01]  /*3cb0*/  @P0 LDG.E R7, desc[UR18][R2.64] ;  /* 0x0000001202070981 */ /* 0x000362000c1e1900 */
[----:B------:R-:W-:Y:S01]  /*3cc0*/  ISETP.GT.U32.AND P0, PT, R71, 0x187, PT ;  /* 0x000001874700780c */ /* 0x000fe20003f04070 */
[----:B------:R-:W-:Y:S01]  /*3cd0*/  BSSY B0, `(.L_x_1734) ;  /* 0x0000018000007945 */ /* 0x000fe20003800000 */
[----:B0-----:R-:W-:Y:S01]  /*3ce0*/  CS2R R4, SRZ ;  /* 0x0000000000047805 */ /* 0x001fe2000001ff00 */
[----:B------:R-:W-:Y:S01]  /*3cf0*/  HFMA2.MMA R0, -RZ, RZ, 0, 0 ;  /* 0x00000000ff007435 */ /* 0x000fe200000001ff */
[----:B-1----:R-:W-:-:S04]  /*3d00*/  CS2R R2, SRZ ;  /* 0x0000000000027805 */ /* 0x002fc8000001ff00 */
[----:B------:R3:W5:Y:S02]  /*3d10*/  @P6 LDG.E R4, desc[UR18][R34.64] ;  /* 0x0000001222046981 */ /* 0x000764000c1e1900 */
[--C-:B---3--:R-:W-:Y:S02]  /*3d20*/  HADD2.F32 R34, -RZ, R74.reuse.H0_H0 ;  /* 0x2000004aff227230 */ /* 0x108fe40000004100 */
[----:B------:R-:W-:Y:S01]  /*3d30*/  HADD2.F32 R35, -RZ, R74.H1_H1 ;  /* 0x3000004aff237230 */ /* 0x000fe20000004100 */
[----:B------:R-:W-:Y:S06]  /*3d40*/  @P0 BRA `(.L_x_1735) ;  /* 0x0000000000400947 */ /* 0x000fec0003800000 */
[----:B------:R-:W-:Y:S02]  /*3d50*/  ISETP.NE.AND P0, PT, RZ, UR21, PT ;  /* 0x00000015ff007c0c */ /* 0x000fe4000bf05270 */
[----:B------:R-:W-:-:S04]  /*3d60*/  IADD3 R0, R100, UR24, RZ ;  /* 0x0000001864007c10 */ /* 0x000fc8000fffe0ff */
        /* <DEDUP_REMOVED lines=14> */
.L_x_1735:
[----:B------:R-:W-:Y:S05]  /*3e50*/  BSYNC B0 ;  /* 0x0000000000007941 */ /* 0x000fea0003800000 */
.L_x_1734:
[----:B------:R-:W-:Y:S01]  /*3e60*/  ISETP.NE.AND P0, PT, RZ, UR21, PT ;  /* 0x00000015ff007c0c */ /* 0x000fe2000bf05270 */
[----:B------:R-:W-:Y:S01]  /*3e70*/  FADD.FTZ R34, R34, -UR22 ;  /* 0x8000001622227e21 */ /* 0x000fe20008010000 */
[----:B------:R-:W-:Y:S01]  /*3e80*/  FADD.FTZ R32, R35, -UR22 ;  /* 0x8000001623207e21 */ /* 0x000fe20008010000 */
        /* <DEDUP_REMOVED lines=25> */
.L_x_1736:
        /* <DEDUP_REMOVED lines=34> */
.L_x_1737:
        /* <DEDUP_REMOVED lines=40> */
.L_x_1738:
        /* <DEDUP_REMOVED lines=37> */
.L_x_1739:
        /* <DEDUP_REMOVED lines=37> */
.L_x_1740:
        /* <DEDUP_REMOVED lines=37> */
.L_x_1741:
        /* <DEDUP_REMOVED lines=37> */
.L_x_1742:
        /* <DEDUP_REMOVED lines=37> */
.L_x_1743:
        /* <DEDUP_REMOVED lines=37> */
.L_x_1744:
        /* <DEDUP_REMOVED lines=37> */
.L_x_1745:
        /* <DEDUP_REMOVED lines=37> */
.L_x_1746:
        /* <DEDUP_REMOVED lines=37> */
.L_x_1747:
        /* <DEDUP_REMOVED lines=37> */
.L_x_1748:
        /* <DEDUP_REMOVED lines=37> */
.L_x_1749:
        /* <DEDUP_REMOVED lines=37> */
.L_x_1750:
        /* <DEDUP_REMOVED lines=37> */
.L_x_1751:
        /* <DEDUP_REMOVED lines=37> */
.L_x_1752:
        /* <DEDUP_REMOVED lines=37> */
.L_x_1753:
        /* <DEDUP_REMOVED lines=37> */
.L_x_1754:
        /* <DEDUP_REMOVED lines=37> */
.L_x_1755:
        /* <DEDUP_REMOVED lines=37> */
.L_x_1756:
        /* <DEDUP_REMOVED lines=37> */
.L_x_1757:
        /* <DEDUP_REMOVED lines=37> */
.L_x_1758:
        /* <DEDUP_REMOVED lines=37> */
.L_x_1759:
        /* <DEDUP_REMOVED lines=37> */
.L_x_1760:
        /* <DEDUP_REMOVED lines=37> */
.L_x_1761:
        /* <DEDUP_REMOVED lines=37> */
.L_x_1762:
        /* <DEDUP_REMOVED lines=37> */
.L_x_1763:
        /* <DEDUP_REMOVED lines=37> */
.L_x_1764:
        /* <DEDUP_REMOVED lines=37> */
.L_x_1765:
        /* <DEDUP_REMOVED lines=35> */
.L_x_1766:
        /* <DEDUP_REMOVED lines=33> */
.L_x_1767:
        /* <DEDUP_REMOVED lines=95> */
.L_x_1769:
[----:B------:R-:W-:Y:S05]  /*8d60*/  BSYNC B0 ;  /* 0x0000000000007941 */ /* 0x000fea0003800000 */
.L_x_1768:
        /* <DEDUP_REMOVED lines=41> */
.L_x_1771:
[----:B------:R-:W-:Y:S05]  /*9000*/  BSYNC B0 ;  /* 0x0000000000007941 */ /* 0x000fea0003800000 */
.L_x_1770:
        /* <DEDUP_REMOVED lines=20> */
.L_x_1773:
[----:B------:R-:W-:Y:S05]  /*9150*/  BSYNC B0 ;  /* 0x0000000000007941 */ /* 0x000fea0003800000 */
.L_x_1772:
        /* <DEDUP_REMOVED lines=40> */
.L_x_1776:
[----:B------:R-:W-:Y:S02]  /*93e0*/  MOV R33, UR25 ;  /* 0x0000001900217c02 */ /* 0x000fe40008000f00 */
[----:B------:R-:W-:-:S05]  /*93f0*/  MOV R32, UR24 ;  /* 0x0000001800207c02 */ /* 0x000fca0008000f00 */
[----:B------:R-:W2:Y:S04]  /*9400*/  LDG.E.STRONG.GPU R33, desc[UR18][R32.64] ;  /* 0x0000001220217981 */ /* 0x000ea8000c1ef900 */
[----:B--2---:R-:W-:Y:S01]  /*9410*/  CCTL.IVALL ;  /* 0x00000000ff00798f */ /* 0x004fe20002000000 */
[----:B------:R-:W-:Y:S05]  /*9420*/  YIELD ;  /* 0x0000000000007946 */ /* 0x000fea0003800000 */
[----:B------:R-:W-:-:S13]  /*9430*/  ISETP.NE.AND P6, PT, R33, R34, PT ;  /* 0x000000222100720c */ /* 0x000fda0003fc5270 */
[----:B------:R-:W-:Y:S05]  /*9440*/  @P6 BRA `(.L_x_1776) ;  /* 0xfffffffc00e46947 */ /* 0x000fea000383ffff */
.L_x_1775:
        /* <DEDUP_REMOVED lines=26> */
.L_x_1780:
        /* <DEDUP_REMOVED lines=164> */
.L_x_1779:
        /* <DEDUP_REMOVED lines=88> */
.L_x_1781:
[----:B------:R-:W-:-:S04]  /*a5b0*/  LOP3.LUT P6, RZ, R69, 0x1, RZ, 0xc0, !PT ;  /* 0x0000000145ff7812 */ /* 0x000fc800078cc0ff */
[----:B------:R-:W-:-:S13]  /*a5c0*/  ISETP.NE.OR P6, PT, R32, RZ, P6 ;  /* 0x000000ff2000720c */ /* 0x000fda00037c5670 */
[----:B------:R-:W-:Y:S05]  /*a5d0*/  @!P6 BRA `(.L_x_1777) ;  /* 0x0000000000b0e947 */ /* 0x000fea0003800000 */
.L_x_1778:
        /* <DEDUP_REMOVED lines=44> */
.L_x_1777:
        /* <DEDUP_REMOVED lines=14> */
.L_x_1783:
[----:B------:R-:W-:Y:S05]  /*a980*/  BSYNC B0 ;  /* 0x0000000000007941 */ /* 0x000fea0003800000 */
.L_x_1782:
        /* <DEDUP_REMOVED lines=25> */
.L_x_1774:
[----:B------:R-:W1:Y:S01]  /*ab20*/  S2UR UR6, SR_CgaCtaId ;  /* 0x00000000000679c3 */ /* 0x000e620000008800 */
[----:B------:R-:W-:Y:S01]  /*ab30*/  UMOV UR5, 0x400 ;  /* 0x0000040000057882 */ /* 0x000fe20000000000 */
[----:B------:R-:W-:Y:S01]  /*ab40*/  ISETP.NE.AND P6, PT, RZ, UR21, PT ;  /* 0x00000015ff007c0c */ /* 0x000fe2000bfc5270 */
[--C-:B------:R-:W-:Y:S02]  /*ab50*/  HADD2.F32 R38, -RZ, R73.reuse.H0_H0 ;  /* 0x20000049ff267230 */ /* 0x100fe40000004100 */
[----:B------:R-:W-:Y:S01]  /*ab60*/  HADD2.F32 R73, -RZ, R73.H1_H1 ;  /* 0x30000049ff497230 */ /* 0x000fe20000004100 */
[----:B-1----:R-:W-:-:S03]  /*ab70*/  ULEA UR5, UR6, UR5, 0x18 ;  /* 0x0000000506057291 */ /* 0x002fc6000f8ec03f */
[----:B------:R-:W-:-:S06]  /*ab80*/  ULDC UR6, c[0x0][0x2bc] ;  /* 0x0000af0000067ab9 */ /* 0x000fcc0000000800 */
[----:B------:R-:W-:Y:S01]  /*ab90*/  @!P0 STS.64 [UR5+0x80], R56 ;  /* 0x00008038ff008988 */ /* 0x000fe20008000a05 */
[----:B------:R-:W-:Y:S06]  /*aba0*/  BAR.SYNC.DEFER_BLOCKING 0x0 ;  /* 0x0000000000007b1d */ /* 0x000fec0000010000 */
[----:B0-----:R-:W0:Y:S02]  /*abb0*/  LDS.64 R32, [UR5+0x80] ;  /* 0x00008005ff207984 */ /* 0x001e240008000a00 */
[----:B0-----:R-:W-:Y:S01]  /*abc0*/  FMUL.FTZ R32, R32, UR6 ;  /* 0x0000000620207c20 */ /* 0x001fe20008410000 */
[----:B------:R-:W-:-:S04]  /*abd0*/  FMUL.FTZ R36, R33, UR6 ;  /* 0x0000000621247c20 */ /* 0x000fc80008410000 */
        /* <DEDUP_REMOVED lines=26> */
.L_x_1784:
        /* <DEDUP_REMOVED lines=22> */
.L_x_1786:
[----:B------:R-:W-:Y:S05]  /*aee0*/  BSYNC B0 ;  /* 0x0000000000007941 */ /* 0x000fea0003800000 */
.L_x_1785:
        /* <DEDUP_REMOVED lines=28> */
.L_x_1787:
[----:B------:R-:W-:Y:S01]  /*b0b0*/  LOP3.LUT P0, RZ, R69, 0x8000, RZ, 0xc0, !PT ;  /* 0x0000800045ff7812 */ /* 0x000fe2000780c0ff */
[----:B------:R-:W-:-:S12]  /*b0c0*/  BSSY B0, `(.L_x_1788) ;  /* 0x0000015000007945 */ /* 0x000fd80003800000 */
[----:B------:R-:W-:Y:S05]  /*b0d0*/  @!P0 BRA `(.L_x_1789) ;  /* 0x00000000004c8947 */ /* 0x000fea0003800000 */
[----:B------:R-:W-:Y:S01]  /*b0e0*/  SHF.R.S32.HI R32, RZ, 0x1f, R123 ;  /* 0x0000001fff207819 */ /* 0x000fe2000001147b */
[----:B------:R-:W-:Y:S01]  /*b0f0*/  ULDC.64 UR6, c[0x0][0x288] ;  /* 0x0000a20000067ab9 */ /* 0x000fe20000000a00 */
[----:B0-----:R-:W-:Y:S01]  /*b100*/  MOV R33, R45 ;  /* 0x0000002d00217202 */ /* 0x001fe20000000f00 */
[--C-:B------:R-:W-:Y:S01]  /*b110*/  FFMA.FTZ R38, R38, UR5, R36.reuse ;  /* 0x0000000526267c23 */ /* 0x100fe20008010024 */
[----:B------:R-:W-:Y:S01]  /*b120*/  FFMA.FTZ R39, R39, UR5, R36 ;  /* 0x0000000527277c23 */ /* 0x000fe20008010024 */
        /* <DEDUP_REMOVED lines=9> */
[----:B------:R-:W-:Y:S01]  /*b1c0*/  FFMA.FTZ R32, R76, R0, -R39 ;  /* 0x000000004c207223 */ /* 0x000fe20000010827 */
[----:B------:R-:W-:-:S03]  /*b1d0*/  FMUL.FTZ R33, R38, UR23 ;  /* 0x0000001726217c20 */ /* 0x000fc60008410000 */
[----:B------:R-:W-:-:S05]  /*b1e0*/  FMUL.FTZ R32, R32, UR23 ;  /* 0x0000001720207c20 */ /* 0x000fca0008410000 */
[----:B------:R-:W-:-:S05]  /*b1f0*/  F2FP.F16.F32.PACK_AB R33, R32, R33 ;  /* 0x000000212021723e */ /* 0x000fca00000000ff */
[----:B------:R1:W-:Y:S02]  /*b200*/  STG.E desc[UR18][R34.64], R33 ;  /* 0x0000002122007986 */ /* 0x0003e4000c101912 */
.L_x_1789:
[----:B------:R-:W-:Y:S05]  /*b210*/  BSYNC B0 ;  /* 0x0000000000007941 */ /* 0x000fea0003800000 */
.L_x_1788:
        /* <DEDUP_REMOVED lines=28> */
.L_x_1790:
[----:B------:R-:W-:Y:S01]  /*b3e0*/  LOP3.LUT P0, RZ, R69, 0x4000, RZ, 0xc0, !PT ;  /* 0x0000400045ff7812 */ /* 0x000fe2000780c0ff */
[----:B------:R-:W-:-:S12]  /*b3f0*/  BSSY B0, `(.L_x_1791) ;  /* 0x0000015000007945 */ /* 0x000fd80003800000 */
[----:B------:R-:W-:Y:S05]  /*b400*/  @!P0 BRA `(.L_x_1792) ;  /* 0x00000000004c8947 */ /* 0x000fea0003800000 */
[----:B------:R-:W-:Y:S01]  /*b410*/  SHF.R.S32.HI R32, RZ, 0x1f, R122 ;  /* 0x0000001fff207819 */ /* 0x000fe2000001147a */
[----:B------:R-:W-:Y:S01]  /*b420*/  ULDC.64 UR6, c[0x0][0x288] ;  /* 0x0000a20000067ab9 */ /* 0x000fe20000000a00 */
[----:B01----:R-:W-:Y:S01]  /*b430*/  MOV R33, R45 ;  /* 0x0000002d00217202 */ /* 0x003fe20000000f00 */
[----:B------:R-:W-:Y:S02]  /*b440*/  FFMA.FTZ R57, R57, UR5, R36 ;  /* 0x0000000539397c23 */ /* 0x000fe40008010024 */
[----:B------:R-:W-:Y:S01]  /*b450*/  IMAD R35, R32, UR6, RZ ;  /* 0x0000000620237c24 */ /* 0x000fe2000f8e02ff */
[----:B------:R-:W-:Y:S01]  /*b460*/  MOV R32, R46 ;  /* 0x0000002e00207202 */ /* 0x000fe20000000f00 */
[----:B------:R-:W-:Y:S02]  /*b470*/  FFMA.FTZ R57, R38, R5, -R57 ;  /* 0x0000000526397223 */ /* 0x000fe40000010839 */
[C---:B------:R-:W-:Y:S02]  /*b480*/  IMAD R35, R122.reuse, UR7, R35 ;  /* 0x000000077a237c24 */ /* 0x040fe4000f8e0223 */
[----:B------:R-:W-:Y:S01]  /*b490*/  IMAD.WIDE.U32 R32, R122, UR6, R32 ;  /* 0x000000067a207c25 */ /* 0x000fe2000f8e0020 */
[----:B------:R-:W-:-:S04]  /*b4a0*/  ULDC.64 UR6, c[0x0][0x210] ;  /* 0x0000840000067ab9 */ /* 0x000fc80000000a00 */
[----:B------:R-:W-:Y:S01]  /*b4b0*/  IADD3 R35, R33, R35, RZ ;  /* 0x0000002321237210 */ /* 0x000fe20007ffe0ff */
[----:B------:R-:W-:Y:S01]  /*b4c0*/  FMUL.FTZ R33, R57, UR23 ;  /* 0x0000001739217c20 */ /* 0x000fe20008410000 */
[----:B------:R-:W-:-:S04]  /*b4d0*/  LEA R34, P0, R32, UR6, 0x1 ;  /* 0x0000000620227c11 */ /* 0x000fc8000f8008ff */
[----:B------:R-:W-:Y:S01]  /*b4e0*/  LEA.HI.X R35, R32, UR7, R35, 0x1, P0 ;  /* 0x0000000720237c11 */ /* 0x000fe200080f0c23 */
[----:B------:R-:W-:-:S04]  /*b4f0*/  FFMA.FTZ R32, R39, UR5, R36 ;  /* 0x0000000527207c23 */ /* 0x000fc80008010024 */
[----:B------:R-:W-:-:S04]  /*b500*/  FFMA.FTZ R32, R37, R0, -R32 ;  /* 0x0000000025207223 */ /* 0x000fc80000010820 */
[----:B------:R-:W-:-:S05]  /*b510*/  FMUL.FTZ R32, R32, UR23 ;  /* 0x0000001720207c20 */ /* 0x000fca0008410000 */
[----:B------:R-:W-:-:S05]  /*b520*/  F2FP.F16.F32.PACK_AB R33, R32, R33 ;  /* 0x000000212021723e */ /* 0x000fca00000000ff */
[----:B------:R2:W-:Y:S02]  /*b530*/  STG.E desc[UR18][R34.64], R33 ;  /* 0x0000002122007986 */ /* 0x0005e4000c101912 */
.L_x_1792:
[----:B------:R-:W-:Y:S05]  /*b540*/  BSYNC B0 ;  /* 0x0000000000007941 */ /* 0x000fea0003800000 */
.L_x_1791:
[----:B------:R-:W3:Y:S01]  /*b550*/  LDC R38, c[0x0][0x2ac] ;  /* 0x0000ab00ff267b82 */ /* 0x000ee20000000800 */
        /* <DEDUP_REMOVED lines=28> */
.L_x_1793:
[----:B------:R-:W-:Y:S01]  /*b720*/  LOP3.LUT P0, RZ, R69, 0x2000, RZ, 0xc0, !PT ;  /* 0x0000200045ff7812 */ /* 0x000fe2000780c0ff */
[----:B------:R-:W-:-:S12]  /*b730*/  BSSY B0, `(.L_x_1794) ;  /* 0x0000015000007945 */ /* 0x000fd80003800000 */
[----:B------:R-:W-:Y:S05]  /*b740*/  @!P0 BRA `(.L_x_1795) ;  /* 0x00000000004c8947 */ /* 0x000fea0003800000 */
[----:B------:R-:W-:Y:S01]  /*b750*/  SHF.R.S32.HI R32, RZ, 0x1f, R121 ;  /* 0x0000001fff207819 */ /* 0x000fe20000011479 */
[----:B------:R-:W-:Y:S01]  /*b760*/  ULDC.64 UR6, c[0x0][0x288] ;  /* 0x0000a20000067ab9 */ /* 0x000fe20000000a00 */
[----:B012---:R-:W-:Y:S01]  /*b770*/  MOV R33, R45 ;  /* 0x0000002d00217202 */ /* 0x007fe20000000f00 */
        /* <DEDUP_REMOVED lines=16> */
.L_x_1795:
[----:B------:R-:W-:Y:S05]  /*b880*/  BSYNC B0 ;  /* 0x0000000000007941 */ /* 0x000fea0003800000 */
.L_x_1794:
        /* <DEDUP_REMOVED lines=28> */
.L_x_1796:
[----:B------:R-:W-:Y:S01]  /*ba50*/  LOP3.LUT P0, RZ, R69, 0x1000, RZ, 0xc0, !PT ;  /* 0x0000100045ff7812 */ /* 0x000fe2000780c0ff */
[----:B------:R-:W-:-:S12]  /*ba60*/  BSSY B0, `(.L_x_1797) ;  /* 0x0000015000007945 */ /* 0x000fd80003800000 */
[----:B------:R-:W-:Y:S05]  /*ba70*/  @!P0 BRA `(.L_x_1798) ;  /* 0x00000000004c8947 */ /* 0x000fea0003800000 */
[----:B------:R-:W-:Y:S01]  /*ba80*/  SHF.R.S32.HI R32, RZ, 0x1f, R120 ;  /* 0x0000001fff207819 */ /* 0x000fe20000011478 */
[----:B------:R-:W-:Y:S01]  /*ba90*/  ULDC.64 UR6, c[0x0][0x288] ;  /* 0x0000a20000067ab9 */ /* 0x000fe20000000a00 */
[----:B012-4-:R-:W-:Y:S01]  /*baa0*/  MOV R33, R45 ;  /* 0x0000002d00217202 */ /* 0x017fe20000000f00 */
        /* <DEDUP_REMOVED lines=16> */
.L_x_1798:
[----:B------:R-:W-:Y:S05]  /*bbb0*/  BSYNC B0 ;  /* 0x0000000000007941 */ /* 0x000fea0003800000 */
.L_x_1797:
[----:B------:R-:W-:Y:S01]  /*bbc0*/  ISETP.NE.AND P0, PT, RZ, UR21, PT ;  /* 0x00000015ff007c0c */ /* 0x000fe2000bf05270 */
[----:B012-4-:R-:W-:-:S04]  /*bbd0*/  IMAD.WIDE.U32 R32, R71, 0x5397829d, RZ ;  /* 0x5397829d47207825 */ /* 0x017fc800078e00ff */
[--C-:B------:R-:W-:Y:S01]  /*bbe0*/  HADD2.F32 R32, -RZ, R64.reuse.H0_H0 ;  /* 0x20000040ff207230 */ /* 0x100fe20000004100 */
[----:B------:R-:W-:Y:S01]  /*bbf0*/  SHF.R.U32.HI R37, RZ, 0x4, R33 ;  /* 0x00000004ff257819 */ /* 0x000fe20000011621 */
[----:B------:R-:W-:Y:S02]  /*bc00*/  HADD2.F32 R64, -RZ, R64.H1_H1 ;  /* 0x30000040ff407230 */ /* 0x000fe40000004100 */
[----:B------:R-:W-:Y:S02]  /*bc10*/  HADD2.F32 R56, -RZ, R97.H0_H0 ;  /* 0x20000061ff387230 */ /* 0x000fe40000004100 */
[----:B------:R-:W-:Y:S01]  /*bc20*/  FADD.FTZ R32, R32, -UR22 ;  /* 0x8000001620207e21 */ /* 0x000fe20008010000 */
[----:B------:R-:W-:Y:S02]  /*bc30*/  HADD2.F32 R39, -RZ, R63.H0_H0 ;  /* 0x2000003fff277230 */ /* 0x000fe40000004100 */
        /* <DEDUP_REMOVED lines=24> */
.L_x_1799:
[----:B------:R-:W-:Y:S01]  /*bdc0*/  LOP3.LUT P0, RZ, R69, 0x800, RZ, 0xc0, !PT ;  /* 0x0000080045ff7812 */ /* 0x000fe2000780c0ff */
[----:B------:R-:W-:-:S12]  /*bdd0*/  BSSY B0, `(.L_x_1800) ;  /* 0x0000015000007945 */ /* 0x000fd80003800000 */
[----:B------:R-:W-:Y:S05]  /*bde0*/  @!P0 BRA `(.L_x_1801) ;  /* 0x00000000004c8947 */ /* 0x000fea0003800000 */
[----:B------:R-:W-:Y:S01]  /*bdf0*/  SHF.R.S32.HI R32, RZ, 0x1f, R119 ;  /* 0x0000001fff207819 */ /* 0x000fe20000011477 */
[----:B------:R-:W-:Y:S01]  /*be00*/  ULDC.64 UR6, c[0x0][0x288] ;  /* 0x0000a20000067ab9 */ /* 0x000fe20000000a00 */
[----:B------:R-:W-:Y:S01]  /*be10*/  MOV R33, R45 ;  /* 0x0000002d00217202 */ /* 0x000fe20000000f00 */
        /* <DEDUP_REMOVED lines=16> */
.L_x_1801:
[----:B------:R-:W-:Y:S05]  /*bf20*/  BSYNC B0 ;  /* 0x0000000000007941 */ /* 0x000fea0003800000 */
.L_x_1800:
        /* <DEDUP_REMOVED lines=28> */
.L_x_1802:
        /* <DEDUP_REMOVED lines=22> */
.L_x_1804:
[----:B------:R-:W-:Y:S05]  /*c250*/  BSYNC B0 ;  /* 0x0000000000007941 */ /* 0x000fea0003800000 */
.L_x_1803:
        /* <DEDUP_REMOVED lines=28> */
.L_x_1805:
        /* <DEDUP_REMOVED lines=22> */
.L_x_1807:
[----:B------:R-:W-:Y:S05]  /*c580*/  BSYNC B0 ;  /* 0x0000000000007941 */ /* 0x000fea0003800000 */
.L_x_1806:
        /* <DEDUP_REMOVED lines=28> */
.L_x_1808:
        /* <DEDUP_REMOVED lines=22> */
.L_x_1810:
[----:B------:R-:W-:Y:S05]  /*c8b0*/  BSYNC B0 ;  /* 0x0000000000007941 */ /* 0x000fea0003800000 */
.L_x_1809:
        /* <DEDUP_REMOVED lines=28> */
.L_x_1811:
        /* <DEDUP_REMOVED lines=22> */
.L_x_1813:
[----:B------:R-:W-:Y:S05]  /*cbe0*/  BSYNC B0 ;  /* 0x0000000000007941 */ /* 0x000fea0003800000 */
.L_x_1812:
        /* <DEDUP_REMOVED lines=28> */
.L_x_1814:
        /* <DEDUP_REMOVED lines=22> */
.L_x_1816:
[----:B------:R-:W-:Y:S05]  /*cf10*/  BSYNC B0 ;  /* 0x0000000000007941 */ /* 0x000fea0003800000 */
.L_x_1815:
        /* <DEDUP_REMOVED lines=28> */
.L_x_1817:
        /* <DEDUP_REMOVED lines=22> */
.L_x_1819:
[----:B------:R-:W-:Y:S05]  /*d240*/  BSYNC B0 ;  /* 0x0000000000007941 */ /* 0x000fea0003800000 */
.L_x_1818:
        /* <DEDUP_REMOVED lines=28> */
.L_x_1820:
        /* <DEDUP_REMOVED lines=22> */
.L_x_1822:
[----:B------:R-:W-:Y:S05]  /*d570*/  BSYNC B0 ;  /* 0x0000000000007941 */ /* 0x000fea0003800000 */
.L_x_1821:
[----:B------:R-:W-:Y:S01]  /*d580*/  ISETP.NE.AND P0, PT, RZ, UR21, PT ;  /* 0x00000015ff007c0c */ /* 0x000fe2000bf05270 */
[--C-:B------:R-:W-:Y:S02]  /*d590*/  HADD2.F32 R50, -RZ, R29.reuse.H0_H0 ;  /* 0x2000001dff327230 */ /* 0x100fe40000004100 */
[----:B------:R-:W-:Y:S01]  /*d5a0*/  FADD.FTZ R39, R39, -UR22 ;  /* 0x8000001627277e21 */ /* 0x000fe20008010000 */
[----:B012-4-:R-:W-:Y:S02]  /*d5b0*/  HADD2.F32 R35, -RZ, R29.H1_H1 ;  /* 0x3000001dff237230 */ /* 0x017fe40000004100 */
[----:B------:R-:W-:Y:S01]  /*d5c0*/  FADD.FTZ R29, R30, -UR22 ;  /* 0x800000161e1d7e21 */ /* 0x000fe20008010000 */
[--C-:B------:R-:W-:Y:S02]  /*d5d0*/  HADD2.F32 R30, -RZ, R28.reuse.H0_H0 ;  /* 0x2000001cff1e7230 */ /* 0x100fe40000004100 */
[----:B------:R-:W-:Y:S01]  /*d5e0*/  FMUL.FTZ R43, R39, UR23 ;  /* 0x00000017272b7c20 */ /* 0x000fe20008410000 */
[----:B------:R-:W-:-:S02]  /*d5f0*/  HADD2.F32 R34, -RZ, R28.H1_H1 ;  /* 0x3000001cff227230 */ /* 0x000fc40000004100 */
        /* <DEDUP_REMOVED lines=20> */
.L_x_1823:
        /* <DEDUP_REMOVED lines=22> */
.L_x_1825:
[----:B------:R-:W-:Y:S05]  /*d8a0*/  BSYNC B0 ;  /* 0x0000000000007941 */ /* 0x000fea0003800000 */
.L_x_1824:
[----:B------:R-:W-:Y:S01]  /*d8b0*/  ISETP.NE.AND P0, PT, RZ, UR21, PT ;  /* 0x00000015ff007c0c */ /* 0x000fe2000bf05270 */
[--C-:B------:R-:W-:Y:S02]  /*d8c0*/  HADD2.F32 R50, -RZ, R25.reuse.H0_H0 ;  /* 0x20000019ff327230 */ /* 0x100fe40000004100 */
[----:B------:R-:W-:Y:S01]  /*d8d0*/  FADD.FTZ R34, R34, -UR22 ;  /* 0x8000001622227e21 */ /* 0x000fe20008010000 */
[----:B0-----:R-:W-:Y:S02]  /*d8e0*/  HADD2.F32 R33, -RZ, R25.H1_H1 ;  /* 0x30000019ff217230 */ /* 0x001fe40000004100 */
        /* <DEDUP_REMOVED lines=24> */
.L_x_1826:
        /* <DEDUP_REMOVED lines=16> */
[----:B------:R-:W-:Y:S02]  /*db70*/  FFMA.FTZ R24, R53, UR5, R36 ;  /* 0x0000000535187c23 */ /* 0x000fe40008010024 */
[----:B------:R-:W-:Y:S02]  /*db80*/  FMUL.FTZ R25, R25, UR23 ;  /* 0x0000001719197c20 */ /* 0x000fe40008410000 */
[----:B------:R-:W-:-:S04]  /*db90*/  FFMA.FTZ R24, R33, R0, -R24 ;  /* 0x0000000021187223 */ /* 0x000fc80000010818 */
[----:B------:R-:W-:-:S05]  /*dba0*/  FMUL.FTZ R24, R24, UR23 ;  /* 0x0000001718187c20 */ /* 0x000fca0008410000 */
[----:B------:R-:W-:-:S05]  /*dbb0*/  F2FP.F16.F32.PACK_AB R25, R24, R25 ;  /* 0x000000191819723e */ /* 0x000fca00000000ff */
[----:B------:R0:W-:Y:S02]  /*dbc0*/  STG.E desc[UR18][R28.64], R25 ;  /* 0x000000191c007986 */ /* 0x0001e4000c101912 */
.L_x_1828:
[----:B------:R-:W-:Y:S05]  /*dbd0*/  BSYNC B0 ;  /* 0x0000000000007941 */ /* 0x000fea0003800000 */
.L_x_1827:
[----:B------:R-:W-:Y:S01]  /*dbe0*/  ISETP.NE.AND P0, PT, RZ, UR21, PT ;  /* 0x00000015ff007c0c */ /* 0x000fe2000bf05270 */
[----:B------:R-:W-:Y:S01]  /*dbf0*/  FADD.FTZ R30, R30, -UR22 ;  /* 0x800000161e1e7e21 */ /* 0x000fe20008010000 */
[----:B------:R-:W-:Y:S01]  /*dc00*/  FADD.FTZ R32, R32, -UR22 ;  /* 0x8000001620207e21 */ /* 0x000fe20008010000 */
[--C-:B------:R-:W-:Y:S02]  /*dc10*/  HADD2.F32 R34, -RZ, R23.reuse.H0_H0 ;  /* 0x20000017ff227230 */ /* 0x100fe40000004100 */
[----:B------:R-:W-:Y:S02]  /*dc20*/  HADD2.F32 R33, -RZ, R23.H1_H1 ;  /* 0x30000017ff217230 */ /* 0x000fe40000004100 */
[----:B------:R-:W-:Y:S01]  /*dc30*/  FMUL.FTZ R39, R30, UR23 ;  /* 0x000000171e277c20 */ /* 0x000fe20008410000 */
[--C-:B0-----:R-:W-:Y:S02]  /*dc40*/  HADD2.F32 R28, -RZ, R22.reuse.H0_H0 ;  /* 0x20000016ff1c7230 */ /* 0x101fe40000004100 */
[----:B------:R-:W-:Y:S01]  /*dc50*/  FMUL.FTZ R43, R32, UR23 ;  /* 0x00000017202b7c20 */ /* 0x000fe20008410000 */
        /* <DEDUP_REMOVED lines=20> */
.L_x_1829:
        /* <DEDUP_REMOVED lines=22> */
.L_x_1831:
[----:B------:R-:W-:Y:S05]  /*df00*/  BSYNC B0 ;  /* 0x0000000000007941 */ /* 0x000fea0003800000 */
.L_x_1830:
        /* <DEDUP_REMOVED lines=28> */
.L_x_1832:
[----:B------:R-:W-:Y:S04]  /*e0d0*/  BSSY B0, `(.L_x_1833) ;  /* 0x0000015000007945 */ /* 0x000fe80003800000 */
        /* <DEDUP_REMOVED lines=20> */
.L_x_1834:
[----:B------:R-:W-:Y:S05]  /*e220*/  BSYNC B0 ;  /* 0x0000000000007941 */ /* 0x000fea0003800000 */
.L_x_1833:
[----:B------:R-:W-:Y:S01]  /*e230*/  FADD.FTZ R24, R24, -UR22 ;  /* 0x8000001618187e21 */ /* 0x000fe20008010000 */
[----:B------:R-:W-:Y:S01]  /*e240*/  FADD.FTZ R25, R25, -UR22 ;  /* 0x8000001619197e21 */ /* 0x000fe20008010000 */
[--C-:B------:R-:W-:Y:S02]  /*e250*/  HADD2.F32 R28, -RZ, R19.reuse.H0_H0 ;  /* 0x20000013ff1c7230 */ /* 0x100fe40000004100 */
[----:B------:R-:W-:Y:S02]  /*e260*/  HADD2.F32 R29, -RZ, R19.H1_H1 ;  /* 0x30000013ff1d7230 */ /* 0x000fe40000004100 */
[----:B------:R-:W-:Y:S01]  /*e270*/  FMUL.FTZ R35, R24, UR23 ;  /* 0x0000001718237c20 */ /* 0x000fe20008410000 */
[--C-:B0-----:R-:W-:Y:S02]  /*e280*/  HADD2.F32 R22, -RZ, R18.reuse.H0_H0 ;  /* 0x20000012ff167230 */ /* 0x101fe40000004100 */
[----:B------:R-:W-:Y:S01]  /*e290*/  FMUL.FTZ R39, R25, UR23 ;  /* 0x0000001719277c20 */ /* 0x000fe20008410000 */
        /* <DEDUP_REMOVED lines=20> */
.L_x_1835:
        /* <DEDUP_REMOVED lines=21> */
.L_x_1837:
[----:B------:R-:W-:Y:S05]  /*e530*/  BSYNC B0 ;  /* 0x0000000000007941 */ /* 0x000fea0003800000 */
.L_x_1836:
        /* <DEDUP_REMOVED lines=27> */
.L_x_1838:
        /* <DEDUP_REMOVED lines=21> */
.L_x_1840:
[----:B------:R-:W-:Y:S05]  /*e840*/  BSYNC B0 ;  /* 0x0000000000007941 */ /* 0x000fea0003800000 */
.L_x_1839:
[----:B------:R-:W-:Y:S01]  /*e850*/  FADD.FTZ R20, R20, -UR22 ;  /* 0x8000001614147e21 */ /* 0x000fe20008010000 */
[----:B------:R-:W-:Y:S01]  /*e860*/  FADD.FTZ R21, R21, -UR22 ;  /* 0x8000001615157e21 */ /* 0x000fe20008010000 */
[--C-:B0-----:R-:W-:Y:S02]  /*e870*/  HADD2.F32 R18, -RZ, R15.reuse.H0_H0 ;  /* 0x2000000fff127230 */ /* 0x101fe40000004100 */
[----:B------:R-:W-:Y:S02]  /*e880*/  HADD2.F32 R19, -RZ, R15.H1_H1 ;  /* 0x3000000fff137230 */ /* 0x000fe40000004100 */
[----:B------:R-:W-:Y:S01]  /*e890*/  FMUL.FTZ R25, R20, UR23 ;  /* 0x0000001714197c20 */ /* 0x000fe20008410000 */
[--C-:B------:R-:W-:Y:S02]  /*e8a0*/  HADD2.F32 R28, -RZ, R14.reuse.H0_H0 ;  /* 0x2000000eff1c7230 */ /* 0x100fe40000004100 */
        /* <DEDUP_REMOVED lines=21> */
.L_x_1841:
        /* <DEDUP_REMOVED lines=21> */
.L_x_1843:
[----:B------:R-:W-:Y:S05]  /*eb50*/  BSYNC B0 ;  /* 0x0000000000007941 */ /* 0x000fea0003800000 */
.L_x_1842:
        /* <DEDUP_REMOVED lines=27> */
.L_x_1844:
        /* <DEDUP_REMOVED lines=20> */
.L_x_1846:
[----:B------:R-:W-:Y:S05]  /*ee50*/  BSYNC B0 ;  /* 0x0000000000007941 */ /* 0x000fea0003800000 */
.L_x_1845:
        /* <DEDUP_REMOVED lines=27> */
.L_x_1847:
        /* <DEDUP_REMOVED lines=18> */
[----:B------:R-:W-:Y:S01]  /*f130*/  FFMA.FTZ R10, R15, R0, -R10 ;  /* 0x000000000f0a7223 */ /* 0x000fe2000001080a */
[----:B------:R-:W-:-:S03]  /*f140*/  FMUL.FTZ R11, R11, UR23 ;  /* 0x000000170b0b7c20 */ /* 0x000fc60008410000 */
[----:B------:R-:W-:-:S05]  /*f150*/  FMUL.FTZ R10, R10, UR23 ;  /* 0x000000170a0a7c20 */ /* 0x000fca0008410000 */
[----:B------:R-:W-:-:S05]  /*f160*/  F2FP.F16.F32.PACK_AB R11, R10, R11 ;  /* 0x0000000b0a0b723e */ /* 0x000fca00000000ff */
[----:B------:R0:W-:Y:S02]  /*f170*/  STG.E desc[UR18][R12.64], R11 ;  /* 0x0000000b0c007986 */ /* 0x0001e4000c101912 */
.L_x_1849:
[----:B------:R-:W-:Y:S05]  /*f180*/  BSYNC B0 ;  /* 0x0000000000007941 */ /* 0x000fea0003800000 */
.L_x_1848:
[----:B------:R-:W-:Y:S01]  /*f190*/  ISETP.NE.AND P0, PT, RZ, UR21, PT ;  /* 0x00000015ff007c0c */ /* 0x000fe2000bf05270 */
[----:B------:R-:W-:Y:S01]  /*f1a0*/  FADD.FTZ R22, R22, -UR22 ;  /* 0x8000001616167e21 */ /* 0x000fe20008010000 */
[----:B------:R-:W-:Y:S01]  /*f1b0*/  FADD.FTZ R23, R23, -UR22 ;  /* 0x8000001617177e21 */ /* 0x000fe20008010000 */
[--C-:B0-----:R-:W-:Y:S02]  /*f1c0*/  HADD2.F32 R12, -RZ, R9.reuse.H0_H0 ;  /* 0x20000009ff0c7230 */ /* 0x101fe40000004100 */
[----:B------:R-:W-:Y:S02]  /*f1d0*/  HADD2.F32 R13, -RZ, R9.H1_H1 ;  /* 0x30000009ff0d7230 */ /* 0x000fe40000004100 */
[----:B------:R-:W-:Y:S01]  /*f1e0*/  FMUL.FTZ R19, R22, UR23 ;  /* 0x0000001716137c20 */ /* 0x000fe20008410000 */
[--C-:B------:R-:W-:Y:S02]  /*f1f0*/  HADD2.F32 R20, -RZ, R8.reuse.H0_H0 ;  /* 0x20000008ff147230 */ /* 0x100fe40000004100 */
        /* <DEDUP_REMOVED lines=21> */
.L_x_1850:
        /* <DEDUP_REMOVED lines=23> */
.L_x_1852:
[----:B------:R-:W-:Y:S05]  /*f4c0*/  BSYNC B0 ;  /* 0x0000000000007941 */ /* 0x000fea0003800000 */
.L_x_1851:
        /* <DEDUP_REMOVED lines=28> */
.L_x_1853:
        /* <DEDUP_REMOVED lines=23> */
.L_x_1855:
[----:B------:R-:W-:Y:S05]  /*f800*/  BSYNC B0 ;  /* 0x0000000000007941 */ /* 0x000fea0003800000 */
.L_x_1854:
[----:B------:R-:W-:Y:S01]  /*f810*/  ISETP.NE.AND P0, PT, RZ, UR21, PT ;  /* 0x00000015ff007c0c */ /* 0x000fe2000bf05270 */
[----:B------:R-:W-:Y:S01]  /*f820*/  FADD.FTZ R18, R18, -UR22 ;  /* 0x8000001612127e21 */ /* 0x000fe20008010000 */
[----:B------:R-:W-:Y:S01]  /*f830*/  FADD.FTZ R19, R19, -UR22 ;  /* 0x8000001613137e21 */ /* 0x000fe20008010000 */
[----:B---3--:R-:W-:Y:S02]  /*f840*/  IMAD R37, R38, UR20, R37 ;  /* 0x0000001426257c24 */ /* 0x008fe4000f8e0225 */
[--C-:B------:R-:W-:Y:S02]  /*f850*/  HADD2.F32 R10, -RZ, R4.reuse.H0_H0 ;  /* 0x20000004ff0a7230 */ /* 0x100fe40000004100 */
[----:B------:R-:W-:Y:S01]  /*f860*/  FMUL.FTZ R21, R18, UR23 ;  /* 0x0000001712157c20 */ /* 0x000fe20008410000 */
[----:B------:R-:W-:Y:S02]  /*f870*/  HADD2.F32 R11, -RZ, R4.H1_H1 ;  /* 0x30000004ff0b7230 */ /* 0x000fe40000004100 */
[----:B------:R-:W-:Y:S01]  /*f880*/  FMUL.FTZ R19, R19, UR23 ;  /* 0x0000001713137c20 */ /* 0x000fe20008410000 */
[----:B------:R-:W-:-:S02]  /*f890*/  HADD2.F32 R16, -RZ, R60.H0_H0 ;  /* 0x2000003cff107230 */ /* 0x000fc40000004100 */
[----:B------:R-:W-:Y:S05]  /*f8a0*/  @!P0 BRA `(.L_x_1856) ;  /* 0x0000000000488947 */ /* 0x000fea0003800000 */
        /* <DEDUP_REMOVED lines=18> */
.L_x_1856:
        /* <DEDUP_REMOVED lines=10> */
[----:B------:R-:W-:Y:S02]  /*fa70*/  IMAD R9, R9, UR7, R4 ;  /* 0x0000000709097c24 */ /* 0x000fe4000f8e0204 */
[----:B------:R-:W-:Y:S01]  /*fa80*/  FFMA.FTZ R4, R19, UR5, R36 ;  /* 0x0000000513047c23 */ /* 0x000fe20008010024 */
[----:B------:R-:W-:Y:S02]  /*fa90*/  ULDC.64 UR6, c[0x0][0x210] ;  /* 0x0000840000067ab9 */ /* 0x000fe40000000a00 */
[----:B------:R-:W-:Y:S01]  /*faa0*/  LEA R8, P0, R6, UR6, 0x1 ;  /* 0x0000000606087c11 */ /* 0x000fe2000f8008ff */
[----:B------:R-:W-:Y:S01]  /*fab0*/  FFMA.FTZ R4, R11, R0, -R4 ;  /* 0x000000000b047223 */ /* 0x000fe20000010804 */
[----:B------:R-:W-:Y:S01]  /*fac0*/  IADD3 R9, R7, R9, RZ ;  /* 0x0000000907097210 */ /* 0x000fe20007ffe0ff */
[----:B------:R-:W-:Y:S02]  /*fad0*/  FFMA.FTZ R7, R21, UR5, R36 ;  /* 0x0000000515077c23 */ /* 0x000fe40008010024 */
[----:B------:R-:W-:Y:S01]  /*fae0*/  FMUL.FTZ R4, R4, UR23 ;  /* 0x0000001704047c20 */ /* 0x000fe20008410000 */
[----:B------:R-:W-:Y:S01]  /*faf0*/  LEA.HI.X R9, R6, UR7, R9, 0x1, P0 ;  /* 0x0000000706097c11 */ /* 0x000fe200080f0c09 */
[----:B------:R-:W-:-:S04]  /*fb00*/  FFMA.FTZ R7, R10, R5, -R7 ;  /* 0x000000050a077223 */ /* 0x000fc80000010807 */
[----:B------:R-:W-:-:S05]  /*fb10*/  FMUL.FTZ R7, R7, UR23 ;  /* 0x0000001707077c20 */ /* 0x000fca0008410000 */
[----:B------:R-:W-:-:S05]  /*fb20*/  F2FP.F16.F32.PACK_AB R7, R4, R7 ;  /* 0x000000070407723e */ /* 0x000fca00000000ff */
[----:B------:R1:W-:Y:S02]  /*fb30*/  STG.E desc[UR18][R8.64], R7 ;  /* 0x0000000708007986 */ /* 0x0003e4000c101912 */
.L_x_1858:
[----:B------:R-:W-:Y:S05]  /*fb40*/  BSYNC B0 ;  /* 0x0000000000007941 */ /* 0x000fea0003800000 */
.L_x_1857:
[----:B------:R-:W-:Y:S01]  /*fb50*/  ISETP.NE.AND P6, PT, RZ, UR21, PT ;  /* 0x00000015ff007c0c */ /* 0x000fe2000bfc5270 */
[----:B------:R-:W-:Y:S02]  /*fb60*/  HADD2.F32 R60, -RZ, R60.H1_H1 ;  /* 0x3000003cff3c7230 */ /* 0x000fe40000004100 */
[----:B------:R-:W-:Y:S01]  /*fb70*/  FADD.FTZ R16, R16, -UR22 ;  /* 0x8000001610107e21 */ /* 0x000fe20008010000 */
[----:B------:R-:W-:Y:S01]  /*fb80*/  IADD3 R18, R37, 0xc8, RZ ;  /* 0x000000c825127810 */ /* 0x000fe20007ffe0ff */
[----:B------:R-:W-:Y:S01]  /*fb90*/  ULDC.64 UR6, c[0x0][0x290] ;  /* 0x0000a40000067ab9 */ /* 0x000fe20000000a00 */
[--C-:B------:R-:W-:Y:S02]  /*fba0*/  HADD2.F32 R4, -RZ, R59.reuse.H0_H0 ;  /* 0x2000003bff047230 */ /* 0x100fe40000004100 */
[----:B------:R-:W-:Y:S01]  /*fbb0*/  FADD.FTZ R60, R60, -UR22 ;  /* 0x800000163c3c7e21 */ /* 0x000fe20008010000 */
[----:B------:R-:W-:Y:S01]  /*fbc0*/  FMUL.FTZ R15, R16, UR23 ;  /* 0x00000017100f7c20 */ /* 0x000fe20008410000 */
[----:B------:R-:W-:Y:S01]  /*fbd0*/  HADD2.F32 R59, -RZ, R59.H1_H1 ;  /* 0x3000003bff3b7230 */ /* 0x000fe20000004100 */
[----:B------:R-:W-:Y:S01]  /*fbe0*/  SHF.R.S32.HI R16, RZ, 0x1f, R18 ;  /* 0x0000001fff107819 */ /* 0x000fe20000011412 */
        /* <DEDUP_REMOVED lines=20> */
.L_x_1859:
[----:B------:R-:W-:Y:S01]  /*fd30*/  ISETP.GE.U32.AND P0, PT, R18, UR6, PT ;  /* 0x0000000612007c0c */ /* 0x000fe2000bf06070 */
[----:B------:R-:W-:Y:S01]  /*fd40*/  BSSY B0, `(.L_x_1860) ;  /* 0x000001a000007945 */ /* 0x000fe20003800000 */
[--C-:B------:R-:W-:Y:S02]  /*fd50*/  HADD2.F32 R10, -RZ, R55.reuse.H0_H0 ;  /* 0x20000037ff0a7230 */ /* 0x100fe40000004100 */
[----:B------:R-:W-:Y:S01]  /*fd60*/  ISETP.GE.AND.EX P0, PT, R16, UR7, PT, P0 ;  /* 0x0000000710007c0c */ /* 0x000fe2000bf06300 */
[----:B------:R-:W-:-:S03]  /*fd70*/  HADD2.F32 R55, -RZ, R55.H1_H1 ;  /* 0x30000037ff377230 */ /* 0x000fc60000004100 */
[----:B------:R-:W-:-:S13]  /*fd80*/  ISETP.LT.U32.AND P0, PT, R71, 0x188, !P0 ;  /* 0x000001884700780c */ /* 0x000fda0004701070 */
        /* <DEDUP_REMOVED lines=21> */
.L_x_1861:
[----:B------:R-:W-:Y:S05]  /*fee0*/  BSYNC B0 ;  /* 0x0000000000007941 */ /* 0x000fea0003800000 */
.L_x_1860:
        /* <DEDUP_REMOVED lines=27> */
.L_x_1862:
[----:B------:R-:W-:Y:S01]  /*100a0*/  ISETP.GE.U32.AND P0, PT, R16, UR6, PT ;  /* 0x0000000610007c0c */ /* 0x000fe2000bf06070 */
[----:B------:R-:W-:Y:S01]  /*100b0*/  BSSY B0, `(.L_x_1863) ;  /* 0x000001a000007945 */ /* 0x000fe20003800000 */
[--C-:B------:R-:W-:Y:S02]  /*100c0*/  HADD2.F32 R10, -RZ, R52.reuse.H0_H0 ;  /* 0x20000034ff0a7230 */ /* 0x100fe40000004100 */
[----:B------:R-:W-:Y:S01]  /*100d0*/  ISETP.GE.AND.EX P0, PT, R17, UR7, PT, P0 ;  /* 0x0000000711007c0c */ /* 0x000fe2000bf06300 */
[----:B------:R-:W-:-:S03]  /*100e0*/  HADD2.F32 R52, -RZ, R52.H1_H1 ;  /* 0x30000034ff347230 */ /* 0x000fc60000004100 */
[----:B------:R-:W-:-:S13]  /*100f0*/  ISETP.LT.U32.AND P0, PT, R71, 0x188, !P0 ;  /* 0x000001884700780c */ /* 0x000fda0004701070 */
        /* <DEDUP_REMOVED lines=21> */
.L_x_1864:
[----:B------:R-:W-:Y:S05]  /*10250*/  BSYNC B0 ;  /* 0x0000000000007941 */ /* 0x000fea0003800000 */
.L_x_1863:
        /* <DEDUP_REMOVED lines=27> */
.L_x_1865:
[----:B------:R-:W-:Y:S01]  /*10410*/  ISETP.GE.U32.AND P0, PT, R16, UR6, PT ;  /* 0x0000000610007c0c */ /* 0x000fe2000bf06070 */
[----:B------:R-:W-:Y:S01]  /*10420*/  BSSY B0, `(.L_x_1866) ;  /* 0x000001a000007945 */ /* 0x000fe20003800000 */
[--C-:B------:R-:W-:Y:S02]  /*10430*/  HADD2.F32 R10, -RZ, R49.reuse.H0_H0 ;  /* 0x20000031ff0a7230 */ /* 0x100fe40000004100 */
[----:B------:R-:W-:Y:S01]  /*10440*/  ISETP.GE.AND.EX P0, PT, R18, UR7, PT, P0 ;  /* 0x0000000712007c0c */ /* 0x000fe2000bf06300 */
[----:B------:R-:W-:-:S03]  /*10450*/  HADD2.F32 R49, -RZ, R49.H1_H1 ;  /* 0x30000031ff317230 */ /* 0x000fc60000004100 */
        /* <DEDUP_REMOVED lines=22> */
.L_x_1867:
[----:B------:R-:W-:Y:S05]  /*105c0*/  BSYNC B0 ;  /* 0x0000000000007941 */ /* 0x000fea0003800000 */
.L_x_1866:
        /* <DEDUP_REMOVED lines=27> */
.L_x_1868:
        /* <DEDUP_REMOVED lines=27> */
.L_x_1870:
[----:B------:R-:W-:Y:S05]  /*10930*/  BSYNC B0 ;  /* 0x0000000000007941 */ /* 0x000fea0003800000 */
.L_x_1869:
        /* <DEDUP_REMOVED lines=27> */
.L_x_1871:
        /* <DEDUP_REMOVED lines=27> */
.L_x_1873:
[----:B------:R-:W-:Y:S05]  /*10ca0*/  BSYNC B0 ;  /* 0x0000000000007941 */ /* 0x000fea0003800000 */
.L_x_1872:
        /* <DEDUP_REMOVED lines=27> */
.L_x_1874:
        /* <DEDUP_REMOVED lines=27> */
.L_x_1876:
[----:B------:R-:W-:Y:S05]  /*11010*/  BSYNC B0 ;  /* 0x0000000000007941 */ /* 0x000fea0003800000 */
.L_x_1875:
[----:B------:R-:W-:Y:S01]  /*11020*/  FADD.FTZ R10, R10, -UR22 ;  /* 0x800000160a0a7e21 */ /* 0x000fe20008010000 */
[----:B------:R-:W-:Y:S01]  /*11030*/  FADD.FTZ R27, R27, -UR22 ;  /* 0x800000161b1b7e21 */ /* 0x000fe20008010000 */
[--C-:B------:R-:W-:Y:S01]  /*11040*/  HADD2.F32 R4, -RZ, R26.reuse.H0_H0 ;  /* 0x2000001aff047230 */ /* 0x100fe20000004100 */
[----:B------:R-:W-:Y:S01]  /*11050*/  IADD3 R17, R70, 0xf8, RZ ;  /* 0x000000f846117810 */ /* 0x000fe20007ffe0ff */
[----:B01234-:R-:W-:Y:S02]  /*11060*/  HADD2.F32 R7, -RZ, R26.H1_H1 ;  /* 0x3000001aff077230 */ /* 0x01ffe40000004100 */
        /* <DEDUP_REMOVED lines=21> */
.L_x_1877:
[----:B------:R-:W-:Y:S01]  /*111c0*/  ISETP.GE.U32.AND P0, PT, R17, UR6, PT ;  /* 0x0000000611007c0c */ /* 0x000fe2000bf06070 */
[----:B------:R-:W-:Y:S03]  /*111d0*/  BSSY B0, `(.L_x_1878) ;  /* 0x0000015000007945 */ /* 0x000fe60003800000 */
[----:B------:R-:W-:-:S04]  /*111e0*/  ISETP.GE.AND.EX P0, PT, R90, UR7, PT, P0 ;  /* 0x000000075a007c0c */ /* 0x000fc8000bf06300 */
[----:B------:R-:W-:-:S13]  /*111f0*/  ISETP.GT.U32.OR P0, PT, R71, 0x187, P0 ;  /* 0x000001874700780c */ /* 0x000fda0000704470 */
[----:B------:R-:W-:Y:S05]  /*11200*/  @P0 BRA `(.L_x_1879) ;  /* 0x0000000000440947 */ /* 0x000fea0003800000 */
[----:B------:R-:W-:Y:S01]  /*11210*/  ULDC.64 UR6, c[0x0][0x288] ;  /* 0x0000a20000067ab9 */ /* 0x000fe20000000a00 */
[----:B------:R-:W-:Y:S01]  /*11220*/  MOV R44, R46 ;  /* 0x0000002e002c7202 */ /* 0x000fe20000000f00 */
[--C-:B------:R-:W-:Y:S01]  /*11230*/  FFMA.FTZ R9, R15, UR5, R36.reuse ;  /* 0x000000050f097c23 */ /* 0x100fe20008010024 */
[----:B------:R-:W-:Y:S02]  /*11240*/  IMAD R90, R90, UR6, RZ ;  /* 0x000000065a5a7c24 */ /* 0x000fe4000f8e02ff */
        /* <DEDUP_REMOVED lines=13> */
.L_x_1879:
[----:B------:R-:W-:Y:S05]  /*11320*/  BSYNC B0 ;  /* 0x0000000000007941 */ /* 0x000fea0003800000 */
.L_x_1878:
        /* <DEDUP_REMOVED lines=9> */
.L_x_1733:
        /* <DEDUP_REMOVED lines=19> */
.L_x_1882:
[----:B------:R-:W-:Y:S05]  /*114f0*/  BSYNC B0 ;  /* 0x0000000000007941 */ /* 0x000fea0003800000 */
.L_x_1881:
        /* <DEDUP_REMOVED lines=11> */
.L_x_1884:
[----:B------:R-:W2:Y:S04]  /*115b0*/  LDG.E.STRONG.GPU R5, desc[UR18][R2.64] ;  /* 0x0000001202057981 */ /* 0x000ea8000c1ef900 */
[----:B--2---:R-:W-:Y:S01]  /*115c0*/  CCTL.IVALL ;  /* 0x00000000ff00798f */ /* 0x004fe20002000000 */
[----:B------:R-:W-:Y:S05]  /*115d0*/  YIELD ;  /* 0x0000000000007946 */ /* 0x000fea0003800000 */
[----:B------:R-:W-:-:S13]  /*115e0*/  ISETP.NE.AND P0, PT, R5, R0, PT ;  /* 0x000000000500720c */ /* 0x000fda0003f05270 */
[----:B------:R-:W-:Y:S05]  /*115f0*/  @P0 BRA `(.L_x_1884) ;  /* 0xfffffffc00ec0947 */ /* 0x000fea000383ffff */
.L_x_1883:
        /* <DEDUP_REMOVED lines=24> */
.L_x_1885:
        /* <DEDUP_REMOVED lines=25> */
.L_x_1886:
        /* <DEDUP_REMOVED lines=15> */
.L_x_5603:


//--------------------- .text._Z35group_norm_nhwc_bwd_one_pass_kernelI11Fp16IOBf16WLi512ELi98ELi392EEv26Group_norm_nhwc_bwd_params --------------------------
	.section	.text._Z35group_norm_nhwc_bwd_one_pass_kernelI11Fp16IOBf16WLi512ELi98ELi392EEv26Group_norm_nhwc_bwd_params,"ax",@progbits
	.align	128
        .global         _Z35group_norm_nhwc_bwd_one_pass_kernelI11Fp16IOBf16WLi512ELi98ELi392EEv26Group_norm_nhwc_bwd_params
        .type           _Z35group_norm_nhwc_bwd_one_pass_kernelI11Fp16IOBf16WLi512ELi98ELi392EEv26Group_norm_nhwc_bwd_params,@function
        .size           _Z35group_norm_nhwc_bwd_one_pass_kernelI11Fp16IOBf16WLi512ELi98ELi392EEv26Group_norm_nhwc_bwd_params,(.L_x_5604 - _Z35group_norm_nhwc_bwd_one_pass_kernelI11Fp16IOBf16WLi512ELi98ELi392EEv26Group_norm_nhwc_bwd_params)
        .other          _Z35group_norm_nhwc_bwd_one_pass_kernelI11Fp16IOBf16WLi512ELi98ELi392EEv26Group_norm_nhwc_bwd_params,@"STO_CUDA_ENTRY STV_DEFAULT"
_Z35group_norm_nhwc_bwd_one_pass_kernelI11Fp16IOBf16WLi512ELi98ELi392EEv26Group_norm_nhwc_bwd_params:
.text._Z35group_norm_nhwc_bwd_one_pass_kernelI11Fp16IOBf16WLi512ELi98ELi392EEv26Group_norm_nhwc_bwd_params:
        /* <DEDUP_REMOVED lines=27> */
.L_x_1974:
        /* <DEDUP_REMOVED lines=21> */
[----:B------:R-:W-:-:S03]  /*0300*/  LOP3.LUT R86, R86, 0xfffffffb, RZ, 0xc0, !PT ;  /* 0xfffffffb56567812 */ /* 0x000fc600078ec0ff */
        /* <DEDUP_REMOVED lines=360> */
[----:B-1----:R-:W-:Y:S02]  /*1990*/  @!P2 IADD3 R32, P0, R37, R38, RZ ;  /* 0x000000262520a210 */ /* 0x002fe40007f1e0ff */
[----:B------:R-:W-:Y:S02]  /*19a0*/  IADD3 R13, R17, 0x80, RZ ;  /* 0x00000080110d7810 */ /* 0x000fe40007ffe0ff */
[----:B------:R-:W-:-:S02]  /*19b0*/  @!P2 IADD3.X R33, R0, R39, RZ, P0, !PT ;  /* 0x000000270021a210 */ /* 0x000fc400007fe4ff */
[----:B------:R-:W0:Y:S02]  /*19c0*/  @!P2 LDC.64 R38, c[0x0][0x228] ;  /* 0x00008a00ff26ab82 */ /* 0x000e240000000a00 */
        /* <DEDUP_REMOVED lines=187> */
[C---:B------:R-:W-:Y:S02]  /*2580*/  @!P2 IADD3.X R71, R0.reuse, R71, RZ, P0, !PT ;  /* 0x000000470047a210 */ /* 0x040fe400007fe4ff */
[----:B0-----:R-:W-:Y:S02]  /*2590*/  @!P2 IADD3 R46, P0, R13, R46, RZ ;  /* 0x0000002e0d2ea210 */ /* 0x001fe40007f1e0ff */
[----:B------:R-:W-:Y:S02]  /*25a0*/  IADD3 R13, R17, 0xc8, RZ ;  /* 0x000000c8110d7810 */ /* 0x000fe40007ffe0ff */
        /* <DEDUP_REMOVED lines=16> */
[----:B-1----:R-:W-:-:S04]  /*26b0*/  @!P2 IADD3 R44, P0, R13, R48, RZ ;  /* 0x000000300d2ca210 */ /* 0x002fc80007f1e0ff */
[C---:B------:R-:W-:Y:S02]  /*26c0*/  @!P2 IADD3.X R45, R54.reuse, R49, RZ, P0, !PT ;  /* 0x00000031362da210 */ /* 0x040fe400007fe4ff */
[----:B------:R-:W0:Y:S02]  /*26d0*/  @!P2 LDC.64 R48, c[0x0][0x228] ;  /* 0x00008a00ff30ab82 */ /* 0x000e240000000a00 */
[----:B0-----:R-:W-:Y:S02]  /*26e0*/  @!P2 IADD3 R48, P0, R13, R48, RZ ;  /* 0x000000300d30a210 */ /* 0x001fe40007f1e0ff */
[----:B------:R-:W-:Y:S02]  /*26f0*/  IADD3 R13, R17, 0xd0, RZ ;  /* 0x000000d0110d7810 */ /* 0x000fe40007ffe0ff */
[----:B------:R-:W-:Y:S02]  /*2700*/  @!P2 IADD3.X R49, R54, R49, RZ, P0, !PT ;  /* 0x000000313631a210 */ /* 0x000fe400007fe4ff */
[----:B------:R-:W-:-:S02]  /*2710*/  SHF.R.S32.HI R119, RZ, 0x1f, R13 ;  /* 0x0000001fff777819 */ /* 0x000fc4000001140d */
        /* <DEDUP_REMOVED lines=25> */
[----:B0-----:R-:W-:Y:S02]  /*28b0*/  @!P2 MOV R120, R64 ;  /* 0x000000400078a202 */ /* 0x001fe40000000f00 */
[----:B------:R-:W-:Y:S02]  /*28c0*/  @!P2 MOV R121, R63 ;  /* 0x0000003f0079a202 */ /* 0x000fe40000000f00 */
[----:B------:R-:W-:-:S03]  /*28d0*/  @P2 LOP3.LUT R87, R87, 0x800000, RZ, 0xfc, !PT ;  /* 0x0080000057572812 */ /* 0x000fc600078efcff */
[----:B------:R-:W0:Y:S01]  /*28e0*/  @!P2 LDC.64 R54, c[0x0][0x230] ;  /* 0x00008c00ff36ab82 */ /* 0x000e220000000a00 */
[----:B------:R-:W-:Y:S01]  /*28f0*/  LOP3.LUT R87, R87, 0xffbfffff, RZ, 0xc0, !PT ;  /* 0xffbfffff57577812 */ /* 0x000fe200078ec0ff */
[-C--:B-1----:R-:W-:Y:S02]  /*2900*/  @!P2 IMAD R13, R13, R118.reuse, RZ ;  /* 0x000000760d0da224 */ /* 0x082fe400078e02ff */
[----:B------:R-:W-:-:S04]  /*2910*/  @!P2 IMAD.WIDE.U32 R120, R0, R118, R120 ;  /* 0x000000760078a225 */ /* 0x000fc800078e0078 */
[----:B------:R-:W-:Y:S01]  /*2920*/  @!P2 IMAD R119, R0, R119, R13 ;  /* 0x000000770077a224 */ /* 0x000fe200078e020d */
[----:B------:R-:W-:-:S04]  /*2930*/  @!P2 SHF.L.U32 R13, R120, 0x1, RZ ;  /* 0x00000001780da819 */ /* 0x000fc800000006ff */
[----:B------:R-:W-:Y:S02]  /*2940*/  @!P2 IADD3 R0, R121, R119, RZ ;  /* 0x000000777900a210 */ /* 0x000fe40007ffe0ff */
[----:B------:R-:W1:Y:S01]  /*2950*/  @!P2 LDC.64 R118, c[0x0][0x228] ;  /* 0x00008a00ff76ab82 */ /* 0x000e620000000a00 */
[----:B0-----:R-:W-:Y:S02]  /*2960*/  @!P2 IADD3 R54, P0, R13, R54, RZ ;  /* 0x000000360d36a210 */ /* 0x001fe40007f1e0ff */
[----:B------:R-:W-:-:S04]  /*2970*/  @!P2 SHF.L.U64.HI R0, R120, 0x1, R0 ;  /* 0x000000017800a819 */ /* 0x000fc80000010200 */
[----:B------:R-:W-:-:S05]  /*2980*/  @!P2 IADD3.X R55, R0, R55, RZ, P0, !PT ;  /* 0x000000370037a210 */ /* 0x000fca00007fe4ff */
[----:B------:R-:W-:Y:S01]  /*2990*/  STL.64 [R1+0x3f0], R54 ;  /* 0x0003f03601007387 */ /* 0x000fe20000100a00 */
[----:B-1----:R-:W-:-:S04]  /*29a0*/  @!P2 IADD3 R122, P0, R13, R118, RZ ;  /* 0x000000760d7aa210 */ /* 0x002fc80007f1e0ff */
[----:B------:R-:W-:Y:S02]  /*29b0*/  @!P2 IADD3.X R123, R0, R119, RZ, P0, !PT ;  /* 0x00000077007ba210 */ /* 0x000fe400007fe4ff */
[----:B------:R-:W-:-:S03]  /*29c0*/  IADD3 R0, R17, 0xe0, RZ ;  /* 0x000000e011007810 */ /* 0x000fc60007ffe0ff */
[----:B------:R0:W-:Y:S01]  /*29d0*/  @!P2 STL.64 [R1+0x230], R122 ;  /* 0x0002307a0100a387 */ /* 0x0001e20000100a00 */
[----:B------:R-:W-:Y:S02]  /*29e0*/  SHF.R.S32.HI R13, RZ, 0x1f, R0 ;  /* 0x0000001fff0d7819 */ /* 0x000fe40000011400 */
[----:B------:R-:W-:-:S04]  /*29f0*/  ISETP.GE.U32.AND P0, PT, R0, UR18, PT ;  /* 0x0000001200007c0c */ /* 0x000fc8000bf06070 */
        /* <DEDUP_REMOVED lines=12> */
[----:B0-----:R-:W-:Y:S02]  /*2ac0*/  @!P2 IADD3 R54, P0, R0, R120, RZ ;  /* 0x000000780036a210 */ /* 0x001fe40007f1e0ff */
[----:B------:R-:W-:Y:S02]  /*2ad0*/  @!P2 SHF.L.U64.HI R122, R122, 0x1, R119 ;  /* 0x000000017a7aa819 */ /* 0x000fe40000010277 */
[----:B------:R-:W0:Y:S02]  /*2ae0*/  @!P2 LDC.64 R118, c[0x0][0x228] ;  /* 0x00008a00ff76ab82 */ /* 0x000e240000000a00 */
        /* <DEDUP_REMOVED lines=133> */
[----:B------:R-:W-:Y:S02]  /*3340*/  @!P4 SHF.L.U32 R0, R122, 0x1, RZ ;  /* 0x000000017a00c819 */ /* 0x000fe400000006ff */
[----:B------:R-:W-:Y:S02]  /*3350*/  IADD3 R13, R17, 0x118, RZ ;  /* 0x00000118110d7810 */ /* 0x000fe40007ffe0ff */
[----:B------:R-:W-:Y:S02]  /*3360*/  @!P4 IADD3 R119, R123, R119, RZ ;  /* 0x000000777b77c210 */ /* 0x000fe40007ffe0ff */
[----:B0-----:R-:W-:Y:S02]  /*3370*/  @!P4 IADD3 R54, P2, R0, R120, RZ ;  /* 0x000000780036c210 */ /* 0x001fe40007f5e0ff */
[----:B------:R-:W-:Y:S02]  /*3380*/  @!P4 SHF.L.U64.HI R122, R122, 0x1, R119 ;  /* 0x000000017a7ac819 */ /* 0x000fe40000010277 */
[----:B------:R-:W0:Y:S02]  /*3390*/  @!P4 LDC.64 R118, c[0x0][0x228] ;  /* 0x00008a00ff76cb82 */ /* 0x000e240000000a00 */
[----:B------:R-:W-:-:S02]  /*33a0*/  @!P4 IADD3.X R55, R122, R121, RZ, P2, !PT ;  /* 0x000000797a37c210 */ /* 0x000fc400017fe4ff */
[----:B------:R-:W-:-:S03]  /*33b0*/  LOP3.LUT P2, RZ, R87, 0x8, RZ, 0xc0, !PT ;  /* 0x0000000857ff7812 */ /* 0x000fc6000784c0ff */
[----:B------:R0:W-:Y:S02]  /*33c0*/  @!P4 STL.64 [R1+0x280], R54 ;  /* 0x000280360100c387 */ /* 0x0001e40000100a00 */
[----:B0-----:R-:W-:Y:S02]  /*33d0*/  @!P4 IADD3 R54, P3, R0, R118, RZ ;  /* 0x000000760036c210 */ /* 0x001fe40007f7e0ff */
[----:B------:R-:W-:Y:S02]  /*33e0*/  SHF.R.S32.HI R0, RZ, 0x1f, R13 ;  /* 0x0000001fff007819 */ /* 0x000fe4000001140d */
[----:B------:R-:W-:Y:S02]  /*33f0*/  @!P4 IADD3.X R55, R122, R119, RZ, P3, !PT ;  /* 0x000000777a37c210 */ /* 0x000fe40001ffe4ff */
[----:B------:R-:W-:-:S03]  /*3400*/  ISETP.GE.U32.AND P3, PT, R13, UR18, PT ;  /* 0x000000120d007c0c */ /* 0x000fc6000bf66070 */
[----:B------:R0:W-:Y:S01]  /*3410*/  @!P4 STL.64 [R1+0x2a0], R54 ;  /* 0x0002a0360100c387 */ /* 0x0001e20000100a00 */
        /* <DEDUP_REMOVED lines=43> */
[----:B------:R-:W0:Y:S01]  /*36d0*/  @!P5 LDC.64 R114, c[0x0][0x228] ;  /* 0x00008a00ff72db82 */ /* 0x000e220000000a00 */
[----:B------:R-:W-:Y:S02]  /*36e0*/  IADD3 R13, R17, 0x128, RZ ;  /* 0x00000128110d7810 */ /* 0x000fe40007ffe0ff */
[----:B0-----:R-:W-:-:S04]  /*36f0*/  @!P5 IADD3 R116, P4, R116, R114, RZ ;  /* 0x000000727474d210 */ /* 0x001fc80007f9e0ff */
[----:B------:R-:W-:Y:S01]  /*3700*/  @!P5 IADD3.X R117, R5, R115, RZ, P4, !PT ;  /* 0x000000730575d210 */ /* 0x000fe200027fe4ff */
[----:B------:R-:W-:Y:S01]  /*3710*/  HFMA2.MMA R5, -RZ, RZ, 0, 0 ;  /* 0x00000000ff057435 */ /* 0x000fe200000001ff */
[----:B------:R-:W-:-:S09]  /*3720*/  SHF.R.S32.HI R16, RZ, 0x1f, R13 ;  /* 0x0000001fff107819 */ /* 0x000fd2000001140d */
[----:B------:R0:W4:Y:S02]  /*3730*/  @!P3 LDG.E R5, desc[UR10][R6.64] ;  /* 0x0000000a0605b981 */ /* 0x000124000c1e1900 */
[----:B0-----:R-:W-:-:S06]  /*3740*/  CS2R R6, SRZ ;  /* 0x0000000000067805 */ /* 0x001fcc000001ff00 */
[----:B------:R-:W4:Y:S01]  /*3750*/  @!P3 LDG.E R6, desc[UR10][R112.64] ;  /* 0x0000000a7006b981 */ /* 0x000f22000c1e1900 */
[----:B------:R-:W-:-:S03]  /*3760*/  ISETP.GE.U32.AND P3, PT, R13, UR18, PT ;  /* 0x000000120d007c0c */ /* 0x000fc6000bf66070 */
[----:B------:R0:W4:Y:S01]  /*3770*/  @!P0 LDG.E R7, desc[UR10][R10.64] ;  /* 0x0000000a0a078981 */ /* 0x000122000c1e1900 */
[----:B------:R-:W-:Y:S02]  /*3780*/  ISETP.GE.OR.EX P3, PT, R16, UR19, P1, P3 ;  /* 0x0000001310007c0c */ /* 0x000fe40008f66730 */
[----:B0-----:R-:W-:-:S06]  /*3790*/  MOV R10, RZ ;  /* 0x000000ff000a7202 */ /* 0x001fcc0000000f00 */
[----:B------:R0:W4:Y:S05]  /*37a0*/  @!P0 LDG.E R10, desc[UR10][R8.64] ;  /* 0x0000000a080a8981 */ /* 0x00012a000c1e1900 */
[----:B0-----:R-:W0:Y:S01]  /*37b0*/  @!P3 LDC.64 R8, c[0x0][0x288] ;  /* 0x0000a200ff08bb82 */ /* 0x001e220000000a00 */
[----:B------:R-:W-:Y:S02]  /*37c0*/  @!P3 MOV R112, R64 ;  /* 0x000000400070b202 */ /* 0x000fe40000000f00 */
[----:B------:R-:W-:Y:S01]  /*37d0*/  @!P3 MOV R113, R63 ;  /* 0x0000003f0071b202 */ /* 0x000fe20000000f00 */
[----:B------:R1:W-:Y:S04]  /*37e0*/  @!P5 STL.64 [R1+0x238], R122 ;  /* 0x0002387a0100d387 */ /* 0x0003e80000100a00 */
[----:B-1----:R-:W1:Y:S01]  /*37f0*/  @!P3 LDC.64 R122, c[0x0][0x230] ;  /* 0x00008c00ff7abb82 */ /* 0x002e620000000a00 */
[----:B0-----:R-:W-:-:S02]  /*3800*/  @!P3 IMAD R16, R16, R8, RZ ;  /* 0x000000081010b224 */ /* 0x001fc400078e02ff */
[----:B------:R-:W-:-:S04]  /*3810*/  @!P3 IMAD.WIDE.U32 R112, R13, R8, R112 ;  /* 0x000000080d70b225 */ /* 0x000fc800078e0070 */
[----:B------:R-:W-:-:S05]  /*3820*/  @!P3 IMAD R9, R13, R9, R16 ;  /* 0x000000090d09b224 */ /* 0x000fca00078e0210 */
[----:B------:R-:W-:-:S04]  /*3830*/  @!P3 IADD3 R9, R113, R9, RZ ;  /* 0x000000097109b210 */ /* 0x000fc80007ffe0ff */
[C---:B------:R-:W-:Y:S02]  /*3840*/  @!P3 SHF.L.U64.HI R11, R112.reuse, 0x1, R9 ;  /* 0x00000001700bb819 */ /* 0x040fe40000010209 */
[----:B------:R-:W0:Y:S01]  /*3850*/  @!P3 LDC.64 R8, c[0x0][0x228] ;  /* 0x00008a00ff08bb82 */ /* 0x000e220000000a00 */
[----:B------:R-:W-:-:S04]  /*3860*/  @!P3 SHF.L.U32 R112, R112, 0x1, RZ ;  /* 0x000000017070b819 */ /* 0x000fc800000006ff */
[C---:B-1----:R-:W-:Y:S02]  /*3870*/  @!P3 IADD3 R122, P0, R112.reuse, R122, RZ ;  /* 0x0000007a707ab210 */ /* 0x042fe40007f1e0ff */
[----:B------:R-:W-:Y:S02]  /*3880*/  LOP3.LUT P2, RZ, R87, 0x1, RZ, 0xc0, !PT ;  /* 0x0000000157ff7812 */ /* 0x000fe4000784c0ff */
[----:B------:R-:W-:Y:S02]  /*3890*/  @!P3 IADD3.X R123, R11, R123, RZ, P0, !PT ;  /* 0x0000007b0b7bb210 */ /* 0x000fe400007fe4ff */
[----:B------:R-:W-:Y:S02]  /*38a0*/  IADD3 R13, R17, 0x130, RZ ;  /* 0x00000130110d7810 */ /* 0x000fe40007ffe0ff */
[----:B0-----:R-:W-:-:S04]  /*38b0*/  @!P3 IADD3 R118, P0, R112, R8, RZ ;  /* 0x000000087076b210 */ /* 0x001fc80007f1e0ff */
[----:B------:R-:W-:Y:S02]  /*38c0*/  @!P3 IADD3.X R119, R11, R9, RZ, P0, !PT ;  /* 0x000000090b77b210 */ /* 0x000fe400007fe4ff */
[----:B------:R-:W-:Y:S02]  /*38d0*/  CS2R R8, SRZ ;  /* 0x0000000000087805 */ /* 0x000fe4000001ff00 */
[----:B------:R-:W-:-:S04]  /*38e0*/  LOP3.LUT P0, RZ, R12, 0x2, RZ, 0xc0, !PT ;  /* 0x000000020cff7812 */ /* 0x000fc8000780c0ff */
[----:B------:R-:W4:Y:S04]  /*38f0*/  @!P2 LDG.E R9, desc[UR10][R110.64] ;  /* 0x0000000a6e09a981 */ /* 0x000f28000c1e1900 */
[----:B------:R0:W4:Y:S01]  /*3900*/  @!P2 LDG.E R8, desc[UR10][R108.64] ;  /* 0x0000000a6c08a981 */ /* 0x000122000c1e1900 */
[----:B------:R-:W-:Y:S02]  /*3910*/  ISETP.GE.U32.AND P2, PT, R13, UR18, PT ;  /* 0x000000120d007c0c */ /* 0x000fe4000bf46070 */
[----:B0-----:R-:W-:-:S04]  /*3920*/  SHF.R.S32.HI R108, RZ, 0x1f, R13 ;  /* 0x0000001fff6c7819 */ /* 0x001fc8000001140d */
[----:B------:R-:W-:Y:S02]  /*3930*/  ISETP.GE.OR.EX P2, PT, R108, UR19, P1, P2 ;  /* 0x000000136c007c0c */ /* 0x000fe40008f46720 */
[----:B------:R-:W-:-:S06]  /*3940*/  MOV R11, RZ ;  /* 0x000000ff000b7202 */ /* 0x000fcc0000000f00 */
[----:B------:R0:W4:Y:S05]  /*3950*/  @!P0 LDG.E R11, desc[UR10][R104.64] ;  /* 0x0000000a680b8981 */ /* 0x00012a000c1e1900 */
[----:B0-----:R-:W0:Y:S01]  /*3960*/  @!P2 LDC.64 R104, c[0x0][0x288] ;  /* 0x0000a200ff68ab82 */ /* 0x001e220000000a00 */
[----:B------:R-:W-:Y:S01]  /*3970*/  HFMA2.MMA R16, -RZ, RZ, 0, 0 ;  /* 0x00000000ff107435 */ /* 0x000fe200000001ff */
[----:B------:R-:W-:-:S09]  /*3980*/  LOP3.LUT R86, R86, 0xfffffffd, RZ, 0xc0, !PT ;  /* 0xfffffffd56567812 */ /* 0x000fd200078ec0ff */
[----:B------:R1:W4:Y:S01]  /*3990*/  @!P0 LDG.E R16, desc[UR10][R106.64] ;  /* 0x0000000a6a108981 */ /* 0x000322000c1e1900 */
[----:B------:R-:W-:-:S03]  /*39a0*/  @P5 LOP3.LUT R86, R86, 0x2, RZ, 0xfc, !PT ;  /* 0x0000000256565812 */ /* 0x000fc600078efcff */
[----:B---3--:R-:W-:Y:S01]  /*39b0*/  STL [R1+0x400], R4 ;  /* 0x0004000401007387 */ /* 0x008fe20000100800 */
[----:B-1----:R-:W-:Y:S02]  /*39c0*/  @!P2 MOV R106, R64 ;  /* 0x00000040006aa202 */ /* 0x002fe40000000f00 */
[----:B------:R-:W-:Y:S01]  /*39d0*/  @!P2 MOV R107, R63 ;  /* 0x0000003f006ba202 */ /* 0x000fe20000000f00 */
[----:B0-----:R-:W-:-:S04]  /*39e0*/  @!P2 IMAD R108, R108, R104, RZ ;  /* 0x000000686c6ca224 */ /* 0x001fc800078e02ff */
[C---:B------:R-:W-:Y:S02]  /*39f0*/  @!P2 IMAD R108, R13.reuse, R105, R108 ;  /* 0x000000690d6ca224 */ /* 0x040fe400078e026c */
[----:B------:R-:W-:Y:S02]  /*3a00*/  @!P2 IMAD.WIDE.U32 R106, R13, R104, R106 ;  /* 0x000000680d6aa225 */ /* 0x000fe400078e006a */
[----:B------:R-:W0:Y:S01]  /*3a10*/  @!P2 LDC.64 R104, c[0x0][0x230] ;  /* 0x00008c00ff68ab82 */ /* 0x000e220000000a00 */
[----:B------:R-:W-:-:S04]  /*3a20*/  LOP3.LUT R86, R86, 0xfffffffe, RZ, 0xc0, !PT ;  /* 0xfffffffe56567812 */ /* 0x000fc800078ec0ff */
        /* <DEDUP_REMOVED lines=11> */
[----:B------:R-:W-:Y:S01]  /*3ae0*/  @!P2 STL.64 [R1+0x210], R120 ;  /* 0x000210780100a387 */ /* 0x000fe20000100a00 */
[C---:B------:R-:W-:Y:S02]  /*3af0*/  LOP3.LUT P5, RZ, R12.reuse, 0x10, RZ, 0xc0, !PT ;  /* 0x000000100cff7812 */ /* 0x040fe400078ac0ff */
[C---:B------:R-:W-:Y:S02]  /*3b00*/  LOP3.LUT P4, RZ, R12.reuse, 0x8, RZ, 0xc0, !PT ;  /* 0x000000080cff7812 */ /* 0x040fe4000788c0ff */
[----:B------:R-:W-:-:S02]  /*3b10*/  LOP3.LUT P3, RZ, R12, 0x4, RZ, 0xc0, !PT ;  /* 0x000000040cff7812 */ /* 0x000fc4000786c0ff */
[----:B0-----:R-:W-:-:S04]  /*3b20*/  @!P2 IADD3 R104, P0, R106, R104, RZ ;  /* 0x000000686a68a210 */ /* 0x001fc80007f1e0ff */
[----:B------:R-:W-:Y:S02]  /*3b30*/  @!P2 IADD3.X R105, R13, R105, RZ, P0, !PT ;  /* 0x000000690d69a210 */ /* 0x000fe400007fe4ff */
[----:B------:R-:W-:Y:S02]  /*3b40*/  LOP3.LUT P2, RZ, R12, 0x1, RZ, 0xc0, !PT ;  /* 0x000000010cff7812 */ /* 0x000fe4000784c0ff */
[----:B------:R-:W-:Y:S02]  /*3b50*/  CS2R R12, SRZ ;  /* 0x00000000000c7805 */ /* 0x000fe4000001ff00 */
[----:B------:R-:W-:-:S04]  /*3b60*/  LOP3.LUT R86, R86, 0xf7ffffff, RZ, 0xc0, !PT ;  /* 0xf7ffffff56567812 */ /* 0x000fc800078ec0ff */
[----:B------:R-:W3:Y:S05]  /*3b70*/  @!P3 LDG.E R13, desc[UR10][R22.64] ;  /* 0x0000000a160db981 */ /* 0x000eea000c1e1900 */
[----:B------:R0:W3:Y:S02]  /*3b80*/  @!P2 LDG.E R12, desc[UR10][R14.64] ;  /* 0x0000000a0e0ca981 */ /* 0x0000e4000c1e1900 */
[----:B0-----:R-:W-:-:S06]  /*3b90*/  CS2R R14, SRZ ;  /* 0x00000000000e7805 */ /* 0x001fcc000001ff00 */
[----:B------:R0:W3:Y:S01]  /*3ba0*/  @!P2 LDG.E R15, desc[UR10][R102.64] ;  /* 0x0000000a660fa981 */ /* 0x0000e2000c1e1900 */
[----:B------:R-:W-:-:S03]  /*3bb0*/  @P2 LOP3.LUT R86, R86, 0x8000000, RZ, 0xfc, !PT ;  /* 0x0800000056562812 */ /* 0x000fc600078efcff */
[----:B------:R1:W3:Y:S01]  /*3bc0*/  @!P3 LDG.E R14, desc[UR10][R74.64] ;  /* 0x0000000a4a0eb981 */ /* 0x0002e2000c1e1900 */
[----:B0-----:R-:W-:-:S04]  /*3bd0*/  IADD3 R102, R17, 0x138, RZ ;  /* 0x0000013811667810 */ /* 0x001fc80007ffe0ff */
[----:B------:R-:W-:Y:S02]  /*3be0*/  SHF.R.S32.HI R103, RZ, 0x1f, R102 ;  /* 0x0000001fff677819 */ /* 0x000fe40000011466 */
[----:B------:R-:W-:-:S04]  /*3bf0*/  ISETP.GE.U32.AND P0, PT, R102, UR18, PT ;  /* 0x0000001266007c0c */ /* 0x000fc8000bf06070 */
[----:B------:R-:W-:-:S13]  /*3c00*/  ISETP.GE.OR.EX P2, PT, R103, UR19, P1, P0 ;  /* 0x0000001367007c0c */ /* 0x000fda0008f46700 */
[----:B------:R-:W0:Y:S01]  /*3c10*/  @!P2 LDC.64 R22, c[0x0][0x288] ;  /* 0x0000a200ff16ab82 */ /* 0x000e220000000a00 */
[----:B-1----:R-:W-:Y:S02]  /*3c20*/  @!P2 MOV R74, R64 ;  /* 0x00000040004aa202 */ /* 0x002fe40000000f00 */
[----:B------:R-:W-:Y:S01]  /*3c30*/  @!P2 MOV R75, R63 ;  /* 0x0000003f004ba202 */ /* 0x000fe20000000f00 */
[----:B------:R1:W-:Y:S01]  /*3c40*/  STL.64 [R1+0x378], R122 ;  /* 0x0003787a01007387 */ /* 0x0003e20000100a00 */
[----:B0-----:R-:W-:-:S04]  /*3c50*/  @!P2 IMAD R103, R103, R22, RZ ;  /* 0x000000166767a224 */ /* 0x001fc800078e02ff */
[C---:B------:R-:W-:Y:S02]  /*3c60*/  @!P2 IMAD R103, R102.reuse, R23, R103 ;  /* 0x000000176667a224 */ /* 0x040fe400078e0267 */
[----:B------:R-:W-:Y:S02]  /*3c70*/  @!P2 IMAD.WIDE.U32 R22, R102, R22, R74 ;  /* 0x000000166616a225 */ /* 0x000fe400078e004a */
[----:B------:R-:W0:Y:S01]  /*3c80*/  @!P2 LDC.64 R74, c[0x0][0x230] ;  /* 0x00008c00ff4aab82 */ /* 0x000e220000000a00 */
[----:B-1----:R-:W-:Y:S02]  /*3c90*/  MOV R122, R116 ;  /* 0x00000074007a7202 */ /* 0x002fe40000000f00 */
[----:B------:R-:W-:-:S05]  /*3ca0*/  MOV R123, R117 ;  /* 0x00000075007b7202 */ /* 0x000fca0000000f00 */
[----:B------:R-:W1:Y:S01]  /*3cb0*/  @!P2 LDC.64 R116, c[0x0][0x228] ;  /* 0x00008a00ff74ab82 */ /* 0x000e620000000a00 */
        /* <DEDUP_REMOVED lines=8> */
[----:B------:R0:W3:Y:S01]  /*3d40*/  @!P4 LDG.E R23, desc[UR10][R18.64] ;  /* 0x0000000a1217c981 */ /* 0x0000e2000c1e1900 */
[----:B------:R-:W-:-:S03]  /*3d50*/  LOP3.LUT R86, R86, 0xffffffdf, RZ, 0xc0, !PT ;  /* 0xffffffdf56567812 */ /* 0x000fc600078ec0ff */
[----:B------:R-:W3:Y:S01]  /*3d60*/  @!P5 LDG.E R22, desc[UR10][R20.64] ;  /* 0x0000000a1416d981 */ /* 0x000ee2000c1e1900 */
        /* <DEDUP_REMOVED lines=21> */
[----:B------:R-:W-:Y:S01]  /*3ec0*/  LOP3.LUT R86, R86, 0xefffffff, RZ, 0xc0, !PT ;  /* 0xefffffff56567812 */ /* 0x000fe200078ec0ff */
[----:B------:R1:W-:Y:S03]  /*3ed0*/  STL.64 [R1+0x370], R104 ;  /* 0x0003706801007387 */ /* 0x0003e60000100a00 */
[----:B------:R-:W-:-:S04]  /*3ee0*/  @P3 LOP3.LUT R86, R86, 0x10000000, RZ, 0xfc, !PT ;  /* 0x1000000056563812 */ /* 0x000fc800078efcff */
[----:B------:R-:W-:Y:S02]  /*3ef0*/  LOP3.LUT R86, R86, 0xfbffffff, RZ, 0xc0, !PT ;  /* 0xfbffffff56567812 */ /* 0x000fe400078ec0ff */
[----:B-1----:R-:W-:Y:S02]  /*3f00*/  MOV R104, R118 ;  /* 0x0000007600687202 */ /* 0x002fe40000000f00 */
[----:B------:R-:W-:Y:S02]  /*3f10*/  MOV R105, R119 ;  /* 0x0000007700697202 */ /* 0x000fe40000000f00 */
[----:B------:R-:W-:Y:S02]  /*3f20*/  @P4 LOP3.LUT R86, R86, 0x4000000, RZ, 0xfc, !PT ;  /* 0x0400000056564812 */ /* 0x000fe400078efcff */
[----:B0-----:R-:W-:-:S04]  /*3f30*/  @!P2 IADD3 R118, P0, R98, R20, RZ ;  /* 0x000000146276a210 */ /* 0x001fc80007f1e0ff */
[----:B------:R-:W-:Y:S02]  /*3f40*/  @!P2 IADD3.X R119, R99, R21, RZ, P0, !PT ;  /* 0x000000156377a210 */ /* 0x000fe400007fe4ff */
[----:B------:R-:W-:Y:S02]  /*3f50*/  CS2R R20, SRZ ;  /* 0x0000000000147805 */ /* 0x000fe4000001ff00 */
[----:B------:R-:W-:Y:S02]  /*3f60*/  LOP3.LUT R86, R86, 0xffffffef, RZ, 0xc0, !PT ;  /* 0xffffffef56567812 */ /* 0x000fe400078ec0ff */
[----:B------:R-:W-:Y:S02]  /*3f70*/  LOP3.LUT P3, RZ, R87, 0x100, RZ, 0xc0, !PT ;  /* 0x0000010057ff7812 */ /* 0x000fe4000786c0ff */
[----:B------:R-:W-:Y:S01]  /*3f80*/  @P2 LOP3.LUT R86, R86, 0x10, RZ, 0xfc, !PT ;  /* 0x0000001056562812 */ /* 0x000fe200078efcff */
[----:B------:R0:W3:Y:S03]  /*3f90*/  @!P6 LDG.E R20, desc[UR10][R28.64] ;  /* 0x0000000a1c14e981 */ /* 0x0000e6000c1e1900 */
[----:B------:R-:W-:Y:S01]  /*3fa0*/  LOP3.LUT R86, R86, 0xbfffffff, RZ, 0xc0, !PT ;  /* 0xbfffffff56567812 */ /* 0x000fe200078ec0ff */
[----:B------:R1:W3:Y:S01]  /*3fb0*/  @!P6 LDG.E R21, desc[UR10][R96.64] ;  /* 0x0000000a6015e981 */ /* 0x0002e2000c1e1900 */
[----:B0-----:R-:W-:Y:S01]  /*3fc0*/  IADD3 R28, R17, 0x148, RZ ;  /* 0x00000148111c7810 */ /* 0x001fe20007ffe0ff */
[----:B------:R-:W-:-:S03]  /*3fd0*/  HFMA2.MMA R29, -RZ, RZ, 0, 0 ;  /* 0x00000000ff1d7435 */ /* 0x000fc600000001ff */
[----:B-1----:R-:W-:Y:S02]  /*3fe0*/  SHF.R.S32.HI R96, RZ, 0x1f, R28 ;  /* 0x0000001fff607819 */ /* 0x002fe4000001141c */
[----:B------:R-:W-:Y:S02]  /*3ff0*/  ISETP.GE.U32.AND P4, PT, R28, UR18, PT ;  /* 0x000000121c007c0c */ /* 0x000fe4000bf86070 */
[----:B------:R-:W-:Y:S02]  /*4000*/  @P5 LOP3.LUT R86, R86, 0x40000000, RZ, 0xfc, !PT ;  /* 0x4000000056565812 */ /* 0x000fe400078efcff */
[----:B------:R-:W-:Y:S01]  /*4010*/  ISETP.GE.OR.EX P5, PT, R96, UR19, P1, P4 ;  /* 0x0000001360007c0c */ /* 0x000fe20008fa6740 */
[----:B------:R0:W3:Y:S02]  /*4020*/  @!P3 LDG.E R29, desc[UR10][R24.64] ;  /* 0x0000000a181db981 */ /* 0x0000e4000c1e1900 */
[----:B0-----:R-:W-:-:S10]  /*4030*/  MOV R24, RZ ;  /* 0x000000ff00187202 */ /* 0x001fd40000000f00 */
[----:B------:R-:W0:Y:S01]  /*4040*/  @!P5 LDC.64 R110, c[0x0][0x230] ;  /* 0x00008c00ff6edb82 */ /* 0x000e220000000a00 */
[----:B------:R1:W3:Y:S07]  /*4050*/  @!P3 LDG.E R24, desc[UR10][R94.64] ;  /* 0x0000000a5e18b981 */ /* 0x0002ee000c1e1900 */
        /* <DEDUP_REMOVED lines=9> */
[----:B------:R-:W-:Y:S02]  /*40f0*/  @!P5 SHF.L.U32 R96, R96, 0x1, RZ ;  /* 0x000000016060d819 */ /* 0x000fe400000006ff */
[----:B------:R-:W-:Y:S02]  /*4100*/  LOP3.LUT P2, RZ, R87, 0x80, RZ, 0xc0, !PT ;  /* 0x0000008057ff7812 */ /* 0x000fe4000784c0ff */
[----:B0-----:R-:W-:-:S04]  /*4110*/  @!P5 IADD3 R110, P3, R96, R110, RZ ;  /* 0x0000006e606ed210 */ /* 0x001fc80007f7e0ff */
[----:B------:R-:W-:Y:S02]  /*4120*/  @!P5 IADD3.X R111, R25, R111, RZ, P3, !PT ;  /* 0x0000006f196fd210 */ /* 0x000fe40001ffe4ff */
        /* <DEDUP_REMOVED lines=212> */
[----:B0-----:R-:W3:Y:S04]  /*4e70*/  LDL.LU R4, [R1+0x400] ;  /* 0x0004000001047983 */ /* 0x001ee80000300800 */
[----:B-----5:R-:W-:Y:S04]  /*4e80*/  STL [R1+0x3f8], R3 ;  /* 0x0003f80301007387 */ /* 0x020fe80000100800 */
[----:B------:R0:W-:Y:S02]  /*4e90*/  STL [R1+0x3fc], R3 ;  /* 0x0003fc0301007387 */ /* 0x0001e40000100800 */
[----:B0-----:R-:W-:-:S02]  /*4ea0*/  PRMT R3, RZ, 0x7610, R3 ;  /* 0x00007610ff037816 */ /* 0x001fc40000000003 */
[----:B----4-:R0:W-:Y:S02]  /*4eb0*/  STL.64 [R1+0x3e0], R8 ;  /* 0x0003e00801007387 */ /* 0x0101e40000100a00 */
[----:B0-----:R-:W-:Y:S02]  /*4ec0*/  MOV R8, R54 ;  /* 0x0000003600087202 */ /* 0x001fe40000000f00 */
[----:B------:R-:W-:Y:S02]  /*4ed0*/  MOV R9, R55 ;  /* 0x0000003700097202 */ /* 0x000fe40000000f00 */
[----:B------:R-:W4:Y:S01]  /*4ee0*/  LDL.LU.64 R54, [R1+0x278] ;  /* 0x0002780001367983 */ /* 0x000f220000300a00 */
[----:B---3--:R-:W-:-:S04]  /*4ef0*/  @!P4 SHF.R.U32.HI R49, RZ, 0x10, R4 ;  /* 0x00000010ff31c819 */ /* 0x008fc80000011604 */
[----:B------:R-:W-:-:S05]  /*4f00*/  @!P4 PRMT R3, R49, 0x7610, R3 ;  /* 0x000076103103c816 */ /* 0x000fca0000000003 */
[----:B------:R0:W-:Y:S04]  /*4f10*/  STL.S16 [R1+0x2d2], R3 ;  /* 0x0002d20301007387 */ /* 0x0001e80000100600 */
[----:B0-----:R-:W3:Y:S01]  /*4f20*/  LDL.LU R3, [R1+0x3fc] ;  /* 0x0003fc0001037983 */ /* 0x001ee20000300800 */
[----:B------:R-:W-:-:S03]  /*4f30*/  LOP3.LUT P3, RZ, R87, 0x1000000, RZ, 0xc0, !PT ;  /* 0x0100000057ff7812 */ /* 0x000fc6000786c0ff */
[----:B------:R-:W-:Y:S04]  /*4f40*/  STL [R1+0x10], R0 ;  /* 0x0000100001007387 */ /* 0x000fe80000100800 */
[----:B------:R-:W-:Y:S04]  /*4f50*/  STL [R1+0x380], R102 ;  /* 0x0003806601007387 */ /* 0x000fe80000100800 */
[----:B------:R0:W-:Y:S04]  /*4f60*/  STL.64 [R1+0x388], R102 ;  /* 0x0003886601007387 */ /* 0x0001e80000100a00 */
[----:B0-----:R-:W5:Y:S01]  /*4f70*/  LDL.LU.64 R102, [R1+0x230] ;  /* 0x0002300001667983 */ /* 0x001f620000300a00 */
[----:B---3--:R-:W-:-:S04]  /*4f80*/  PRMT R3, RZ, 0x7610, R3 ;  /* 0x00007610ff037816 */ /* 0x008fc80000000003 */
[----:B------:R-:W-:-:S05]  /*4f90*/  @!P4 PRMT R3, R0, 0x7610, R3 ;  /* 0x000076100003c816 */ /* 0x000fca0000000003 */
[----:B------:R0:W-:Y:S04]  /*4fa0*/  STL.S16 [R1+0x2ce], R3 ;  /* 0x0002ce0301007387 */ /* 0x0001e80000100600 */
[----:B0-----:R-:W3:Y:S01]  /*4fb0*/  LDL.LU R3, [R1+0x3f8] ;  /* 0x0003f80001037983 */ /* 0x001ee20000300800 */
[----:B------:R-:W-:-:S06]  /*4fc0*/  MOV R0, RZ ;  /* 0x000000ff00007202 */ /* 0x000fcc0000000f00 */
[----:B----4-:R-:W4:Y:S04]  /*4fd0*/  @!P3 LDG.E R0, desc[UR10][R54.64] ;  /* 0x0000000a3600b981 */ /* 0x010f28000c1e1900 */
[----:B------:R-:W2:Y:S01]  /*4fe0*/  LDL.LU.64 R54, [R1+0x3f0] ;  /* 0x0003f00001367983 */ /* 0x000ea20000300a00 */
[----:B------:R-:W-:Y:S02]  /*4ff0*/  LOP3.LUT P2, RZ, R87, 0x8, RZ, 0xc0, !PT ;  /* 0x0000000857ff7812 */ /* 0x000fe4000784c0ff */
[----:B------:R-:W-:-:S04]  /*5000*/  PRMT R49, RZ, 0x7610, R49 ;  /* 0x00007610ff317816 */ /* 0x000fc80000000031 */
[----:B------:R-:W-:Y:S02]  /*5010*/  @!P4 PRMT R49, R4, 0x7610, R49 ;  /* 0x000076100431c816 */ /* 0x000fe40000000031 */
[----:B------:R-:W-:-:S03]  /*5020*/  PRMT R88, RZ, 0x7610, R88 ;  /* 0x00007610ff587816 */ /* 0x000fc60000000058 */
[----:B------:R-:W-:Y:S04]  /*5030*/  STL.S16 [R1+0x2d0], R49 ;  /* 0x0002d03101007387 */ /* 0x000fe80000100600 */
[----:B------:R-:W-:Y:S04]  /*5040*/  STL [R1+0x390], R75 ;  /* 0x0003904b01007387 */ /* 0x000fe80000100800 */
[----:B------:R0:W-:Y:S01]  /*5050*/  STL.64 [R1+0x398], R74 ;  /* 0x0003984a01007387 */ /* 0x0001e20000100a00 */
[----:B------:R-:W-:Y:S02]  /*5060*/  @!P6 IADD3.X R45, R48, R45, RZ, P0, !PT ;  /* 0x0000002d302de210 */ /* 0x000fe400007fe4ff */
[----:B0-----:R-:W-:-:S02]  /*5070*/  PRMT R75, RZ, 0x7610, R75 ;  /* 0x00007610ff4b7816 */ /* 0x001fc4000000004b */
[C---:B------:R-:W-:Y:S02]  /*5080*/  LOP3.LUT P0, RZ, R87.reuse, 0x800000, RZ, 0xc0, !PT ;  /* 0x0080000057ff7812 */ /* 0x040fe4000780c0ff */
[----:B------:R-:W-:Y:S02]  /*5090*/  @!P6 IADD3.X R47, R48, R47, RZ, P5, !PT ;  /* 0x0000002f302fe210 */ /* 0x000fe40002ffe4ff */
[----:B------:R-:W-:Y:S02]  /*50a0*/  LOP3.LUT R86, R86, 0xfffffbff, RZ, 0xc0, !PT ;  /* 0xfffffbff56567812 */ /* 0x000fe400078ec0ff */
[----:B------:R-:W-:Y:S02]  /*50b0*/  LOP3.LUT P5, RZ, R87, 0x4, RZ, 0xc0, !PT ;  /* 0x0000000457ff7812 */ /* 0x000fe400078ac0ff */
[----:B------:R-:W-:Y:S01]  /*50c0*/  @P6 LOP3.LUT R86, R86, 0x400, RZ, 0xfc, !PT ;  /* 0x0000040056566812 */ /* 0x000fe200078efcff */
[----:B------:R-:W-:Y:S04]  /*50d0*/  STL [R1+0x3d4], R15 ;  /* 0x0003d40f01007387 */ /* 0x000fe80000100800 */
[----:B------:R0:W-:Y:S04]  /*50e0*/  STL.64 [R1+0x3d8], R14 ;  /* 0x0003d80e01007387 */ /* 0x0001e80000100a00 */
[----:B------:R1:W-:Y:S04]  /*50f0*/  STL [R1+0x110], R4 ;  /* 0x0001100401007387 */ /* 0x0003e80000100800 */
[----:B------:R-:W-:Y:S01]  /*5100*/  STL [R1+0x114], R2 ;  /* 0x0001140201007387 */ /* 0x000fe20000100800 */
[----:B0-----:R-:W-:-:S03]  /*5110*/  PRMT R15, RZ, 0x7610, R15 ;  /* 0x00007610ff0f7816 */ /* 0x001fc6000000000f */
[----:B------:R0:W-:Y:S01]  /*5120*/  STL [R1+0x394], R74 ;  /* 0x0003944a01007387 */ /* 0x0001e20000100800 */
[----:B-1----:R-:W-:Y:S02]  /*5130*/  PRMT R4, RZ, 0x7610, R4 ;  /* 0x00007610ff047816 */ /* 0x002fe40000000004 */
[----:B------:R-:W-:Y:S01]  /*5140*/  @!P2 PRMT R15, R2, 0x7610, R15 ;  /* 0x00007610020fa816 */ /* 0x000fe2000000000f */
[----:B------:R1:W-:Y:S01]  /*5150*/  STL [R1+0x3ec], R10 ;  /* 0x0003ec0a01007387 */ /* 0x0003e20000100800 */
[----:B0-----:R-:W-:-:S03]  /*5160*/  PRMT R74, RZ, 0x7610, R74 ;  /* 0x00007610ff4a7816 */ /* 0x001fc6000000004a */
[----:B------:R-:W-:Y:S01]  /*5170*/  STL [R1+0x118], R6 ;  /* 0x0001180601007387 */ /* 0x000fe20000100800 */
[----:B------:R-:W-:Y:S02]  /*5180*/  @!P5 PRMT R74, R6, 0x7610, R74 ;  /* 0x00007610064ad816 */ /* 0x000fe4000000004a */
[----:B-1----:R-:W-:Y:S01]  /*5190*/  PRMT R10, RZ, 0x7610, R10 ;  /* 0x00007610ff0a7816 */ /* 0x002fe2000000000a */
[----:B------:R0:W-:Y:S02]  /*51a0*/  STL [R1+0x3d0], R14 ;  /* 0x0003d00e01007387 */ /* 0x0001e40000100800 */
[----:B0-----:R-:W-:-:S04]  /*51b0*/  PRMT R14, RZ, 0x7610, R14 ;  /* 0x00007610ff0e7816 */ /* 0x001fc8000000000e */
[----:B------:R-:W-:Y:S01]  /*51c0*/  @!P5 PRMT R14, R5, 0x7610, R14 ;  /* 0x00007610050ed816 */ /* 0x000fe2000000000e */
[----:B------:R-:W-:Y:S04]  /*51d0*/  STL.S16 [R1+0x2c8], R15 ;  /* 0x0002c80f01007387 */ /* 0x000fe80000100600 */
[----:B------:R0:W-:Y:S04]  /*51e0*/  STL.S16 [R1+0x2d8], R14 ;  /* 0x0002d80e01007387 */ /* 0x0001e80000100600 */
[----:B0-----:R-:W4:Y:S01]  /*51f0*/  LDL.LU.64 R14, [R1+0x298] ;  /* 0x00029800010e7983 */ /* 0x001f220000300a00 */
[----:B---3--:R-:W-:-:S04]  /*5200*/  @!P2 SHF.R.U32.HI R49, RZ, 0x10, R3 ;  /* 0x00000010ff31a819 */ /* 0x008fc80000011603 */
        /* <DEDUP_REMOVED lines=11> */
[----:B-----5:R1:W3:Y:S01]  /*52c0*/  @!P0 LDG.E R54, desc[UR10][R102.64] ;  /* 0x0000000a66368981 */ /* 0x0202e2000c1e1900 */
[----:B0-----:R-:W-:Y:S02]  /*52d0*/  SHF.R.S32.HI R88, RZ, 0x1f, R55 ;  /* 0x0000001fff587819 */ /* 0x001fe40000011437 */
[----:B------:R-:W-:-:S04]  /*52e0*/  ISETP.GE.U32.AND P0, PT, R55, UR6, PT ;  /* 0x0000000637007c0c */ /* 0x000fc8000bf06070 */
[----:B------:R-:W-:Y:S02]  /*52f0*/  ISETP.GE.OR.EX P6, PT, R88, UR7, P1, P0 ;  /* 0x0000000758007c0c */ /* 0x000fe40008fc6700 */
[----:B------:R-:W-:Y:S02]  /*5300*/  LOP3.LUT P0, RZ, R87, 0x2, RZ, 0xc0, !PT ;  /* 0x0000000257ff7812 */ /* 0x000fe4000780c0ff */
[----:B------:R-:W-:-:S04]  /*5310*/  @!P5 SHF.R.U32.HI R2, RZ, 0x10, R5 ;  /* 0x00000010ff02d819 */ /* 0x000fc80000011605 */
[----:B------:R-:W-:Y:S02]  /*5320*/  @!P5 PRMT R4, R2, 0x7610, R4 ;  /* 0x000076100204d816 */ /* 0x000fe40000000004 */
[----:B------:R-:W-:-:S05]  /*5330*/  @!P5 SHF.R.U32.HI R2, RZ, 0x10, R6 ;  /* 0x00000010ff02d819 */ /* 0x000fca0000011606 */
[----:B------:R-:W-:-:S04]  /*5340*/  @!P0 SHF.R.U32.HI R6, RZ, 0x10, R7 ;  /* 0x00000010ff068819 */ /* 0x000fc80000011607 */
[----:B------:R-:W-:-:S05]  /*5350*/  @!P0 PRMT R10, R6, 0x7610, R10 ;  /* 0x00007610060a8816 */ /* 0x000fca000000000a */
[----:B------:R0:W-:Y:S04]  /*5360*/  STL.S16 [R1+0x27e], R10 ;  /* 0x00027e0a01007387 */ /* 0x0001e80000100600 */
[----:B0-----:R-:W5:Y:S01]  /*5370*/  LDL.LU R10, [R1+0x3ec] ;  /* 0x0003ec00010a7983 */ /* 0x001f620000300800 */
[----:B-1----:R-:W-:Y:S02]  /*5380*/  MOV R102, R8 ;  /* 0x0000000800667202 */ /* 0x002fe40000000f00 */
[----:B------:R-:W-:Y:S02]  /*5390*/  MOV R103, R9 ;  /* 0x0000000900677202 */ /* 0x000fe40000000f00 */
[----:B------:R-:W2:Y:S04]  /*53a0*/  LDL.LU.64 R8, [R1+0x2b8] ;  /* 0x0002b80001087983 */ /* 0x000ea80000300a00 */
[----:B------:R0:W-:Y:S02]  /*53b0*/  STL [R1+0x14], R3 ;  /* 0x0000140301007387 */ /* 0x0001e40000100800 */
[----:B0-----:R-:W-:-:S04]  /*53c0*/  PRMT R3, RZ, 0x7610, R3 ;  /* 0x00007610ff037816 */ /* 0x001fc80000000003 */
[----:B------:R-:W-:-:S05]  /*53d0*/  @!P5 PRMT R3, R2, 0x7610, R3 ;  /* 0x000076100203d816 */ /* 0x000fca0000000003 */
[----:B------:R0:W-:Y:S02]  /*53e0*/  STL.S16 [R1+0x2d6], R3 ;  /* 0x0002d60301007387 */ /* 0x0001e40000100600 */
[----:B0-----:R-:W0:Y:S02]  /*53f0*/  @!P6 LDC.64 R2, c[0x0][0x288] ;  /* 0x0000a200ff02eb82 */ /* 0x001e240000000a00 */
[----:B------:R1:W-:Y:S04]  /*5400*/  STL [R1+0x18], R5 ;  /* 0x0000180501007387 */ /* 0x0003e80000100800 */
[----:B------:R4:W-:Y:S01]  /*5410*/  STL.S16 [R1+0x2da], R4 ;  /* 0x0002da0401007387 */ /* 0x0009e20000100600 */
[----:B-1----:R-:W-:Y:S02]  /*5420*/  @!P6 MOV R5, R63 ;  /* 0x0000003f0005e202 */ /* 0x002fe40000000f00 */
[----:B----4-:R-:W-:Y:S01]  /*5430*/  @!P6 MOV R4, R64 ;  /* 0x000000400004e202 */ /* 0x010fe20000000f00 */
        /* <DEDUP_REMOVED lines=15> */
[----:B------:R-:W4:Y:S04]  /*5530*/  @!P4 LDG.E R88, desc[UR10][R14.64] ;  /* 0x0000000a0e58c981 */ /* 0x000f28000c1e1900 */
[----:B------:R-:W3:Y:S01]  /*5540*/  LDL.LU.64 R14, [R1+0x270] ;  /* 0x00027000010e7983 */ /* 0x000ee20000300a00 */
[----:B-----5:R-:W-:-:S05]  /*5550*/  @!P0 PRMT R55, R10, 0x7610, R55 ;  /* 0x000076100a378816 */ /* 0x020fca0000000037 */
[----:B------:R0:W-:Y:S02]  /*5560*/  STL.S16 [R1+0x27c], R55 ;  /* 0x00027c3701007387 */ /* 0x0001e40000100600 */
[----:B0-----:R-:W-:-:S06]  /*5570*/  MOV R55, RZ ;  /* 0x000000ff00377202 */ /* 0x001fcc0000000f00 */
[----:B--2---:R0:W2:Y:S04]  /*5580*/  @!P4 LDG.E R55, desc[UR10][R8.64] ;  /* 0x0000000a0837c981 */ /* 0x0040a8000c1e1900 */
[----:B------:R-:W5:Y:S01]  /*5590*/  LDL.LU.64 R8, [R1+0x3e0] ;  /* 0x0003e00001087983 */ /* 0x000f620000300a00 */
[----:B------:R-:W-:-:S03]  /*55a0*/  @!P0 SHF.R.U32.HI R6, RZ, 0x10, R10 ;  /* 0x00000010ff068819 */ /* 0x000fc6000001160a */
[----:B------:R1:W-:Y:S04]  /*55b0*/  STL [R1+0x3e8], R16 ;  /* 0x0003e81001007387 */ /* 0x0003e80000100800 */
[----:B------:R-:W-:Y:S01]  /*55c0*/  STL.S16 [R1+0x2ca], R75 ;  /* 0x0002ca4b01007387 */ /* 0x000fe20000100600 */
[----:B-1----:R-:W-:-:S03]  /*55d0*/  PRMT R16, RZ, 0x7610, R16 ;  /* 0x00007610ff107816 */ /* 0x002fc60000000010 */
[----:B------:R1:W-:Y:S01]  /*55e0*/  STL.S16 [R1+0x2c4], R74 ;  /* 0x0002c44a01007387 */ /* 0x0003e20000100600 */
[----:B------:R-:W-:-:S05]  /*55f0*/  @!P0 PRMT R16, R6, 0x7610, R16 ;  /* 0x0000761006108816 */ /* 0x000fca0000000010 */
[----:B------:R0:W-:Y:S04]  /*5600*/  STL.S16 [R1+0x29a], R16 ;  /* 0x00029a1001007387 */ /* 0x0001e80000100600 */
[----:B-1----:R-:W4:Y:S04]  /*5610*/  LDL.LU.64 R74, [R1+0x260] ;  /* 0x00026000014a7983 */ /* 0x002f280000300a00 */
[----:B0-----:R-:W2:Y:S01]  /*5620*/  LDL.LU R16, [R1+0x3e8] ;  /* 0x0003e80001107983 */ /* 0x001ea20000300800 */
[----:B------:R-:W-:-:S10]  /*5630*/  HFMA2.MMA R48, -RZ, RZ, 0, 0 ;  /* 0x00000000ff307435 */ /* 0x000fd400000001ff */
[----:B------:R-:W2:Y:S01]  /*5640*/  @!P3 LDG.E R48, desc[UR10][R124.64] ;  /* 0x0000000a7c30b981 */ /* 0x000ea2000c1e1900 */
[C---:B------:R-:W-:Y:S02]  /*5650*/  LOP3.LUT P3, RZ, R87.reuse, 0x1, RZ, 0xc0, !PT ;  /* 0x0000000157ff7812 */ /* 0x040fe4000786c0ff */
[----:B------:R-:W-:Y:S02]  /*5660*/  PRMT R89, RZ, 0x7610, R89 ;  /* 0x00007610ff597816 */ /* 0x000fe40000000059 */
[----:B------:R-:W-:Y:S02]  /*5670*/  LOP3.LUT P2, RZ, R87, 0x10000000, RZ, 0xc0, !PT ;  /* 0x1000000057ff7812 */ /* 0x000fe4000784c0ff */
[----:B------:R-:W-:-:S04]  /*5680*/  PRMT R6, RZ, 0x7610, R6 ;  /* 0x00007610ff067816 */ /* 0x000fc80000000006 */
[----:B------:R-:W-:Y:S01]  /*5690*/  @!P0 PRMT R6, R7, 0x7610, R6 ;  /* 0x0000761007068816 */ /* 0x000fe20000000006 */
[----:B------:R-:W-:Y:S04]  /*56a0*/  STL [R1+0x3a0], R117 ;  /* 0x0003a07501007387 */ /* 0x000fe80000100800 */
[----:B------:R0:W-:Y:S04]  /*56b0*/  STL.64 [R1+0x3a8], R116 ;  /* 0x0003a87401007387 */ /* 0x0001e80000100a00 */
[----:B------:R-:W-:Y:S01]  /*56c0*/  STL.S16 [R1+0x27a], R6 ;  /* 0x00027a0601007387 */ /* 0x000fe20000100600 */
[----:B------:R-:W-:-:S02]  /*56d0*/  LOP3.LUT R86, R86, 0xfffffff7, RZ, 0xc0, !PT ;  /* 0xfffffff756567812 */ /* 0x000fc400078ec0ff */
[----:B------:R-:W-:Y:S02]  /*56e0*/  PRMT R90, RZ, 0x7610, R90 ;  /* 0x00007610ff5a7816 */ /* 0x000fe4000000005a */
[----:B0-----:R-:W-:Y:S02]  /*56f0*/  PRMT R117, RZ, 0x7610, R117 ;  /* 0x00007610ff757816 */ /* 0x001fe40000000075 */
[----:B------:R-:W-:-:S04]  /*5700*/  @P6 LOP3.LUT R86, R86, 0x8, RZ, 0xfc, !PT ;  /* 0x0000000856566812 */ /* 0x000fc800078efcff */
[----:B------:R-:W-:Y:S01]  /*5710*/  LOP3.LUT P0, RZ, R86, 0x20000000, RZ, 0xc0, !PT ;  /* 0x2000000056ff7812 */ /* 0x000fe2000780c0ff */
[----:B------:R0:W-:Y:S04]  /*5720*/  STL [R1+0x11c], R10 ;  /* 0x00011c0a01007387 */ /* 0x0001e80000100800 */
[----:B------:R-:W-:Y:S01]  /*5730*/  STL.64 [R1+0x3c8], R18 ;  /* 0x0003c81201007387 */ /* 0x000fe20000100a00 */
[----:B0-----:R-:W-:Y:S02]  /*5740*/  IADD3 R10, R17, 0x190, RZ ;  /* 0x00000190110a7810 */ /* 0x001fe40007ffe0ff */
[----:B-----5:R-:W-:-:S05]  /*5750*/  @!P3 PRMT R89, R9, 0x7610, R89 ;  /* 0x000076100959b816 */ /* 0x020fca0000000059 */
[----:B------:R0:W-:Y:S02]  /*5760*/  STL.S16 [R1+0x278], R89 ;  /* 0x0002785901007387 */ /* 0x0001e40000100600 */
[----:B0-----:R-:W-:-:S10]  /*5770*/  HFMA2.MMA R89, -RZ, RZ, 0, 0 ;  /* 0x00000000ff597435 */ /* 0x001fd400000001ff */
[----:B---3--:R0:W3:Y:S04]  /*5780*/  @!P2 LDG.E R89, desc[UR10][R14.64] ;  /* 0x0000000a0e59a981 */ /* 0x0080e8000c1e1900 */
[----:B------:R-:W0:Y:S01]  /*5790*/  LDL.LU.64 R14, [R1+0x3d8] ;  /* 0x0003d800010e7983 */ /* 0x000e220000300a00 */
[----:B------:R-:W-:-:S04]  /*57a0*/  @!P3 SHF.R.U32.HI R6, RZ, 0x10, R9 ;  /* 0x00000010ff06b819 */ /* 0x000fc80000011609 */
[----:B------:R-:W-:Y:S02]  /*57b0*/  @!P3 PRMT R117, R6, 0x7610, R117 ;  /* 0x000076100675b816 */ /* 0x000fe40000000075 */
[----:B------:R-:W-:-:S04]  /*57c0*/  @!P3 SHF.R.U32.HI R6, RZ, 0x10, R8 ;  /* 0x00000010ff06b819 */ /* 0x000fc80000011608 */
[----:B------:R-:W-:Y:S02]  /*57d0*/  @!P3 PRMT R90, R6, 0x7610, R90 ;  /* 0x00007610065ab816 */ /* 0x000fe4000000005a */
[----:B------:R-:W-:-:S03]  /*57e0*/  PRMT R6, RZ, 0x7610, R6 ;  /* 0x00007610ff067816 */ /* 0x000fc60000000006 */
[----:B------:R1:W-:Y:S01]  /*57f0*/  STL.S16 [R1+0x2b8], R90 ;  /* 0x0002b85a01007387 */ /* 0x0003e20000100600 */
[----:B------:R-:W-:-:S03]  /*5800*/  @!P3 PRMT R6, R8, 0x7610, R6 ;  /* 0x000076100806b816 */ /* 0x000fc60000000006 */
[----:B------:R5:W-:Y:S01]  /*5810*/  STL [R1+0x120], R8 ;  /* 0x0001200801007387 */ /* 0x000be20000100800 */
[----:B-1----:R-:W-:-:S03]  /*5820*/  MOV R90, RZ ;  /* 0x000000ff005a7202 */ /* 0x002fc60000000f00 */
[----:B------:R2:W-:Y:S01]  /*5830*/  STL.S16 [R1+0x29e], R6 ;  /* 0x00029e0601007387 */ /* 0x0005e20000100600 */
[----:B------:R-:W-:Y:S02]  /*5840*/  PRMT R18, RZ, 0x7610, R18 ;  /* 0x00007610ff127816 */ /* 0x000fe40000000012 */
[----:B-----5:R-:W-:Y:S01]  /*5850*/  SHF.R.S32.HI R8, RZ, 0x1f, R10 ;  /* 0x0000001fff087819 */ /* 0x020fe2000001140a */
[----:B----4-:R-:W4:Y:S01]  /*5860*/  @!P2 LDG.E R90, desc[UR10][R74.64] ;  /* 0x0000000a4a5aa981 */ /* 0x010f22000c1e1900 */
[----:B------:R-:W-:Y:S02]  /*5870*/  ISETP.GE.U32.AND P2, PT, R10, UR6, PT ;  /* 0x000000060a007c0c */ /* 0x000fe4000bf46070 */
[----:B--2---:R-:W-:Y:S02]  /*5880*/  @!P0 SHF.R.U32.HI R6, RZ, 0x10, R16 ;  /* 0x00000010ff068819 */ /* 0x004fe40000011610 */
[----:B------:R-:W-:Y:S01]  /*5890*/  ISETP.GE.OR.EX P3, PT, R8, UR7, P1, P2 ;  /* 0x0000000708007c0c */ /* 0x000fe20008f66720 */
[----:B------:R1:W-:Y:S01]  /*58a0*/  STL [R1+0x1c], R7 ;  /* 0x00001c0701007387 */ /* 0x0003e20000100800 */
[----:B------:R-:W-:-:S02]  /*58b0*/  @!P0 PRMT R18, R6, 0x7610, R18 ;  /* 0x0000761006128816 */ /* 0x000fc40000000012 */
[----:B------:R-:W-:Y:S01]  /*58c0*/  @!P0 SHF.R.U32.HI R6, RZ, 0x10, R11 ;  /* 0x00000010ff068819 */ /* 0x000fe2000001160b */
[----:B------:R-:W-:Y:S01]  /*58d0*/  STL [R1+0x24], R16 ;  /* 0x0000241001007387 */ /* 0x000fe20000100800 */
[----:B------:R-:W-:-:S03]  /*58e0*/  PRMT R19, RZ, 0x7610, R19 ;  /* 0x00007610ff137816 */ /* 0x000fc60000000013 */
[----:B------:R-:W-:Y:S01]  /*58f0*/  STL [R1+0x20], R9 ;  /* 0x0000200901007387 */ /* 0x000fe20000100800 */
[----:B-1----:R-:W-:-:S03]  /*5900*/  PRMT R7, RZ, 0x7610, R7 ;  /* 0x00007610ff077816 */ /* 0x002fc60000000007 */
[----:B------:R-:W2:Y:S01]  /*5910*/  LDL.LU.64 R74, [R1+0x290] ;  /* 0x00029000014a7983 */ /* 0x000ea20000300a00 */
[----:B------:R-:W-:-:S05]  /*5920*/  @!P0 PRMT R7, R6, 0x7610, R7 ;  /* 0x0000761006078816 */ /* 0x000fca0000000007 */
[----:B------:R1:W-:Y:S02]  /*5930*/  STL.S16 [R1+0x2bc], R7 ;  /* 0x0002bc0701007387 */ /* 0x0003e40000100600 */
[----:B-1----:R-:W1:Y:S01]  /*5940*/  @!P3 LDC.64 R6, c[0x0][0x288] ;  /* 0x0000a200ff06bb82 */ /* 0x002e620000000a00 */
[----:B------:R-:W-:Y:S02]  /*5950*/  @!P0 PRMT R19, R16, 0x7610, R19 ;  /* 0x0000761010138816 */ /* 0x000fe40000000013 */
[----:B------:R-:W-:Y:S01]  /*5960*/  @!P3 MOV R9, R63 ;  /* 0x0000003f0009b202 */ /* 0x000fe20000000f00 */
[----:B-1----:R-:W-:Y:S01]  /*5970*/  @!P3 IMAD R16, R8, R6, RZ ;  /* 0x000000060810b224 */ /* 0x002fe200078e02ff */
[----:B------:R-:W-:-:S03]  /*5980*/  @!P3 MOV R8, R64 ;  /* 0x000000400008b202 */ /* 0x000fc60000000f00 */
[C---:B------:R-:W-:Y:S02]  /*5990*/  @!P3 IMAD R7, R10.reuse, R7, R16 ;  /* 0x000000070a07b224 */ /* 0x040fe400078e0210 */
[----:B------:R-:W-:-:S05]  /*59a0*/  @!P3 IMAD.WIDE.U32 R8, R10, R6, R8 ;  /* 0x000000060a08b225 */ /* 0x000fca00078e0008 */
[----:B------:R-:W-:-:S04]  /*59b0*/  @!P3 IADD3 R7, R9, R7, RZ ;  /* 0x000000070907b210 */ /* 0x000fc80007ffe0ff */
[C---:B------:R-:W-:Y:S02]  /*59c0*/  @!P3 SHF.L.U64.HI R10, R8.reuse, 0x1, R7 ;  /* 0x00000001080ab819 */ /* 0x040fe40000010207 */
[----:B------:R-:W1:Y:S01]  /*59d0*/  @!P3 LDC.64 R6, c[0x0][0x230] ;  /* 0x00008c00ff06bb82 */ /* 0x000e620000000a00 */
[----:B------:R-:W-:-:S07]  /*59e0*/  @!P3 SHF.L.U32 R16, R8, 0x1, RZ ;  /* 0x000000010810b819 */ /* 0x000fce00000006ff */
[----:B------:R-:W5:Y:S01]  /*59f0*/  @!P3 LDC.64 R8, c[0x0][0x228] ;  /* 0x00008a00ff08bb82 */ /* 0x000f620000000a00 */
[----:B-1----:R-:W-:-:S04]  /*5a00*/  @!P3 IADD3 R6, P2, R16, R6, RZ ;  /* 0x000000061006b210 */ /* 0x002fc80007f5e0ff */
[----:B------:R-:W-:Y:S02]  /*5a10*/  @!P3 IADD3.X R7, R10, R7, RZ, P2, !PT ;  /* 0x000000070a07b210 */ /* 0x000fe400017fe4ff */
[----:B-----5:R-:W-:-:S04]  /*5a20*/  @!P3 IADD3 R8, P2, R16, R8, RZ ;  /* 0x000000081008b210 */ /* 0x020fc80007f5e0ff */
[----:B------:R-:W-:Y:S02]  /*5a30*/  @!P3 IADD3.X R9, R10, R9, RZ, P2, !PT ;  /* 0x000000090a09b210 */ /* 0x000fe400017fe4ff */
[----:B------:R-:W-:-:S13]  /*5a40*/  LOP3.LUT P2, RZ, R86, 0x8000000, RZ, 0xc0, !PT ;  /* 0x0800000056ff7812 */ /* 0x000fda000784c0ff */
[----:B------:R-:W-:Y:S01]  /*5a50*/  @!P2 SHF.R.U32.HI R10, RZ, 0x10, R12 ;  /* 0x00000010ff0aa819 */ /* 0x000fe2000001160c */
[----:B------:R-:W-:Y:S04]  /*5a60*/  STL.S16 [R1+0x298], R19 ;  /* 0x0002981301007387 */ /* 0x000fe80000100600 */
[----:B------:R1:W-:Y:S04]  /*5a70*/  STL.S16 [R1+0x2ba], R18 ;  /* 0x0002ba1201007387 */ /* 0x0003e80000100600 */
[----:B-1----:R-:W5:Y:S01]  /*5a80*/  LDL.LU.64 R18, [R1+0x2b0] ;  /* 0x0002b00001127983 */ /* 0x002f620000300a00 */
[----:B0-----:R-:W-:-:S04]  /*5a90*/  PRMT R15, RZ, 0x7610, R15 ;  /* 0x00007610ff0f7816 */ /* 0x001fc8000000000f */
[----:B------:R-:W-:-:S05]  /*5aa0*/  @!P2 PRMT R15, R10, 0x7610, R15 ;  /* 0x000076100a0fa816 */ /* 0x000fca000000000f */
[----:B------:R0:W-:Y:S04]  /*5ab0*/  STL.S16 [R1+0x272], R15 ;  /* 0x0002720f01007387 */ /* 0x0001e80000100600 */
[----:B0-----:R-:W3:Y:S01]  /*5ac0*/  LDL.LU R15, [R1+0x3d4] ;  /* 0x0003d400010f7983 */ /* 0x001ee20000300800 */
[----:B------:R-:W-:Y:S02]  /*5ad0*/  PRMT R14, RZ, 0x7610, R14 ;  /* 0x00007610ff0e7816 */ /* 0x000fe4000000000e */
[----:B------:R-:W-:Y:S01]  /*5ae0*/  LOP3.LUT P4, RZ, R87, 0x8000000, RZ, 0xc0, !PT ;  /* 0x0800000057ff7812 */ /* 0x000fe2000788c0ff */
[----:B------:R0:W-:Y:S01]  /*5af0*/  STL [R1+0x3a4], R116 ;  /* 0x0003a47401007387 */ /* 0x0001e20000100800 */
[----:B------:R-:W-:Y:S01]  /*5b00*/  HFMA2.MMA R16, -RZ, RZ, 0, 0 ;  /* 0x00000000ff107435 */ /* 0x000fe200000001ff */
[----:B------:R-:W-:-:S02]  /*5b10*/  PRMT R91, RZ, 0x7610, R91 ;  /* 0x00007610ff5b7816 */ /* 0x000fc4000000005b */
[----:B0-----:R-:W-:-:S04]  /*5b20*/  PRMT R116, RZ, 0x7610, R116 ;  /* 0x00007610ff747816 */ /* 0x001fc80000000074 */
[----:B------:R-:W-:Y:S01]  /*5b30*/  @!P0 PRMT R116, R11, 0x7610, R116 ;  /* 0x000076100b748816 */ /* 0x000fe20000000074 */
[----:B------:R-:W-:Y:S04]  /*5b40*/  STL.S16 [R1+0x29c], R117 ;  /* 0x00029c7501007387 */ /* 0x000fe80000100600 */
[----:B------:R0:W-:Y:S04]  /*5b50*/  STL.S16 [R1+0x276], R116 ;  /* 0x0002767401007387 */ /* 0x0001e80000100600 */
[----:B--2---:R-:W2:Y:S04]  /*5b60*/  @!P4 LDG.E R16, desc[UR10][R74.64] ;  /* 0x0000000a4a10c981 */ /* 0x004ea8000c1e1900 */
[----:B0-----:R-:W4:Y:S04]  /*5b70*/  LDL.LU.64 R116, [R1+0x268] ;  /* 0x0002680001747983 */ /* 0x001f280000300a00 */
[----:B------:R-:W2:Y:S01]  /*5b80*/  LDL.LU.64 R74, [R1+0x258] ;  /* 0x00025800014a7983 */ /* 0x000ea20000300a00 */
[----:B---3--:R-:W-:-:S04]  /*5b90*/  @!P2 SHF.R.U32.HI R10, RZ, 0x10, R15 ;  /* 0x00000010ff0aa819 */ /* 0x008fc8000001160f */
[----:B------:R-:W-:-:S05]  /*5ba0*/  @!P2 PRMT R14, R10, 0x7610, R14 ;  /* 0x000076100a0ea816 */ /* 0x000fca000000000e */
[----:B------:R0:W-:Y:S04]  /*5bb0*/  STL.S16 [R1+0x274], R14 ;  /* 0x0002740e01007387 */ /* 0x0001e80000100600 */
[----:B0-----:R-:W3:Y:S01]  /*5bc0*/  LDL.LU R14, [R1+0x3d0] ;  /* 0x0003d000010e7983 */ /* 0x001ee20000300800 */
[----:B------:R-:W-:-:S05]  /*5bd0*/  @!P2 PRMT R91, R15, 0x7610, R91 ;  /* 0x000076100f5ba816 */ /* 0x000fca000000005b */
[----:B------:R0:W-:Y:S02]  /*5be0*/  STL.S16 [R1+0x266], R91 ;  /* 0x0002665b01007387 */ /* 0x0001e40000100600 */
[----:B0-----:R-:W-:-:S06]  /*5bf0*/  MOV R91, RZ ;  /* 0x000000ff005b7202 */ /* 0x001fcc0000000f00 */
[----:B-----5:R-:W5:Y:S04]  /*5c00*/  @!P4 LDG.E R91, desc[UR10][R18.64] ;  /* 0x0000000a125bc981 */ /* 0x020f68000c1e1900 */
[----:B------:R-:W5:Y:S01]  /*5c10*/  LDL.LU.64 R18, [R1+0x3c8] ;  /* 0x0003c80001127983 */ /* 0x000f620000300a00 */
[----:B------:R-:W-:-:S04]  /*5c20*/  LOP3.LUT R87, R87, 0xfdffffff, RZ, 0xc0, !PT ;  /* 0xfdffffff57577812 */ /* 0x000fc800078ec0ff */
[----:B------:R-:W-:Y:S02]  /*5c30*/  @P3 LOP3.LUT R87, R87, 0x2000000, RZ, 0xfc, !PT ;  /* 0x0200000057573812 */ /* 0x000fe400078efcff */
[----:B------:R-:W-:Y:S02]  /*5c40*/  LOP3.LUT P3, RZ, R86, 0x10000000, RZ, 0xc0, !PT ;  /* 0x1000000056ff7812 */ /* 0x000fe4000786c0ff */
[----:B------:R-:W-:-:S04]  /*5c50*/  PRMT R10, RZ, 0x7610, R10 ;  /* 0x00007610ff0a7816 */ /* 0x000fc8000000000a */
[----:B------:R-:W-:Y:S01]  /*5c60*/  @!P2 PRMT R10, R12, 0x7610, R10 ;  /* 0x000076100c0aa816 */ /* 0x000fe2000000000a */
[----:B------:R0:W-:Y:S04]  /*5c70*/  STL.64 [R1+0x3b8], R100 ;  /* 0x0003b86401007387 */ /* 0x0001e80000100a00 */
[----:B------:R-:W-:Y:S01]  /*5c80*/  STL.S16 [R1+0x264], R10 ;  /* 0x0002640a01007387 */ /* 0x000fe20000100600 */
[----:B------:R-:W-:Y:S02]  /*5c90*/  PRMT R93, RZ, 0x7610, R93 ;  /* 0x00007610ff5d7816 */ /* 0x000fe4000000005d */
[----:B0-----:R-:W-:Y:S02]  /*5ca0*/  PRMT R101, RZ, 0x7610, R101 ;  /* 0x00007610ff657816 */ /* 0x001fe40000000065 */
[----:B------:R-:W-:-:S02]  /*5cb0*/  PRMT R92, RZ, 0x7610, R92 ;  /* 0x00007610ff5c7816 */ /* 0x000fc4000000005c */
[----:B------:R-:W-:Y:S02]  /*5cc0*/  LOP3.LUT P0, RZ, R87, 0x4000000, RZ, 0xc0, !PT ;  /* 0x0400000057ff7812 */ /* 0x000fe4000780c0ff */
[----:B------:R-:W-:Y:S01]  /*5cd0*/  LOP3.LUT P4, RZ, R86, 0x4000000, RZ, 0xc0, !PT ;  /* 0x0400000056ff7812 */ /* 0x000fe2000788c0ff */
[----:B------:R-:W-:Y:S04]  /*5ce0*/  STL [R1+0x128], R15 ;  /* 0x0001280f01007387 */ /* 0x000fe80000100800 */
[----:B------:R0:W-:Y:S04]  /*5cf0*/  STL [R1+0x28], R12 ;  /* 0x0000280c01007387 */ /* 0x0001e80000100800 */
[----:B------:R1:W-:Y:S01]  /*5d00*/  STL [R1+0x124], R11 ;  /* 0x0001240b01007387 */ /* 0x0003e20000100800 */
[----:B0-----:R-:W-:-:S02]  /*5d10*/  PRMT R12, RZ, 0x7610, R12 ;  /* 0x00007610ff0c7816 */ /* 0x001fc4000000000c */
[----:B-1----:R-:W-:Y:S01]  /*5d20*/  PRMT R11, RZ, 0x7610, R11 ;  /* 0x00007610ff0b7816 */ /* 0x002fe2000000000b */
[----:B------:R-:W-:Y:S01]  /*5d30*/  STL [R1+0x12c], R13 ;  /* 0x00012c0d01007387 */ /* 0x000fe20000100800 */
[----:B------:R-:W-:-:S03]  /*5d40*/  LOP3.LUT P5, RZ, R86, 0x40000000, RZ, 0xc0, !PT ;  /* 0x4000000056ff7812 */ /* 0x000fc600078ac0ff */
[----:B------:R0:W-:Y:S02]  /*5d50*/  STL [R1+0x3c4], R22 ;  /* 0x0003c41601007387 */ /* 0x0001e40000100800 */
[----:B0-----:R-:W-:Y:S02]  /*5d60*/  PRMT R22, RZ, 0x7610, R22 ;  /* 0x00007610ff167816 */ /* 0x001fe40000000016 */
[----:B------:R-:W-:Y:S04]  /*5d70*/  STL [R1+0x3b0], R100 ;  /* 0x0003b06401007387 */ /* 0x000fe80000100800 */
[----:B------:R0:W-:Y:S02]  /*5d80*/  STL [R1+0x3b4], R100 ;  /* 0x0003b46401007387 */ /* 0x0001e40000100800 */
[----:B0-----:R-:W-:-:S04]  /*5d90*/  PRMT R100, RZ, 0x7610, R100 ;  /* 0x00007610ff647816 */ /* 0x001fc80000000064 */
[----:B------:R-:W-:-:S05]  /*5da0*/  @!P4 PRMT R100, R23, 0x7610, R100 ;  /* 0x000076101764c816 */ /* 0x000fca0000000064 */
[----:B------:R-:W-:Y:S01]  /*5db0*/  STL.S16 [R1+0x268], R100 ;  /* 0x0002686401007387 */ /* 0x000fe20000100600 */
[----:B---3--:R-:W-:-:S04]  /*5dc0*/  @!P3 SHF.R.U32.HI R10, RZ, 0x10, R14 ;  /* 0x00000010ff0ab819 */ /* 0x008fc8000001160e */
[----:B------:R-:W-:Y:S02]  /*5dd0*/  @!P3 PRMT R101, R10, 0x7610, R101 ;  /* 0x000076100a65b816 */ /* 0x000fe40000000065 */
[----:B------:R-:W-:-:S04]  /*5de0*/  @!P3 SHF.R.U32.HI R10, RZ, 0x10, R13 ;  /* 0x00000010ff0ab819 */ /* 0x000fc8000001160d */
[----:B------:R-:W-:Y:S02]  /*5df0*/  @!P3 PRMT R93, R10, 0x7610, R93 ;  /* 0x000076100a5db816 */ /* 0x000fe4000000005d */
[----:B------:R-:W-:-:S03]  /*5e00*/  @!P3 PRMT R92, R14, 0x7610, R92 ;  /* 0x000076100e5cb816 */ /* 0x000fc6000000005c */
[----:B------:R0:W-:Y:S01]  /*5e10*/  STL.S16 [R1+0x294], R93 ;  /* 0x0002945d01007387 */ /* 0x0001e20000100600 */
[----:B------:R-:W-:-:S03]  /*5e20*/  PRMT R10, RZ, 0x7610, R10 ;  /* 0x00007610ff0a7816 */ /* 0x000fc6000000000a */
[----:B------:R1:W-:Y:S01]  /*5e30*/  STL.S16 [R1+0x270], R92 ;  /* 0x0002705c01007387 */ /* 0x0003e20000100600 */
[----:B0-----:R-:W-:-:S03]  /*5e40*/  HFMA2.MMA R93, -RZ, RZ, 0, 0 ;  /* 0x00000000ff5d7435 */ /* 0x001fc600000001ff */
[----:B------:R0:W-:Y:S01]  /*5e50*/  STL [R1+0x2c], R14 ;  /* 0x00002c0e01007387 */ /* 0x0001e20000100800 */
[----:B-1----:R-:W-:Y:S02]  /*5e60*/  MOV R92, RZ ;  /* 0x000000ff005c7202 */ /* 0x002fe40000000f00 */
[----:B------:R-:W-:-:S04]  /*5e70*/  @!P3 PRMT R10, R13, 0x7610, R10 ;  /* 0x000076100d0ab816 */ /* 0x000fc8000000000a */
[----:B----4-:R-:W3:Y:S01]  /*5e80*/  @!P0 LDG.E R93, desc[UR10][R116.64] ;  /* 0x0000000a745d8981 */ /* 0x010ee2000c1e1900 */
[----:B0-----:R-:W-:-:S03]  /*5e90*/  IADD3 R14, R17, 0x198, RZ ;  /* 0x00000198110e7810 */ /* 0x001fc60007ffe0ff */
[----:B--2---:R-:W2:Y:S01]  /*5ea0*/  @!P0 LDG.E R92, desc[UR10][R74.64] ;  /* 0x0000000a4a5c8981 */ /* 0x004ea2000c1e1900 */
[----:B------:R-:W-:Y:S02]  /*5eb0*/  SHF.R.S32.HI R15, RZ, 0x1f, R14 ;  /* 0x0000001fff0f7819 */ /* 0x000fe4000001140e */
[----:B------:R-:W-:Y:S01]  /*5ec0*/  ISETP.GE.U32.AND P0, PT, R14, UR6, PT ;  /* 0x000000060e007c0c */ /* 0x000fe2000bf06070 */
[----:B------:R0:W-:Y:S03]  /*5ed0*/  STL.S16 [R1+0x292], R10 ;  /* 0x0002920a01007387 */ /* 0x0001e60000100600 */
[----:B------:R-:W-:Y:S01]  /*5ee0*/  ISETP.GE.OR.EX P2, PT, R15, UR7, P1, P0 ;  /* 0x000000070f007c0c */ /* 0x000fe20008f46700 */
[----:B------:R1:W-:Y:S04]  /*5ef0*/  STL.S16 [R1+0x290], R101 ;  /* 0x0002906501007387 */ /* 0x0003e80000100600 */
[----:B------:R-:W4:Y:S01]  /*5f00*/  LDL.LU.64 R74, [R1+0x288] ;  /* 0x00028800014a7983 */ /* 0x000f220000300a00 */
[----:B0-----:R-:W-:-:S02]  /*5f10*/  @!P4 SHF.R.U32.HI R10, RZ, 0x10, R23 ;  /* 0x00000010ff0ac819 */ /* 0x001fc40000011617 */
[----:B------:R-:W-:Y:S01]  /*5f20*/  PRMT R95, RZ, 0x7610, R95 ;  /* 0x00007610ff5f7816 */ /* 0x000fe2000000005f */
[----:B------:R-:W3:Y:S01]  /*5f30*/  LDL.LU.64 R116, [R1+0x250] ;  /* 0x0002500001747983 */ /* 0x000ee20000300a00 */
[----:B------:R-:W-:Y:S02]  /*5f40*/  @!P4 PRMT R12, R10, 0x7610, R12 ;  /* 0x000076100a0cc816 */ /* 0x000fe4000000000c */
[----:B-----5:R-:W-:Y:S01]  /*5f50*/  @!P4 SHF.R.U32.HI R10, RZ, 0x10, R18 ;  /* 0x00000010ff0ac819 */ /* 0x020fe20000011612 */
[----:B-1----:R-:W5:Y:S03]  /*5f60*/  LDL.LU.64 R100, [R1+0x2a8] ;  /* 0x0002a80001647983 */ /* 0x002f660000300a00 */
        /* <DEDUP_REMOVED lines=21> */
[----:B0-----:R-:W2:Y:S01]  /*60c0*/  LDL.LU R22, [R1+0x3c4] ;  /* 0x0003c40001167983 */ /* 0x001ea20000300800 */
[----:B------:R-:W-:Y:S02]  /*60d0*/  LOP3.LUT P3, RZ, R87, 0x80000000, RZ, 0xc0, !PT ;  /* 0x8000000057ff7812 */ /* 0x000fe4000786c0ff */
[----:B------:R-:W-:-:S04]  /*60e0*/  PRMT R94, RZ, 0x7610, R94 ;  /* 0x00007610ff5e7816 */ /* 0x000fc8000000005e */
[----:B------:R-:W-:-:S05]  /*60f0*/  @!P4 PRMT R94, R18, 0x7610, R94 ;  /* 0x00007610125ec816 */ /* 0x000fca000000005e */
[----:B------:R0:W-:Y:S02]  /*6100*/  STL.S16 [R1+0x25e], R94 ;  /* 0x00025e5e01007387 */ /* 0x0001e40000100600 */
[----:B0-----:R-:W-:-:S10]  /*6110*/  HFMA2.MMA R94, -RZ, RZ, 0, 0 ;  /* 0x00000000ff5e7435 */ /* 0x001fd400000001ff */
[----:B----4-:R-:W4:Y:S04]  /*6120*/  @!P3 LDG.E R94, desc[UR10][R74.64] ;  /* 0x0000000a4a5eb981 */ /* 0x010f28000c1e1900 */
[----:B------:R-:W4:Y:S01]  /*6130*/  LDL.LU.64 R74, [R1+0x248] ;  /* 0x00024800014a7983 */ /* 0x000f220000300a00 */
[----:B--2---:R-:W-:-:S05]  /*6140*/  @!P5 PRMT R95, R22, 0x7610, R95 ;  /* 0x00007610165fd816 */ /* 0x004fca000000005f */
[----:B------:R0:W-:Y:S02]  /*6150*/  STL.S16 [R1+0x25a], R95 ;  /* 0x00025a5f01007387 */ /* 0x0001e40000100600 */
[----:B0-----:R-:W-:-:S06]  /*6160*/  MOV R95, RZ ;  /* 0x000000ff005f7202 */ /* 0x001fcc0000000f00 */
[----:B-----5:R0:W2:Y:S04]  /*6170*/  @!P3 LDG.E R95, desc[UR10][R100.64] ;  /* 0x0000000a645fb981 */ /* 0x0200a8000c1e1900 */
[----:B------:R-:W0:Y:S01]  /*6180*/  LDL.LU.64 R100, [R1+0x3b8] ;  /* 0x0003b80001647983 */ /* 0x000e220000300a00 */
[----:B------:R-:W-:-:S03]  /*6190*/  @!P5 SHF.R.U32.HI R14, RZ, 0x10, R22 ;  /* 0x00000010ff0ed819 */ /* 0x000fc60000011616 */
[----:B------:R1:W-:Y:S01]  /*61a0*/  STL [R1+0x3c0], R121 ;  /* 0x0003c07901007387 */ /* 0x0003e20000100800 */
[----:B------:R-:W-:Y:S02]  /*61b0*/  LOP3.LUT P6, RZ, R86, 0x80000000, RZ, 0xc0, !PT ;  /* 0x8000000056ff7812 */ /* 0x000fe400078cc0ff */
[----:B-1----:R-:W-:-:S04]  /*61c0*/  PRMT R121, RZ, 0x7610, R121 ;  /* 0x00007610ff797816 */ /* 0x002fc80000000079 */
[----:B------:R-:W-:Y:S02]  /*61d0*/  @!P5 PRMT R121, R14, 0x7610, R121 ;  /* 0x000076100e79d816 */ /* 0x000fe40000000079 */
        /* <DEDUP_REMOVED lines=13> */
[----:B-1----:R-:W-:-:S06]  /*62b0*/  CS2R R96, SRZ ;  /* 0x0000000000607805 */ /* 0x002fcc000001ff00 */
[----:B---3--:R-:W3:Y:S04]  /*62c0*/  @!P2 LDG.E R96, desc[UR10][R116.64] ;  /* 0x0000000a7460a981 */ /* 0x008ee8000c1e1900 */
[----:B------:R-:W5:Y:S04]  /*62d0*/  LDL.LU.64 R116, [R1+0x280] ;  /* 0x0002800001747983 */ /* 0x000f680000300a00 */
[----:B----4-:R-:W4:Y:S04]  /*62e0*/  @!P2 LDG.E R97, desc[UR10][R74.64] ;  /* 0x0000000a4a61a981 */ /* 0x010f28000c1e1900 */
[----:B------:R-:W2:Y:S01]  /*62f0*/  LDL.LU.64 R74, [R1+0x2a0] ;  /* 0x0002a000014a7983 */ /* 0x000ea20000300a00 */
[----:B0-----:R-:W-:-:S04]  /*6300*/  PRMT R100, RZ, 0x7610, R100 ;  /* 0x00007610ff647816 */ /* 0x001fc80000000064 */
[----:B------:R-:W-:-:S05]  /*6310*/  @!P6 PRMT R100, R14, 0x7610, R100 ;  /* 0x000076100e64e816 */ /* 0x000fca0000000064 */
[----:B------:R0:W-:Y:S04]  /*6320*/  STL.S16 [R1+0x26e], R100 ;  /* 0x00026e6401007387 */ /* 0x0001e80000100600 */
[----:B0-----:R-:W3:Y:S01]  /*6330*/  LDL.LU R100, [R1+0x3b4] ;  /* 0x0003b40001647983 */ /* 0x001ee20000300800 */
[----:B------:R-:W-:-:S03]  /*6340*/  @!P6 SHF.R.U32.HI R14, RZ, 0x10, R20 ;  /* 0x00000010ff0ee819 */ /* 0x000fc60000011614 */
[----:B------:R0:W-:Y:S04]  /*6350*/  STL [R1+0x138], R20 ;  /* 0x0001381401007387 */ /* 0x0001e80000100800 */
[----:B------:R1:W-:Y:S01]  /*6360*/  STL [R1+0x38], R21 ;  /* 0x0000381501007387 */ /* 0x0003e20000100800 */
[----:B0-----:R-:W-:-:S03]  /*6370*/  IADD3 R20, R17, 0x1a0, RZ ;  /* 0x000001a011147810 */ /* 0x001fc60007ffe0ff */
[----:B------:R0:W-:Y:S01]  /*6380*/  STL [R1+0x130], R18 ;  /* 0x0001301201007387 */ /* 0x0001e20000100800 */
[----:B-1----:R-:W-:Y:S02]  /*6390*/  SHF.R.S32.HI R21, RZ, 0x1f, R20 ;  /* 0x0000001fff157819 */ /* 0x002fe40000011414 */
[----:B------:R-:W-:Y:S02]  /*63a0*/  ISETP.GE.U32.AND P0, PT, R20, UR6, PT ;  /* 0x0000000614007c0c */ /* 0x000fe4000bf06070 */
[----:B0-----:R-:W-:Y:S02]  /*63b0*/  PRMT R18, RZ, 0x7610, R18 ;  /* 0x00007610ff127816 */ /* 0x001fe40000000012 */
[----:B------:R-:W-:Y:S02]  /*63c0*/  ISETP.GE.OR.EX P2, PT, R21, UR7, P1, P0 ;  /* 0x0000000715007c0c */ /* 0x000fe40008f46700 */
[----:B------:R-:W-:Y:S01]  /*63d0*/  PRMT R15, RZ, 0x7610, R15 ;  /* 0x00007610ff0f7816 */ /* 0x000fe2000000000f */
[----:B------:R0:W-:Y:S02]  /*63e0*/  STL [R1+0x34], R19 ;  /* 0x0000341301007387 */ /* 0x0001e40000100800 */
[----:B0-----:R-:W-:-:S02]  /*63f0*/  PRMT R19, RZ, 0x7610, R19 ;  /* 0x00007610ff137816 */ /* 0x001fc40000000013 */
[----:B------:R-:W-:Y:S02]  /*6400*/  PRMT R98, RZ, 0x7610, R98 ;  /* 0x00007610ff627816 */ /* 0x000fe40000000062 */
[C---:B------:R-:W-:Y:S02]  /*6410*/  LOP3.LUT P4, RZ, R87.reuse, 0x20000000, RZ, 0xc0, !PT ;  /* 0x2000000057ff7812 */ /* 0x040fe4000788c0ff */
[C---:B------:R-:W-:Y:S01]  /*6420*/  LOP3.LUT P5, RZ, R87.reuse, 0x80, RZ, 0xc0, !PT ;  /* 0x0000008057ff7812 */ /* 0x040fe200078ac0ff */
[----:B------:R-:W-:Y:S04]  /*6430*/  STL [R1+0x3c], R29 ;  /* 0x00003c1d01007387 */ /* 0x000fe80000100800 */
[----:B------:R-:W-:Y:S04]  /*6440*/  STL [R1+0x13c], R24 ;  /* 0x00013c1801007387 */ /* 0x000fe80000100800 */
[----:B------:R-:W-:Y:S01]  /*6450*/  STL [R1+0x40], R25 ;  /* 0x0000401901007387 */ /* 0x000fe20000100800 */
[----:B------:R-:W-:-:S02]  /*6460*/  LOP3.LUT P3, RZ, R87, 0x40, RZ, 0xc0, !PT ;  /* 0x0000004057ff7812 */ /* 0x000fc4000786c0ff */
[----:B------:R-:W-:-:S11]  /*6470*/  PRMT R99, RZ, 0x7610, R99 ;  /* 0x00007610ff637816 */ /* 0x000fd60000000063 */
[----:B------:R-:W-:-:S05]  /*6480*/  @!P3 PRMT R99, R26, 0x7610, R99 ;  /* 0x000076101a63b816 */ /* 0x000fca0000000063 */
[----:B------:R0:W-:Y:S02]  /*6490*/  STL.S16 [R1+0x254], R99 ;  /* 0x0002546301007387 */ /* 0x0001e40000100600 */
[----:B0-----:R-:W-:Y:S02]  /*64a0*/  MOV R99, RZ ;  /* 0x000000ff00637202 */ /* 0x001fe40000000f00 */
[----:B---3--:R-:W-:-:S04]  /*64b0*/  PRMT R100, RZ, 0x7610, R100 ;  /* 0x00007610ff647816 */ /* 0x008fc80000000064 */
[----:B------:R-:W-:Y:S02]  /*64c0*/  @!P6 PRMT R100, R14, 0x7610, R100 ;  /* 0x000076100e64e816 */ /* 0x000fe40000000064 */
[----:B------:R-:W-:-:S13]  /*64d0*/  LOP3.LUT P6, RZ, R87, 0x100, RZ, 0xc0, !PT ;  /* 0x0000010057ff7812 */ /* 0x000fda00078cc0ff */
[----:B------:R-:W-:-:S04]  /*64e0*/  @!P6 SHF.R.U32.HI R14, RZ, 0x10, R29 ;  /* 0x00000010ff0ee819 */ /* 0x000fc8000001161d */
        /* <DEDUP_REMOVED lines=9> */
[----:B---3--:R-:W-:Y:S01]  /*6580*/  @!P2 MOV R19, R63 ;  /* 0x0000003f0013a202 */ /* 0x008fe20000000f00 */
[----:B0-----:R-:W-:-:S02]  /*6590*/  @!P2 IMAD R21, R21, R14, RZ ;  /* 0x0000000e1515a224 */ /* 0x001fc400078e02ff */
[----:B------:R-:W-:-:S04]  /*65a0*/  @!P2 IMAD.WIDE.U32 R18, R20, R14, R18 ;  /* 0x0000000e1412a225 */ /* 0x000fc800078e0012 */
[----:B------:R-:W-:-:S05]  /*65b0*/  @!P2 IMAD R15, R20, R15, R21 ;  /* 0x0000000f140fa224 */ /* 0x000fca00078e0215 */
[----:B------:R-:W-:-:S04]  /*65c0*/  @!P2 IADD3 R15, R19, R15, RZ ;  /* 0x0000000f130fa210 */ /* 0x000fc80007ffe0ff */
[----:B------:R-:W-:Y:S02]  /*65d0*/  @!P2 SHF.L.U64.HI R20, R18, 0x1, R15 ;  /* 0x000000011214a819 */ /* 0x000fe4000001020f */
[----:B------:R-:W0:Y:S01]  /*65e0*/  @!P2 LDC.64 R14, c[0x0][0x230] ;  /* 0x00008c00ff0eab82 */ /* 0x000e220000000a00 */
[----:B------:R-:W-:Y:S02]  /*65f0*/  @!P6 PRMT R98, R24, 0x7610, R98 ;  /* 0x000076101862e816 */ /* 0x000fe40000000062 */
[----:B------:R-:W-:-:S03]  /*6600*/  @!P2 SHF.L.U32 R21, R18, 0x1, RZ ;  /* 0x000000011215a819 */ /* 0x000fc600000006ff */
[----:B------:R1:W-:Y:S02]  /*6610*/  STL.S16 [R1+0x236], R98 ;  /* 0x0002366201007387 */ /* 0x0003e40000100600 */
[----:B------:R-:W3:Y:S01]  /*6620*/  @!P2 LDC.64 R18, c[0x0][0x228] ;  /* 0x00008a00ff12ab82 */ /* 0x000ee20000000a00 */
[----:B-1----:R-:W-:Y:S01]  /*6630*/  HFMA2.MMA R98, -RZ, RZ, 0, 0 ;  /* 0x00000000ff627435 */ /* 0x002fe200000001ff */
[----:B------:R-:W-:Y:S02]  /*6640*/  PRMT R29, RZ, 0x7610, R29 ;  /* 0x00007610ff1d7816 */ /* 0x000fe4000000001d */
[----:B------:R-:W-:-:S07]  /*6650*/  PRMT R24, RZ, 0x7610, R24 ;  /* 0x00007610ff187816 */ /* 0x000fce0000000018 */
[----:B-----5:R1:W5:Y:S01]  /*6660*/  @!P4 LDG.E R98, desc[UR10][R116.64] ;  /* 0x0000000a7462c981 */ /* 0x020362000c1e1900 */
[----:B0-----:R-:W-:Y:S02]  /*6670*/  @!P2 IADD3 R14, P0, R21, R14, RZ ;  /* 0x0000000e150ea210 */ /* 0x001fe40007f1e0ff */
[----:B------:R-:W-:Y:S01]  /*6680*/  @!P5 PRMT R29, R25, 0x7610, R29 ;  /* 0x00007610191dd816 */ /* 0x000fe2000000001d */
[----:B------:R-:W1:Y:S01]  /*6690*/  LDL.LU.64 R116, [R1+0x3a8] ;  /* 0x0003a80001747983 */ /* 0x000e620000300a00 */
[----:B------:R-:W-:Y:S02]  /*66a0*/  @!P2 IADD3.X R15, R20, R15, RZ, P0, !PT ;  /* 0x0000000f140fa210 */ /* 0x000fe400007fe4ff */
[----:B---3--:R-:W-:Y:S01]  /*66b0*/  @!P2 IADD3 R18, P0, R21, R18, RZ ;  /* 0x000000121512a210 */ /* 0x008fe20007f1e0ff */
[----:B------:R0:W-:Y:S01]  /*66c0*/  STL.S16 [R1+0x230], R29 ;  /* 0x0002301d01007387 */ /* 0x0001e20000100600 */
[----:B------:R-:W-:Y:S02]  /*66d0*/  @!P5 PRMT R24, R28, 0x7610, R24 ;  /* 0x000076101c18d816 */ /* 0x000fe40000000018 */
[----:B------:R-:W-:-:S02]  /*66e0*/  @!P2 IADD3.X R19, R20, R19, RZ, P0, !PT ;  /* 0x000000131413a210 */ /* 0x000fc400007fe4ff */
[----:B------:R-:W-:Y:S01]  /*66f0*/  @!P5 SHF.R.U32.HI R20, RZ, 0x10, R25 ;  /* 0x00000010ff14d819 */ /* 0x000fe20000011619 */
[----:B------:R3:W-:Y:S01]  /*6700*/  STL.S16 [R1+0x232], R24 ;  /* 0x0002321801007387 */ /* 0x0007e20000100600 */
[----:B0-----:R-:W-:-:S03]  /*6710*/  MOV R29, RZ ;  /* 0x000000ff001d7202 */ /* 0x001fc60000000f00 */
[----:B---3--:R-:W3:Y:S04]  /*6720*/  LDL.LU.64 R24, [R1+0x240] ;  /* 0x0002400001187983 */ /* 0x008ee80000300a00 */
[----:B--2---:R-:W2:Y:S04]  /*6730*/  @!P4 LDG.E R29, desc[UR10][R74.64] ;  /* 0x0000000a4a1dc981 */ /* 0x004ea8000c1e1900 */
[----:B------:R-:W4:Y:S01]  /*6740*/  LDL.LU.64 R74, [R1+0x398] ;  /* 0x00039800014a7983 */ /* 0x000f220000300a00 */
[----:B------:R-:W-:-:S04]  /*6750*/  LOP3.LUT R87, R87, 0xffffffdf, RZ, 0xc0, !PT ;  /* 0xffffffdf57577812 */ /* 0x000fc800078ec0ff */
[----:B------:R-:W-:Y:S02]  /*6760*/  @P2 LOP3.LUT R87, R87, 0x20, RZ, 0xfc, !PT ;  /* 0x0000002057572812 */ /* 0x000fe400078efcff */
[----:B------:R-:W-:-:S13]  /*6770*/  LOP3.LUT P2, RZ, R86, 0x4, RZ, 0xc0, !PT ;  /* 0x0000000456ff7812 */ /* 0x000fda000784c0ff */
[----:B------:R-:W5:Y:S04]  /*6780*/  @!P2 LDG.E R99, desc[UR10][R102.64] ;  /* 0x0000000a6663a981 */ /* 0x000f68000c1e1900 */
[----:B------:R-:W2:Y:S04]  /*6790*/  LDL.LU.64 R102, [R1+0x238] ;  /* 0x0002380001667983 */ /* 0x000ea80000300a00 */
[----:B------:R-:W-:Y:S04]  /*67a0*/  STL [R1+0x140], R28 ;  /* 0x0001401c01007387 */ /* 0x000fe80000100800 */
[----:B------:R0:W-:Y:S04]  /*67b0*/  STL [R1+0x30], R23 ;  /* 0x0000301701007387 */ /* 0x0001e80000100800 */
[----:B------:R-:W-:Y:S01]  /*67c0*/  STL [R1+0x48], R34 ;  /* 0x0000482201007387 */ /* 0x000fe20000100800 */
[----:B0-----:R-:W-:-:S02]  /*67d0*/  PRMT R23, RZ, 0x7610, R23 ;  /* 0x00007610ff177816 */ /* 0x001fc40000000017 */
[----:B-1----:R-:W-:-:S04]  /*67e0*/  PRMT R116, RZ, 0x7610, R116 ;  /* 0x00007610ff747816 */ /* 0x002fc80000000074 */
[----:B------:R-:W-:Y:S02]  /*67f0*/  @!P5 PRMT R116, R20, 0x7610, R116 ;  /* 0x000076101474d816 */ /* 0x000fe40000000074 */
[----:B------:R-:W-:Y:S01]  /*6800*/  @!P5 SHF.R.U32.HI R20, RZ, 0x10, R28 ;  /* 0x00000010ff14d819 */ /* 0x000fe2000001161c */
[----:B------:R-:W-:Y:S01]  /*6810*/  HFMA2.MMA R28, -RZ, RZ, 0, 0 ;  /* 0x00000000ff1c7435 */ /* 0x000fe200000001ff */
[----:B------:R-:W-:-:S04]  /*6820*/  PRMT R117, RZ, 0x7610, R117 ;  /* 0x00007610ff757816 */ /* 0x000fc80000000075 */
[----:B------:R-:W-:Y:S02]  /*6830*/  @!P5 PRMT R117, R20, 0x7610, R117 ;  /* 0x000076101475d816 */ /* 0x000fe40000000075 */
[----:B------:R-:W-:-:S03]  /*6840*/  @!P3 SHF.R.U32.HI R20, RZ, 0x10, R27 ;  /* 0x00000010ff14b819 */ /* 0x000fc6000001161b */
[----:B---3--:R0:W3:Y:S02]  /*6850*/  @!P2 LDG.E R28, desc[UR10][R24.64] ;  /* 0x0000000a181ca981 */ /* 0x0080e4000c1e1900 */
[----:B0-----:R-:W-:Y:S02]  /*6860*/  IADD3 R24, R17, 0x1a8, RZ ;  /* 0x000001a811187810 */ /* 0x001fe40007ffe0ff */
[----:B----4-:R-:W-:Y:S02]  /*6870*/  PRMT R74, RZ, 0x7610, R74 ;  /* 0x00007610ff4a7816 */ /* 0x010fe4000000004a */
[----:B------:R-:W-:Y:S02]  /*6880*/  SHF.R.S32.HI R25, RZ, 0x1f, R24 ;  /* 0x0000001fff197819 */ /* 0x000fe40000011418 */
[----:B------:R-:W-:Y:S02]  /*6890*/  ISETP.GE.U32.AND P0, PT, R24, UR6, PT ;  /* 0x0000000618007c0c */ /* 0x000fe4000bf06070 */
[----:B------:R-:W-:-:S02]  /*68a0*/  @!P3 PRMT R74, R20, 0x7610, R74 ;  /* 0x00007610144ab816 */ /* 0x000fc4000000004a */
[----:B------:R-:W-:Y:S02]  /*68b0*/  PRMT R75, RZ, 0x7610, R75 ;  /* 0x00007610ff4b7816 */ /* 0x000fe4000000004b */
[----:B------:R-:W-:Y:S02]  /*68c0*/  @!P3 SHF.R.U32.HI R20, RZ, 0x10, R26 ;  /* 0x00000010ff14b819 */ /* 0x000fe4000001161a */
[----:B------:R-:W-:Y:S02]  /*68d0*/  ISETP.GE.OR.EX P6, PT, R25, UR7, P1, P0 ;  /* 0x0000000719007c0c */ /* 0x000fe40008fc6700 */
[----:B------:R-:W-:Y:S02]  /*68e0*/  LOP3.LUT P0, RZ, R87, 0x800, RZ, 0xc0, !PT ;  /* 0x0000080057ff7812 */ /* 0x000fe4000780c0ff */
[----:B------:R-:W-:Y:S02]  /*68f0*/  @!P3 PRMT R75, R20, 0x7610, R75 ;  /* 0x00007610144bb816 */ /* 0x000fe4000000004b */
[----:B------:R-:W-:-:S04]  /*6900*/  PRMT R20, RZ, 0x7610, R20 ;  /* 0x00007610ff147816 */ /* 0x000fc80000000014 */
[----:B------:R-:W-:Y:S02]  /*6910*/  @!P3 PRMT R20, R27, 0x7610, R20 ;  /* 0x000076101b14b816 */ /* 0x000fe40000000014 */
[----:B------:R-:W-:-:S03]  /*6920*/  LOP3.LUT P3, RZ, R86, 0x2, RZ, 0xc0, !PT ;  /* 0x0000000256ff7812 */ /* 0x000fc6000786c0ff */
[----:B------:R0:W-:Y:S01]  /*6930*/  STL.S16 [R1+0x234], R20 ;  /* 0x0002341401007387 */ /* 0x0001e20000100600 */
[----:B------:R-:W-:Y:S02]  /*6940*/  @!P0 PRMT R23, R34, 0x7610, R23 ;  /* 0x0000761022178816 */ /* 0x000fe40000000017 */
[----:B0-----:R-:W-:Y:S01]  /*6950*/  @!P0 SHF.R.U32.HI R20, RZ, 0x10, R34 ;  /* 0x00000010ff148819 */ /* 0x001fe20000011622 */
[----:B------:R-:W-:-:S10]  /*6960*/  HFMA2.MMA R34, -RZ, RZ, 0, 0 ;  /* 0x00000000ff227435 */ /* 0x000fd400000001ff */
[----:B--2---:R0:W2:Y:S04]  /*6970*/  @!P3 LDG.E R34, desc[UR10][R102.64] ;  /* 0x0000000a6622b981 */ /* 0x0040a8000c1e1900 */
[----:B------:R-:W0:Y:S04]  /*6980*/  LDL.LU.64 R102, [R1+0x388] ;  /* 0x0003880001667983 */ /* 0x000e280000300a00 */
[----:B------:R1:W-:Y:S01]  /*6990*/  STL [R1+0x134], R22 ;  /* 0x0001341601007387 */ /* 0x0003e20000100800 */
[----:B------:R-:W-:Y:S02]  /*69a0*/  PRMT R21, RZ, 0x7610, R21 ;  /* 0x00007610ff157816 */ /* 0x000fe40000000015 */
[----:B-1----:R-:W-:-:S04]  /*69b0*/  PRMT R22, RZ, 0x7610, R22 ;  /* 0x00007610ff167816 */ /* 0x002fc80000000016 */
[----:B------:R-:W-:Y:S02]  /*69c0*/  @!P0 PRMT R22, R20, 0x7610, R22 ;  /* 0x0000761014168816 */ /* 0x000fe40000000016 */
[----:B------:R-:W-:-:S04]  /*69d0*/  @!P0 SHF.R.U32.HI R20, RZ, 0x10, R30 ;  /* 0x00000010ff148819 */ /* 0x000fc8000001161e */
[----:B------:R-:W-:-:S05]  /*69e0*/  @!P0 PRMT R21, R20, 0x7610, R21 ;  /* 0x0000761014158816 */ /* 0x000fca0000000015 */
[----:B------:R1:W-:Y:S02]  /*69f0*/  STL.S16 [R1+0x244], R21 ;  /* 0x0002441501007387 */ /* 0x0003e40000100600 */
[----:B-1----:R-:W1:Y:S02]  /*6a00*/  @!P6 LDC.64 R20, c[0x0][0x288] ;  /* 0x0000a200ff14eb82 */ /* 0x002e640000000a00 */
[----:B------:R4:W-:Y:S04]  /*6a10*/  STL.S16 [R1+0x240], R23 ;  /* 0x0002401701007387 */ /* 0x0009e80000100600 */
[----:B------:R5:W-:Y:S01]  /*6a20*/  STL.S16 [R1+0x242], R22 ;  /* 0x0002421601007387 */ /* 0x000be20000100600 */
[----:B----4-:R-:W-:Y:S02]  /*6a30*/  @!P6 MOV R23, R63 ;  /* 0x0000003f0017e202 */ /* 0x010fe40000000f00 */
[----:B-----5:R-:W-:Y:S01]  /*6a40*/  @!P6 MOV R22, R64 ;  /* 0x000000400016e202 */ /* 0x020fe20000000f00 */
[----:B-1----:R-:W-:-:S04]  /*6a50*/  @!P6 IMAD R25, R25, R20, RZ ;  /* 0x000000141919e224 */ /* 0x002fc800078e02ff */
[----:B------:R-:W-:-:S04]  /*6a60*/  @!P6 IMAD.WIDE.U32 R22, R24, R20, R22 ;  /* 0x000000141816e225 */ /* 0x000fc800078e0016 */
[----:B------:R-:W-:-:S05]  /*6a70*/  @!P6 IMAD R21, R24, R21, R25 ;  /* 0x000000151815e224 */ /* 0x000fca00078e0219 */
[----:B------:R-:W-:-:S04]  /*6a80*/  @!P6 IADD3 R21, R23, R21, RZ ;  /* 0x000000151715e210 */ /* 0x000fc80007ffe0ff */
[C---:B------:R-:W-:Y:S02]  /*6a90*/  @!P6 SHF.L.U64.HI R24, R22.reuse, 0x1, R21 ;  /* 0x000000011618e819 */ /* 0x040fe40000010215 */
[----:B------:R-:W1:Y:S01]  /*6aa0*/  @!P6 LDC.64 R20, c[0x0][0x230] ;  /* 0x00008c00ff14eb82 */ /* 0x000e620000000a00 */
[----:B------:R-:W-:-:S07]  /*6ab0*/  @!P6 SHF.L.U32 R25, R22, 0x1, RZ ;  /* 0x000000011619e819 */ /* 0x000fce00000006ff */
[----:B------:R-:W4:Y:S01]  /*6ac0*/  @!P6 LDC.64 R22, c[0x0][0x228] ;  /* 0x00008a00ff16eb82 */ /* 0x000f220000000a00 */
[----:B------:R-:W-:Y:S01]  /*6ad0*/  LOP3.LUT P4, RZ, R87, 0x400, RZ, 0xc0, !PT ;  /* 0x0000040057ff7812 */ /* 0x000fe2000788c0ff */
[----:B------:R5:W-:Y:S04]  /*6ae0*/  STL.S16 [R1+0x28a], R100 ;  /* 0x00028a6401007387 */ /* 0x000be80000100600 */
[----:B-----5:R-:W5:Y:S01]  /*6af0*/  LDL.LU R100, [R1+0x3b0] ;  /* 0x0003b00001647983 */ /* 0x020f620000300800 */
[----:B-1----:R-:W-:-:S04]  /*6b00*/  @!P6 IADD3 R20, P0, R25, R20, RZ ;  /* 0x000000141914e210 */ /* 0x002fc80007f1e0ff */
[----:B------:R-:W-:Y:S02]  /*6b10*/  @!P6 IADD3.X R21, R24, R21, RZ, P0, !PT ;  /* 0x000000151815e210 */ /* 0x000fe400007fe4ff */
[----:B----4-:R-:W-:-:S04]  /*6b20*/  @!P6 IADD3 R22, P0, R25, R22, RZ ;  /* 0x000000161916e210 */ /* 0x010fc80007f1e0ff */
[----:B------:R-:W-:Y:S02]  /*6b30*/  @!P6 IADD3.X R23, R24, R23, RZ, P0, !PT ;  /* 0x000000171817e210 */ /* 0x000fe400007fe4ff */
[----:B------:R-:W-:Y:S02]  /*6b40*/  @!P4 SHF.R.U32.HI R24, RZ, 0x10, R31 ;  /* 0x00000010ff18c819 */ /* 0x000fe4000001161f */
[----:B0-----:R-:W-:-:S04]  /*6b50*/  PRMT R102, RZ, 0x7610, R102 ;  /* 0x00007610ff667816 */ /* 0x001fc80000000066 */
[----:B------:R-:W-:-:S05]  /*6b60*/  @!P4 PRMT R102, R24, 0x7610, R102 ;  /* 0x000076101866c816 */ /* 0x000fca0000000066 */
[----:B------:R0:W-:Y:S04]  /*6b70*/  STL.S16 [R1+0x220], R102 ;  /* 0x0002206601007387 */ /* 0x0001e80000100600 */
[----:B0-----:R-:W4:Y:S01]  /*6b80*/  LDL.LU R102, [R1+0x380] ;  /* 0x0003800001667983 */ /* 0x001f220000300800 */
[----:B------:R-:W-:Y:S02]  /*6b90*/  LOP3.LUT P2, RZ, R87, 0x200, RZ, 0xc0, !PT ;  /* 0x0000020057ff7812 */ /* 0x000fe4000784c0ff */
[----:B------:R-:W-:Y:S02]  /*6ba0*/  PRMT R103, RZ, 0x7610, R103 ;  /* 0x00007610ff677816 */ /* 0x000fe40000000067 */
[----:B------:R-:W-:-:S04]  /*6bb0*/  @!P4 SHF.R.U32.HI R24, RZ, 0x10, R33 ;  /* 0x00000010ff18c819 */ /* 0x000fc80000011621 */
[----:B------:R-:W-:-:S05]  /*6bc0*/  @!P4 PRMT R103, R24, 0x7610, R103 ;  /* 0x000076101867c816 */ /* 0x000fca0000000067 */
[----:B------:R-:W-:Y:S02]  /*6bd0*/  @!P2 SHF.R.U32.HI R24, RZ, 0x10, R36 ;  /* 0x00000010ff18a819 */ /* 0x000fe40000011624 */
[----:B------:R-:W-:Y:S02]  /*6be0*/  PRMT R101, RZ, 0x7610, R101 ;  /* 0x00007610ff657816 */ /* 0x000fe40000000065 */
[----:B------:R-:W-:Y:S02]  /*6bf0*/  LOP3.LUT P5, RZ, R86, 0x1, RZ, 0xc0, !PT ;  /* 0x0000000156ff7812 */ /* 0x000fe400078ac0ff */
[----:B-----5:R-:W-:-:S04]  /*6c00*/  PRMT R100, RZ, 0x7610, R100 ;  /* 0x00007610ff647816 */ /* 0x020fc80000000064 */
[----:B------:R-:W-:-:S05]  /*6c10*/  @!P4 PRMT R100, R33, 0x7610, R100 ;  /* 0x000076102164c816 */ /* 0x000fca0000000064 */
[----:B------:R0:W-:Y:S02]  /*6c20*/  STL.S16 [R1+0x222], R100 ;  /* 0x0002226401007387 */ /* 0x0001e40000100600 */
[----:B0-----:R-:W-:-:S06]  /*6c30*/  MOV R100, RZ ;  /* 0x000000ff00647202 */ /* 0x001fcc0000000f00 */
[----:B------:R-:W5:Y:S04]  /*6c40*/  @!P3 LDG.E R100, desc[UR10][R122.64] ;  /* 0x0000000a7a64b981 */ /* 0x000f68000c1e1900 */
[----:B------:R-:W3:Y:S01]  /*6c50*/  LDL.LU.64 R122, [R1+0x378] ;  /* 0x00037800017a7983 */ /* 0x000ee20000300a00 */
[----:B----4-:R-:W-:-:S04]  /*6c60*/  PRMT R102, RZ, 0x7610, R102 ;  /* 0x00007610ff667816 */ /* 0x010fc80000000066 */
[----:B------:R-:W-:Y:S02]  /*6c70*/  @!P2 PRMT R102, R24, 0x7610, R102 ;  /* 0x000076101866a816 */ /* 0x000fe40000000066 */
[----:B------:R-:W-:-:S04]  /*6c80*/  @!P2 SHF.R.U32.HI R24, RZ, 0x10, R32 ;  /* 0x00000010ff18a819 */ /* 0x000fc80000011620 */
[----:B------:R-:W-:-:S05]  /*6c90*/  @!P2 PRMT R101, R24, 0x7610, R101 ;  /* 0x000076101865a816 */ /* 0x000fca0000000065 */
[----:B------:R0:W-:Y:S02]  /*6ca0*/  STL.S16 [R1+0x22c], R101 ;  /* 0x00022c6501007387 */ /* 0x0001e40000100600 */
[----:B0-----:R-:W-:-:S10]  /*6cb0*/  HFMA2.MMA R101, -RZ, RZ, 0, 0 ;  /* 0x00000000ff657435 */ /* 0x001fd400000001ff */
[----:B------:R-:W4:Y:S04]  /*6cc0*/  @!P5 LDG.E R101, desc[UR10][R104.64] ;  /* 0x0000000a6865d981 */ /* 0x000f28000c1e1900 */
[----:B------:R-:W2:Y:S01]  /*6cd0*/  LDL.LU.64 R104, [R1+0x210] ;  /* 0x0002100001687983 */ /* 0x000ea20000300a00 */
[----:B------:R-:W-:-:S04]  /*6ce0*/  LOP3.LUT R87, R87, 0xffffffef, RZ, 0xc0, !PT ;  /* 0xffffffef57577812 */ /* 0x000fc800078ec0ff */
[----:B------:R-:W-:-:S04]  /*6cf0*/  @P6 LOP3.LUT R87, R87, 0x10, RZ, 0xfc, !PT ;  /* 0x0000001057576812 */ /* 0x000fc800078efcff */
[----:B------:R-:W-:Y:S02]  /*6d00*/  LOP3.LUT P0, RZ, R87, 0x800, RZ, 0xc0, !PT ;  /* 0x0000080057ff7812 */ /* 0x000fe4000780c0ff */
[----:B------:R-:W-:Y:S02]  /*6d10*/  PRMT R125, RZ, 0x7610, R125 ;  /* 0x00007610ff7d7816 */ /* 0x000fe4000000007d */
[----:B------:R-:W-:Y:S01]  /*6d20*/  LOP3.LUT R86, R86, 0xff7fffff, RZ, 0xc0, !PT ;  /* 0xff7fffff56567812 */ /* 0x000fe200078ec0ff */
[----:B------:R-:W-:Y:S03]  /*6d30*/  STL.S16 [R1+0x226], R103 ;  /* 0x0002266701007387 */ /* 0x000fe60000100600 */
[----:B------:R-:W-:-:S05]  /*6d40*/  @P6 LOP3.LUT R86, R86, 0x800000, RZ, 0xfc, !PT ;  /* 0x0080000056566812 */ /* 0x000fca00078efcff */
[----:B------:R-:W-:Y:S01]  /*6d50*/  @!P0 PRMT R125, R30, 0x7610, R125 ;  /* 0x000076101e7d8816 */ /* 0x000fe2000000007d */
[----:B------:R0:W-:Y:S03]  /*6d60*/  STL.S16 [R1+0x228], R102 ;  /* 0x0002286601007387 */ /* 0x0001e60000100600 */
[----:B------:R-:W-:-:S04]  /*6d70*/  PRMT R125, R125, 0x5410, RZ ;  /* 0x000054107d7d7816 */ /* 0x000fc800000000ff */
[----:B------:R-:W-:Y:S02]  /*6d80*/  @!P4 PRMT R125, R125, 0x5410, R31 ;  /* 0x000054107d7dc816 */ /* 0x000fe4000000001f */
[C---:B------:R-:W-:Y:S02]  /*6d90*/  LOP3.LUT P4, RZ, R86.reuse, 0x40, RZ, 0xc0, !PT ;  /* 0x0000004056ff7812 */ /* 0x040fe4000788c0ff */
[----:B0-----:R-:W-:Y:S02]  /*6da0*/  CS2R R102, SRZ ;  /* 0x0000000000667805 */ /* 0x001fe4000001ff00 */
[----:B------:R-:W-:-:S04]  /*6db0*/  LOP3.LUT R86, R86, 0xfeffffff, RZ, 0xc0, !PT ;  /* 0xfeffffff56567812 */ /* 0x000fc800078ec0ff */
[----:B------:R-:W-:Y:S01]  /*6dc0*/  @P5 LOP3.LUT R86, R86, 0x1000000, RZ, 0xfc, !PT ;  /* 0x0100000056565812 */ /* 0x000fe200078efcff */
[----:B------:R0:W-:Y:S04]  /*6dd0*/  STL [R1+0x144], R26 ;  /* 0x0001441a01007387 */ /* 0x0001e80000100800 */
[----:B------:R1:W-:Y:S01]  /*6de0*/  STL [R1+0x154], R35 ;  /* 0x0001542301007387 */ /* 0x0003e20000100800 */
[----:B0-----:R-:W-:-:S03]  /*6df0*/  PRMT R26, RZ, 0x7610, R26 ;  /* 0x00007610ff1a7816 */ /* 0x001fc6000000001a */
[----:B---3--:R0:W3:Y:S01]  /*6e00*/  @!P5 LDG.E R102, desc[UR10][R122.64] ;  /* 0x0000000a7a66d981 */ /* 0x0080e2000c1e1900 */
[----:B------:R-:W-:Y:S02]  /*6e10*/  LOP3.LUT P5, RZ, R87, 0x4000, RZ, 0xc0, !PT ;  /* 0x0000400057ff7812 */ /* 0x000fe400078ac0ff */
[----:B0-----:R-:W-:-:S11]  /*6e20*/  PRMT R122, RZ, 0x7610, R122 ;  /* 0x00007610ff7a7816 */ /* 0x001fd6000000007a */
[----:B------:R-:W-:Y:S02]  /*6e30*/  @!P5 SHF.R.U32.HI R24, RZ, 0x10, R37 ;  /* 0x00000010ff18d819 */ /* 0x000fe40000011625 */
[----:B------:R-:W-:Y:S02]  /*6e40*/  @!P5 PRMT R122, R35, 0x7610, R122 ;  /* 0x00007610237ad816 */ /* 0x000fe4000000007a */
[----:B------:R-:W-:Y:S02]  /*6e50*/  @!P5 PRMT R26, R24, 0x7610, R26 ;  /* 0x00007610181ad816 */ /* 0x000fe4000000001a */
[----:B------:R-:W-:Y:S01]  /*6e60*/  @!P5 SHF.R.U32.HI R24, RZ, 0x10, R35 ;  /* 0x00000010ff18d819 */ /* 0x000fe20000011623 */
[----:B-1----:R-:W-:Y:S01]  /*6e70*/  HFMA2.MMA R35, -RZ, RZ, 0, 0 ;  /* 0x00000000ff237435 */ /* 0x002fe200000001ff */
[----:B------:R0:W-:Y:S04]  /*6e80*/  STL.S16 [R1+0x252], R74 ;  /* 0x0002524a01007387 */ /* 0x0001e80000100600 */
[----:B------:R1:W-:Y:S04]  /*6e90*/  STL.S16 [R1+0x256], R75 ;  /* 0x0002564b01007387 */ /* 0x0003e80000100600 */
[----:B0-----:R-:W5:Y:S04]  /*6ea0*/  LDL.LU R74, [R1+0x394] ;  /* 0x00039400014a7983 */ /* 0x001f680000300800 */
[----:B-1----:R-:W5:Y:S04]  /*6eb0*/  LDL.LU R75, [R1+0x390] ;  /* 0x00039000014b7983 */ /* 0x002f680000300800 */
[----:B------:R0:W-:Y:S04]  /*6ec0*/  STL.S16 [R1+0x248], R116 ;  /* 0x0002487401007387 */ /* 0x0001e80000100600 */
[----:B------:R1:W-:Y:S04]  /*6ed0*/  STL.S16 [R1+0x24a], R117 ;  /* 0x00024a7501007387 */ /* 0x0003e80000100600 */
[----:B0-----:R-:W4:Y:S04]  /*6ee0*/  LDL.LU R116, [R1+0x3a4] ;  /* 0x0003a40001747983 */ /* 0x001f280000300800 */
[----:B-1----:R-:W4:Y:S04]  /*6ef0*/  LDL.LU R117, [R1+0x3a0] ;  /* 0x0003a00001757983 */ /* 0x002f280000300800 */
[----:B------:R0:W-:Y:S04]  /*6f00*/  STL.S16 [R1+0x262], R121 ;  /* 0x0002627901007387 */ /* 0x0001e80000100600 */
[----:B0-----:R-:W3:Y:S04]  /*6f10*/  LDL.LU R121, [R1+0x3c0] ;  /* 0x0003c00001797983 */ /* 0x001ee80000300800 */
[----:B------:R0:W-:Y:S04]  /*6f20*/  STL [R1+0x148], R30 ;  /* 0x0001481e01007387 */ /* 0x0001e80000100800 */
[----:B------:R1:W-:Y:S01]  /*6f30*/  STL [R1+0x4c], R31 ;  /* 0x00004c1f01007387 */ /* 0x0003e20000100800 */
[----:B0-----:R-:W-:-:S02]  /*6f40*/  PRMT R30, RZ, 0x7610, R30 ;  /* 0x00007610ff1e7816 */ /* 0x001fc4000000001e */
[----:B-1----:R-:W-:Y:S02]  /*6f50*/  PRMT R31, RZ, 0x7610, R31 ;  /* 0x00007610ff1f7816 */ /* 0x002fe4000000001f */
[----:B------:R-:W-:Y:S02]  /*6f60*/  @!P2 PRMT R30, R32, 0x7610, R30 ;  /* 0x00007610201ea816 */ /* 0x000fe4000000001e */
[----:B------:R-:W-:-:S03]  /*6f70*/  @!P2 PRMT R31, R36, 0x7610, R31 ;  /* 0x00007610241fa816 */ /* 0x000fc6000000001f */
[----:B------:R0:W-:Y:S04]  /*6f80*/  STL.S16 [R1+0x22a], R30 ;  /* 0x00022a1e01007387 */ /* 0x0001e80000100600 */
[----:B------:R1:W-:Y:S01]  /*6f90*/  STL.S16 [R1+0x224], R31 ;  /* 0x0002241f01007387 */ /* 0x0003e20000100600 */
[----:B0-----:R-:W-:-:S03]  /*6fa0*/  IADD3 R30, R17, 0x1b0, RZ ;  /* 0x000001b0111e7810 */ /* 0x001fc60007ffe0ff */
[----:B--2---:R-:W2:Y:S04]  /*6fb0*/  @!P4 LDG.E R35, desc[UR10][R104.64] ;  /* 0x0000000a6823c981 */ /* 0x004ea8000c1e1900 */
[----:B------:R-:W5:Y:S01]  /*6fc0*/  LDL.LU.64 R104, [R1+0x370] ;  /* 0x0003700001687983 */ /* 0x000f620000300a00 */
[----:B-1----:R-:W-:Y:S02]  /*6fd0*/  SHF.R.S32.HI R31, RZ, 0x1f, R30 ;  /* 0x0000001fff1f7819 */ /* 0x002fe4000001141e */
[----:B------:R-:W-:-:S04]  /*6fe0*/  ISETP.GE.U32.AND P0, PT, R30, UR6, PT ;  /* 0x000000061e007c0c */ /* 0x000fc8000bf06070 */
[----:B------:R-:W-:Y:S02]  /*6ff0*/  ISETP.GE.OR.EX P6, PT, R31, UR7, P1, P0 ;  /* 0x000000071f007c0c */ /* 0x000fe40008fc6700 */
[----:B------:R-:W-:-:S04]  /*7000*/  PRMT R25, RZ, 0x7610, R25 ;  /* 0x00007610ff197816 */ /* 0x000fc80000000019 */
[----:B------:R-:W-:-:S05]  /*7010*/  @!P5 PRMT R25, R24, 0x7610, R25 ;  /* 0x000076101819d816 */ /* 0x000fca0000000019 */
[----:B------:R0:W-:Y:S02]  /*7020*/  STL.S16 [R1+0x21c], R25 ;  /* 0x00021c1901007387 */ /* 0x0001e40000100600 */
[----:B0-----:R-:W0:Y:S02]  /*7030*/  @!P6 LDC.64 R24, c[0x0][0x288] ;  /* 0x0000a200ff18eb82 */ /* 0x001e240000000a00 */
[----:B------:R1:W-:Y:S02]  /*7040*/  STL [R1+0x44], R27 ;  /* 0x0000441b01007387 */ /* 0x0003e40000100800 */
[----:B-1----:R-:W-:-:S04]  /*7050*/  PRMT R27, RZ, 0x7610, R27 ;  /* 0x00007610ff1b7816 */ /* 0x002fc8000000001b */
[----:B------:R-:W-:Y:S01]  /*7060*/  @!P5 PRMT R27, R37, 0x7610, R27 ;  /* 0x00007610251bd816 */ /* 0x000fe2000000001b */
[----:B------:R1:W-:Y:S04]  /*7070*/  STL.S16 [R1+0x21a], R26 ;  /* 0x00021a1a01007387 */ /* 0x0003e80000100600 */
[----:B------:R1:W-:Y:S01]  /*7080*/  STL.S16 [R1+0x218], R27 ;  /* 0x0002181b01007387 */ /* 0x0003e20000100600 */
[----:B0-----:R-:W-:Y:S01]  /*7090*/  @!P6 IMAD R31, R31, R24, RZ ;  /* 0x000000181f1fe224 */ /* 0x001fe200078e02ff */
[----:B-1----:R-:W-:Y:S02]  /*70a0*/  @!P6 MOV R26, R64 ;  /* 0x00000040001ae202 */ /* 0x002fe40000000f00 */
[----:B------:R-:W-:Y:S01]  /*70b0*/  @!P6 MOV R27, R63 ;  /* 0x0000003f001be202 */ /* 0x000fe20000000f00 */
[----:B------:R-:W-:-:S02]  /*70c0*/  @!P6 IMAD R25, R30, R25, R31 ;  /* 0x000000191e19e224 */ /* 0x000fc400078e021f */
        /* <DEDUP_REMOVED lines=17> */
[----:B------:R-:W-:-:S02]  /*71e0*/  PRMT R122, R122, 0x5410, RZ ;  /* 0x000054107a7a7816 */ /* 0x000fc400000000ff */
[----:B------:R-:W-:Y:S01]  /*71f0*/  LOP3.LUT R87, R87, 0xfffffff7, RZ, 0xc0, !PT ;  /* 0xfffffff757577812 */ /* 0x000fe200078ec0ff */
[----:B------:R0:W-:Y:S01]  /*7200*/  STL [R1+0x58], R38 ;  /* 0x0000582601007387 */ /* 0x0001e20000100800 */
[----:B------:R-:W-:Y:S02]  /*7210*/  @!P3 PRMT R124, R124, 0x5410, R30 ;  /* 0x000054107c7cb816 */ /* 0x000fe4000000001e */
[----:B------:R-:W-:Y:S01]  /*7220*/  PRMT R123, R123, 0x5410, RZ ;  /* 0x000054107b7b7816 */ /* 0x000fe200000000ff */
[----:B------:R1:W-:Y:S01]  /*7230*/  STL [R1+0x50], R36 ;  /* 0x0000502401007387 */ /* 0x0003e20000100800 */
[----:B------:R-:W-:Y:S02]  /*7240*/  @!P3 PRMT R122, R122, 0x5410, R38 ;  /* 0x000054107a7ab816 */ /* 0x000fe40000000026 */
[----:B------:R-:W-:Y:S02]  /*7250*/  @P6 LOP3.LUT R87, R87, 0x8, RZ, 0xfc, !PT ;  /* 0x0000000857576812 */ /* 0x000fe400078efcff */
[----:B------:R-:W-:-:S02]  /*7260*/  @!P2 SHF.R.U32.HI R30, RZ, 0x10, R40 ;  /* 0x00000010ff1ea819 */ /* 0x000fc40000011628 */
[----:B0-----:R-:W-:Y:S02]  /*7270*/  PRMT R38, RZ, 0x7610, R38 ;  /* 0x00007610ff267816 */ /* 0x001fe40000000026 */
[----:B-1----:R-:W-:Y:S01]  /*7280*/  PRMT R36, RZ, 0x7610, R36 ;  /* 0x00007610ff247816 */ /* 0x002fe20000000024 */
[----:B------:R0:W-:Y:S01]  /*7290*/  STL [R1+0x54], R37 ;  /* 0x0000542501007387 */ /* 0x0001e20000100800 */
[----:B------:R-:W-:Y:S02]  /*72a0*/  @!P3 PRMT R123, R123, 0x5410, R39 ;  /* 0x000054107b7bb816 */ /* 0x000fe40000000027 */
[----:B------:R-:W-:Y:S02]  /*72b0*/  LOP3.LUT P3, RZ, R87, 0x40000, RZ, 0xc0, !PT ;  /* 0x0004000057ff7812 */ /* 0x000fe4000786c0ff */
[----:B------:R-:W-:Y:S02]  /*72c0*/  @!P2 PRMT R38, R30, 0x7610, R38 ;  /* 0x000076101e26a816 */ /* 0x000fe40000000026 */
[----:B------:R-:W-:-:S02]  /*72d0*/  @!P2 SHF.R.U32.HI R30, RZ, 0x10, R41 ;  /* 0x00000010ff1ea819 */ /* 0x000fc40000011629 */
[----:B------:R-:W-:Y:S02]  /*72e0*/  @!P2 PRMT R36, R41, 0x7610, R36 ;  /* 0x000076102924a816 */ /* 0x000fe40000000024 */
[----:B0-----:R-:W-:-:S03]  /*72f0*/  PRMT R37, RZ, 0x7610, R37 ;  /* 0x00007610ff257816 */ /* 0x001fc60000000025 */
[----:B------:R0:W-:Y:S01]  /*7300*/  STL.S16 [R1+0x214], R36 ;  /* 0x0002142401007387 */ /* 0x0001e20000100600 */
[----:B------:R-:W-:Y:S02]  /*7310*/  @!P2 PRMT R37, R30, 0x7610, R37 ;  /* 0x000076101e25a816 */ /* 0x000fe40000000025 */
[----:B------:R-:W-:Y:S01]  /*7320*/  PRMT R124, RZ, 0x7610, R124 ;  /* 0x00007610ff7c7816 */ /* 0x000fe2000000007c */
[----:B------:R1:W-:Y:S01]  /*7330*/  STL [R1+0x150], R32 ;  /* 0x0001502001007387 */ /* 0x0003e20000100800 */
[----:B0-----:R-:W-:-:S03]  /*7340*/  IADD3 R36, R17, 0x1b8, RZ ;  /* 0x000001b811247810 */ /* 0x001fc60007ffe0ff */
[----:B------:R0:W-:Y:S01]  /*7350*/  STL.S16 [R1+0x216], R37 ;  /* 0x0002162501007387 */ /* 0x0001e20000100600 */
[----:B------:R-:W-:Y:S02]  /*7360*/  @!P3 SHF.R.U32.HI R30, RZ, 0x10, R84 ;  /* 0x00000010ff1eb819 */ /* 0x000fe40000011654 */
[----:B------:R-:W-:Y:S02]  /*7370*/  ISETP.GE.U32.AND P0, PT, R36, UR6, PT ;  /* 0x0000000624007c0c */ /* 0x000fe4000bf06070 */
[----:B-1----:R-:W-:Y:S02]  /*7380*/  PRMT R32, RZ, 0x7610, R32 ;  /* 0x00007610ff207816 */ /* 0x002fe40000000020 */
[----:B------:R-:W-:Y:S02]  /*7390*/  @!P2 PRMT R124, R40, 0x7610, R124 ;  /* 0x00007610287ca816 */ /* 0x000fe4000000007c */
[----:B0-----:R-:W-:Y:S02]  /*73a0*/  SHF.R.S32.HI R37, RZ, 0x1f, R36 ;  /* 0x0000001fff257819 */ /* 0x001fe40000011424 */
[----:B------:R-:W-:-:S02]  /*73b0*/  @!P3 PRMT R32, R30, 0x7610, R32 ;  /* 0x000076101e20b816 */ /* 0x000fc40000000020 */
[----:B------:R-:W-:Y:S02]  /*73c0*/  ISETP.GE.OR.EX P2, PT, R37, UR7, P1, P0 ;  /* 0x0000000725007c0c */ /* 0x000fe40008f46700 */
[----:B------:R-:W-:Y:S02]  /*73d0*/  PRMT R31, RZ, 0x7610, R31 ;  /* 0x00007610ff1f7816 */ /* 0x000fe4000000001f */
[----:B------:R-:W-:-:S04]  /*73e0*/  @!P3 SHF.R.U32.HI R30, RZ, 0x10, R85 ;  /* 0x00000010ff1eb819 */ /* 0x000fc80000011655 */
        /* <DEDUP_REMOVED lines=10> */
[----:B----4-:R-:W-:Y:S01]  /*7490*/  @!P2 MOV R33, R63 ;  /* 0x0000003f0021a202 */ /* 0x010fe20000000f00 */
[----:B------:R-:W-:-:S02]  /*74a0*/  @!P2 IMAD R31, R36, R31, R37 ;  /* 0x0000001f241fa224 */ /* 0x000fc400078e0225 */
[----:B------:R-:W-:-:S05]  /*74b0*/  @!P2 IMAD.WIDE.U32 R32, R36, R30, R32 ;  /* 0x0000001e2420a225 */ /* 0x000fca00078e0020 */
[----:B------:R-:W-:Y:S02]  /*74c0*/  @!P2 IADD3 R31, R33, R31, RZ ;  /* 0x0000001f211fa210 */ /* 0x000fe40007ffe0ff */
[----:B------:R-:W-:Y:S02]  /*74d0*/  LOP3.LUT P6, RZ, R86, 0x20, RZ, 0xc0, !PT ;  /* 0x0000002056ff7812 */ /* 0x000fe400078cc0ff */
[C---:B------:R-:W-:Y:S02]  /*74e0*/  @!P2 SHF.L.U64.HI R36, R32.reuse, 0x1, R31 ;  /* 0x000000012024a819 */ /* 0x040fe4000001021f */
[----:B------:R-:W0:Y:S01]  /*74f0*/  @!P2 LDC.64 R30, c[0x0][0x230] ;  /* 0x00008c00ff1eab82 */ /* 0x000e220000000a00 */
[----:B------:R-:W-:-:S07]  /*7500*/  @!P2 SHF.L.U32 R37, R32, 0x1, RZ ;  /* 0x000000012025a819 */ /* 0x000fce00000006ff */
[----:B------:R-:W1:Y:S01]  /*7510*/  @!P2 LDC.64 R32, c[0x0][0x228] ;  /* 0x00008a00ff20ab82 */ /* 0x000e620000000a00 */
[C---:B------:R-:W-:Y:S02]  /*7520*/  LOP3.LUT P5, RZ, R86.reuse, 0x10, RZ, 0xc0, !PT ;  /* 0x0000001056ff7812 */ /* 0x040fe400078ac0ff */
[----:B------:R-:W-:-:S04]  /*7530*/  LOP3.LUT R86, R86, 0xfdffffff, RZ, 0xc0, !PT ;  /* 0xfdffffff56567812 */ /* 0x000fc800078ec0ff */
[----:B------:R-:W-:Y:S02]  /*7540*/  @P6 LOP3.LUT R86, R86, 0x2000000, RZ, 0xfc, !PT ;  /* 0x0200000056566812 */ /* 0x000fe400078efcff */
[----:B0-----:R-:W-:-:S04]  /*7550*/  @!P2 IADD3 R30, P0, R37, R30, RZ ;  /* 0x0000001e251ea210 */ /* 0x001fc80007f1e0ff */
[----:B------:R-:W-:Y:S01]  /*7560*/  @!P2 IADD3.X R31, R36, R31, RZ, P0, !PT ;  /* 0x0000001f241fa210 */ /* 0x000fe200007fe4ff */
[----:B-----5:R0:W4:Y:S02]  /*7570*/  @!P4 LDG.E R103, desc[UR10][R104.64] ;  /* 0x0000000a6867c981 */ /* 0x020124000c1e1900 */
[----:B0-----:R-:W-:-:S06]  /*7580*/  MOV R104, RZ ;  /* 0x000000ff00687202 */ /* 0x001fcc0000000f00 */
[----:B------:R0:W5:Y:S02]  /*7590*/  @!P6 LDG.E R104, desc[UR10][R74.64] ;  /* 0x0000000a4a68e981 */ /* 0x000164000c1e1900 */
[----:B0-----:R-:W-:-:S06]  /*75a0*/  CS2R R74, SRZ ;  /* 0x00000000004a7805 */ /* 0x001fcc000001ff00 */
[----:B------:R0:W5:Y:S01]  /*75b0*/  @!P6 LDG.E R74, desc[UR10][R116.64] ;  /* 0x0000000a744ae981 */ /* 0x000162000c1e1900 */
[----:B------:R-:W-:Y:S02]  /*75c0*/  LOP3.LUT P6, RZ, R87, 0x20000, RZ, 0xc0, !PT ;  /* 0x0002000057ff7812 */ /* 0x000fe400078cc0ff */
[----:B-1----:R-:W-:Y:S01]  /*75d0*/  @!P2 IADD3 R32, P0, R37, R32, RZ ;  /* 0x000000202520a210 */ /* 0x002fe20007f1e0ff */
[----:B---3--:R1:W3:Y:S01]  /*75e0*/  @!P5 LDG.E R75, desc[UR10][R120.64] ;  /* 0x0000000a784bd981 */ /* 0x0082e2000c1e1900 */
[----:B0-----:R-:W-:Y:S02]  /*75f0*/  PRMT R116, RZ, 0x7610, R116 ;  /* 0x00007610ff747816 */ /* 0x001fe40000000074 */
[----:B------:R-:W-:Y:S02]  /*7600*/  @!P2 IADD3.X R33, R36, R33, RZ, P0, !PT ;  /* 0x000000212421a210 */ /* 0x000fe400007fe4ff */
[----:B------:R-:W-:Y:S02]  /*7610*/  @!P3 PRMT R116, R85, 0x7610, R116 ;  /* 0x000076105574b816 */ /* 0x000fe40000000074 */
[----:B------:R-:W-:-:S03]  /*7620*/  PRMT R117, R117, 0x5410, RZ ;  /* 0x0000541075757816 */ /* 0x000fc600000000ff */
[----:B------:R-:W-:Y:S02]  /*7630*/  @!P6 SHF.R.U32.HI R36, RZ, 0x10, R68 ;  /* 0x00000010ff24e819 */ /* 0x000fe40000011644 */
[----:B------:R-:W-:Y:S01]  /*7640*/  PRMT R116, R116, 0x5410, RZ ;  /* 0x0000541074747816 */ /* 0x000fe200000000ff */
[----:B------:R0:W-:Y:S01]  /*7650*/  STL [R1+0x64], R68 ;  /* 0x0000644401007387 */ /* 0x0001e20000100800 */
[----:B------:R-:W-:Y:S02]  /*7660*/  LOP3.LUT P4, RZ, R87, 0x10000, RZ, 0xc0, !PT ;  /* 0x0001000057ff7812 */ /* 0x000fe4000788c0ff */
[----:B------:R-:W-:Y:S02]  /*7670*/  @!P6 PRMT R117, R117, 0x5410, R36 ;  /* 0x000054107575e816 */ /* 0x000fe40000000024 */
[----:B-1----:R-:W-:Y:S02]  /*7680*/  PRMT R120, R120, 0x5410, RZ ;  /* 0x0000541078787816 */ /* 0x002fe400000000ff */
[----:B------:R-:W-:-:S02]  /*7690*/  @!P6 SHF.R.U32.HI R36, RZ, 0x10, R69 ;  /* 0x00000010ff24e819 */ /* 0x000fc40000011645 */
[----:B------:R-:W-:Y:S01]  /*76a0*/  @!P6 PRMT R116, R116, 0x5410, R68 ;  /* 0x000054107474e816 */ /* 0x000fe20000000044 */
[----:B0-----:R-:W-:Y:S01]  /*76b0*/  HFMA2.MMA R68, -RZ, RZ, 0, 0 ;  /* 0x00000000ff447435 */ /* 0x001fe200000001ff */
[----:B------:R-:W-:Y:S02]  /*76c0*/  LOP3.LUT R87, R87, 0xfffffffb, RZ, 0xc0, !PT ;  /* 0xfffffffb57577812 */ /* 0x000fe400078ec0ff */
[----:B------:R-:W-:Y:S02]  /*76d0*/  @!P6 PRMT R120, R120, 0x5410, R36 ;  /* 0x000054107878e816 */ /* 0x000fe40000000024 */
[----:B------:R-:W-:Y:S02]  /*76e0*/  @P2 LOP3.LUT R87, R87, 0x4, RZ, 0xfc, !PT ;  /* 0x0000000457572812 */ /* 0x000fe400078efcff */
[----:B------:R-:W-:Y:S01]  /*76f0*/  LOP3.LUT P2, RZ, R86, 0x200, RZ, 0xc0, !PT ;  /* 0x0000020056ff7812 */ /* 0x000fe2000784c0ff */
[----:B------:R0:W-:Y:S01]  /*7700*/  STL [R1+0x60], R84 ;  /* 0x0000605401007387 */ /* 0x0001e20000100800 */
[----:B------:R-:W-:-:S02]  /*7710*/  PRMT R120, RZ, 0x7610, R120 ;  /* 0x00007610ff787816 */ /* 0x000fc40000000078 */
[----:B------:R-:W-:Y:S01]  /*7720*/  LOP3.LUT P3, RZ, R87, 0x200000, RZ, 0xc0, !PT ;  /* 0x0020000057ff7812 */ /* 0x000fe2000786c0ff */
[----:B------:R1:W-:Y:S01]  /*7730*/  STL [R1+0x5c], R40 ;  /* 0x00005c2801007387 */ /* 0x0003e20000100800 */
[----:B------:R-:W-:Y:S02]  /*7740*/  @!P6 PRMT R120, R69, 0x7610, R120 ;  /* 0x000076104578e816 */ /* 0x000fe40000000078 */
[----:B------:R-:W-:Y:S01]  /*7750*/  @!P4 SHF.R.U32.HI R36, RZ, 0x10, R72 ;  /* 0x00000010ff24c819 */ /* 0x000fe20000011648 */
[----:B------:R2:W3:Y:S01]  /*7760*/  @!P5 LDG.E R68, desc[UR10][R118.64] ;  /* 0x0000000a7644d981 */ /* 0x0004e2000c1e1900 */
[----:B0-----:R-:W-:-:S03]  /*7770*/  HFMA2.MMA R84, -RZ, RZ, 0, 0 ;  /* 0x00000000ff547435 */ /* 0x001fc600000001ff */
[----:B------:R0:W-:Y:S01]  /*7780*/  STL [R1+0x164], R69 ;  /* 0x0001644501007387 */ /* 0x0001e20000100800 */
[----:B-1----:R-:W-:Y:S02]  /*7790*/  IADD3 R40, R17, 0x1c0, RZ ;  /* 0x000001c011287810 */ /* 0x002fe40007ffe0ff */
[----:B--2---:R-:W-:Y:S01]  /*77a0*/  PRMT R118, R118, 0x5410, RZ ;  /* 0x0000541076767816 */ /* 0x004fe200000000ff */
[----:B------:R1:W-:Y:S01]  /*77b0*/  STL [R1+0x15c], R41 ;  /* 0x00015c2901007387 */ /* 0x0003e20000100800 */
[----:B0-----:R-:W-:-:S03]  /*77c0*/  MOV R69, RZ ;  /* 0x000000ff00457202 */ /* 0x001fc60000000f00 */
[----:B------:R0:W2:Y:S01]  /*77d0*/  @!P2 LDG.E R84, desc[UR10][R114.64] ;  /* 0x0000000a7254a981 */ /* 0x0000a2000c1e1900 */
[----:B------:R-:W-:Y:S02]  /*77e0*/  @!P4 PRMT R118, R118, 0x5410, R36 ;  /* 0x000054107676c816 */ /* 0x000fe40000000024 */
[----:B------:R-:W-:Y:S02]  /*77f0*/  ISETP.GE.U32.AND P0, PT, R40, UR6, PT ;  /* 0x0000000628007c0c */ /* 0x000fe4000bf06070 */
[----:B------:R-:W-:Y:S01]  /*7800*/  PRMT R119, R119, 0x5410, RZ ;  /* 0x0000541077777816 */ /* 0x000fe200000000ff */
[----:B------:R0:W2:Y:S01]  /*7810*/  @!P2 LDG.E R69, desc[UR10][R110.64] ;  /* 0x0000000a6e45a981 */ /* 0x0000a2000c1e1900 */
[----:B-1----:R-:W-:Y:S02]  /*7820*/  SHF.R.S32.HI R41, RZ, 0x1f, R40 ;  /* 0x0000001fff297819 */ /* 0x002fe40000011428 */
[----:B------:R-:W-:Y:S02]  /*7830*/  @!P4 SHF.R.U32.HI R36, RZ, 0x10, R73 ;  /* 0x00000010ff24c819 */ /* 0x000fe40000011649 */
[----:B------:R-:W-:-:S02]  /*7840*/  ISETP.GE.OR.EX P2, PT, R41, UR7, P1, P0 ;  /* 0x0000000729007c0c */ /* 0x000fc40008f46700 */
[----:B------:R-:W-:Y:S02]  /*7850*/  @!P4 PRMT R119, R119, 0x5410, R36 ;  /* 0x000054107777c816 */ /* 0x000fe40000000024 */
[----:B0-----:R-:W-:Y:S02]  /*7860*/  PRMT R114, R114, 0x5410, RZ ;  /* 0x0000541072727816 */ /* 0x001fe400000000ff */
[----:B------:R-:W-:Y:S02]  /*7870*/  @!P3 SHF.R.U32.HI R36, RZ, 0x10, R76 ;  /* 0x00000010ff24b819 */ /* 0x000fe4000001164c */
[----:B------:R-:W-:Y:S02]  /*7880*/  PRMT R115, RZ, 0x7610, R115 ;  /* 0x00007610ff737816 */ /* 0x000fe40000000073 */
[----:B------:R-:W-:Y:S02]  /*7890*/  @!P3 PRMT R114, R114, 0x5410, R36 ;  /* 0x000054107272b816 */ /* 0x000fe40000000024 */
[----:B------:R-:W-:-:S04]  /*78a0*/  @!P3 SHF.R.U32.HI R36, RZ, 0x10, R77 ;  /* 0x00000010ff24b819 */ /* 0x000fc8000001164d */
[----:B------:R-:W-:Y:S02]  /*78b0*/  @!P3 PRMT R115, R36, 0x7610, R115 ;  /* 0x000076102473b816 */ /* 0x000fe40000000073 */
[----:B------:R-:W0:Y:S01]  /*78c0*/  @!P2 LDC.64 R36, c[0x0][0x288] ;  /* 0x0000a200ff24ab82 */ /* 0x000e220000000a00 */
[----:B------:R1:W-:Y:S04]  /*78d0*/  STL.S16 [R1+0x212], R38 ;  /* 0x0002122601007387 */ /* 0x0003e80000100600 */
[----:B------:R1:W-:Y:S02]  /*78e0*/  STL [R1+0x158], R39 ;  /* 0x0001582701007387 */ /* 0x0003e40000100800 */
[----:B-1----:R-:W-:Y:S02]  /*78f0*/  @!P2 MOV R38, R64 ;  /* 0x000000400026a202 */ /* 0x002fe40000000f00 */
[----:B------:R-:W-:Y:S01]  /*7900*/  @!P2 MOV R39, R63 ;  /* 0x0000003f0027a202 */ /* 0x000fe20000000f00 */
        /* <DEDUP_REMOVED lines=9> */
[----:B------:R-:W-:Y:S02]  /*79a0*/  PRMT R118, RZ, 0x7610, R118 ;  /* 0x00007610ff767816 */ /* 0x000fe40000000076 */
[----:B------:R-:W-:Y:S01]  /*79b0*/  PRMT R119, RZ, 0x7610, R119 ;  /* 0x00007610ff777816 */ /* 0x000fe20000000077 */
[----:B------:R0:W-:Y:S01]  /*79c0*/  STL [R1+0x160], R85 ;  /* 0x0001605501007387 */ /* 0x0001e20000100800 */
[----:B------:R-:W-:Y:S02]  /*79d0*/  @!P4 PRMT R118, R72, 0x7610, R118 ;  /* 0x000076104876c816 */ /* 0x000fe40000000076 */
[----:B------:R-:W-:Y:S02]  /*79e0*/  @!P4 PRMT R119, R73, 0x7610, R119 ;  /* 0x000076104977c816 */ /* 0x000fe40000000077 */
[----:B0-----:R-:W-:-:S02]  /*79f0*/  @!P2 IADD3 R36, P0, R41, R36, RZ ;  /* 0x000000242924a210 */ /* 0x001fc40007f1e0ff */
[----:B------:R-:W-:Y:S02]  /*7a00*/  PRMT R85, RZ, 0x7610, R85 ;  /* 0x00007610ff557816 */ /* 0x000fe40000000055 */
        /* <DEDUP_REMOVED lines=26> */
[----:B0-----:R-:W-:-:S03]  /*7bb0*/  PRMT R108, R108, 0x5410, RZ ;  /* 0x000054106c6c7816 */ /* 0x001fc600000000ff */
[----:B------:R0:W-:Y:S01]  /*7bc0*/  STL [R1+0x74], R71 ;  /* 0x0000744701007387 */ /* 0x0001e20000100800 */
[----:B------:R-:W-:Y:S02]  /*7bd0*/  @!P4 PRMT R108, R108, 0x5410, R40 ;  /* 0x000054106c6cc816 */ /* 0x000fe40000000028 */
[----:B------:R-:W-:Y:S01]  /*7be0*/  @!P6 PRMT R85, R85, 0x5410, R70 ;  /* 0x000054105555e816 */ /* 0x000fe20000000046 */
[----:B------:R4:W2:Y:S01]  /*7bf0*/  @!P5 LDG.E R72, desc[UR10][R112.64] ;  /* 0x0000000a7048d981 */ /* 0x0008a2000c1e1900 */
[----:B------:R-:W-:Y:S01]  /*7c00*/  PRMT R108, RZ, 0x7610, R108 ;  /* 0x00007610ff6c7816 */ /* 0x000fe2000000006c */
[----:B-1----:R-:W-:Y:S01]  /*7c10*/  HFMA2.MMA R70, -RZ, RZ, 0, 0 ;  /* 0x00000000ff467435 */ /* 0x002fe200000001ff */
[----:B------:R-:W-:Y:S02]  /*7c20*/  LOP3.LUT P3, RZ, R87, 0x1000000, RZ, 0xc0, !PT ;  /* 0x0100000057ff7812 */ /* 0x000fe4000786c0ff */
[----:B------:R-:W-:Y:S02]  /*7c30*/  MOV R76, RZ ;  /* 0x000000ff004c7202 */ /* 0x000fe40000000f00 */
[----:B------:R-:W-:-:S02]  /*7c40*/  @!P4 PRMT R108, R71, 0x7610, R108 ;  /* 0x00007610476cc816 */ /* 0x000fc4000000006c */
[----:B0-----:R-:W-:Y:S02]  /*7c50*/  IADD3 R71, R17, 0x1c8, RZ ;  /* 0x000001c811477810 */ /* 0x001fe40007ffe0ff */
[----:B------:R0:W2:Y:S01]  /*7c60*/  @!P2 LDG.E R76, desc[UR10][R52.64] ;  /* 0x0000000a344ca981 */ /* 0x0000a2000c1e1900 */
[----:B----4-:R-:W-:Y:S02]  /*7c70*/  PRMT R112, R112, 0x5410, RZ ;  /* 0x0000541070707816 */ /* 0x010fe400000000ff */
[----:B------:R-:W-:Y:S01]  /*7c80*/  ISETP.GE.U32.AND P0, PT, R71, UR6, PT ;  /* 0x0000000647007c0c */ /* 0x000fe2000bf06070 */
[----:B------:R1:W4:Y:S01]  /*7c90*/  @!P2 LDG.E R70, desc[UR10][R106.64] ;  /* 0x0000000a6a46a981 */ /* 0x000322000c1e1900 */
[----:B------:R-:W-:Y:S02]  /*7ca0*/  @!P4 SHF.R.U32.HI R40, RZ, 0x10, R79 ;  /* 0x00000010ff28c819 */ /* 0x000fe4000001164f */
[----:B0-----:R-:W-:Y:S02]  /*7cb0*/  SHF.R.S32.HI R52, RZ, 0x1f, R71 ;  /* 0x0000001fff347819 */ /* 0x001fe40000011447 */
[----:B------:R-:W-:-:S02]  /*7cc0*/  @!P4 PRMT R112, R112, 0x5410, R40 ;  /* 0x000054107070c816 */ /* 0x000fc40000000028 */
[----:B------:R-:W-:Y:S02]  /*7cd0*/  ISETP.GE.OR.EX P2, PT, R52, UR7, P1, P0 ;  /* 0x0000000734007c0c */ /* 0x000fe40008f46700 */
[----:B------:R-:W-:Y:S02]  /*7ce0*/  PRMT R115, R115, 0x5410, RZ ;  /* 0x0000541073737816 */ /* 0x000fe400000000ff */
[----:B------:R-:W-:Y:S02]  /*7cf0*/  @!P3 SHF.R.U32.HI R40, RZ, 0x10, R48 ;  /* 0x00000010ff28b819 */ /* 0x000fe40000011630 */
[----:B------:R-:W-:Y:S02]  /*7d00*/  PRMT R121, R121, 0x5410, RZ ;  /* 0x0000541079797816 */ /* 0x000fe400000000ff */
[----:B------:R-:W-:Y:S02]  /*7d10*/  @!P3 PRMT R115, R115, 0x5410, R40 ;  /* 0x000054107373b816 */ /* 0x000fe40000000028 */
[----:B------:R-:W-:-:S04]  /*7d20*/  @!P3 SHF.R.U32.HI R40, RZ, 0x10, R0 ;  /* 0x00000010ff28b819 */ /* 0x000fc80000011600 */
[----:B------:R-:W-:Y:S02]  /*7d30*/  @!P3 PRMT R121, R121, 0x5410, R40 ;  /* 0x000054107979b816 */ /* 0x000fe40000000028 */
[----:B------:R-:W0:Y:S01]  /*7d40*/  @!P2 LDC.64 R40, c[0x0][0x288] ;  /* 0x0000a200ff28ab82 */ /* 0x000e220000000a00 */
        /* <DEDUP_REMOVED lines=32> */
[----:B------:R0:W4:Y:S01]  /*7f50*/  @!P5 LDG.E R0, desc[UR10][R60.64] ;  /* 0x0000000a3c00d981 */ /* 0x000122000c1e1900 */
        /* <DEDUP_REMOVED lines=8> */
[----:B------:R0:W4:Y:S01]  /*7fe0*/  @!P5 LDG.E R60, desc[UR10][R66.64] ;  /* 0x0000000a423cd981 */ /* 0x000122000c1e1900 */
        /* <DEDUP_REMOVED lines=17> */
[----:B------:R-:W4:Y:S01]  /*8100*/  @!P2 LDG.E R61, desc[UR10][R80.64] ;  /* 0x0000000a503da981 */ /* 0x000f22000c1e1900 */
[----:B------:R-:W-:-:S03]  /*8110*/  @!P6 PRMT R105, R54, 0x7610, R105 ;  /* 0x000076103669e816 */ /* 0x000fc60000000069 */
[----:B------:R1:W4:Y:S01]  /*8120*/  @!P2 LDG.E R66, desc[UR10][R82.64] ;  /* 0x0000000a5242a981 */ /* 0x000322000c1e1900 */
[----:B------:R-:W-:Y:S02]  /*8130*/  ISETP.GE.U32.AND P2, PT, R67, UR6, PT ;  /* 0x0000000643007c0c */ /* 0x000fe4000bf46070 */
[----:B0-----:R-:W-:Y:S01]  /*8140*/  SHF.R.S32.HI R78, RZ, 0x1f, R67 ;  /* 0x0000001fff4e7819 */ /* 0x001fe20000011443 */
[----:B------:R0:W-:Y:S03]  /*8150*/  STL [R1+0x17c], R54 ;  /* 0x00017c3601007387 */ /* 0x0001e60000100800 */
[----:B------:R-:W-:Y:S01]  /*8160*/  ISETP.GE.OR.EX P2, PT, R78, UR7, P1, P2 ;  /* 0x000000074e007c0c */ /* 0x000fe20008f46720 */
[----:B------:R5:W-:Y:S01]  /*8170*/  STL [R1+0x7c], R49 ;  /* 0x00007c3101007387 */ /* 0x000be20000100800 */
[----:B0-----:R-:W-:-:S04]  /*8180*/  PRMT R54, RZ, 0x7610, R54 ;  /* 0x00007610ff367816 */ /* 0x001fc80000000036 */
[----:B------:R-:W-:Y:S02]  /*8190*/  @!P3 PRMT R54, R48, 0x7610, R54 ;  /* 0x000076103036b816 */ /* 0x000fe40000000036 */
[----:B-----5:R-:W-:Y:S02]  /*81a0*/  PRMT R49, RZ, 0x7610, R49 ;  /* 0x00007610ff317816 */ /* 0x020fe40000000031 */
[----:B------:R-:W-:-:S04]  /*81b0*/  @!P3 SHF.R.U32.HI R48, RZ, 0x10, R90 ;  /* 0x00000010ff30b819 */ /* 0x000fc8000001165a */
[----:B------:R-:W-:-:S05]  /*81c0*/  @!P3 PRMT R49, R48, 0x7610, R49 ;  /* 0x000076103031b816 */ /* 0x000fca0000000031 */
[----:B------:R0:W-:Y:S02]  /*81d0*/  STL.S16 [R1+0x280], R49 ;  /* 0x0002803101007387 */ /* 0x0001e40000100600 */
[----:B0-----:R-:W0:Y:S02]  /*81e0*/  @!P2 LDC.64 R48, c[0x0][0x288] ;  /* 0x0000a200ff30ab82 */ /* 0x001e240000000a00 */
[----:B------:R5:W-:Y:S02]  /*81f0*/  STL [R1+0x180], R55 ;  /* 0x0001803701007387 */ /* 0x000be40000100800 */
[----:B-----5:R-:W-:-:S04]  /*8200*/  PRMT R55, RZ, 0x7610, R55 ;  /* 0x00007610ff377816 */ /* 0x020fc80000000037 */
[----:B------:R-:W-:Y:S01]  /*8210*/  @!P3 PRMT R55, R89, 0x7610, R55 ;  /* 0x000076105937b816 */ /* 0x000fe20000000037 */
[----:B------:R5:W-:Y:S04]  /*8220*/  STL.S16 [R1+0x246], R54 ;  /* 0x0002463601007387 */ /* 0x000be80000100600 */
[----:B------:R3:W-:Y:S01]  /*8230*/  STL.S16 [R1+0x238], R55 ;  /* 0x0002383701007387 */ /* 0x0007e20000100600 */
[----:B0-----:R-:W-:Y:S01]  /*8240*/  @!P2 IMAD R78, R78, R48, RZ ;  /* 0x000000304e4ea224 */ /* 0x001fe200078e02ff */
[----:B-----5:R-:W-:Y:S02]  /*8250*/  @!P2 MOV R54, R64 ;  /* 0x000000400036a202 */ /* 0x020fe40000000f00 */
[----:B---3--:R-:W-:Y:S01]  /*8260*/  @!P2 MOV R55, R63 ;  /* 0x0000003f0037a202 */ /* 0x008fe20000000f00 */
        /* <DEDUP_REMOVED lines=14> */
[----:B------:R-:W-:-:S04]  /*8350*/  PRMT R71, RZ, 0x7610, R71 ;  /* 0x00007610ff477816 */ /* 0x000fc80000000047 */
[----:B------:R-:W-:Y:S02]  /*8360*/  @!P4 PRMT R71, R88, 0x7610, R71 ;  /* 0x000076105847c816 */ /* 0x000fe40000000047 */
[----:B------:R-:W-:Y:S02]  /*8370*/  LOP3.LUT P4, RZ, R87, 0x4000000, RZ, 0xc0, !PT ;  /* 0x0400000057ff7812 */ /* 0x000fe4000788c0ff */
[----:B-1----:R-:W-:Y:S01]  /*8380*/  PRMT R82, R82, 0x5410, RZ ;  /* 0x0000541052527816 */ /* 0x002fe200000000ff */
[----:B------:R0:W3:Y:S01]  /*8390*/  @!P5 LDG.E R67, desc[UR10][R56.64] ;  /* 0x0000000a3843d981 */ /* 0x0000e2000c1e1900 */
[----:B------:R-:W-:Y:S02]  /*83a0*/  PRMT R107, RZ, 0x7610, R107 ;  /* 0x00007610ff6b7816 */ /* 0x000fe4000000006b */
[----:B0-----:R-:W-:-:S04]  /*83b0*/  @!P0 SHF.R.U32.HI R56, RZ, 0x10, R16 ;  /* 0x00000010ff388819 */ /* 0x001fc80000011610 */
[----:B------:R-:W-:Y:S02]  /*83c0*/  @!P0 PRMT R82, R82, 0x5410, R56 ;  /* 0x0000541052528816 */ /* 0x000fe40000000038 */
[----:B------:R-:W-:Y:S01]  /*83d0*/  @!P0 SHF.R.U32.HI R56, RZ, 0x10, R91 ;  /* 0x00000010ff388819 */ /* 0x000fe2000001165b */
[----:B------:R0:W-:Y:S03]  /*83e0*/  STL [R1+0x36c], R42 ;  /* 0x00036c2a01007387 */ /* 0x0001e60000100800 */
[----:B------:R-:W-:Y:S02]  /*83f0*/  @!P0 PRMT R107, R56, 0x7610, R107 ;  /* 0x00007610386b8816 */ /* 0x000fe4000000006b */
[----:B------:R-:W-:Y:S01]  /*8400*/  @!P4 SHF.R.U32.HI R56, RZ, 0x10, R93 ;  /* 0x00000010ff38c819 */ /* 0x000fe2000001165d */
[----:B------:R1:W-:Y:S01]  /*8410*/  STL [R1+0x368], R43 ;  /* 0x0003682b01007387 */ /* 0x0003e20000100800 */
[----:B0-----:R-:W-:-:S04]  /*8420*/  PRMT R42, RZ, 0x7610, R42 ;  /* 0x00007610ff2a7816 */ /* 0x001fc8000000002a */
[----:B------:R-:W-:Y:S02]  /*8430*/  @!P4 PRMT R42, R56, 0x7610, R42 ;  /* 0x00007610382ac816 */ /* 0x000fe4000000002a */
[----:B-1----:R-:W-:Y:S02]  /*8440*/  PRMT R43, RZ, 0x7610, R43 ;  /* 0x00007610ff2b7816 */ /* 0x002fe4000000002b */
[----:B------:R-:W-:-:S04]  /*8450*/  @!P4 SHF.R.U32.HI R56, RZ, 0x10, R92 ;  /* 0x00000010ff38c819 */ /* 0x000fc8000001165c */
[----:B------:R-:W-:Y:S01]  /*8460*/  @!P4 PRMT R43, R56, 0x7610, R43 ;  /* 0x00007610382bc816 */ /* 0x000fe2000000002b */
[----:B------:R0:W-:Y:S04]  /*8470*/  STL.S16 [R1+0x284], R42 ;  /* 0x0002842a01007387 */ /* 0x0001e80000100600 */
[----:B------:R1:W-:Y:S04]  /*8480*/  STL.S16 [R1+0x28c], R43 ;  /* 0x00028c2b01007387 */ /* 0x0003e80000100600 */
[----:B0-----:R-:W5:Y:S04]  /*8490*/  LDL.LU R42, [R1+0x36c] ;  /* 0x00036c00012a7983 */ /* 0x001f680000300800 */
[----:B-1----:R-:W5:Y:S01]  /*84a0*/  LDL.LU R43, [R1+0x368] ;  /* 0x00036800012b7983 */ /* 0x002f620000300800 */
[----:B------:R-:W-:-:S02]  /*84b0*/  LOP3.LUT R86, R86, 0xffdfffff, RZ, 0xc0, !PT ;  /* 0xffdfffff56567812 */ /* 0x000fc400078ec0ff */
[----:B------:R-:W-:Y:S02]  /*84c0*/  PRMT R114, RZ, 0x7610, R114 ;  /* 0x00007610ff727816 */ /* 0x000fe40000000072 */
[----:B------:R-:W-:Y:S02]  /*84d0*/  @P2 LOP3.LUT R86, R86, 0x200000, RZ, 0xfc, !PT ;  /* 0x0020000056562812 */ /* 0x000fe400078efcff */
[----:B------:R-:W-:Y:S02]  /*84e0*/  @!P3 PRMT R114, R90, 0x7610, R114 ;  /* 0x000076105a72b816 */ /* 0x000fe40000000072 */
[----:B------:R-:W-:Y:S01]  /*84f0*/  LOP3.LUT P3, RZ, R86, 0x800, RZ, 0xc0, !PT ;  /* 0x0000080056ff7812 */ /* 0x000fe2000786c0ff */
[----:B------:R-:W-:Y:S01]  /*8500*/  HFMA2.MMA R56, -RZ, RZ, 0, 0 ;  /* 0x00000000ff387435 */ /* 0x000fe200000001ff */
[----:B------:R-:W-:Y:S02]  /*8510*/  LOP3.LUT P6, RZ, R87, 0x80000000, RZ, 0xc0, !PT ;  /* 0x8000000057ff7812 */ /* 0x000fe400078cc0ff */
[----:B------:R-:W-:-:S02]  /*8520*/  PRMT R82, RZ, 0x7610, R82 ;  /* 0x00007610ff527816 */ /* 0x000fc40000000052 */
[----:B------:R-:W-:Y:S01]  /*8530*/  PRMT R78, RZ, 0x7610, R78 ;  /* 0x00007610ff4e7816 */ /* 0x000fe2000000004e */
[----:B------:R0:W-:Y:S01]  /*8540*/  STL [R1+0x88], R16 ;  /* 0x0000881001007387 */ /* 0x0001e20000100800 */
[----:B------:R-:W-:Y:S02]  /*8550*/  @!P0 PRMT R82, R16, 0x7610, R82 ;  /* 0x0000761010528816 */ /* 0x000fe40000000052 */
[----:B------:R-:W-:Y:S02]  /*8560*/  @!P4 PRMT R78, R92, 0x7610, R78 ;  /* 0x000076105c4ec816 */ /* 0x000fe4000000004e */
[----:B0-----:R-:W-:-:S03]  /*8570*/  MOV R16, RZ ;  /* 0x000000ff00107202 */ /* 0x001fc60000000f00 */
[----:B------:R-:W-:Y:S04]  /*8580*/  STL.S16 [R1+0x286], R78 ;  /* 0x0002864e01007387 */ /* 0x000fe80000100600 */
[----:B------:R0:W3:Y:S02]  /*8590*/  @!P5 LDG.E R16, desc[UR10][R58.64] ;  /* 0x0000000a3a10d981 */ /* 0x0000e4000c1e1900 */
[----:B0-----:R-:W-:Y:S02]  /*85a0*/  PRMT R58, RZ, 0x7610, R58 ;  /* 0x00007610ff3a7816 */ /* 0x001fe4000000003a */
[----:B------:R-:W-:-:S04]  /*85b0*/  PRMT R59, RZ, 0x7610, R59 ;  /* 0x00007610ff3b7816 */ /* 0x000fc8000000003b */
[----:B------:R-:W-:-:S05]  /*85c0*/  @!P6 PRMT R59, R94, 0x7610, R59 ;  /* 0x000076105e3be816 */ /* 0x000fca000000003b */
[----:B------:R-:W-:Y:S01]  /*85d0*/  STL.S16 [R1+0x282], R59 ;  /* 0x0002823b01007387 */ /* 0x000fe20000100600 */
[----:B------:R-:W-:-:S04]  /*85e0*/  PRMT R57, R57, 0x5410, RZ ;  /* 0x0000541039397816 */ /* 0x000fc800000000ff */
        /* <DEDUP_REMOVED lines=15> */
[----:B------:R-:W-:Y:S04]  /*86e0*/  STL [R1+0x9c], R28 ;  /* 0x00009c1c01007387 */ /* 0x000fe80000100800 */
[----:B-----5:R0:W5:Y:S02]  /*86f0*/  @!P3 LDG.E R56, desc[UR10][R42.64] ;  /* 0x0000000a2a38b981 */ /* 0x020164000c1e1900 */
[----:B0-----:R-:W-:Y:S02]  /*8700*/  MOV R42, RZ ;  /* 0x000000ff002a7202 */ /* 0x001fe40000000f00 */
[----:B------:R-:W-:-:S04]  /*8710*/  IADD3 R43, R17, 0x1d8, RZ ;  /* 0x000001d8112b7810 */ /* 0x000fc80007ffe0ff */
[----:B------:R0:W5:Y:S01]  /*8720*/  @!P3 LDG.E R42, desc[UR10][R50.64] ;  /* 0x0000000a322ab981 */ /* 0x000162000c1e1900 */
        /* <DEDUP_REMOVED lines=27> */
[----:B------:R0:W5:Y:S02]  /*88e0*/  @!P2 LDG.E R43, desc[UR10][R44.64] ;  /* 0x0000000a2c2ba981 */ /* 0x000164000c1e1900 */
[----:B0-----:R-:W-:-:S04]  /*88f0*/  @!P0 SHF.R.U32.HI R44, RZ, 0x10, R96 ;  /* 0x00000010ff2c8819 */ /* 0x001fc80000011660 */
[----:B------:R-:W-:Y:S02]  /*8900*/  @!P0 PRMT R88, R88, 0x5410, R44 ;  /* 0x0000541058588816 */ /* 0x000fe4000000002c */
[----:B------:R-:W-:-:S04]  /*8910*/  @!P0 SHF.R.U32.HI R44, RZ, 0x10, R97 ;  /* 0x00000010ff2c8819 */ /* 0x000fc80000011661 */
[----:B------:R-:W-:Y:S02]  /*8920*/  @!P0 PRMT R83, R44, 0x7610, R83 ;  /* 0x000076102c538816 */ /* 0x000fe40000000053 */
[----:B------:R-:W-:Y:S02]  /*8930*/  MOV R44, RZ ;  /* 0x000000ff002c7202 */ /* 0x000fe40000000f00 */
[----:B------:R-:W-:-:S04]  /*8940*/  @!P5 SHF.R.U32.HI R45, RZ, 0x10, R98 ;  /* 0x00000010ff2dd819 */ /* 0x000fc80000011662 */
[----:B------:R0:W5:Y:S01]  /*8950*/  @!P2 LDG.E R44, desc[UR10][R46.64] ;  /* 0x0000000a2e2ca981 */ /* 0x000162000c1e1900 */
        /* <DEDUP_REMOVED lines=11> */
[----:B------:R1:W5:Y:S01]  /*8a10*/  @!P4 LDG.E R45, desc[UR10][R2.64] ;  /* 0x0000000a022dc981 */ /* 0x000362000c1e1900 */
[----:B0-----:R-:W-:-:S06]  /*8a20*/  MOV R46, RZ ;  /* 0x000000ff002e7202 */ /* 0x001fcc0000000f00 */
[----:B------:R0:W5:Y:S01]  /*8a30*/  @!P4 LDG.E R46, desc[UR10][R4.64] ;  /* 0x0000000a042ec981 */ /* 0x000162000c1e1900 */
        /* <DEDUP_REMOVED lines=19> */
[----:B--2---:R-:W0:Y:S01]  /*8b70*/  @!P4 LDC.64 R80, c[0x0][0x228] ;  /* 0x00008a00ff50cb82 */ /* 0x004e220000000a00 */
        /* <DEDUP_REMOVED lines=15> */
[----:B------:R0:W-:Y:S01]  /*8c70*/  STL [R1+0x84], R89 ;  /* 0x0000845901007387 */ /* 0x0001e20000100800 */
[----:B------:R-:W-:Y:S02]  /*8c80*/  PRMT R121, RZ, 0x7610, R121 ;  /* 0x00007610ff797816 */ /* 0x000fe40000000079 */
        /* <DEDUP_REMOVED lines=18> */
[----:B------:R0:W2:Y:S01]  /*8db0*/  @!P0 LDG.E R28, desc[UR10][R6.64] ;  /* 0x0000000a061c8981 */ /* 0x0000a2000c1e1900 */
        /* <DEDUP_REMOVED lines=11> */
[----:B------:R4:W2:Y:S01]  /*8e70*/  @!P0 LDG.E R6, desc[UR10][R8.64] ;  /* 0x0000000a08068981 */ /* 0x0008a2000c1e1900 */
[----:B0-----:R-:W-:Y:S01]  /*8e80*/  PRMT R99, RZ, 0x7610, R99 ;  /* 0x00007610ff637816 */ /* 0x001fe20000000063 */
[----:B-1----:R-:W-:-:S03]  /*8e90*/  HFMA2.MMA R7, -RZ, RZ, 0, 0 ;  /* 0x00000000ff077435 */ /* 0x002fc600000001ff */
[----:B------:R-:W-:Y:S02]  /*8ea0*/  @!P5 PRMT R99, R2, 0x7610, R99 ;  /* 0x000076100263d816 */ /* 0x000fe40000000063 */
[----:B------:R-:W-:Y:S02]  /*8eb0*/  @!P5 SHF.R.U32.HI R2, RZ, 0x10, R101 ;  /* 0x00000010ff02d819 */ /* 0x000fe40000011665 */
[----:B----4-:R-:W-:Y:S02]  /*8ec0*/  PRMT R8, RZ, 0x7610, R8 ;  /* 0x00007610ff087816 */ /* 0x010fe40000000008 */
[----:B------:R-:W-:Y:S02]  /*8ed0*/  PRMT R29, RZ, 0x7610, R29 ;  /* 0x00007610ff1d7816 */ /* 0x000fe4000000001d */
[----:B------:R-:W-:Y:S01]  /*8ee0*/  IADD3 R9, R17, 0x1e8, RZ ;  /* 0x000001e811097810 */ /* 0x000fe20007ffe0ff */
[----:B------:R0:W4:Y:S01]  /*8ef0*/  @!P4 LDG.E R7, desc[UR10][R10.64] ;  /* 0x0000000a0a07c981 */ /* 0x000122000c1e1900 */
        /* <DEDUP_REMOVED lines=17> */
[----:B------:R1:W4:Y:S04]  /*9010*/  @!P4 LDG.E R8, desc[UR10][R12.64] ;  /* 0x0000000a0c08c981 */ /* 0x000328000c1e1900 */
[----:B------:R-:W-:Y:S01]  /*9020*/  STL [R1+0xa0], R34 ;  /* 0x0000a02201007387 */ /* 0x000fe20000100800 */
[----:B-1----:R-:W1:Y:S03]  /*9030*/  @!P5 LDC.64 R12, c[0x0][0x230] ;  /* 0x00008c00ff0cdb82 */ /* 0x002e660000000a00 */
[----:B------:R3:W-:Y:S01]  /*9040*/  STL [R1+0xa8], R35 ;  /* 0x0000a82301007387 */ /* 0x0007e20000100800 */
[----:B0-----:R-:W-:-:S03]  /*9050*/  @!P5 IMAD R10, R10, R2, RZ ;  /* 0x000000020a0ad224 */ /* 0x001fc600078e02ff */
[----:B------:R0:W-:Y:S04]  /*9060*/  STL.S16 [R1+0x2ac], R5 ;  /* 0x0002ac0501007387 */ /* 0x0001e80000100600 */
[----:B------:R5:W-:Y:S01]  /*9070*/  STL.S16 [R1+0x2b4], R4 ;  /* 0x0002b40401007387 */ /* 0x000be20000100600 */
[----:B---3--:R-:W3:Y:S01]  /*9080*/  @!P5 LDC.64 R34, c[0x0][0x228] ;  /* 0x00008a00ff22db82 */ /* 0x008ee20000000a00 */
[----:B0-----:R-:W-:Y:S02]  /*9090*/  @!P5 MOV R5, R63 ;  /* 0x0000003f0005d202 */ /* 0x001fe40000000f00 */
[----:B-----5:R-:W-:Y:S01]  /*90a0*/  @!P5 MOV R4, R64 ;  /* 0x000000400004d202 */ /* 0x020fe20000000f00 */
[----:B------:R-:W-:-:S04]  /*90b0*/  @!P5 IMAD R3, R9, R3, R10 ;  /* 0x000000030903d224 */ /* 0x000fc800078e020a */
[----:B------:R-:W-:-:S05]  /*90c0*/  @!P5 IMAD.WIDE.U32 R4, R9, R2, R4 ;  /* 0x000000020904d225 */ /* 0x000fca00078e0004 */
[----:B------:R-:W-:-:S04]  /*90d0*/  @!P5 IADD3 R2, R5, R3, RZ ;  /* 0x000000030502d210 */ /* 0x000fc80007ffe0ff */
[C---:B------:R-:W-:Y:S02]  /*90e0*/  @!P5 SHF.L.U64.HI R2, R4.reuse, 0x1, R2 ;  /* 0x000000010402d819 */ /* 0x040fe40000010202 */
[----:B------:R-:W-:-:S04]  /*90f0*/  @!P5 SHF.L.U32 R4, R4, 0x1, RZ ;  /* 0x000000010404d819 */ /* 0x000fc800000006ff */
[----:B-1----:R-:W-:-:S04]  /*9100*/  @!P5 IADD3 R12, P0, R4, R12, RZ ;  /* 0x0000000c040cd210 */ /* 0x002fc80007f1e0ff */
[----:B------:R-:W-:Y:S02]  /*9110*/  @!P5 IADD3.X R13, R2, R13, RZ, P0, !PT ;  /* 0x0000000d020dd210 */ /* 0x000fe400007fe4ff */
[----:B---3--:R-:W-:-:S04]  /*9120*/  @!P5 IADD3 R34, P0, R4, R34, RZ ;  /* 0x000000220422d210 */ /* 0x008fc80007f1e0ff */
        /* <DEDUP_REMOVED lines=16> */
[----:B------:R1:W3:Y:S01]  /*9230*/  @!P5 LDG.E R9, desc[UR10][R14.64] ;  /* 0x0000000a0e09d981 */ /* 0x0002e2000c1e1900 */
        /* <DEDUP_REMOVED lines=22> */
[----:B------:R0:W5:Y:S01]  /*93a0*/  @!P5 LDG.E R10, desc[UR10][R18.64] ;  /* 0x0000000a120ad981 */ /* 0x000162000c1e1900 */
[----:B------:R-:W-:-:S03]  /*93b0*/  PRMT R4, RZ, 0x7610, R4 ;  /* 0x00007610ff047816 */ /* 0x000fc60000000004 */
[----:B------:R1:W5:Y:S01]  /*93c0*/  @!P6 LDG.E R11, desc[UR10][R20.64] ;  /* 0x0000000a140be981 */ /* 0x000362000c1e1900 */
[----:B------:R-:W-:-:S03]  /*93d0*/  @!P3 SHF.R.U32.HI R2, RZ, 0x10, R69 ;  /* 0x00000010ff02b819 */ /* 0x000fc60000011645 */
[----:B------:R2:W5:Y:S01]  /*93e0*/  @!P6 LDG.E R14, desc[UR10][R22.64] ;  /* 0x0000000a160ee981 */ /* 0x000562000c1e1900 */
        /* <DEDUP_REMOVED lines=14> */
[----:B--2---:R-:W-:Y:S01]  /*94d0*/  @!P6 MOV R4, R64 ;  /* 0x000000400004e202 */ /* 0x004fe20000000f00 */
        /* <DEDUP_REMOVED lines=19> */
[----:B------:R-:W-:Y:S02]  /*9610*/  LOP3.LUT P5, RZ, R87, 0x8, RZ, 0xc0, !PT ;  /* 0x0000000857ff7812 */ /* 0x000fe400078ac0ff */
[----:B0-----:R-:W-:-:S04]  /*9620*/  PRMT R74, RZ, 0x7610, R74 ;  /* 0x00007610ff4a7816 */ /* 0x001fc8000000004a */
[----:B------:R-:W-:-:S05]  /*9630*/  @!P3 PRMT R74, R84, 0x7610, R74 ;  /* 0x00007610544ab816 */ /* 0x000fca000000004a */
[----:B------:R-:W-:Y:S02]  /*9640*/  @!P6 SHF.R.U32.HI R2, RZ, 0x10, R72 ;  /* 0x00000010ff02e819 */ /* 0x000fe40000011648 */
[----:B------:R-:W-:Y:S01]  /*9650*/  PRMT R74, R74, 0x5410, RZ ;  /* 0x000054104a4a7816 */ /* 0x000fe200000000ff */
[----:B------:R-:W-:Y:S01]  /*9660*/  HFMA2.MMA R15, -RZ, RZ, 0, 0 ;  /* 0x00000000ff0f7435 */ /* 0x000fe200000001ff */
[----:B------:R0:W-:Y:S01]  /*9670*/  STL [R1+0xb4], R69 ;  /* 0x0000b44501007387 */ /* 0x0001e20000100800 */
[----:B------:R-:W-:Y:S02]  /*9680*/  LOP3.LUT R86, R86, 0xfff7ffff, RZ, 0xc0, !PT ;  /* 0xfff7ffff56567812 */ /* 0x000fe400078ec0ff */
[----:B------:R-:W-:Y:S02]  /*9690*/  @!P6 PRMT R74, R74, 0x5410, R2 ;  /* 0x000054104a4ae816 */ /* 0x000fe40000000002 */
[----:B------:R-:W-:Y:S02]  /*96a0*/  @!P6 SHF.R.U32.HI R2, RZ, 0x10, R73 ;  /* 0x00000010ff02e819 */ /* 0x000fe40000011649 */
[----:B------:R-:W-:Y:S01]  /*96b0*/  MOV R22, RZ ;  /* 0x000000ff00167202 */ /* 0x000fe20000000f00 */
[----:B------:R1:W-:Y:S01]  /*96c0*/  STL [R1+0xb0], R75 ;  /* 0x0000b04b01007387 */ /* 0x0003e20000100800 */
[----:B0-----:R-:W-:-:S02]  /*96d0*/  PRMT R69, R69, 0x5410, RZ ;  /* 0x0000541045457816 */ /* 0x001fc400000000ff */
[----:B------:R-:W-:Y:S01]  /*96e0*/  @P5 LOP3.LUT R86, R86, 0x80000, RZ, 0xfc, !PT ;  /* 0x0008000056565812 */ /* 0x000fe200078efcff */
[----:B------:R0:W2:Y:S01]  /*96f0*/  @!P5 LDG.E R15, desc[UR10][R24.64] ;  /* 0x0000000a180fd981 */ /* 0x0000a2000c1e1900 */
[----:B------:R-:W-:Y:S02]  /*9700*/  @!P6 PRMT R69, R69, 0x5410, R2 ;  /* 0x000054104545e816 */ /* 0x000fe40000000002 */
[----:B------:R-:W-:Y:S01]  /*9710*/  @!P0 SHF.R.U32.HI R2, RZ, 0x10, R70 ;  /* 0x00000010ff028819 */ /* 0x000fe20000011646 */
[----:B------:R4:W2:Y:S01]  /*9720*/  @!P5 LDG.E R22, desc[UR10][R26.64] ;  /* 0x0000000a1a16d981 */ /* 0x0008a2000c1e1900 */
[----:B-1----:R-:W-:Y:S02]  /*9730*/  PRMT R75, RZ, 0x7610, R75 ;  /* 0x00007610ff4b7816 */ /* 0x002fe4000000004b */
[----:B------:R-:W-:Y:S02]  /*9740*/  PRMT R4, RZ, 0x7610, R4 ;  /* 0x00007610ff047816 */ /* 0x000fe40000000004 */
[----:B------:R-:W-:-:S02]  /*9750*/  LOP3.LUT P5, RZ, R86, 0x4000, RZ, 0xc0, !PT ;  /* 0x0000400056ff7812 */ /* 0x000fc400078ac0ff */
[----:B------:R-:W-:Y:S02]  /*9760*/  @!P0 PRMT R75, R2, 0x7610, R75 ;  /* 0x00007610024b8816 */ /* 0x000fe4000000004b */
[----:B------:R-:W-:Y:S02]  /*9770*/  @!P0 PRMT R4, R76, 0x7610, R4 ;  /* 0x000076104c048816 */ /* 0x000fe40000000004 */
[----:B------:R-:W-:Y:S02]  /*9780*/  PRMT R23, RZ, 0x7610, R23 ;  /* 0x00007610ff177816 */ /* 0x000fe40000000017 */
[----:B------:R-:W-:Y:S02]  /*9790*/  @!P0 SHF.R.U32.HI R2, RZ, 0x10, R76 ;  /* 0x00000010ff028819 */ /* 0x000fe4000001164c */
[----:B------:R-:W-:Y:S02]  /*97a0*/  PRMT R69, RZ, 0x7610, R69 ;  /* 0x00007610ff457816 */ /* 0x000fe40000000045 */
[----:B0-----:R-:W-:Y:S01]  /*97b0*/  IADD3 R25, R17, 0x1f8, RZ ;  /* 0x000001f811197810 */ /* 0x001fe20007ffe0ff */
[----:B------:R0:W-:Y:S01]  /*97c0*/  STL.S16 [R1+0x2ea], R4 ;  /* 0x0002ea0401007387 */ /* 0x0001e20000100600 */
[----:B------:R-:W-:-:S02]  /*97d0*/  @!P0 PRMT R23, R2, 0x7610, R23 ;  /* 0x0000761002178816 */ /* 0x000fc40000000017 */
[----:B------:R-:W-:Y:S02]  /*97e0*/  @!P0 PRMT R69, R70, 0x7610, R69 ;  /* 0x0000761046458816 */ /* 0x000fe40000000045 */
[----:B------:R-:W-:Y:S02]  /*97f0*/  ISETP.GE.U32.AND P0, PT, R25, UR6, PT ;  /* 0x0000000619007c0c */ /* 0x000fe4000bf06070 */
[----:B----4-:R-:W-:Y:S02]  /*9800*/  PRMT R26, RZ, 0x7610, R26 ;  /* 0x00007610ff1a7816 */ /* 0x010fe4000000001a */
[----:B0-----:R-:W-:Y:S01]  /*9810*/  SHF.R.S32.HI R4, RZ, 0x1f, R25 ;  /* 0x0000001fff047819 */ /* 0x001fe20000011419 */
[----:B------:R0:W-:Y:S01]  /*9820*/  STL [R1+0xc0], R0 ;  /* 0x0000c00001007387 */ /* 0x0001e20000100800 */
[----:B------:R-:W-:Y:S02]  /*9830*/  @!P5 SHF.R.U32.HI R2, RZ, 0x10, R0 ;  /* 0x00000010ff02d819 */ /* 0x000fe40000011600 */
[----:B------:R-:W-:-:S02]  /*9840*/  ISETP.GE.OR.EX P0, PT, R4, UR7, P1, P0 ;  /* 0x0000000704007c0c */ /* 0x000fc40008f06700 */
[----:B------:R-:W-:Y:S02]  /*9850*/  PRMT R3, RZ, 0x7610, R3 ;  /* 0x00007610ff037816 */ /* 0x000fe40000000003 */
[----:B------:R-:W-:Y:S02]  /*9860*/  PRMT R5, RZ, 0x7610, R5 ;  /* 0x00007610ff057816 */ /* 0x000fe40000000005 */
[----:B------:R-:W-:Y:S01]  /*9870*/  LOP3.LUT P3, RZ, R87, 0x4, RZ, 0xc0, !PT ;  /* 0x0000000457ff7812 */ /* 0x000fe2000786c0ff */
[----:B------:R-:W-:Y:S01]  /*9880*/  STL.S16 [R1+0x2ec], R23 ;  /* 0x0002ec1701007387 */ /* 0x000fe20000100600 */
[----:B------:R-:W-:Y:S01]  /*9890*/  @!P5 PRMT R26, R0, 0x7610, R26 ;  /* 0x00007610001ad816 */ /* 0x000fe2000000001a */
[----:B------:R-:W-:Y:S01]  /*98a0*/  ULDC.64 UR6, c[0x0][0x248] ;  /* 0x0000920000067ab9 */ /* 0x000fe20000000a00 */
[----:B0-----:R-:W-:-:S04]  /*98b0*/  @!P5 SHF.R.U32.HI R0, RZ, 0x10, R60 ;  /* 0x00000010ff00d819 */ /* 0x001fc8000001163c */
[----:B------:R-:W-:Y:S02]  /*98c0*/  @!P5 PRMT R3, R0, 0x7610, R3 ;  /* 0x000076100003d816 */ /* 0x000fe40000000003 */
[----:B------:R-:W-:-:S03]  /*98d0*/  @!P5 PRMT R5, R2, 0x7610, R5 ;  /* 0x000076100205d816 */ /* 0x000fc60000000005 */
[----:B------:R0:W-:Y:S02]  /*98e0*/  STL.S16 [R1+0x2f0], R3 ;  /* 0x0002f00301007387 */ /* 0x0001e40000100600 */
[----:B0-----:R-:W0:Y:S02]  /*98f0*/  @!P0 LDC.64 R2, c[0x0][0x288] ;  /* 0x0000a200ff028b82 */ /* 0x001e240000000a00 */
[----:B------:R1:W-:Y:S02]  /*9900*/  STL.S16 [R1+0x2ee], R5 ;  /* 0x0002ee0501007387 */ /* 0x0003e40000100600 */
[----:B-1----:R-:W-:Y:S01]  /*9910*/  @!P0 MOV R5, R63 ;  /* 0x0000003f00058202 */ /* 0x002fe20000000f00 */
[----:B0-----:R-:W-:Y:S01]  /*9920*/  @!P0 IMAD R0, R4, R2, RZ ;  /* 0x0000000204008224 */ /* 0x001fe200078e02ff */
[----:B------:R-:W-:-:S03]  /*9930*/  @!P0 MOV R4, R64 ;  /* 0x0000004000048202 */ /* 0x000fc60000000f00 */
[C---:B------:R-:W-:Y:S02]  /*9940*/  @!P0 IMAD R0, R25.reuse, R3, R0 ;  /* 0x0000000319008224 */ /* 0x040fe400078e0200 */
[----:B------:R-:W-:Y:S02]  /*9950*/  @!P0 IMAD.WIDE.U32 R4, R25, R2, R4 ;  /* 0x0000000219048225 */ /* 0x000fe400078e0004 */
[----:B------:R-:W0:Y:S03]  /*9960*/  @!P0 LDC.64 R2, c[0x0][0x230] ;  /* 0x00008c00ff028b82 */ /* 0x000e260000000a00 */
[----:B------:R-:W-:Y:S02]  /*9970*/  @!P0 IADD3 R0, R5, R0, RZ ;  /* 0x0000000005008210 */ /* 0x000fe40007ffe0ff */
[C---:B------:R-:W-:Y:S02]  /*9980*/  @!P0 SHF.L.U32 R25, R4.reuse, 0x1, RZ ;  /* 0x0000000104198819 */ /* 0x040fe400000006ff */
[----:B------:R-:W-:Y:S01]  /*9990*/  @!P0 SHF.L.U64.HI R0, R4, 0x1, R0 ;  /* 0x0000000104008819 */ /* 0x000fe20000010200 */
[----:B------:R-:W-:Y:S01]  /*99a0*/  HFMA2.MMA R23, -RZ, RZ, 0, 0 ;  /* 0x00000000ff177435 */ /* 0x000fe200000001ff */
[----:B------:R-:W1:Y:S01]  /*99b0*/  @!P0 LDC.64 R4, c[0x0][0x228] ;  /* 0x00008a00ff048b82 */ /* 0x000e620000000a00 */
[----:B------:R-:W-:-:S06]  /*99c0*/  MOV R24, RZ ;  /* 0x000000ff00187202 */ /* 0x000fcc0000000f00 */
[----:B------:R-:W4:Y:S04]  /*99d0*/  @!P3 LDG.E R24, desc[UR10][R32.64] ;  /* 0x0000000a2018b981 */ /* 0x000f28000c1e1900 */
[----:B------:R3:W4:Y:S01]  /*99e0*/  @!P3 LDG.E R23, desc[UR10][R30.64] ;  /* 0x0000000a1e17b981 */ /* 0x000722000c1e1900 */
[C---:B------:R-:W-:Y:S02]  /*99f0*/  LOP3.LUT P3, RZ, R86.reuse, 0x2000, RZ, 0xc0, !PT ;  /* 0x0000200056ff7812 */ /* 0x040fe4000786c0ff */
[----:B------:R-:W-:-:S04]  /*9a00*/  LOP3.LUT R86, R86, 0xffff7fff, RZ, 0xc0, !PT ;  /* 0xffff7fff56567812 */ /* 0x000fc800078ec0ff */
[----:B------:R-:W-:Y:S02]  /*9a10*/  @P1 LOP3.LUT R86, R86, 0x8000, RZ, 0xfc, !PT ;  /* 0x0000800056561812 */ /* 0x000fe400078efcff */
[C---:B0-----:R-:W-:Y:S02]  /*9a20*/  @!P0 IADD3 R2, P1, R25.reuse, R2, RZ ;  /* 0x0000000219028210 */ /* 0x041fe40007f3e0ff */
[----:B------:R-:W-:Y:S02]  /*9a30*/  LOP3.LUT R86, R86, 0xfffdffff, RZ, 0xc0, !PT ;  /* 0xfffdffff56567812 */ /* 0x000fe400078ec0ff */
[----:B------:R-:W-:Y:S02]  /*9a40*/  @!P0 IADD3.X R3, R0, R3, RZ, P1, !PT ;  /* 0x0000000300038210 */ /* 0x000fe40000ffe4ff */
[----:B-1----:R-:W-:Y:S01]  /*9a50*/  @!P0 IADD3 R4, P1, R25, R4, RZ ;  /* 0x0000000419048210 */ /* 0x002fe20007f3e0ff */
[----:B------:R0:W-:Y:S01]  /*9a60*/  STL [R1+0x90], R94 ;  /* 0x0000905e01007387 */ /* 0x0001e20000100800 */
[----:B------:R-:W-:-:S02]  /*9a70*/  @P0 LOP3.LUT R86, R86, 0x20000, RZ, 0xfc, !PT ;  /* 0x0002000056560812 */ /* 0x000fc400078efcff */
[----:B------:R-:W-:Y:S02]  /*9a80*/  PRMT R93, R93, 0x5410, RZ ;  /* 0x000054105d5d7816 */ /* 0x000fe400000000ff */
[----:B------:R-:W-:Y:S02]  /*9a90*/  @!P0 IADD3.X R5, R0, R5, RZ, P1, !PT ;  /* 0x0000000500058210 */ /* 0x000fe40000ffe4ff */
[----:B------:R-:W-:Y:S02]  /*9aa0*/  LOP3.LUT P0, RZ, R86, 0x1000, RZ, 0xc0, !PT ;  /* 0x0000100056ff7812 */ /* 0x000fe4000780c0ff */
[----:B0-----:R-:W-:Y:S02]  /*9ab0*/  PRMT R94, RZ, 0x7610, R94 ;  /* 0x00007610ff5e7816 */ /* 0x001fe4000000005e */
[----:B------:R-:W-:Y:S02]  /*9ac0*/  @!P6 PRMT R93, R93, 0x5410, R72 ;  /* 0x000054105d5de816 */ /* 0x000fe40000000048 */
[----:B------:R-:W-:-:S02]  /*9ad0*/  @!P6 PRMT R94, R73, 0x7610, R94 ;  /* 0x00007610495ee816 */ /* 0x000fc4000000005e */
[----:B------:R-:W-:Y:S01]  /*9ae0*/  LOP3.LUT P6, RZ, R87, 0x2, RZ, 0xc0, !PT ;  /* 0x0000000257ff7812 */ /* 0x000fe200078cc0ff */
[----:B------:R-:W-:Y:S01]  /*9af0*/  HFMA2.MMA R0, -RZ, RZ, 0, 0 ;  /* 0x00000000ff007435 */ /* 0x000fe200000001ff */
[----:B------:R-:W-:Y:S02]  /*9b00*/  PRMT R113, R113, 0x5410, RZ ;  /* 0x0000541071717816 */ /* 0x000fe400000000ff */
[----:B------:R-:W-:Y:S02]  /*9b10*/  @!P3 SHF.R.U32.HI R25, RZ, 0x10, R61 ;  /* 0x00000010ff19b819 */ /* 0x000fe4000001163d */
[----:B------:R-:W-:Y:S02]  /*9b20*/  PRMT R117, RZ, 0x7610, R117 ;  /* 0x00007610ff757816 */ /* 0x000fe40000000075 */
[----:B------:R-:W-:Y:S02]  /*9b30*/  @!P3 PRMT R113, R113, 0x5410, R25 ;  /* 0x000054107171b816 */ /* 0x000fe40000000019 */
[----:B------:R-:W-:-:S02]  /*9b40*/  PRMT R110, RZ, 0x7610, R110 ;  /* 0x00007610ff6e7816 */ /* 0x000fc4000000006e */
[----:B------:R-:W-:Y:S01]  /*9b50*/  @!P3 SHF.R.U32.HI R25, RZ, 0x10, R66 ;  /* 0x00000010ff19b819 */ /* 0x000fe20000011642 */
[----:B------:R0:W-:Y:S01]  /*9b60*/  STL.S16 [R1+0x2e6], R26 ;  /* 0x0002e61a01007387 */ /* 0x0001e20000100600 */
[----:B------:R-:W-:Y:S02]  /*9b70*/  PRMT R109, R109, 0x5410, RZ ;  /* 0x000054106d6d7816 */ /* 0x000fe400000000ff */
[----:B------:R-:W-:Y:S01]  /*9b80*/  @!P5 PRMT R117, R60, 0x7610, R117 ;  /* 0x000076103c75d816 */ /* 0x000fe20000000075 */
[----:B------:R1:W4:Y:S01]  /*9b90*/  @!P6 LDG.E R0, desc[UR10][R36.64] ;  /* 0x0000000a2400e981 */ /* 0x000322000c1e1900 */
[----:B------:R-:W-:Y:S02]  /*9ba0*/  @!P3 PRMT R110, R25, 0x7610, R110 ;  /* 0x00007610196eb816 */ /* 0x000fe4000000006e */
[----:B------:R-:W-:Y:S02]  /*9bb0*/  LOP3.LUT P5, RZ, R86, 0x800, RZ, 0xc0, !PT ;  /* 0x0000080056ff7812 */ /* 0x000fe400078ac0ff */
[----:B0-----:R-:W-:-:S02]  /*9bc0*/  @!P0 SHF.R.U32.HI R26, RZ, 0x10, R67 ;  /* 0x00000010ff1a8819 */ /* 0x001fc40000011643 */
[----:B------:R-:W-:Y:S02]  /*9bd0*/  MOV R25, RZ ;  /* 0x000000ff00197202 */ /* 0x000fe40000000f00 */
[----:B------:R-:W-:Y:S02]  /*9be0*/  @!P0 PRMT R109, R109, 0x5410, R26 ;  /* 0x000054106d6d8816 */ /* 0x000fe4000000001a */
[----:B------:R-:W-:Y:S02]  /*9bf0*/  PRMT R27, RZ, 0x7610, R27 ;  /* 0x00007610ff1b7816 */ /* 0x000fe4000000001b */
[----:B------:R-:W-:Y:S01]  /*9c00*/  @!P0 SHF.R.U32.HI R26, RZ, 0x10, R16 ;  /* 0x00000010ff1a8819 */ /* 0x000fe20000011610 */
[----:B------:R-:W4:Y:S03]  /*9c10*/  @!P6 LDG.E R25, desc[UR10][R38.64] ;  /* 0x0000000a2619e981 */ /* 0x000f26000c1e1900 */
[----:B------:R-:W-:Y:S01]  /*9c20*/  @!P0 PRMT R27, R26, 0x7610, R27 ;  /* 0x000076101a1b8816 */ /* 0x000fe2000000001b */
[----:B------:R0:W-:Y:S04]  /*9c30*/  STL [R1+0x1b8], R73 ;  /* 0x0001b84901007387 */ /* 0x0001e80000100800 */
[----:B------:R5:W-:Y:S01]  /*9c40*/  STL.S16 [R1+0x2f2], R27 ;  /* 0x0002f21b01007387 */ /* 0x000be20000100600 */
[----:B------:R-:W-:-:S02]  /*9c50*/  LOP3.LUT P1, RZ, R87, 0x1, RZ, 0xc0, !PT ;  /* 0x0000000157ff7812 */ /* 0x000fc4000782c0ff */
[----:B0-----:R-:W-:Y:S02]  /*9c60*/  PRMT R73, RZ, 0x7610, R73 ;  /* 0x00007610ff497816 */ /* 0x001fe40000000049 */
[----:B-----5:R-:W-:Y:S02]  /*9c70*/  @!P5 SHF.R.U32.HI R27, RZ, 0x10, R56 ;  /* 0x00000010ff1bd819 */ /* 0x020fe40000011638 */
[----:B---3--:R-:W-:Y:S02]  /*9c80*/  PRMT R30, RZ, 0x7610, R30 ;  /* 0x00007610ff1e7816 */ /* 0x008fe4000000001e */
[----:B------:R-:W-:Y:S02]  /*9c90*/  @!P5 PRMT R73, R27, 0x7610, R73 ;  /* 0x000076101b49d816 */ /* 0x000fe40000000049 */
[----:B------:R-:W-:-:S04]  /*9ca0*/  @!P5 SHF.R.U32.HI R27, RZ, 0x10, R42 ;  /* 0x00000010ff1bd819 */ /* 0x000fc8000001162a */
[----:B------:R-:W-:Y:S02]  /*9cb0*/  @!P5 PRMT R30, R27, 0x7610, R30 ;  /* 0x000076101b1ed816 */ /* 0x000fe4000000001e */
[----:B------:R-:W-:-:S06]  /*9cc0*/  MOV R27, RZ ;  /* 0x000000ff001b7202 */ /* 0x000fcc0000000f00 */
[----:B------:R-:W3:Y:S01]  /*9cd0*/  @!P1 LDG.E R27, desc[UR10][R52.64] ;  /* 0x0000000a341b9981 */ /* 0x000ee2000c1e1900 */
[----:B------:R-:W-:-:S10]  /*9ce0*/  HFMA2.MMA R26, -RZ, RZ, 0, 0 ;  /* 0x00000000ff1a7435 */ /* 0x000fd400000001ff */
[----:B------:R-:W5:Y:S04]  /*9cf0*/  @!P1 LDG.E R26, desc[UR10][R40.64] ;  /* 0x0000000a281a9981 */ /* 0x000f68000c1e1900 */
[----:B------:R0:W-:Y:S01]  /*9d00*/  STL [R1+0x194], R97 ;  /* 0x0001946101007387 */ /* 0x0001e20000100800 */
[----:B------:R-:W-:Y:S02]  /*9d10*/  PRMT R109, RZ, 0x7610, R109 ;  /* 0x00007610ff6d7816 */ /* 0x000fe4000000006d */
[----:B0-----:R-:W-:Y:S01]  /*9d20*/  PRMT R97, R97, 0x5410, RZ ;  /* 0x0000541061617816 */ /* 0x001fe200000000ff */
[----:B------:R0:W-:Y:S03]  /*9d30*/  STL [R1+0x94], R96 ;  /* 0x0000946001007387 */ /* 0x0001e60000100800 */
[----:B------:R-:W-:Y:S01]  /*9d40*/  @!P0 PRMT R97, R97, 0x5410, R16 ;  /* 0x0000541061618816 */ /* 0x000fe20000000010 */
[----:B------:R1:W-:Y:S03]  /*9d50*/  STL [R1+0xb8], R72 ;  /* 0x0000b84801007387 */ /* 0x0003e60000100800 */
[----:B------:R-:W-:Y:S01]  /*9d60*/  PRMT R97, RZ, 0x7610, R97 ;  /* 0x00007610ff617816 */ /* 0x000fe20000000061 */
[----:B------:R2:W-:Y:S01]  /*9d70*/  STL.S16 [R1+0x2f8], R30 ;  /* 0x0002f81e01007387 */ /* 0x0005e20000100600 */
[----:B0-----:R-:W-:-:S02]  /*9d80*/  PRMT R96, R96, 0x5410, RZ ;  /* 0x0000541060607816 */ /* 0x001fc400000000ff */
[----:B------:R-:W-:Y:S02]  /*9d90*/  @!P0 PRMT R109, R67, 0x7610, R109 ;  /* 0x00007610436d8816 */ /* 0x000fe4000000006d */
[----:B-1----:R-:W-:Y:S02]  /*9da0*/  PRMT R72, RZ, 0x7610, R72 ;  /* 0x00007610ff487816 */ /* 0x002fe40000000048 */
[----:B------:R-:W-:Y:S02]  /*9db0*/  LOP3.LUT P0, RZ, R86, 0x8, RZ, 0xc0, !PT ;  /* 0x0000000856ff7812 */ /* 0x000fe4000780c0ff */
[----:B--2---:R-:W-:Y:S02]  /*9dc0*/  @!P2 SHF.R.U32.HI R30, RZ, 0x10, R43 ;  /* 0x00000010ff1ea819 */ /* 0x004fe4000001162b */
[----:B------:R-:W-:Y:S02]  /*9dd0*/  @!P5 PRMT R96, R96, 0x5410, R56 ;  /* 0x000054106060d816 */ /* 0x000fe40000000038 */
[----:B------:R-:W-:-:S02]  /*9de0*/  @!P5 PRMT R97, R42, 0x7610, R97 ;  /* 0x000076102a61d816 */ /* 0x000fc40000000061 */
[----:B------:R-:W-:Y:S02]  /*9df0*/  LOP3.LUT P5, RZ, R87, 0x2000000, RZ, 0xc0, !PT ;  /* 0x0200000057ff7812 */ /* 0x000fe400078ac0ff */
[----:B------:R-:W-:Y:S02]  /*9e00*/  @!P2 PRMT R72, R30, 0x7610, R72 ;  /* 0x000076101e48a816 */ /* 0x000fe40000000048 */
[----:B------:R-:W-:Y:S02]  /*9e10*/  PRMT R31, RZ, 0x7610, R31 ;  /* 0x00007610ff1f7816 */ /* 0x000fe4000000001f */
[----:B------:R-:W-:Y:S02]  /*9e20*/  @!P2 SHF.R.U32.HI R30, RZ, 0x10, R44 ;  /* 0x00000010ff1ea819 */ /* 0x000fe4000001162c */
[----:B------:R-:W-:Y:S02]  /*9e30*/  PRMT R110, R110, 0x5410, RZ ;  /* 0x000054106e6e7816 */ /* 0x000fe400000000ff */
[----:B------:R-:W-:Y:S01]  /*9e40*/  @!P2 PRMT R31, R30, 0x7610, R31 ;  /* 0x000076101e1fa816 */ /* 0x000fe2000000001f */
[----:B------:R0:W-:Y:S01]  /*9e50*/  STL [R1+0x1c4], R66 ;  /* 0x0001c44201007387 */ /* 0x0001e20000100800 */
[----:B------:R-:W-:-:S02]  /*9e60*/  @!P3 PRMT R110, R110, 0x5410, R66 ;  /* 0x000054106e6eb816 */ /* 0x000fc40000000042 */
[----:B------:R-:W-:Y:S01]  /*9e70*/  PRMT R113, RZ, 0x7610, R113 ;  /* 0x00007610ff717816 */ /* 0x000fe20000000071 */
[----:B------:R1:W-:Y:S01]  /*9e80*/  STL [R1+0x1b0], R68 ;  /* 0x0001b04401007387 */ /* 0x0003e20000100800 */
[----:B------:R-:W-:-:S03]  /*9e90*/  @!P0 SHF.R.U32.HI R30, RZ, 0x10, R45 ;  /* 0x00000010ff1e8819 */ /* 0x000fc6000001162d */
[----:B------:R2:W-:Y:S01]  /*9ea0*/  STL.S16 [R1+0x2fa], R31 ;  /* 0x0002fa1f01007387 */ /* 0x0005e20000100600 */
[----:B0-----:R-:W-:Y:S02]  /*9eb0*/  PRMT R66, R66, 0x5410, RZ ;  /* 0x0000541042427816 */ /* 0x001fe400000000ff */
[----:B-1----:R-:W-:Y:S01]  /*9ec0*/  PRMT R68, RZ, 0x7610, R68 ;  /* 0x00007610ff447816 */ /* 0x002fe20000000044 */
[----:B------:R0:W-:Y:S01]  /*9ed0*/  STL [R1+0xc4], R61 ;  /* 0x0000c43d01007387 */ /* 0x0001e20000100800 */
[----:B--2---:R-:W-:Y:S02]  /*9ee0*/  @!P5 SHF.R.U32.HI R31, RZ, 0x10, R28 ;  /* 0x00000010ff1fd819 */ /* 0x004fe4000001161c */
[----:B------:R-:W-:Y:S02]  /*9ef0*/  @!P3 PRMT R113, R61, 0x7610, R113 ;  /* 0x000076103d71b816 */ /* 0x000fe40000000071 */
[----:B------:R-:W-:Y:S02]  /*9f00*/  @!P0 PRMT R66, R66, 0x5410, R30 ;  /* 0x0000541042428816 */ /* 0x000fe4000000001e */
[----:B------:R-:W-:-:S02]  /*9f10*/  @!P0 SHF.R.U32.HI R30, RZ, 0x10, R46 ;  /* 0x00000010ff1e8819 */ /* 0x000fc4000001162e */
[----:B0-----:R-:W-:Y:S02]  /*9f20*/  PRMT R61, RZ, 0x7610, R61 ;  /* 0x00007610ff3d7816 */ /* 0x001fe4000000003d */
[----:B------:R-:W-:Y:S02]  /*9f30*/  @!P5 PRMT R68, R31, 0x7610, R68 ;  /* 0x000076101f44d816 */ /* 0x000fe40000000044 */
[----:B------:R-:W-:Y:S02]  /*9f40*/  PRMT R32, RZ, 0x7610, R32 ;  /* 0x00007610ff207816 */ /* 0x000fe40000000020 */
[----:B------:R-:W-:Y:S02]  /*9f50*/  @!P5 SHF.R.U32.HI R31, RZ, 0x10, R6 ;  /* 0x00000010ff1fd819 */ /* 0x000fe40000011606 */
[----:B------:R-:W-:Y:S02]  /*9f60*/  @!P0 PRMT R61, R30, 0x7610, R61 ;  /* 0x000076101e3d8816 */ /* 0x000fe4000000003d */
[----:B------:R-:W-:-:S02]  /*9f70*/  @!P5 PRMT R32, R31, 0x7610, R32 ;  /* 0x000076101f20d816 */ /* 0x000fc40000000020 */
[----:B------:R-:W-:Y:S02]  /*9f80*/  PRMT R66, RZ, 0x7610, R66 ;  /* 0x00007610ff427816 */ /* 0x000fe40000000042 */
[----:B------:R-:W-:Y:S01]  /*9f90*/  PRMT R61, R61, 0x5410, RZ ;  /* 0x000054103d3d7816 */ /* 0x000fe200000000ff */
[----:B------:R0:W-:Y:S01]  /*9fa0*/  STL [R1+0xc8], R67 ;  /* 0x0000c84301007387 */ /* 0x0001e20000100800 */
[----:B------:R-:W-:-:S03]  /*9fb0*/  @!P0 PRMT R66, R45, 0x7610, R66 ;  /* 0x000076102d428816 */ /* 0x000fc60000000042 */
[----:B------:R1:W-:Y:S01]  /*9fc0*/  STL.S16 [R1+0x302], R32 ;  /* 0x0003022001007387 */ /* 0x0003e20000100600 */
[----:B------:R-:W-:Y:S02]  /*9fd0*/  @!P0 PRMT R61, R61, 0x5410, R46 ;  /* 0x000054103d3d8816 */ /* 0x000fe4000000002e */
[----:B------:R-:W-:Y:S01]  /*9fe0*/  LOP3.LUT P0, RZ, R87, 0x20, RZ, 0xc0, !PT ;  /* 0x0000002057ff7812 */ /* 0x000fe2000780c0ff */
[----:B------:R2:W-:Y:S01]  /*9ff0*/  STL [R1+0xbc], R70 ;  /* 0x0000bc4601007387 */ /* 0x0005e20000100800 */
[----:B0-----:R-:W-:Y:S02]  /*a000*/  PRMT R67, RZ, 0x7610, R67 ;  /* 0x00007610ff437816 */ /* 0x001fe40000000043 */
[----:B-1----:R-:W-:Y:S02]  /*a010*/  @!P4 SHF.R.U32.HI R32, RZ, 0x10, R7 ;  /* 0x00000010ff20c819 */ /* 0x002fe40000011607 */
[----:B------:R-:W-:Y:S02]  /*a020*/  PRMT R33, RZ, 0x7610, R33 ;  /* 0x00007610ff217816 */ /* 0x000fe40000000021 */
[----:B--2---:R-:W-:-:S02]  /*a030*/  PRMT R70, RZ, 0x5410, RZ ;  /* 0x00005410ff467816 */ /* 0x004fc400000000ff */
[----:B------:R-:W-:Y:S02]  /*a040*/  @!P4 PRMT R67, R32, 0x7610, R67 ;  /* 0x000076102043c816 */ /* 0x000fe40000000043 */
[----:B------:R-:W-:Y:S02]  /*a050*/  @!P4 SHF.R.U32.HI R32, RZ, 0x10, R8 ;  /* 0x00000010ff20c819 */ /* 0x000fe40000011608 */
[----:B------:R-:W-:Y:S02]  /*a060*/  LOP3.LUT P3, RZ, R86, 0x400000, RZ, 0xc0, !PT ;  /* 0x0040000056ff7812 */ /* 0x000fe4000786c0ff */
[----:B------:R-:W-:Y:S02]  /*a070*/  @!P5 PRMT R70, R70, 0x5410, R28 ;  /* 0x000054104646d816 */ /* 0x000fe4000000001c */
[----:B------:R-:W-:Y:S02]  /*a080*/  @!P4 PRMT R33, R32, 0x7610, R33 ;  /* 0x000076102021c816 */ /* 0x000fe40000000021 */
[----:B------:R-:W-:-:S02]  /*a090*/  @!P5 PRMT R70, R6, 0x7610, R70 ;  /* 0x000076100646d816 */ /* 0x000fc40000000046 */
[----:B------:R-:W-:Y:S01]  /*a0a0*/  LOP3.LUT P5, RZ, R87, 0x10, RZ, 0xc0, !PT ;  /* 0x0000001057ff7812 */ /* 0x000fe200078ac0ff */
[----:B------:R0:W-:Y:S01]  /*a0b0*/  STL [R1+0x1c0], R60 ;  /* 0x0001c03c01007387 */ /* 0x0001e20000100800 */
[----:B------:R-:W-:Y:S02]  /*a0c0*/  MOV R32, RZ ;  /* 0x000000ff00207202 */ /* 0x000fe40000000f00 */
[----:B------:R-:W-:Y:S01]  /*a0d0*/  PRMT R36, RZ, 0x7610, R36 ;  /* 0x00007610ff247816 */ /* 0x000fe20000000024 */
[----:B------:R1:W-:Y:S01]  /*a0e0*/  STL.S16 [R1+0x308], R33 ;  /* 0x0003082101007387 */ /* 0x0003e20000100600 */
[----:B0-----:R-:W-:-:S03]  /*a0f0*/  PRMT R60, RZ, 0x7610, R60 ;  /* 0x00007610ff3c7816 */ /* 0x001fc6000000003c */
[----:B------:R0:W2:Y:S01]  /*a100*/  @!P3 LDG.E R32, desc[UR10][R58.64] ;  /* 0x0000000a3a20b981 */ /* 0x0000a2000c1e1900 */
[----:B-1----:R-:W-:Y:S02]  /*a110*/  @!P0 SHF.R.U32.HI R33, RZ, 0x10, R9 ;  /* 0x00000010ff218819 */ /* 0x002fe40000011609 */
[----:B------:R-:W-:Y:S02]  /*a120*/  @!P0 PRMT R36, R10, 0x7610, R36 ;  /* 0x000076100a248816 */ /* 0x000fe40000000024 */
[----:B------:R-:W-:Y:S02]  /*a130*/  @!P0 PRMT R60, R33, 0x7610, R60 ;  /* 0x00007610213c8816 */ /* 0x000fe4000000003c */
[----:B------:R-:W-:Y:S02]  /*a140*/  @!P0 SHF.R.U32.HI R33, RZ, 0x10, R10 ;  /* 0x00000010ff218819 */ /* 0x000fe4000001160a */
[----:B0-----:R-:W-:Y:S02]  /*a150*/  PRMT R59, RZ, 0x7610, R59 ;  /* 0x00007610ff3b7816 */ /* 0x001fe4000000003b */
[----:B------:R-:W-:Y:S01]  /*a160*/  PRMT R58, RZ, 0x7610, R58 ;  /* 0x00007610ff3a7816 */ /* 0x000fe2000000003a */
[----:B------:R0:W-:Y:S01]  /*a170*/  STL [R1+0xcc], R56 ;  /* 0x0000cc3801007387 */ /* 0x0001e20000100800 */
[----:B------:R-:W-:-:S02]  /*a180*/  @!P0 PRMT R59, R33, 0x7610, R59 ;  /* 0x00007610213b8816 */ /* 0x000fc4000000003b */
[----:B------:R-:W-:Y:S01]  /*a190*/  @!P0 PRMT R58, R9, 0x7610, R58 ;  /* 0x00007610093a8816 */ /* 0x000fe2000000003a */
[----:B------:R1:W-:Y:S01]  /*a1a0*/  STL.S16 [R1+0x2fe], R36 ;  /* 0x0002fe2401007387 */ /* 0x0003e20000100600 */
[----:B------:R-:W-:Y:S02]  /*a1b0*/  LOP3.LUT P0, RZ, R87, 0x4, RZ, 0xc0, !PT ;  /* 0x0000000457ff7812 */ /* 0x000fe4000780c0ff */
[----:B------:R-:W-:Y:S02]  /*a1c0*/  PRMT R87, RZ, 0x5410, RZ ;  /* 0x00005410ff577816 */ /* 0x000fe400000000ff */
[----:B0-----:R-:W-:Y:S01]  /*a1d0*/  PRMT R56, RZ, 0x7610, R56 ;  /* 0x00007610ff387816 */ /* 0x001fe20000000038 */
[----:B------:R0:W-:Y:S01]  /*a1e0*/  STL [R1+0x190], R95 ;  /* 0x0001905f01007387 */ /* 0x0001e20000100800 */
[----:B-1----:R-:W-:Y:S02]  /*a1f0*/  @!P5 SHF.R.U32.HI R36, RZ, 0x10, R11 ;  /* 0x00000010ff24d819 */ /* 0x002fe4000001160b */
[----:B------:R-:W-:-:S02]  /*a200*/  PRMT R96, RZ, 0x7610, R96 ;  /* 0x00007610ff607816 */ /* 0x000fc40000000060 */
[----:B------:R-:W-:Y:S02]  /*a210*/  @!P5 PRMT R56, R36, 0x7610, R56 ;  /* 0x000076102438d816 */ /* 0x000fe40000000038 */
[----:B------:R-:W-:Y:S02]  /*a220*/  PRMT R37, RZ, 0x7610, R37 ;  /* 0x00007610ff257816 */ /* 0x000fe40000000025 */
[----:B0-----:R-:W-:Y:S02]  /*a230*/  PRMT R95, R95, 0x5410, RZ ;  /* 0x000054105f5f7816 */ /* 0x001fe400000000ff */
[----:B------:R-:W-:Y:S02]  /*a240*/  @!P5 SHF.R.U32.HI R36, RZ, 0x10, R14 ;  /* 0x00000010ff24d819 */ /* 0x000fe4000001160e */
[----:B------:R-:W-:Y:S02]  /*a250*/  @!P5 PRMT R87, R11, 0x7610, R87 ;  /* 0x000076100b57d816 */ /* 0x000fe40000000057 */
[----:B------:R-:W-:-:S02]  /*a260*/  @!P2 PRMT R95, R95, 0x5410, R43 ;  /* 0x000054105f5fa816 */ /* 0x000fc4000000002b */
[----:B------:R-:W-:Y:S02]  /*a270*/  @!P2 PRMT R96, R44, 0x7610, R96 ;  /* 0x000076102c60a816 */ /* 0x000fe40000000060 */
[----:B------:R-:W-:Y:S02]  /*a280*/  LOP3.LUT P2, RZ, R86, 0x200000, RZ, 0xc0, !PT ;  /* 0x0020000056ff7812 */ /* 0x000fe4000784c0ff */
[----:B------:R-:W-:Y:S02]  /*a290*/  @!P5 PRMT R37, R36, 0x7610, R37 ;  /* 0x000076102425d816 */ /* 0x000fe40000000025 */
[----:B------:R-:W-:Y:S02]  /*a2a0*/  @!P5 PRMT R87, R87, 0x5410, R14 ;  /* 0x000054105757d816 */ /* 0x000fe4000000000e */
[----:B------:R-:W-:Y:S02]  /*a2b0*/  LOP3.LUT P5, RZ, R86, 0x80000, RZ, 0xc0, !PT ;  /* 0x0008000056ff7812 */ /* 0x000fe400078ac0ff */
[----:B------:R-:W-:Y:S01]  /*a2c0*/  MOV R30, RZ ;  /* 0x000000ff001e7202 */ /* 0x000fe20000000f00 */
[----:B------:R0:W-:Y:S05]  /*a2d0*/  STL.S16 [R1+0x310], R37 ;  /* 0x0003102501007387 */ /* 0x0001ea0000100600 */
[----:B------:R1:W2:Y:S05]  /*a2e0*/  @!P2 LDG.E R30, desc[UR10][R54.64] ;  /* 0x0000000a361ea981 */ /* 0x0002aa000c1e1900 */
[----:B0-----:R-:W-:-:S02]  /*a2f0*/  @!P5 SHF.R.U32.HI R37, RZ, 0x10, R15 ;  /* 0x00000010ff25d819 */ /* 0x001fc4000001160f */
[----:B-1----:R-:W-:Y:S02]  /*a300*/  PRMT R55, RZ, 0x7610, R55 ;  /* 0x00007610ff377816 */ /* 0x002fe40000000037 */
[----:B------:R-:W-:Y:S02]  /*a310*/  PRMT R54, RZ, 0x7610, R54 ;  /* 0x00007610ff367816 */ /* 0x000fe40000000036 */
[----:B------:R-:W-:Y:S02]  /*a320*/  @!P5 PRMT R55, R37, 0x7610, R55 ;  /* 0x000076102537d816 */ /* 0x000fe40000000037 */
[----:B------:R-:W-:Y:S02]  /*a330*/  @!P5 SHF.R.U32.HI R37, RZ, 0x10, R22 ;  /* 0x00000010ff25d819 */ /* 0x000fe40000011616 */
[----:B------:R-:W-:Y:S02]  /*a340*/  PRMT R53, RZ, 0x7610, R53 ;  /* 0x00007610ff357816 */ /* 0x000fe40000000035 */
[----:B------:R-:W-:-:S02]  /*a350*/  PRMT R52, RZ, 0x7610, R52 ;  /* 0x00007610ff347816 */ /* 0x000fc40000000034 */
[----:B------:R-:W-:Y:S02]  /*a360*/  @!P5 PRMT R54, R37, 0x7610, R54 ;  /* 0x000076102536d816 */ /* 0x000fe40000000036 */
[----:B------:R-:W-:Y:S02]  /*a370*/  @!P5 PRMT R53, R15, 0x7610, R53 ;  /* 0x000076100f35d816 */ /* 0x000fe40000000035 */
[----:B------:R-:W-:Y:S02]  /*a380*/  @!P5 PRMT R52, R22, 0x7610, R52 ;  /* 0x000076101634d816 */ /* 0x000fe40000000034 */
[----:B------:R-:W-:Y:S01]  /*a390*/  LOP3.LUT P5, RZ, R86, 0x40000, RZ, 0xc0, !PT ;  /* 0x0004000056ff7812 */ /* 0x000fe200078ac0ff */
[----:B------:R-:W-:Y:S01]  /*a3a0*/  HFMA2.MMA R37, -RZ, RZ, 0, 0 ;  /* 0x00000000ff257435 */ /* 0x000fe200000001ff */
[----:B------:R0:W-:Y:S02]  /*a3b0*/  STL [R1+0x1c8], R16 ;  /* 0x0001c81001007387 */ /* 0x0001e40000100800 */
[----:B0-----:R-:W-:-:S09]  /*a3c0*/  HFMA2.MMA R16, -RZ, RZ, 0, 0 ;  /* 0x00000000ff107435 */ /* 0x001fd200000001ff */
[----:B------:R0:W2:Y:S01]  /*a3d0*/  @!P5 LDG.E R37, desc[UR10][R12.64] ;  /* 0x0000000a0c25d981 */ /* 0x0000a2000c1e1900 */
[----:B------:R-:W-:-:S03]  /*a3e0*/  HFMA2.MMA R31, -RZ, RZ, 0, 0 ;  /* 0x00000000ff1f7435 */ /* 0x000fc600000001ff */
[----:B------:R1:W-:Y:S04]  /*a3f0*/  STL [R1+0x1d0], R44 ;  /* 0x0001d02c01007387 */ /* 0x0003e80000100800 */
[----:B------:R1:W2:Y:S01]  /*a400*/  @!P2 LDG.E R16, desc[UR10][R48.64] ;  /* 0x0000000a3010a981 */ /* 0x0002a2000c1e1900 */
[----:B0-----:R-:W-:-:S03]  /*a410*/  PRMT R13, RZ, 0x7610, R13 ;  /* 0x00007610ff0d7816 */ /* 0x001fc6000000000d */
[----:B------:R0:W-:Y:S01]  /*a420*/  STL [R1+0xd4], R45 ;  /* 0x0000d42d01007387 */ /* 0x0001e20000100800 */
[----:B----4-:R-:W-:-:S03]  /*a430*/  @!P0 PRMT R13, R24, 0x7610, R13 ;  /* 0x00007610180d8816 */ /* 0x010fc6000000000d */
[----:B------:R-:W-:Y:S01]  /*a440*/  STL [R1+0x1d4], R46 ;  /* 0x0001d42e01007387 */ /* 0x000fe20000100800 */
[----:B-1----:R-:W-:-:S03]  /*a450*/  PRMT R48, RZ, 0x7610, R48 ;  /* 0x00007610ff307816 */ /* 0x002fc60000000030 */
[----:B------:R1:W-:Y:S01]  /*a460*/  STL.S16 [R1+0x31c], R13 ;  /* 0x00031c0d01007387 */ /* 0x0003e20000100600 */
[----:B------:R-:W-:Y:S02]  /*a470*/  PRMT R44, RZ, 0x7610, R44 ;  /* 0x00007610ff2c7816 */ /* 0x000fe4000000002c */
[----:B0-----:R-:W-:Y:S01]  /*a480*/  PRMT R45, RZ, 0x7610, R45 ;  /* 0x00007610ff2d7816 */ /* 0x001fe2000000002d */
[----:B------:R0:W4:Y:S01]  /*a490*/  @!P3 LDG.E R31, desc[UR10][R50.64] ;  /* 0x0000000a321fb981 */ /* 0x000122000c1e1900 */
[----:B-1----:R-:W-:Y:S02]  /*a4a0*/  @!P6 SHF.R.U32.HI R13, RZ, 0x10, R0 ;  /* 0x00000010ff0de819 */ /* 0x002fe40000011600 */
[----:B------:R-:W-:Y:S02]  /*a4b0*/  PRMT R46, RZ, 0x7610, R46 ;  /* 0x00007610ff2e7816 */ /* 0x000fe4000000002e */
[----:B------:R-:W-:Y:S02]  /*a4c0*/  @!P6 PRMT R48, R13, 0x7610, R48 ;  /* 0x000076100d30e816 */ /* 0x000fe40000000030 */
[----:B------:R-:W-:-:S02]  /*a4d0*/  @!P6 SHF.R.U32.HI R13, RZ, 0x10, R25 ;  /* 0x00000010ff0de819 */ /* 0x000fc40000011619 */
[----:B------:R-:W-:Y:S02]  /*a4e0*/  @!P6 PRMT R45, R0, 0x7610, R45 ;  /* 0x00007610002de816 */ /* 0x000fe4000000002d */
[----:B------:R-:W-:Y:S02]  /*a4f0*/  @!P6 PRMT R46, R13, 0x7610, R46 ;  /* 0x000076100d2ee816 */ /* 0x000fe4000000002e */
[----:B------:R-:W-:Y:S02]  /*a500*/  @!P6 PRMT R44, R25, 0x7610, R44 ;  /* 0x00007610192ce816 */ /* 0x000fe4000000002c */
[----:B------:R-:W-:Y:S01]  /*a510*/  LOP3.LUT P6, RZ, R86, 0x10000, RZ, 0xc0, !PT ;  /* 0x0001000056ff7812 */ /* 0x000fe200078cc0ff */
[----:B------:R-:W-:Y:S01]  /*a520*/  HFMA2.MMA R13, -RZ, RZ, 0, 0 ;  /* 0x00000000ff0d7435 */ /* 0x000fe200000001ff */
[----:B0-----:R-:W-:Y:S02]  /*a530*/  PRMT R51, RZ, 0x7610, R51 ;  /* 0x00007610ff337816 */ /* 0x001fe40000000033 */
[----:B------:R-:W-:-:S02]  /*a540*/  @!P0 SHF.R.U32.HI R12, RZ, 0x10, R23 ;  /* 0x00000010ff0c8819 */ /* 0x000fc40000011617 */
[----:B------:R-:W-:Y:S02]  /*a550*/  PRMT R50, RZ, 0x7610, R50 ;  /* 0x00007610ff327816 */ /* 0x000fe40000000032 */
[----:B------:R-:W-:Y:S02]  /*a560*/  @!P0 PRMT R51, R12, 0x7610, R51 ;  /* 0x000076100c338816 */ /* 0x000fe40000000033 */
[----:B------:R-:W-:Y:S02]  /*a570*/  @!P0 SHF.R.U32.HI R12, RZ, 0x10, R24 ;  /* 0x00000010ff0c8819 */ /* 0x000fe40000011618 */
[----:B------:R-:W-:Y:S01]  /*a580*/  PRMT R49, RZ, 0x7610, R49 ;  /* 0x00007610ff317816 */ /* 0x000fe20000000031 */
[----:B------:R0:W4:Y:S01]  /*a590*/  @!P6 LDG.E R13, desc[UR10][R18.64] ;  /* 0x0000000a120de981 */ /* 0x000122000c1e1900 */
[----:B------:R-:W-:Y:S02]  /*a5a0*/  @!P0 PRMT R50, R12, 0x7610, R50 ;  /* 0x000076100c328816 */ /* 0x000fe40000000032 */
[----:B------:R-:W-:-:S02]  /*a5b0*/  @!P0 PRMT R49, R23, 0x7610, R49 ;  /* 0x0000761017318816 */ /* 0x000fc40000000031 */
[----:B------:R-:W-:Y:S02]  /*a5c0*/  LOP3.LUT P0, RZ, R86, 0x20000, RZ, 0xc0, !PT ;  /* 0x0002000056ff7812 */ /* 0x000fe4000780c0ff */
[----:B0-----:R-:W-:-:S04]  /*a5d0*/  PRMT R18, RZ, 0x7610, R18 ;  /* 0x00007610ff127816 */ /* 0x001fc80000000012 */
[----:B---3--:R-:W-:Y:S01]  /*a5e0*/  @!P1 PRMT R18, R27, 0x7610, R18 ;  /* 0x000076101b129816 */ /* 0x008fe20000000012 */
[----:B------:R-:W-:-:S04]  /*a5f0*/  UIMAD.WIDE UR6, UR5, 0x8, UR6 ;  /* 0x00000008050678a5 */ /* 0x000fc8000f8e0206 */
[----:B------:R0:W-:Y:S02]  /*a600*/  STL.S16 [R1+0x32c], R18 ;  /* 0x00032c1201007387 */ /* 0x0001e40000100600 */
[----:B0-----:R-:W-:-:S06]  /*a610*/  MOV R18, RZ ;  /* 0x000000ff00127202 */ /* 0x001fcc0000000f00 */
[----:B------:R0:W3:Y:S02]  /*a620*/  @!P0 LDG.E R18, desc[UR10][R2.64] ;  /* 0x0000000a02128981 */ /* 0x0000e4000c1e1900 */
[----:B0-----:R-:W-:Y:S02]  /*a630*/  MOV R2, UR6 ;  /* 0x0000000600027c02 */ /* 0x001fe40008000f00 */
[----:B------:R-:W-:-:S06]  /*a640*/  MOV R3, UR7 ;  /* 0x0000000700037c02 */ /* 0x000fcc0008000f00 */
[----:B------:R-:W3:Y:S01]  /*a650*/  LDG.E.64 R2, desc[UR10][R2.64] ;  /* 0x0000000a02027981 */ /* 0x000ee2000c1e1b00 */
        /* <DEDUP_REMOVED lines=9> */
[----:B------:R-:W3:Y:S01]  /*a6f0*/  @!P4 LDG.E R33, desc[UR10][R78.64] ;  /* 0x0000000a4e21c981 */ /* 0x000ee2000c1e1900 */
[----:B0-----:R-:W-:-:S02]  /*a700*/  PRMT R43, RZ, 0x7610, R43 ;  /* 0x00007610ff2b7816 */ /* 0x001fc4000000002b */
[----:B-----5:R-:W-:Y:S01]  /*a710*/  @!P1 SHF.R.U32.HI R6, RZ, 0x10, R26 ;  /* 0x00000010ff069819 */ /* 0x020fe2000001161a */
[----:B------:R-:W5:Y:S03]  /*a720*/  @!P4 LDG.E R36, desc[UR10][R80.64] ;  /* 0x0000000a5024c981 */ /* 0x000f66000c1e1900 */
[----:B------:R-:W-:Y:S01]  /*a730*/  @!P1 PRMT R43, R6, 0x7610, R43 ;  /* 0x00007610062b9816 */ /* 0x000fe2000000002b */
[----:B------:R0:W-:Y:S01]  /*a740*/  STL [R1+0x1cc], R42 ;  /* 0x0001cc2a01007387 */ /* 0x0001e20000100800 */
[----:B------:R-:W-:-:S03]  /*a750*/  @!P1 SHF.R.U32.HI R6, RZ, 0x10, R27 ;  /* 0x00000010ff069819 */ /* 0x000fc6000001161b */
[----:B------:R1:W-:Y:S01]  /*a760*/  STL [R1+0xdc], R7 ;  /* 0x0000dc0701007387 */ /* 0x0003e20000100800 */
[----:B0-----:R-:W-:-:S04]  /*a770*/  PRMT R42, RZ, 0x7610, R42 ;  /* 0x00007610ff2a7816 */ /* 0x001fc8000000002a */
[----:B------:R-:W-:Y:S02]  /*a780*/  @!P1 PRMT R42, R6, 0x7610, R42 ;  /* 0x00007610062a9816 */ /* 0x000fe4000000002a */
[----:B-1----:R-:W-:-:S06]  /*a790*/  CS2R R6, SRZ ;  /* 0x0000000000067805 */ /* 0x002fcc000001ff00 */
[----:B------:R-:W5:Y:S01]  /*a7a0*/  @!P6 LDG.E R7, desc[UR10][R20.64] ;  /* 0x0000000a1407e981 */ /* 0x000f62000c1e1900 */
[----:B------:R-:W-:-:S03]  /*a7b0*/  MOV R12, RZ ;  /* 0x000000ff000c7202 */ /* 0x000fc60000000f00 */
[----:B------:R-:W5:Y:S04]  /*a7c0*/  @!P0 LDG.E R6, desc[UR10][R4.64] ;  /* 0x0000000a04068981 */ /* 0x000f68000c1e1900 */
[----:B------:R0:W5:Y:S01]  /*a7d0*/  @!P5 LDG.E R12, desc[UR10][R34.64] ;  /* 0x0000000a220cd981 */ /* 0x000162000c1e1900 */
[----:B------:R-:W-:Y:S02]  /*a7e0*/  PRMT R40, RZ, 0x7610, R40 ;  /* 0x00007610ff287816 */ /* 0x000fe40000000028 */
[----:B------:R-:W-:Y:S01]  /*a7f0*/  PRMT R39, RZ, 0x7610, R39 ;  /* 0x00007610ff277816 */ /* 0x000fe20000000027 */
[----:B------:R-:W-:Y:S01]  /*a800*/  STL [R1+0xf0], R0 ;  /* 0x0000f00001007387 */ /* 0x000fe20000100800 */
[----:B------:R-:W-:Y:S02]  /*a810*/  PRMT R38, RZ, 0x7610, R38 ;  /* 0x00007610ff267816 */ /* 0x000fe40000000026 */
[----:B0-----:R-:W-:Y:S01]  /*a820*/  PRMT R35, RZ, 0x7610, R35 ;  /* 0x00007610ff237816 */ /* 0x001fe20000000023 */
        /* <DEDUP_REMOVED lines=9> */
[----:B------:R1:W-:Y:S01]  /*a8c0*/  STL [R1+0xe0], R9 ;  /* 0x0000e00901007387 */ /* 0x0003e20000100800 */
[----:B------:R-:W-:Y:S02]  /*a8d0*/  PRMT R34, RZ, 0x7610, R34 ;  /* 0x00007610ff227816 */ /* 0x000fe40000000022 */
[----:B0-----:R-:W-:Y:S02]  /*a8e0*/  PRMT R26, RZ, 0x7610, R26 ;  /* 0x00007610ff1a7816 */ /* 0x001fe4000000001a */
[----:B--2---:R-:W-:Y:S02]  /*a8f0*/  @!P2 PRMT R38, R30, 0x7610, R38 ;  /* 0x000076101e26a816 */ /* 0x004fe40000000026 */
[----:B------:R-:W-:Y:S02]  /*a900*/  @!P2 SHF.R.U32.HI R0, RZ, 0x10, R16 ;  /* 0x00000010ff00a819 */ /* 0x000fe40000011610 */
[----:B------:R-:W-:Y:S02]  /*a910*/  @!P2 PRMT R39, R16, 0x7610, R39 ;  /* 0x000076101027a816 */ /* 0x000fe40000000027 */
[----:B------:R-:W-:-:S02]  /*a920*/  @!P2 PRMT R40, R0, 0x7610, R40 ;  /* 0x000076100028a816 */ /* 0x000fc40000000028 */
[----:B----4-:R-:W-:-:S04]  /*a930*/  @!P3 SHF.R.U32.HI R0, RZ, 0x10, R31 ;  /* 0x00000010ff00b819 */ /* 0x010fc8000001161f */
[----:B------:R-:W-:Y:S02]  /*a940*/  @!P3 PRMT R28, R0, 0x7610, R28 ;  /* 0x00007610001cb816 */ /* 0x000fe4000000001c */
[----:B-1----:R-:W-:Y:S01]  /*a950*/  PRMT R9, RZ, 0x7610, R9 ;  /* 0x00007610ff097816 */ /* 0x002fe20000000009 */
[----:B------:R-:W-:Y:S01]  /*a960*/  STL [R1+0x1e8], R22 ;  /* 0x0001e81601007387 */ /* 0x000fe20000100800 */
[----:B------:R-:W-:-:S03]  /*a970*/  @!P3 PRMT R26, R32, 0x7610, R26 ;  /* 0x00007610201ab816 */ /* 0x000fc6000000001a */
[----:B------:R0:W-:Y:S01]  /*a980*/  STL [R1+0x1ec], R24 ;  /* 0x0001ec1801007387 */ /* 0x0001e20000100800 */
[----:B---3--:R-:W-:-:S13]  /*a990*/  R2UR UR16, R2 ;  /* 0x00000000021072ca */ /* 0x008fda00000e0000 */
        /* <DEDUP_REMOVED lines=11> */
[----:B-----5:R-:W-:-:S03]  /*aa50*/  @!P4 SHF.R.U32.HI R0, RZ, 0x10, R36 ;  /* 0x00000010ff00c819 */ /* 0x020fc60000011624 */
[----:B------:R-:W1:Y:S01]  /*aa60*/  @P2 MUFU.RSQ R2, R2 ;  /* 0x0000000200022308 */ /* 0x000e620000001400 */
[----:B------:R-:W-:Y:S02]  /*aa70*/  @!P4 PRMT R21, R0, 0x7610, R21 ;  /* 0x000076100015c816 */ /* 0x000fe40000000015 */
[----:B------:R-:W-:Y:S01]  /*aa80*/  @!P5 SHF.R.U32.HI R0, RZ, 0x10, R37 ;  /* 0x00000010ff00d819 */ /* 0x000fe20000011625 */
[----:B------:R2:W-:Y:S03]  /*aa90*/  STL [R1+0x1f0], R25 ;  /* 0x0001f01901007387 */ /* 0x0005e60000100800 */
[----:B------:R-:W-:Y:S02]  /*aaa0*/  @!P5 PRMT R19, R0, 0x7610, R19 ;  /* 0x000076100013d816 */ /* 0x000fe40000000013 */
[----:B------:R-:W-:Y:S01]  /*aab0*/  @!P6 SHF.R.U32.HI R0, RZ, 0x10, R13 ;  /* 0x00000010ff00e819 */ /* 0x000fe2000001160d */
[----:B------:R3:W-:Y:S01]  /*aac0*/  STL [R1+0x1fc], R32 ;  /* 0x0001fc2001007387 */ /* 0x0007e20000100800 */
[----:B0-----:R-:W-:-:S02]  /*aad0*/  PRMT R24, RZ, 0x7610, R24 ;  /* 0x00007610ff187816 */ /* 0x001fc40000000018 */
[----:B------:R-:W-:Y:S01]  /*aae0*/  PRMT R22, RZ, 0x7610, R22 ;  /* 0x00007610ff167816 */ /* 0x000fe20000000016 */
[----:B------:R0:W-:Y:S01]  /*aaf0*/  STL [R1+0x1dc], R8 ;  /* 0x0001dc0801007387 */ /* 0x0001e20000100800 */
[----:B--2---:R-:W-:Y:S02]  /*ab00*/  PRMT R25, RZ, 0x7610, R25 ;  /* 0x00007610ff197816 */ /* 0x004fe40000000019 */
[----:B------:R-:W-:Y:S02]  /*ab10*/  @!P6 PRMT R9, R0, 0x7610, R9 ;  /* 0x000076100009e816 */ /* 0x000fe40000000009 */
[----:B-1----:R-:W-:Y:S02]  /*ab20*/  @P2 R2UR UR6, R2 ;  /* 0x00000000020622ca */ /* 0x002fe400000e0000 */
[----:B---3--:R-:W-:Y:S02]  /*ab30*/  @!P3 SHF.R.U32.HI R32, RZ, 0x10, R32 ;  /* 0x00000010ff20b819 */ /* 0x008fe40000011620 */
[----:B------:R-:W-:-:S02]  /*ab40*/  PRMT R20, RZ, 0x7610, R20 ;  /* 0x00007610ff147816 */ /* 0x000fc40000000014 */
[----:B0-----:R-:W-:Y:S02]  /*ab50*/  PRMT R8, RZ, 0x7610, R8 ;  /* 0x00007610ff087816 */ /* 0x001fe40000000008 */
[----:B------:R-:W-:Y:S02]  /*ab60*/  PRMT R5, RZ, 0x7610, R5 ;  /* 0x00007610ff057816 */ /* 0x000fe40000000005 */
        /* <DEDUP_REMOVED lines=67> */
[----:B------:R-:W-:Y:S04]  /*afa0*/  STL.S16 [R1+0x348], R20 ;  /* 0x0003481401007387 */ /* 0x000fe80000100600 */
[----:B------:R-:W-:Y:S04]  /*afb0*/  STL.S16 [R1+0x34a], R19 ;  /* 0x00034a1301007387 */ /* 0x000fe80000100600 */
[----:B------:R-:W-:Y:S04]  /*afc0*/  STL [R1+0x208], R7 ;  /* 0x0002080701007387 */ /* 0x000fe80000100800 */
[----:B------:R-:W-:Y:S04]  /*afd0*/  STL [R1+0x10c], R18 ;  /* 0x00010c1201007387 */ /* 0x000fe80000100800 */
[----:B------:R-:W-:Y:S04]  /*afe0*/  STL.S16 [R1+0x352], R9 ;  /* 0x0003520901007387 */ /* 0x000fe80000100600 */
[----:B------:R-:W-:Y:S04]  /*aff0*/  STL [R1+0x20c], R6 ;  /* 0x00020c0601007387 */ /* 0x000fe80000100800 */
[----:B------:R-:W-:Y:S04]  /*b000*/  STL.S16 [R1+0x354], R8 ;  /* 0x0003540801007387 */ /* 0x000fe80000100600 */
[----:B------:R-:W-:Y:S04]  /*b010*/  STL.S16 [R1+0x356], R5 ;  /* 0x0003560501007387 */ /* 0x000fe80000100600 */
[----:B------:R-:W-:Y:S04]  /*b020*/  STL.S16 [R1+0x358], R4 ;  /* 0x0003580401007387 */ /* 0x000fe80000100600 */
[----:B------:R-:W-:Y:S04]  /*b030*/  STL.S16 [R1+0x35a], R3 ;  /* 0x00035a0301007387 */ /* 0x000fe80000100600 */
[----:B------:R-:W-:Y:S04]  /*b040*/  STL.S16 [R1+0x35c], R11 ;  /* 0x00035c0b01007387 */ /* 0x000fe80000100600 */
[----:B------:R-:W-:Y:S01]  /*b050*/  STL.S16 [R1+0x35e], R10 ;  /* 0x00035e0a01007387 */ /* 0x000fe20000100600 */
[----:B------:R-:W-:-:S03]  /*b060*/  LOP3.LUT P1, RZ, R86, 0x8000, RZ, 0xc0, !PT ;  /* 0x0000800056ff7812 */ /* 0x000fc6000782c0ff */
[----:B------:R0:W-:Y:S04]  /*b070*/  STL [R1+0xf8], R16 ;  /* 0x0000f81001007387 */ /* 0x0001e80000100800 */
[----:B------:R1:W-:Y:S01]  /*b080*/  STL [R1+0x1e4], R14 ;  /* 0x0001e40e01007387 */ /* 0x0003e20000100800 */
[----:B0-----:R-:W-:-:S03]  /*b090*/  PRMT R16, RZ, 0x7610, R16 ;  /* 0x00007610ff107816 */ /* 0x001fc60000000010 */
[----:B------:R0:W-:Y:S01]  /*b0a0*/  STL [R1+0xe8], R15 ;  /* 0x0000e80f01007387 */ /* 0x0001e20000100800 */
[----:B------:R-:W-:-:S03]  /*b0b0*/  @!P5 PRMT R16, R12, 0x7610, R16 ;  /* 0x000076100c10d816 */ /* 0x000fc60000000010 */
[----:B------:R2:W-:Y:S01]  /*b0c0*/  STL [R1+0x204], R12 ;  /* 0x0002040c01007387 */ /* 0x0005e20000100800 */
[----:B-1----:R-:W-:Y:S02]  /*b0d0*/  PRMT R14, RZ, 0x7610, R14 ;  /* 0x00007610ff0e7816 */ /* 0x002fe4000000000e */
[----:B0-----:R-:W-:Y:S02]  /*b0e0*/  PRMT R15, RZ, 0x7610, R15 ;  /* 0x00007610ff0f7816 */ /* 0x001fe4000000000f */
[----:B--2---:R-:W-:Y:S02]  /*b0f0*/  @!P5 SHF.R.U32.HI R12, RZ, 0x10, R12 ;  /* 0x00000010ff0cd819 */ /* 0x004fe4000001160c */
[----:B------:R-:W-:Y:S02]  /*b100*/  @!P6 PRMT R14, R13, 0x7610, R14 ;  /* 0x000076100d0ee816 */ /* 0x000fe4000000000e */
[----:B------:R-:W-:Y:S01]  /*b110*/  @!P5 PRMT R15, R12, 0x7610, R15 ;  /* 0x000076100c0fd816 */ /* 0x000fe2000000000f */
[----:B------:R-:W-:Y:S01]  /*b120*/  UMOV UR12, 0x3f800000 ;  /* 0x3f800000000c7882 */ /* 0x000fe20000000000 */
[----:B------:R0:W-:Y:S01]  /*b130*/  STL.S16 [R1+0x34e], R16 ;  /* 0x00034e1001007387 */ /* 0x0001e20000100600 */
[----:B------:R-:W-:Y:S01]  /*b140*/  @UP0 UMOV UR12, UR6 ;  /* 0x00000006000c0c82 */ /* 0x000fe20008000000 */
[----:B------:R-:W-:Y:S02]  /*b150*/  BSSY B0, `(.L_x_1888) ;  /* 0x000001a000007945 */ /* 0x000fe40003800000 */
[----:B------:R1:W-:Y:S04]  /*b160*/  STL [R1+0x108], R13 ;  /* 0x0001080d01007387 */ /* 0x0003e80000100800 */
[----:B------:R-:W-:Y:S01]  /*b170*/  STL.S16 [R1+0x34c], R15 ;  /* 0x00034c0f01007387 */ /* 0x000fe20000100600 */
[----:B0-----:R-:W-:-:S03]  /*b180*/  HFMA2.MMA R16, -RZ, RZ, 0, 0 ;  /* 0x00000000ff107435 */ /* 0x001fc600000001ff */
[----:B------:R0:W-:Y:S01]  /*b190*/  STL.S16 [R1+0x350], R14 ;  /* 0x0003500e01007387 */ /* 0x0001e20000100600 */
[----:B-1----:R-:W-:Y:S02]  /*b1a0*/  MOV R13, RZ ;  /* 0x000000ff000d7202 */ /* 0x002fe40000000f00 */
[----:B0-----:R-:W-:Y:S01]  /*b1b0*/  CS2R R14, SRZ ;  /* 0x00000000000e7805 */ /* 0x001fe2000001ff00 */
[----:B------:R-:W-:Y:S06]  /*b1c0*/  @P1 BRA `(.L_x_1889) ;  /* 0x0000000000481947 */ /* 0x000fec0003800000 */
        /* <DEDUP_REMOVED lines=13> */
[----:B------:R-:W5:Y:S01]  /*b2a0*/  LDG.E.U16 R2, desc[UR10][R2.64+0x2] ;  /* 0x0000020a02027981 */ /* 0x000f62000c1e1500 */
[----:B--2---:R-:W-:Y:S02]  /*b2b0*/  @P2 SHF.L.U32 R15, R4, 0x10, RZ ;  /* 0x00000010040f2819 */ /* 0x004fe400000006ff */
[----:B---3--:R-:W-:Y:S02]  /*b2c0*/  @P2 SHF.L.U32 R14, R5, 0x10, RZ ;  /* 0x00000010050e2819 */ /* 0x008fe400000006ff */
[----:B----4-:R-:W-:Y:S02]  /*b2d0*/  SHF.L.U32 R16, R16, 0x10, RZ ;  /* 0x0000001010107819 */ /* 0x010fe400000006ff */
[----:B-----5:R-:W-:-:S07]  /*b2e0*/  SHF.L.U32 R13, R2, 0x10, RZ ;  /* 0x00000010020d7819 */ /* 0x020fce00000006ff */
.L_x_1889:
[----:B------:R-:W-:Y:S05]  /*b2f0*/  BSYNC B0 ;  /* 0x0000000000007941 */ /* 0x000fea0003800000 */
.L_x_1888:
        /* <DEDUP_REMOVED lines=14> */
[----:B------:R-:W-:Y:S02]  /*b3e0*/  PRMT R2, R18, 0x7610, R2 ;  /* 0x0000761012027816 */ /* 0x000fe40000000002 */
        /* <DEDUP_REMOVED lines=35> */
.L_x_1890:
        /* <DEDUP_REMOVED lines=14> */
[----:B------:R-:W-:Y:S01]  /*b700*/  FMUL.FTZ R7, R4, R13 ;  /* 0x0000000d04077220 */ /* 0x000fe20000410000 */
        /* <DEDUP_REMOVED lines=31> */
.L_x_1891:
        /* <DEDUP_REMOVED lines=56> */
.L_x_1892:
        /* <DEDUP_REMOVED lines=50> */
.L_x_1893:
        /* <DEDUP_REMOVED lines=49> */
.L_x_1894:
        /* <DEDUP_REMOVED lines=49> */
.L_x_1895:
        /* <DEDUP_REMOVED lines=49> */
.L_x_1896:
        /* <DEDUP_REMOVED lines=49> */
.L_x_1897:
        /* <DEDUP_REMOVED lines=49> */
.L_x_1898:
        /* <DEDUP_REMOVED lines=49> */
.L_x_1899:
        /* <DEDUP_REMOVED lines=49> */
.L_x_1900:
        /* <DEDUP_REMOVED lines=49> */
.L_x_1901:
        /* <DEDUP_REMOVED lines=49> */
.L_x_1902:
        /* <DEDUP_REMOVED lines=49> */
.L_x_1903:
[----:B------:R-:W2:Y:S02]  /*de40*/  LDL.S16 R22, [R1+0x240] ;  /* 0x0002400001167983 */ /* 0x000ea40000100600 */
[----:B--2---:R-:W-:Y:S02]  /*de50*/  PRMT R31, R22, 0x7610, R31 ;  /* 0x00007610161f7816 */ /* 0x004fe4000000001f */
[----:B------:R-:W2:Y:S02]  /*de60*/  LDL.LU.S16 R22, [R1+0x242] ;  /* 0x0002420001167983 */ /* 0x000ea40000300600 */
[----:B------:R-:W-:Y:S02]  /*de70*/  PRMT R30, R31, 0x7610, R30 ;  /* 0x000076101f1e7816 */ /* 0x000fe4000000001e */
[----:B--2---:R-:W-:Y:S02]  /*de80*/  PRMT R28, R22, 0x7610, R28 ;  /* 0x00007610161c7816 */ /* 0x004fe4000000001c */
[----:B------:R-:W2:Y:S01]  /*de90*/  LDL.S16 R22, [R1+0x244] ;  /* 0x0002440001167983 */ /* 0x000ea20000100600 */
[----:B------:R-:W-:Y:S01]  /*dea0*/  PRMT R26, R30, 0x7610, R26 ;  /* 0x000076101e1a7816 */ /* 0x000fe2000000001a */
[----:B------:R-:W-:Y:S01]  /*deb0*/  FADD.FTZ R9, R11, R9 ;  /* 0x000000090b097221 */ /* 0x000fe20000010000 */
[----:B------:R-:W-:Y:S01]  /*dec0*/  PRMT R25, R28, 0x7610, R25 ;  /* 0x000076101c197816 */ /* 0x000fe20000000019 */
[----:B------:R-:W-:Y:S01]  /*ded0*/  FFMA.FTZ R8, R8, R6, R10 ;  /* 0x0000000608087223 */ /* 0x000fe2000001000a */
        /* <DEDUP_REMOVED lines=34> */
.L_x_1904:
[----:B------:R-:W2:Y:S02]  /*e100*/  LDL.S16 R18, [R1+0x220] ;  /* 0x0002200001127983 */ /* 0x000ea40000100600 */
[----:B--2---:R-:W-:Y:S02]  /*e110*/  PRMT R28, R18, 0x7610, R28 ;  /* 0x00007610121c7816 */ /* 0x004fe4000000001c */
[----:B------:R-:W2:Y:S02]  /*e120*/  LDL.LU.S16 R18, [R1+0x222] ;  /* 0x0002220001127983 */ /* 0x000ea40000300600 */
[----:B------:R-:W-:Y:S02]  /*e130*/  PRMT R26, R28, 0x7610, R26 ;  /* 0x000076101c1a7816 */ /* 0x000fe4000000001a */
[----:B--2---:R-:W-:Y:S02]  /*e140*/  PRMT R25, R18, 0x7610, R25 ;  /* 0x0000761012197816 */ /* 0x004fe40000000019 */
[----:B------:R-:W2:Y:S01]  /*e150*/  LDL.S16 R18, [R1+0x226] ;  /* 0x0002260001127983 */ /* 0x000ea20000100600 */
[----:B------:R-:W-:Y:S01]  /*e160*/  PRMT R23, R26, 0x7610, R23 ;  /* 0x000076101a177816 */ /* 0x000fe20000000017 */
[----:B------:R-:W-:Y:S01]  /*e170*/  HADD2.F32 R125, -RZ, R125.H1_H1 ;  /* 0x3000007dff7d7230 */ /* 0x000fe20000004100 */
[----:B------:R-:W-:Y:S01]  /*e180*/  PRMT R22, R25, 0x7610, R22 ;  /* 0x0000761019167816 */ /* 0x000fe20000000016 */
[----:B------:R-:W-:Y:S01]  /*e190*/  FFMA.FTZ R5, R5, R7, R12 ;  /* 0x0000000705057223 */ /* 0x000fe2000001000c */
[----:B------:R-:W-:Y:S01]  /*e1a0*/  FMUL.FTZ R12, R38, R13 ;  /* 0x0000000d260c7220 */ /* 0x000fe20000410000 */
[----:B------:R-:W-:Y:S01]  /*e1b0*/  FADD.FTZ R6, R20, R6 ;  /* 0x0000000614067221 */ /* 0x000fe20000010000 */
[----:B------:R-:W-:Y:S01]  /*e1c0*/  FADD.FTZ R37, R125, -UR16 ;  /* 0x800000107d257e21 */ /* 0x000fe20008010000 */
[----:B------:R-:W-:-:S03]  /*e1d0*/  HADD2.F32 R34, -RZ, R22.H0_H0 ;  /* 0x20000016ff227230 */ /* 0x000fc60000004100 */
        /* <DEDUP_REMOVED lines=30> */
.L_x_1905:
        /* <DEDUP_REMOVED lines=8> */
[----:B------:R-:W3:Y:S01]  /*e440*/  LDL.S16 R18, [R1+0x22c] ;  /* 0x00022c0001127983 */ /* 0x000ee20000100600 */
[----:B------:R-:W-:Y:S01]  /*e450*/  FADD.FTZ R7, R9, R7 ;  /* 0x0000000709077221 */ /* 0x000fe20000010000 */
[----:B------:R-:W-:Y:S01]  /*e460*/  FFMA.FTZ R4, R4, R3, R8 ;  /* 0x0000000304047223 */ /* 0x000fe20000010008 */
[----:B--2---:R-:W-:Y:S01]  /*e470*/  PRMT R20, R12, 0x7610, R20 ;  /* 0x000076100c147816 */ /* 0x004fe20000000014 */
[----:B------:R-:W-:-:S04]  /*e480*/  FMUL.FTZ R12, R34, R16 ;  /* 0x00000010220c7220 */ /* 0x000fc80000410000 */
[----:B------:R-:W-:Y:S01]  /*e490*/  FFMA.FTZ R8, R37, R12, R10 ;  /* 0x0000000c25087223 */ /* 0x000fe2000001000a */
[----:B------:R-:W-:Y:S01]  /*e4a0*/  FADD.FTZ R9, R11, R12 ;  /* 0x0000000c0b097221 */ /* 0x000fe20000010000 */
[----:B------:R-:W-:Y:S02]  /*e4b0*/  HADD2.F32 R10, -RZ, R22.H0_H0 ;  /* 0x20000016ff0a7230 */ /* 0x000fe40000004100 */
[----:B------:R-:W-:Y:S02]  /*e4c0*/  HADD2.F32 R12, -RZ, R21.H0_H0 ;  /* 0x20000015ff0c7230 */ /* 0x000fe40000004100 */
[----:B------:R-:W-:Y:S01]  /*e4d0*/  FMUL.FTZ R11, R26, R13 ;  /* 0x0000000d1a0b7220 */ /* 0x000fe20000410000 */
[----:B------:R-:W-:Y:S02]  /*e4e0*/  FADD.FTZ R10, R10, -UR16 ;  /* 0x800000100a0a7e21 */ /* 0x000fe40008010000 */
[----:B------:R-:W-:Y:S01]  /*e4f0*/  FADD.FTZ R12, R12, -UR16 ;  /* 0x800000100c0c7e21 */ /* 0x000fe20008010000 */
[----:B------:R-:W-:Y:S01]  /*e500*/  FFMA.FTZ R8, R33, R11, R8 ;  /* 0x0000000b21087223 */ /* 0x000fe20000010008 */
[----:B------:R-:W-:Y:S01]  /*e510*/  FADD.FTZ R9, R11, R9 ;  /* 0x000000090b097221 */ /* 0x000fe20000010000 */
[----:B------:R-:W-:-:S02]  /*e520*/  HADD2.F32 R22, -RZ, R20.H0_H0 ;  /* 0x20000014ff167230 */ /* 0x000fc40000004100 */
[----:B------:R-:W-:Y:S01]  /*e530*/  FMUL.FTZ R30, R10, UR12 ;  /* 0x0000000c0a1e7c20 */ /* 0x000fe20008410000 */
[----:B---3--:R-:W-:Y:S02]  /*e540*/  HADD2.F32 R18, -RZ, R18.H0_H0 ;  /* 0x20000012ff127230 */ /* 0x008fe40000004100 */
        /* <DEDUP_REMOVED lines=20> */
.L_x_1906:
[----:B------:R-:W2:Y:S04]  /*e690*/  LDL.S16 R20, [R1+0x218] ;  /* 0x0002180001147983 */ /* 0x000ea80000100600 */
[----:B------:R-:W3:Y:S04]  /*e6a0*/  LDL.LU.S16 R11, [R1+0x21a] ;  /* 0x00021a00010b7983 */ /* 0x000ee80000300600 */
[----:B------:R-:W4:Y:S01]  /*e6b0*/  LDL.S16 R12, [R1+0x21c] ;  /* 0x00021c00010c7983 */ /* 0x000f220000100600 */
        /* <DEDUP_REMOVED lines=11> */
[----:B------:R-:W-:Y:S02]  /*e770*/  HADD2.F32 R11, -RZ, R122.H0_H0 ;  /* 0x2000007aff0b7230 */ /* 0x000fe40000004100 */
        /* <DEDUP_REMOVED lines=23> */
.L_x_1907:
        /* <DEDUP_REMOVED lines=35> */
.L_x_1908:
        /* <DEDUP_REMOVED lines=38> */
.L_x_1909:
[----:B------:R-:W2:Y:S04]  /*ed80*/  LDL.LU.S16 R44, [R1+0x210] ;  /* 0x00021000012c7983 */ /* 0x000ea80000300600 */
[----:B------:R-:W3:Y:S04]  /*ed90*/  LDL.LU.S16 R39, [R1+0x21e] ;  /* 0x00021e0001277983 */ /* 0x000ee80000300600 */
        /* <DEDUP_REMOVED lines=36> */
.L_x_1910:
[----:B------:R-:W-:Y:S01]  /*efe0*/  FMUL.FTZ R36, R19, R16 ;  /* 0x0000001013247220 */ /* 0x000fe20000410000 */
[----:B------:R-:W-:Y:S01]  /*eff0*/  FFMA.FTZ R40, R40, R51, R24 ;  /* 0x0000003328287223 */ /* 0x000fe20000010018 */
[----:B------:R-:W-:Y:S01]  /*f000*/  FMUL.FTZ R39, R23, R13 ;  /* 0x0000000d17277220 */ /* 0x000fe20000410000 */
[----:B------:R-:W-:Y:S02]  /*f010*/  HADD2.F32 R116, -RZ, R116.H1_H1 ;  /* 0x30000074ff747230 */ /* 0x000fe40000004100 */
[----:B------:R-:W-:Y:S01]  /*f020*/  FFMA.FTZ R28, R2, R36, R28 ;  /* 0x00000024021c7223 */ /* 0x000fe2000001001c */
[----:B------:R-:W-:Y:S02]  /*f030*/  HADD2.F32 R24, -RZ, R117.H1_H1 ;  /* 0x30000075ff187230 */ /* 0x000fe40000004100 */
[----:B------:R-:W-:Y:S01]  /*f040*/  FADD.FTZ R31, R31, R36 ;  /* 0x000000241f1f7221 */ /* 0x000fe20000010000 */
[----:B------:R-:W-:Y:S01]  /*f050*/  FADD.FTZ R43, R27, R43 ;  /* 0x0000002b1b2b7221 */ /* 0x000fe20000010000 */
[----:B------:R-:W-:Y:S01]  /*f060*/  FFMA.FTZ R36, R20, R39, R28 ;  /* 0x0000002714247223 */ /* 0x000fe2000001001c */
[----:B------:R-:W-:Y:S01]  /*f070*/  FADD.FTZ R116, R116, -UR16 ;  /* 0x8000001074747e21 */ /* 0x000fe20008010000 */
[----:B------:R-:W-:Y:S01]  /*f080*/  FADD.FTZ R28, R24, -UR16 ;  /* 0x80000010181c7e21 */ /* 0x000fe20008010000 */
[----:B------:R-:W-:Y:S01]  /*f090*/  FADD.FTZ R39, R39, R31 ;  /* 0x0000001f27277221 */ /* 0x000fe20000010000 */
[----:B------:R-:W-:-:S02]  /*f0a0*/  HADD2.F32 R27, -RZ, R120.H0_H0 ;  /* 0x20000078ff1b7230 */ /* 0x000fc40000004100 */
        /* <DEDUP_REMOVED lines=22> */
.L_x_1911:
[----:B------:R-:W-:Y:S01]  /*f210*/  FMUL.FTZ R44, R27, R16 ;  /* 0x000000101b2c7220 */ /* 0x000fe20000410000 */
[----:B------:R-:W-:Y:S01]  /*f220*/  FFMA.FTZ R49, R49, R59, R32 ;  /* 0x0000003b31317223 */ /* 0x000fe20000010020 */
[--C-:B------:R-:W-:Y:S02]  /*f230*/  HADD2.F32 R32, -RZ, R118.reuse.H0_H0 ;  /* 0x20000076ff207230 */ /* 0x100fe40000004100 */
[----:B------:R-:W-:Y:S01]  /*f240*/  FMUL.FTZ R48, R31, R13 ;  /* 0x0000000d1f307220 */ /* 0x000fe20000410000 */
[----:B------:R-:W-:Y:S01]  /*f250*/  FFMA.FTZ R36, R24, R44, R36 ;  /* 0x0000002c18247223 */ /* 0x000fe20000010024 */
[----:B------:R-:W-:Y:S02]  /*f260*/  HADD2.F32 R118, -RZ, R118.H1_H1 ;  /* 0x30000076ff767230 */ /* 0x000fe40000004100 */
[----:B------:R-:W-:Y:S01]  /*f270*/  FADD.FTZ R39, R39, R44 ;  /* 0x0000002c27277221 */ /* 0x000fe20000010000 */
[----:B------:R-:W-:Y:S01]  /*f280*/  FADD.FTZ R32, R32, -UR16 ;  /* 0x8000001020207e21 */ /* 0x000fe20008010000 */
[----:B------:R-:W-:Y:S01]  /*f290*/  FFMA.FTZ R44, R28, R48, R36 ;  /* 0x000000301c2c7223 */ /* 0x000fe20000010024 */
[----:B------:R-:W-:Y:S01]  /*f2a0*/  FADD.FTZ R51, R35, R51 ;  /* 0x0000003323337221 */ /* 0x000fe20000010000 */
        /* <DEDUP_REMOVED lines=25> */
.L_x_1912:
        /* <DEDUP_REMOVED lines=35> */
.L_x_1913:
        /* <DEDUP_REMOVED lines=35> */
.L_x_1914:
        /* <DEDUP_REMOVED lines=35> */
.L_x_1915:
        /* <DEDUP_REMOVED lines=35> */
.L_x_1916:
        /* <DEDUP_REMOVED lines=35> */
.L_x_1917:
[----:B------:R-:W2:Y:S04]  /*ff30*/  LDL.S16 R78, [R1+0x23a] ;  /* 0x00023a00014e7983 */ /* 0x000ea80000100600 */
[----:B------:R-:W3:Y:S04]  /*ff40*/  LDL.S16 R77, [R1+0x23c] ;  /* 0x00023c00014d7983 */ /* 0x000ee80000100600 */
        /* <DEDUP_REMOVED lines=36> */
.L_x_1918:
        /* <DEDUP_REMOVED lines=38> */
.L_x_1919:
        /* <DEDUP_REMOVED lines=35> */
.L_x_1920:
[----:B------:R-:W2:Y:S04]  /*10620*/  LDL.S16 R46, [R1+0x284] ;  /* 0x00028400012e7983 */ /* 0x000ea80000100600 */
[----:B------:R-:W3:Y:S04]  /*10630*/  LDL.LU.S16 R45, [R1+0x286] ;  /* 0x00028600012d7983 */ /* 0x000ee80000300600 */
[----:B------:R-:W4:Y:S01]  /*10640*/  LDL.S16 R42, [R1+0x28c] ;  /* 0x00028c00012a7983 */ /* 0x000f220000100600 */
        /* <DEDUP_REMOVED lines=35> */
.L_x_1921:
[----:B------:R-:W2:Y:S04]  /*10880*/  LDL.LU.S16 R42, [R1+0x282] ;  /* 0x00028200012a7983 */ /* 0x000ea80000300600 */
[----:B------:R-:W3:Y:S04]  /*10890*/  LDL.LU.S16 R41, [R1+0x28e] ;  /* 0x00028e0001297983 */ /* 0x000ee80000300600 */
        /* <DEDUP_REMOVED lines=36> */
.L_x_1922:
        /* <DEDUP_REMOVED lines=37> */
.L_x_1923:
        /* <DEDUP_REMOVED lines=40> */
.L_x_1924:
        /* <DEDUP_REMOVED lines=40> */
.L_x_1925:
        /* <DEDUP_REMOVED lines=37> */
.L_x_1926:
        /* <DEDUP_REMOVED lines=40> */
.L_x_1927:
[----:B0-----:R-:W2:Y:S04]  /*11700*/  LDL.LU.S16 R38, [R1+0x2ac] ;  /* 0x0002ac0001267983 */ /* 0x001ea80000300600 */
        /* <DEDUP_REMOVED lines=38> */
.L_x_1928:
[----:B------:R-:W-:Y:S01]  /*11970*/  FMUL.FTZ R25, R2, R16 ;  /* 0x0000001002197220 */ /* 0x000fe20000410000 */
[----:B------:R-:W-:Y:S01]  /*11980*/  FADD.FTZ R34, R34, R19 ;  /* 0x0000001322227221 */ /* 0x000fe20000010000 */
[----:B------:R-:W-:Y:S01]  /*11990*/  FMUL.FTZ R29, R0, R13 ;  /* 0x0000000d001d7220 */ /* 0x000fe20000410000 */
[--C-:B------:R-:W-:Y:S02]  /*119a0*/  HADD2.F32 R19, -RZ, R92.reuse.H0_H0 ;  /* 0x2000005cff137230 */ /* 0x100fe40000004100 */
[----:B------:R-:W-:Y:S01]  /*119b0*/  FFMA.FTZ R21, R37, R25, R21 ;  /* 0x0000001925157223 */ /* 0x000fe20000010015 */
[----:B------:R-:W-:Y:S01]  /*119c0*/  FADD.FTZ R22, R22, R25 ;  /* 0x0000001916167221 */ /* 0x000fe20000010000 */
[----:B------:R-:W-:Y:S02]  /*119d0*/  HADD2.F32 R92, -RZ, R92.H1_H1 ;  /* 0x3000005cff5c7230 */ /* 0x000fe40000004100 */
[----:B------:R-:W-:Y:S01]  /*119e0*/  FFMA.FTZ R33, R20, R23, R33 ;  /* 0x0000001714217223 */ /* 0x000fe20000010021 */
        /* <DEDUP_REMOVED lines=27> */
.L_x_1929:
[----:B------:R-:W2:Y:S04]  /*11ba0*/  LDL.S16 R46, [R1+0x2dc] ;  /* 0x0002dc00012e7983 */ /* 0x000ea80000100600 */
[----:B------:R-:W3:Y:S04]  /*11bb0*/  LDL.LU.S16 R45, [R1+0x2de] ;  /* 0x0002de00012d7983 */ /* 0x000ee80000300600 */
[----:B------:R-:W4:Y:S01]  /*11bc0*/  LDL.S16 R42, [R1+0x2e0] ;  /* 0x0002e000012a7983 */ /* 0x000f220000100600 */
[----:B------:R-:W-:Y:S01]  /*11bd0*/  FMUL.FTZ R38, R19, R16 ;  /* 0x0000001013267220 */ /* 0x000fe20000410000 */
[----:B0-----:R-:W-:Y:S01]  /*11be0*/  FADD.FTZ R37, R26, R23 ;  /* 0x000000171a257221 */ /* 0x001fe20000010000 */
        /* <DEDUP_REMOVED lines=33> */
.L_x_1930:
        /* <DEDUP_REMOVED lines=38> */
.L_x_1931:
[----:B------:R-:W-:Y:S01]  /*12060*/  FMUL.FTZ R46, R27, R16 ;  /* 0x000000101b2e7220 */ /* 0x000fe20000410000 */
[----:B------:R-:W-:Y:S01]  /*12070*/  FMUL.FTZ R47, R28, R13 ;  /* 0x0000000d1c2f7220 */ /* 0x000fe20000410000 */
[----:B------:R-:W-:Y:S02]  /*12080*/  HADD2.F32 R93, -RZ, R93.H1_H1 ;  /* 0x3000005dff5d7230 */ /* 0x000fe40000004100 */
[----:B------:R-:W-:Y:S01]  /*12090*/  FADD.FTZ R42, R37, R31 ;  /* 0x0000001f252a7221 */ /* 0x000fe20000010000 */
        /* <DEDUP_REMOVED lines=31> */
.L_x_1932:
[----:B------:R-:W2:Y:S04]  /*12290*/  LDL.S16 R53, [R1+0x2e8] ;  /* 0x0002e80001357983 */ /* 0x000ea80000100600 */
[----:B------:R-:W3:Y:S04]  /*122a0*/  LDL.LU.S16 R58, [R1+0x2ea] ;  /* 0x0002ea00013a7983 */ /* 0x000ee80000300600 */
[----:B------:R-:W4:Y:S01]  /*122b0*/  LDL.S16 R57, [R1+0x2ec] ;  /* 0x0002ec0001397983 */ /* 0x000f220000100600 */
[----:B------:R-:W-:Y:S01]  /*122c0*/  FMUL.FTZ R50, R31, R16 ;  /* 0x000000101f327220 */ /* 0x000fe20000410000 */
[----:B------:R-:W-:Y:S01]  /*122d0*/  FADD.FTZ R46, R38, R35 ;  /* 0x00000023262e7221 */ /* 0x000fe20000010000 */
[----:B------:R-:W-:Y:S01]  /*122e0*/  FMUL.FTZ R54, R32, R13 ;  /* 0x0000000d20367220 */ /* 0x000fe20000410000 */
[----:B------:R-:W-:-:S02]  /*122f0*/  HADD2.F32 R69, -RZ, R69.H0_H0 ;  /* 0x20000045ff457230 */ /* 0x000fc40000004100 */
[----:B------:R-:W-:Y:S01]  /*12300*/  FFMA.FTZ R37, R33, R50, R37 ;  /* 0x0000003221257223 */ /* 0x000fe20000010025 */
[----:B------:R-:W-:Y:S01]  /*12310*/  FADD.FTZ R47, R47, R50 ;  /* 0x000000322f2f7221 */ /* 0x000fe20000010000 */
[----:B------:R-:W-:Y:S01]  /*12320*/  FFMA.FTZ R45, R36, R39, R45 ;  /* 0x00000027242d7223 */ /* 0x000fe2000001002d */
[----:B--2---:R-:W-:Y:S02]  /*12330*/  HADD2.F32 R35, -RZ, R53.H0_H0 ;  /* 0x20000035ff237230 */ /* 0x004fe40000004100 */
[----:B------:R-:W-:Y:S01]  /*12340*/  FFMA.FTZ R53, R34, R54, R37 ;  /* 0x0000003622357223 */ /* 0x000fe20000010025 */
[----:B------:R-:W-:Y:S01]  /*12350*/  FADD.FTZ R37, R69, -UR16 ;  /* 0x8000001045257e21 */ /* 0x000fe20008010000 */
[----:B------:R-:W-:Y:S01]  /*12360*/  FADD.FTZ R54, R54, R47 ;  /* 0x0000002f36367221 */ /* 0x000fe20000010000 */
[----:B------:R-:W-:Y:S01]  /*12370*/  FADD.FTZ R38, R35, -UR16 ;  /* 0x8000001023267e21 */ /* 0x000fe20008010000 */
[----:B---3--:R-:W-:Y:S02]  /*12380*/  HADD2.F32 R35, -RZ, R58.H0_H0 ;  /* 0x2000003aff237230 */ /* 0x008fe40000004100 */
[----:B------:R-:W-:Y:S01]  /*12390*/  FMUL.FTZ R37, R37, UR12 ;  /* 0x0000000c25257c20 */ /* 0x000fe20008410000 */
[----:B----4-:R-:W-:-:S02]  /*123a0*/  HADD2.F32 R36, -RZ, R57.H0_H0 ;  /* 0x20000039ff247230 */ /* 0x010fc40000004100 */
        /* <DEDUP_REMOVED lines=20> */
.L_x_1933:
[----:B------:R-:W2:Y:S04]  /*124f0*/  LDL.LU.S16 R74, [R1+0x2e6] ;  /* 0x0002e600014a7983 */ /* 0x000ea80000300600 */
[----:B------:R-:W3:Y:S04]  /*12500*/  LDL.LU.S16 R71, [R1+0x2ee] ;  /* 0x0002ee0001477983 */ /* 0x000ee80000300600 */
[----:B------:R-:W4:Y:S01]  /*12510*/  LDL.S16 R69, [R1+0x2f0] ;  /* 0x0002f00001457983 */ /* 0x000f220000100600 */
        /* <DEDUP_REMOVED lines=35> */
.L_x_1934:
        /* <DEDUP_REMOVED lines=35> */
.L_x_1935:
[----:B------:R-:W2:Y:S01]  /*12980*/  LDL.LU.S16 R78, [R1+0x2f2] ;  /* 0x0002f200014e7983 */ /* 0x000ea20000300600 */
        /* <DEDUP_REMOVED lines=35> */
.L_x_1936:
[----:B------:R-:W2:Y:S04]  /*12bc0*/  LDL.S16 R83, [R1+0x2f6] ;  /* 0x0002f60001537983 */ /* 0x000ea80000100600 */
[----:B------:R-:W3:Y:S01]  /*12bd0*/  LDL.S16 R82, [R1+0x2f8] ;  /* 0x0002f80001527983 */ /* 0x000ee20000100600 */
[----:B------:R-:W-:Y:S01]  /*12be0*/  FADD.FTZ R69, R53, R51 ;  /* 0x0000003335457221 */ /* 0x000fe20000010000 */
[----:B------:R-:W-:Y:S01]  /*12bf0*/  FFMA.FTZ R71, R52, R55, R54 ;  /* 0x0000003734477223 */ /* 0x000fe20000010036 */
[----:B------:R-:W-:Y:S01]  /*12c00*/  FMUL.FTZ R78, R47, R16 ;  /* 0x000000102f4e7220 */ /* 0x000fe20000410000 */
[----:B------:R-:W-:Y:S02]  /*12c10*/  HADD2.F32 R51, -RZ, R96.H1_H1 ;  /* 0x30000060ff337230 */ /* 0x000fe40000004100 */
[----:B------:R-:W-:Y:S01]  /*12c20*/  FMUL.FTZ R81, R48, R13 ;  /* 0x0000000d30517220 */ /* 0x000fe20000410000 */
[----:B------:R-:W-:Y:S01]  /*12c30*/  FFMA.FTZ R74, R49, R78, R74 ;  /* 0x0000004e314a7223 */ /* 0x000fe2000001004a */
[----:B------:R-:W-:Y:S01]  /*12c40*/  FADD.FTZ R77, R77, R78 ;  /* 0x0000004e4d4d7221 */ /* 0x000fe20000010000 */
[----:B------:R-:W-:Y:S01]  /*12c50*/  FADD.FTZ R53, R51, -UR16 ;  /* 0x8000001033357e21 */ /* 0x000fe20008010000 */
[----:B------:R-:W-:-:S02]  /*12c60*/  HADD2.F32 R51, -RZ, R97.H0_H0 ;  /* 0x20000061ff337230 */ /* 0x000fc40000004100 */
[----:B------:R-:W-:Y:S01]  /*12c70*/  FFMA.FTZ R78, R50, R81, R74 ;  /* 0x00000051324e7223 */ /* 0x000fe2000001004a */
[----:B------:R-:W-:Y:S01]  /*12c80*/  FADD.FTZ R81, R81, R77 ;  /* 0x0000004d51517221 */ /* 0x000fe20000010000 */
        /* <DEDUP_REMOVED lines=24> */
.L_x_1937:
[----:B------:R-:W2:Y:S04]  /*12e10*/  LDL.LU.S16 R86, [R1+0x2f4] ;  /* 0x0002f40001567983 */ /* 0x000ea80000300600 */
[----:B------:R-:W3:Y:S01]  /*12e20*/  LDL.LU.S16 R83, [R1+0x2fa] ;  /* 0x0002fa0001537983 */ /* 0x000ee20000300600 */
[----:B------:R-:W-:Y:S01]  /*12e30*/  FMUL.FTZ R82, R51, R16 ;  /* 0x0000001033527220 */ /* 0x000fe20000410000 */
[----:B------:R-:W-:Y:S01]  /*12e40*/  FADD.FTZ R74, R57, R55 ;  /* 0x00000037394a7221 */ /* 0x000fe20000010000 */
[----:B------:R-:W-:Y:S01]  /*12e50*/  FFMA.FTZ R77, R56, R59, R58 ;  /* 0x0000003b384d7223 */ /* 0x000fe2000001003a */
[----:B------:R-:W-:Y:S02]  /*12e60*/  HADD2.F32 R55, -RZ, R95.H1_H1 ;  /* 0x3000005fff377230 */ /* 0x000fe40000004100 */
[----:B------:R-:W-:Y:S01]  /*12e70*/  FFMA.FTZ R78, R53, R82, R78 ;  /* 0x00000052354e7223 */ /* 0x000fe2000001004e */
[----:B------:R-:W-:Y:S01]  /*12e80*/  FMUL.FTZ R56, R52, R13 ;  /* 0x0000000d34387220 */ /* 0x000fe20000410000 */
[----:B------:R-:W-:Y:S01]  /*12e90*/  FADD.FTZ R82, R81, R82 ;  /* 0x0000005251527221 */ /* 0x000fe20000010000 */
[----:B------:R-:W-:-:S02]  /*12ea0*/  FADD.FTZ R58, R55, -UR16 ;  /* 0x80000010373a7e21 */ /* 0x000fc40008010000 */
[----:B------:R-:W-:Y:S01]  /*12eb0*/  FFMA.FTZ R81, R54, R56, R78 ;  /* 0x0000003836517223 */ /* 0x000fe2000001004e */
[----:B------:R-:W-:Y:S01]  /*12ec0*/  FADD.FTZ R82, R56, R82 ;  /* 0x0000005238527221 */ /* 0x000fe20000010000 */
[----:B------:R-:W-:Y:S02]  /*12ed0*/  HADD2.F32 R55, -RZ, R96.H0_H0 ;  /* 0x20000060ff377230 */ /* 0x000fe40000004100 */
[----:B--2---:R-:W-:Y:S02]  /*12ee0*/  HADD2.F32 R57, -RZ, R86.H0_H0 ;  /* 0x20000056ff397230 */ /* 0x004fe40000004100 */
[----:B---3--:R-:W-:-:S03]  /*12ef0*/  HADD2.F32 R56, -RZ, R83.H0_H0 ;  /* 0x20000053ff387230 */ /* 0x008fc60000004100 */
        /* <DEDUP_REMOVED lines=22> */
.L_x_1938:
[----:B------:R-:W-:Y:S01]  /*13060*/  FADD.FTZ R78, R69, R59 ;  /* 0x0000003b454e7221 */ /* 0x000fe20000010000 */
        /* <DEDUP_REMOVED lines=34> */
.L_x_1939:
        /* <DEDUP_REMOVED lines=37> */
.L_x_1940:
        /* <DEDUP_REMOVED lines=37> */
.L_x_1941:
        /* <DEDUP_REMOVED lines=39> */
.L_x_1942:
        /* <DEDUP_REMOVED lines=37> */
.L_x_1943:
        /* <DEDUP_REMOVED lines=39> */
.L_x_1944:
        /* <DEDUP_REMOVED lines=39> */
.L_x_1945:
        /* <DEDUP_REMOVED lines=39> */
.L_x_1946:
        /* <DEDUP_REMOVED lines=39> */
.L_x_1947:
        /* <DEDUP_REMOVED lines=39> */
.L_x_1948:
        /* <DEDUP_REMOVED lines=39> */
.L_x_1949:
        /* <DEDUP_REMOVED lines=40> */
.L_x_1950:
        /* <DEDUP_REMOVED lines=41> */
.L_x_1951:
        /* <DEDUP_REMOVED lines=43> */
.L_x_1952:
        /* <DEDUP_REMOVED lines=55> */
.L_x_1953:
        /* <DEDUP_REMOVED lines=260> */
.L_x_1955:
[----:B------:R-:W-:Y:S05]  /*16600*/  BSYNC B0 ;  /* 0x0000000000007941 */ /* 0x000fea0003800000 */
.L_x_1954:
        /* <DEDUP_REMOVED lines=39> */
.L_x_1957:
[----:B------:R-:W-:Y:S05]  /*16880*/  BSYNC B0 ;  /* 0x0000000000007941 */ /* 0x000fea0003800000 */
.L_x_1956:
        /* <DEDUP_REMOVED lines=29> */
.L_x_1959:
[----:B------:R-:W-:Y:S05]  /*16a60*/  BSYNC B0 ;  /* 0x0000000000007941 */ /* 0x000fea0003800000 */
.L_x_1958:
        /* <DEDUP_REMOVED lines=40> */
.L_x_1963:
[----:B------:R-:W2:Y:S04]  /*16cf0*/  LDG.E.STRONG.GPU R0, desc[UR10][R10.64] ;  /* 0x0000000a0a007981 */ /* 0x000ea8000c1ef900 */
[----:B--2---:R-:W-:Y:S04]  /*16d00*/  CCTL.IVALL ;  /* 0x00000000ff00798f */ /* 0x004fe80002000000 */
[----:B------:R0:W-:Y:S01]  /*16d10*/  STL [R1], R0 ;  /* 0x0000000001007387 */ /* 0x0001e20000100800 */
[----:B------:R-:W-:-:S13]  /*16d20*/  ISETP.NE.AND P0, PT, R0, UR6, PT ;  /* 0x0000000600007c0c */ /* 0x000fda000bf05270 */
[----:B0-----:R-:W-:Y:S05]  /*16d30*/  @P0 BRA `(.L_x_1963) ;  /* 0xfffffffc00ec0947 */ /* 0x001fea000383ffff */
.L_x_1962:
[----:B------:R-:W-:Y:S05]  /*16d40*/  BSYNC B0 ;  /* 0x0000000000007941 */ /* 0x000fea0003800000 */
.L_x_1961:
        /* <DEDUP_REMOVED lines=18> */
.L_x_1967:
        /* <DEDUP_REMOVED lines=115> */
.L_x_1966:
        /* <DEDUP_REMOVED lines=61> */
.L_x_1968:
[----:B------:R-:W-:-:S13]  /*17970*/  ISETP.NE.OR P0, PT, R0, RZ, P0 ;  /* 0x000000ff0000720c */ /* 0x000fda0000705670 */
[----:B------:R-:W-:Y:S05]  /*17980*/  @!P0 BRA `(.L_x_1964) ;  /* 0x00000000007c8947 */ /* 0x000fea0003800000 */
.L_x_1965:
        /* <DEDUP_REMOVED lines=31> */
.L_x_1964:
        /* <DEDUP_REMOVED lines=11> */
.L_x_1970:
[----:B------:R-:W-:Y:S05]  /*17c30*/  BSYNC B0 ;  /* 0x0000000000007941 */ /* 0x000fea0003800000 */
.L_x_1969:
        /* <DEDUP_REMOVED lines=19> */
.L_x_1960:
        /* <DEDUP_REMOVED lines=14> */
.L_x_1973:
        /* <DEDUP_REMOVED lines=103> */
.L_x_1972:
[----:B------:R-:W-:Y:S05]  /*184c0*/  BSYNC B0 ;  /* 0x0000000000007941 */ /* 0x000fea0003800000 */
.L_x_1971:
        /* <DEDUP_REMOVED lines=10> */
.L_x_1887:
        /* <DEDUP_REMOVED lines=25> */
.L_x_1976:
[----:B------:R-:W-:Y:S05]  /*18700*/  BSYNC B0 ;  /* 0x0000000000007941 */ /* 0x000fea0003800000 */
.L_x_1975:
[----:B------:R-:W-:Y:S05]  /*18710*/  @P0 EXIT ;  /* 0x000000000000094d */ /* 0x000fea0003800000 */
[----:B------:R-:W-:Y:S05]  /*18720*/  @P2 BRA `(.L_x_1977) ;  /* 0x0000000000202947 */ /* 0x000fea0003800000 */
[----:B------:R-:W-:-:S05]  /*18730*/  IMAD R0, R6, R7, RZ ;  /* 0x0000000706007224 */ /* 0x000fca00078e02ff */
[----:B------:R-:W-:-:S13]  /*18740*/  ISETP.NE.AND P0, PT, R0, -0x1, PT ;  /* 0xffffffff0000780c */ /* 0x000fda0003f05270 */
[----:B------:R-:W-:Y:S05]  /*18750*/  @!P0 BRA `(.L_x_1977) ;  /* 0x0000000000148947 */ /* 0x000fea0003800000 */
.L_x_1978:
[----:B0-----:R-:W2:Y:S04]  /*18760*/  LDG.E.STRONG.GPU R5, desc[UR10][R2.64] ;  /* 0x0000000a02057981 */ /* 0x001ea8000c1ef900 */
[----:B--2---:R-:W-:Y:S01]  /*18770*/  CCTL.IVALL ;  /* 0x00000000ff00798f */ /* 0x004fe20002000000 */
[----:B------:R-:W-:Y:S05]  /*18780*/  YIELD ;  /* 0x0000000000007946 */ /* 0x000fea0003800000 */
[----:B------:R-:W-:-:S13]  /*18790*/  ISETP.NE.AND P0, PT, R5, R0, PT ;  /* 0x000000000500720c */ /* 0x000fda0003f05270 */
[----:B------:R-:W-:Y:S05]  /*187a0*/  @P0 BRA `(.L_x_1978) ;  /* 0xfffffffc00ec0947 */ /* 0x000fea000383ffff */
.L_x_1977:
        /* <DEDUP_REMOVED lines=27> */
.L_x_1979:
[C---:B------:R-:W-:Y:S01]  /*18960*/  LEA R6, P0, R0.reuse, UR4, 0x2 ;  /* 0x0000000400067c11 */ /* 0x040fe2000f8010ff */
[----:B------:R-:W2:Y:S03]  /*18970*/  LDL.LU R20, [R1+0x2c0] ;  /* 0x0002c00001147983 */ /* 0x000ea60000300800 */
[----:B------:R-:W-:Y:S02]  /*18980*/  LEA.HI.X R7, R0, UR5, R7, 0x2, P0 ;  /* 0x0000000500077c11 */ /* 0x000fe400080f1407 */
[-C--:B------:R-:W-:Y:S02]  /*18990*/  LEA R8, P0, R25, R6.reuse, 0x2 ;  /* 0x0000000619087211 */ /* 0x080fe400078010ff */
[-C--:B------:R-:W-:Y:S01]  /*189a0*/  LEA R12, P2, R27, R6.reuse, 0x2 ;  /* 0x000000061b0c7211 */ /* 0x080fe200078410ff */
[----:B------:R-:W3:Y:S01]  /*189b0*/  LDG.E R0, desc[UR10][R6.64] ;  /* 0x0000000a06007981 */ /* 0x000ee2000c1e1900 */
[----:B------:R-:W-:-:S02]  /*189c0*/  LEA R10, P1, R22, R6, 0x2 ;  /* 0x00000006160a7211 */ /* 0x000fc400078210ff */
[C---:B------:R-:W-:Y:S02]  /*189d0*/  IADD3.X R9, R7.reuse, R31, RZ, P0, !PT ;  /* 0x0000001f07097210 */ /* 0x040fe400007fe4ff */
[----:B------:R-:W-:Y:S02]  /*189e0*/  IADD3.X R13, R7, R29, RZ, P2, !PT ;  /* 0x0000001d070d7210 */ /* 0x000fe400017fe4ff */
[----:B------:R-:W-:Y:S02]  /*189f0*/  IADD3.X R11, R23, R7, RZ, P1, !PT ;  /* 0x00000007170b7210 */ /* 0x000fe40000ffe4ff */
[----:B------:R-:W3:Y:S04]  /*18a00*/  LDG.E R9, desc[UR10][R8.64] ;  /* 0x0000000a08097981 */ /* 0x000ee8000c1e1900 */
[----:B------:R-:W4:Y:S04]  /*18a10*/  LDG.E R10, desc[UR10][R10.64] ;  /* 0x0000000a0a0a7981 */ /* 0x000f28000c1e1900 */
[----:B------:R-:W4:Y:S01]  /*18a20*/  LDG.E R13, desc[UR10][R12.64] ;  /* 0x0000000a0c0d7981 */ /* 0x000f22000c1e1900 */
[----:B--2---:R-:W-:-:S05]  /*18a30*/  SHF.L.U32 R5, R20, 0x1, RZ ;  /* 0x0000000114057819 */ /* 0x004fca00000006ff */
[----:B0-----:R-:W-:-:S04]  /*18a40*/  IMAD.WIDE R2, R5, 0x2, R14 ;  /* 0x0000000205027825 */ /* 0x001fc800078e020e */
[----:B-1----:R-:W-:Y:S01]  /*18a50*/  IMAD.WIDE R4, R5, 0x2, R16 ;  /* 0x0000000205047825 */ /* 0x002fe200078e0210 */
[----:B---3--:R-:W-:Y:S02]  /*18a60*/  F2FP.BF16.F32.PACK_AB R19, R9, R0 ;  /* 0x000000000913723e */ /* 0x008fe400000010ff */
[----:B------:R-:W-:Y:S02]  /*18a70*/  IADD3 R0, R20, 0x188, RZ ;  /* 0x0000018814007810 */ /* 0x000fe40007ffe0ff */
[----:B----4-:R-:W-:Y:S01]  /*18a80*/  F2FP.BF16.F32.PACK_AB R21, R13, R10 ;  /* 0x0000000a0d15723e */ /* 0x010fe200000010ff */
[----:B------:R2:W-:Y:S01]  /*18a90*/  STG.E desc[UR10][R2.64], R19 ;  /* 0x0000001302007986 */ /* 0x0005e2000c10190a */
[----:B------:R-:W-:Y:S02]  /*18aa0*/  ISETP.GT.U32.AND P0, PT, R25, R0, PT ;  /* 0x000000001900720c */ /* 0x000fe40003f04070 */
[----:B------:R-:W-:Y:S01]  /*18ab0*/  SHF.R.S32.HI R7, RZ, 0x1f, R0 ;  /* 0x0000001fff077819 */ /* 0x000fe20000011400 */
[----:B------:R2:W-:Y:S04]  /*18ac0*/  STG.E desc[UR10][R4.64], R21 ;  /* 0x0000001504007986 */ /* 0x0005e8000c10190a */
[----:B------:R2:W-:Y:S01]  /*18ad0*/  STL [R1+0x2c0], R0 ;  /* 0x0002c00001007387 */ /* 0x0005e20000100800 */
[----:B------:R-:W-:-:S13]  /*18ae0*/  ISETP.GT.AND.EX P0, PT, R18, R7, PT, P0 ;  /* 0x000000071200720c */ /* 0x000fda0003f04300 */
[----:B--2---:R-:W-:Y:S05]  /*18af0*/  @P0 BRA `(.L_x_1979) ;  /* 0xfffffffc00980947 */ /* 0x004fea000383ffff */
[----:B------:R-:W-:Y:S05]  /*18b00*/  EXIT ;  /* 0x000000000000794d */ /* 0x000fea0003800000 */
.L_x_1980:
        /* <DEDUP_REMOVED lines=15> */
.L_x_5604:


//--------------------- .text._Z35group_norm_nhwc_bwd_one_pass_kernelI11Fp16IOFp16WLi64ELi98ELi392EEv26Group_norm_nhwc_bwd_params --------------------------
	.section	.text._Z35group_norm_nhwc_bwd_one_pass_kernelI11Fp16IOFp16WLi64ELi98ELi392EEv26Group_norm_nhwc_bwd_params,"ax",@progbits
	.align	128
        .global         _Z35group_norm_nhwc_bwd_one_pass_kernelI11Fp16IOFp16WLi64ELi98ELi392EEv26Group_norm_nhwc_bwd_params
        .type           _Z35group_norm_nhwc_bwd_one_pass_kernelI11Fp16IOFp16WLi64ELi98ELi392EEv26Group_norm_nhwc_bwd_params,@function
        .size           _Z35group_norm_nhwc_bwd_one_pass_kernelI11Fp16IOFp16WLi64ELi98ELi392EEv26Group_norm_nhwc_bwd_params,(.L_x_5605 - _Z35group_norm_nhwc_bwd_one_pass_kernelI11Fp16IOFp16WLi64ELi98ELi392EEv26Group_norm_nhwc_bwd_params)
        .other          _Z35group_norm_nhwc_bwd_one_pass_kernelI11Fp16IOFp16WLi64ELi98ELi392EEv26Group_norm_nhwc_bwd_params,@"STO_CUDA_ENTRY STV_DEFAULT"
_Z35group_norm_nhwc_bwd_one_pass_kernelI11Fp16IOFp16WLi64ELi98ELi392EEv26Group_norm_nhwc_bwd_params:
.text._Z35group_norm_nhwc_bwd_one_pass_kernelI11Fp16IOFp16WLi64ELi98ELi392EEv26Group_norm_nhwc_bwd_params:
        /* <DEDUP_REMOVED lines=78> */
.L_x_2032:
        /* <DEDUP_REMOVED lines=238> */
[----:B--2---:R-:W-:Y:S02]  /*13c0*/  @P0 HADD2.F32 R15, -RZ, R20.H0_H0 ;  /* 0x20000014ff0f0230 */ /* 0x004fe40000004100 */
[----:B---3--:R-:W-:-:S02]  /*13d0*/  @P0 HADD2.F32 R54, -RZ, R21.H0_H0 ;  /* 0x20000015ff360230 */ /* 0x008fc40000004100 */
[----:B----4-:R-:W-:Y:S02]  /*13e0*/  HADD2.F32 R57, -RZ, R57.H0_H0 ;  /* 0x20000039ff397230 */ /* 0x010fe40000004100 */
[----:B------:R-:W-:-:S07]  /*13f0*/  HADD2.F32 R56, -RZ, R56.H0_H0 ;  /* 0x20000038ff387230 */ /* 0x000fce0000004100 */
.L_x_1983:
[----:B------:R-:W-:Y:S05]  /*1400*/  BSYNC B0 ;  /* 0x0000000000007941 */ /* 0x000fea0003800000 */
.L_x_1982:
        /* <DEDUP_REMOVED lines=30> */
.L_x_1984:
        /* <DEDUP_REMOVED lines=34> */
.L_x_1985:
        /* <DEDUP_REMOVED lines=40> */
.L_x_1986:
        /* <DEDUP_REMOVED lines=37> */
.L_x_1987:
        /* <DEDUP_REMOVED lines=37> */
.L_x_1988:
        /* <DEDUP_REMOVED lines=37> */
.L_x_1989:
        /* <DEDUP_REMOVED lines=37> */
.L_x_1990:
        /* <DEDUP_REMOVED lines=37> */
.L_x_1991:
        /* <DEDUP_REMOVED lines=83> */
.L_x_1993:
[----:B------:R-:W-:Y:S05]  /*2b50*/  BSYNC B0 ;  /* 0x0000000000007941 */ /* 0x000fea0003800000 */
.L_x_1992:
        /* <DEDUP_REMOVED lines=41> */
.L_x_1995:
[----:B------:R-:W-:Y:S05]  /*2df0*/  BSYNC B0 ;  /* 0x0000000000007941 */ /* 0x000fea0003800000 */
.L_x_1994:
        /* <DEDUP_REMOVED lines=17> */
.L_x_1997:
[----:B------:R-:W-:Y:S05]  /*2f10*/  BSYNC B0 ;  /* 0x0000000000007941 */ /* 0x000fea0003800000 */
.L_x_1996:
        /* <DEDUP_REMOVED lines=35> */
.L_x_2000:
[----:B------:R-:W2:Y:S04]  /*3150*/  LDG.E.STRONG.GPU R19, desc[UR8][R16.64] ;  /* 0x0000000810137981 */ /* 0x000ea8000c1ef900 */
[----:B--2---:R-:W-:Y:S01]  /*3160*/  CCTL.IVALL ;  /* 0x00000000ff00798f */ /* 0x004fe20002000000 */
[----:B------:R-:W-:Y:S05]  /*3170*/  YIELD ;  /* 0x0000000000007946 */ /* 0x000fea0003800000 */
[----:B------:R-:W-:-:S13]  /*3180*/  ISETP.NE.AND P6, PT, R19, R24, PT ;  /* 0x000000181300720c */ /* 0x000fda0003fc5270 */
[----:B------:R-:W-:Y:S05]  /*3190*/  @P6 BRA `(.L_x_2000) ;  /* 0xfffffffc00ec6947 */ /* 0x000fea000383ffff */
.L_x_1999:
        /* <DEDUP_REMOVED lines=23> */
.L_x_2004:
        /* <DEDUP_REMOVED lines=115> */
.L_x_2003:
        /* <DEDUP_REMOVED lines=63> */
.L_x_2005:
[----:B------:R-:W-:-:S04]  /*3e30*/  LOP3.LUT P6, RZ, R53, 0x1, RZ, 0xc0, !PT ;  /* 0x0000000135ff7812 */ /* 0x000fc800078cc0ff */
[----:B------:R-:W-:-:S13]  /*3e40*/  ISETP.NE.OR P6, PT, R19, RZ, P6 ;  /* 0x000000ff1300720c */ /* 0x000fda00037c5670 */
[----:B------:R-:W-:Y:S05]  /*3e50*/  @!P6 BRA `(.L_x_2001) ;  /* 0x00000000007ce947 */ /* 0x000fea0003800000 */
.L_x_2002:
        /* <DEDUP_REMOVED lines=31> */
.L_x_2001:
        /* <DEDUP_REMOVED lines=10> */
.L_x_2007:
[----:B------:R-:W-:Y:S05]  /*40f0*/  BSYNC B0 ;  /* 0x0000000000007941 */ /* 0x000fea0003800000 */
.L_x_2006:
        /* <DEDUP_REMOVED lines=17> */
.L_x_1998:
        /* <DEDUP_REMOVED lines=42> */
.L_x_2008:
        /* <DEDUP_REMOVED lines=22> */
.L_x_2010:
[----:B------:R-:W-:Y:S05]  /*4610*/  BSYNC B0 ;  /* 0x0000000000007941 */ /* 0x000fea0003800000 */
.L_x_2009:
        /* <DEDUP_REMOVED lines=28> */
.L_x_2011:
        /* <DEDUP_REMOVED lines=22> */
.L_x_2013:
[----:B------:R-:W-:Y:S05]  /*4940*/  BSYNC B0 ;  /* 0x0000000000007941 */ /* 0x000fea0003800000 */
.L_x_2012:
        /* <DEDUP_REMOVED lines=27> */
.L_x_2014:
        /* <DEDUP_REMOVED lines=22> */
.L_x_2016:
[----:B------:R-:W-:Y:S05]  /*4c60*/  BSYNC B0 ;  /* 0x0000000000007941 */ /* 0x000fea0003800000 */
.L_x_2015:
        /* <DEDUP_REMOVED lines=27> */
.L_x_2017:
        /* <DEDUP_REMOVED lines=22> */
.L_x_2019:
[----:B------:R-:W-:Y:S05]  /*4f80*/  BSYNC B0 ;  /* 0x0000000000007941 */ /* 0x000fea0003800000 */
.L_x_2018:
        /* <DEDUP_REMOVED lines=27> */
.L_x_2020:
        /* <DEDUP_REMOVED lines=22> */
.L_x_2022:
[----:B------:R-:W-:Y:S05]  /*52a0*/  BSYNC B0 ;  /* 0x0000000000007941 */ /* 0x000fea0003800000 */
.L_x_2021:
        /* <DEDUP_REMOVED lines=27> */
.L_x_2023:
        /* <DEDUP_REMOVED lines=20> */
.L_x_2025:
[----:B------:R-:W-:Y:S05]  /*55a0*/  BSYNC B0 ;  /* 0x0000000000007941 */ /* 0x000fea0003800000 */
.L_x_2024:
        /* <DEDUP_REMOVED lines=29> */
.L_x_2026:
        /* <DEDUP_REMOVED lines=23> */
.L_x_2028:
[----:B------:R-:W-:Y:S05]  /*58f0*/  BSYNC B0 ;  /* 0x0000000000007941 */ /* 0x000fea0003800000 */
.L_x_2027:
        /* <DEDUP_REMOVED lines=30> */
.L_x_2029:
        /* <DEDUP_REMOVED lines=19> */
.L_x_2031:
[----:B------:R-:W-:Y:S05]  /*5c10*/  BSYNC B0 ;  /* 0x0000000000007941 */ /* 0x000fea0003800000 */
.L_x_2030:
[----:B------:R-:W-:Y:S02]  /*5c20*/  IADD3 R45, R10, R45, RZ ;  /* 0x0000002d0a2d7210 */ /* 0x000fe40007ffe0ff */
[----:B------:R-:W-:Y:S02]  /*5c30*/  IADD3 R46, R46, 0x1, RZ ;  /* 0x000000012e2e7810 */ /* 0x000fe40007ffe0ff */
[----:B------:R-:W-:-:S13]  /*5c40*/  ISETP.GE.AND P0, PT, R45, UR4, PT ;  /* 0x000000042d007c0c */ /* 0x000fda000bf06270 */
[----:B------:R-:W-:Y:S05]  /*5c50*/  @!P0 BRA `(.L_x_2032) ;  /* 0xffffffa800208947 */ /* 0x000fea000383ffff */
.L_x_1981:
        /* <DEDUP_REMOVED lines=23> */
.L_x_2034:
[----:B------:R-:W-:Y:S05]  /*5dd0*/  BSYNC B0 ;  /* 0x0000000000007941 */ /* 0x000fea0003800000 */
.L_x_2033:
[----:B------:R-:W-:Y:S05]  /*5de0*/  @P0 EXIT ;  /* 0x000000000000094d */ /* 0x000fea0003800000 */
[----:B------:R-:W-:Y:S05]  /*5df0*/  @P2 BRA `(.L_x_2035) ;  /* 0x0000000000202947 */ /* 0x000fea0003800000 */
[----:B------:R-:W-:-:S05]  /*5e00*/  IMAD R0, R4, R7, RZ ;  /* 0x0000000704007224 */ /* 0x000fca00078e02ff */
[----:B------:R-:W-:-:S13]  /*5e10*/  ISETP.NE.AND P0, PT, R0, -0x1, PT ;  /* 0xffffffff0000780c */ /* 0x000fda0003f05270 */
[----:B------:R-:W-:Y:S05]  /*5e20*/  @!P0 BRA `(.L_x_2035) ;  /* 0x0000000000148947 */ /* 0x000fea0003800000 */
.L_x_2036:
[----:B-1----:R-:W2:Y:S04]  /*5e30*/  LDG.E.STRONG.GPU R5, desc[UR8][R2.64] ;  /* 0x0000000802057981 */ /* 0x002ea8000c1ef900 */
[----:B--2---:R-:W-:Y:S01]  /*5e40*/  CCTL.IVALL ;  /* 0x00000000ff00798f */ /* 0x004fe20002000000 */
[----:B------:R-:W-:Y:S05]  /*5e50*/  YIELD ;  /* 0x0000000000007946 */ /* 0x000fea0003800000 */
[----:B------:R-:W-:-:S13]  /*5e60*/  ISETP.NE.AND P0, PT, R5, R0, PT ;  /* 0x000000000500720c */ /* 0x000fda0003f05270 */
[----:B------:R-:W-:Y:S05]  /*5e70*/  @P0 BRA `(.L_x_2036) ;  /* 0xfffffffc00ec0947 */ /* 0x000fea000383ffff */
.L_x_2035:
        /* <DEDUP_REMOVED lines=24> */
.L_x_2037:
        /* <DEDUP_REMOVED lines=25> */
.L_x_2038:
        /* <DEDUP_REMOVED lines=15> */
.L_x_5605:


//--------------------- .text._Z35group_norm_nhwc_bwd_one_pass_kernelI11Fp16IOFp16WLi128ELi98ELi392EEv26Group_norm_nhwc_bwd_params --------------------------
	.section	.text._Z35group_norm_nhwc_bwd_one_pass_kernelI11Fp16IOFp16WLi128ELi98ELi392EEv26Group_norm_nhwc_bwd_params,"ax",@progbits
	.align	128
        .global         _Z35group_norm_nhwc_bwd_one_pass_kernelI11Fp16IOFp16WLi128ELi98ELi392EEv26Group_norm_nhwc_bwd_params
        .type           _Z35group_norm_nhwc_bwd_one_pass_kernelI11Fp16IOFp16WLi128ELi98ELi392EEv26Group_norm_nhwc_bwd_params,@function
        .size           _Z35group_norm_nhwc_bwd_one_pass_kernelI11Fp16IOFp16WLi128ELi98ELi392EEv26Group_norm_nhwc_bwd_params,(.L_x_5606 - _Z35group_norm_nhwc_bwd_one_pass_kernelI11Fp16IOFp16WLi128ELi98ELi392EEv26Group_norm_nhwc_bwd_params)
        .other          _Z35group_norm_nhwc_bwd_one_pass_kernelI11Fp16IOFp16WLi128ELi98ELi392EEv26Group_norm_nhwc_bwd_params,@"STO_CUDA_ENTRY STV_DEFAULT"
_Z35group_norm_nhwc_bwd_one_pass_kernelI11Fp16IOFp16WLi128ELi98ELi392EEv26Group_norm_nhwc_bwd_params:
.text._Z35group_norm_nhwc_bwd_one_pass_kernelI11Fp16IOFp16WLi128ELi98ELi392EEv26Group_norm_nhwc_bwd_params:
        /* <DEDUP_REMOVED lines=120> */
.L_x_2122:
        /* <DEDUP_REMOVED lines=417> */
.L_x_2041:
[----:B------:R-:W-:Y:S05]  /*2190*/  BSYNC B0 ;  /* 0x0000000000007941 */ /* 0x000fea0003800000 */
.L_x_2040:
        /* <DEDUP_REMOVED lines=36> */
.L_x_2042:
        /* <DEDUP_REMOVED lines=26> */
.L_x_2043:
        /* <DEDUP_REMOVED lines=41> */
.L_x_2044:
        /* <DEDUP_REMOVED lines=37> */
.L_x_2045:
        /* <DEDUP_REMOVED lines=37> */
.L_x_2046:
        /* <DEDUP_REMOVED lines=37> */
.L_x_2047:
        /* <DEDUP_REMOVED lines=37> */
.L_x_2048:
        /* <DEDUP_REMOVED lines=32> */
.L_x_2049:
        /* <DEDUP_REMOVED lines=38> */
.L_x_2050:
        /* <DEDUP_REMOVED lines=32> */
.L_x_2051:
        /* <DEDUP_REMOVED lines=38> */
.L_x_2052:
        /* <DEDUP_REMOVED lines=32> */
.L_x_2053:
        /* <DEDUP_REMOVED lines=38> */
.L_x_2054:
        /* <DEDUP_REMOVED lines=36> */
.L_x_2055:
        /* <DEDUP_REMOVED lines=35> */
.L_x_2056:
        /* <DEDUP_REMOVED lines=33> */
.L_x_2057:
        /* <DEDUP_REMOVED lines=106> */
.L_x_2059:
[----:B------:R-:W-:Y:S05]  /*4b90*/  BSYNC B0 ;  /* 0x0000000000007941 */ /* 0x000fea0003800000 */
.L_x_2058:
        /* <DEDUP_REMOVED lines=41> */
.L_x_2061:
[----:B------:R-:W-:Y:S05]  /*4e30*/  BSYNC B0 ;  /* 0x0000000000007941 */ /* 0x000fea0003800000 */
.L_x_2060:
        /* <DEDUP_REMOVED lines=13> */
.L_x_2063:
[----:B------:R-:W-:Y:S05]  /*4f10*/  BSYNC B0 ;  /* 0x0000000000007941 */ /* 0x000fea0003800000 */
.L_x_2062:
        /* <DEDUP_REMOVED lines=34> */
.L_x_2066:
[----:B-1----:R-:W2:Y:S04]  /*5140*/  LDG.E.STRONG.GPU R28, desc[UR8][R24.64] ;  /* 0x00000008181c7981 */ /* 0x002ea8000c1ef900 */
[----:B--2---:R-:W-:Y:S01]  /*5150*/  CCTL.IVALL ;  /* 0x00000000ff00798f */ /* 0x004fe20002000000 */
[----:B------:R-:W-:Y:S05]  /*5160*/  YIELD ;  /* 0x0000000000007946 */ /* 0x000fea0003800000 */
[----:B------:R-:W-:-:S13]  /*5170*/  ISETP.NE.AND P6, PT, R28, R33, PT ;  /* 0x000000211c00720c */ /* 0x000fda0003fc5270 */
[----:B------:R-:W-:Y:S05]  /*5180*/  @P6 BRA `(.L_x_2066) ;  /* 0xfffffffc00ec6947 */ /* 0x000fea000383ffff */
.L_x_2065:
        /* <DEDUP_REMOVED lines=22> */
.L_x_2070:
        /* <DEDUP_REMOVED lines=115> */
.L_x_2069:
        /* <DEDUP_REMOVED lines=63> */
.L_x_2071:
[----:B------:R-:W-:-:S04]  /*5e10*/  LOP3.LUT P6, RZ, R9, 0x1, RZ, 0xc0, !PT ;  /* 0x0000000109ff7812 */ /* 0x000fc800078cc0ff */
[----:B------:R-:W-:-:S13]  /*5e20*/  ISETP.NE.OR P6, PT, R25, RZ, P6 ;  /* 0x000000ff1900720c */ /* 0x000fda00037c5670 */
[----:B------:R-:W-:Y:S05]  /*5e30*/  @!P6 BRA `(.L_x_2067) ;  /* 0x00000000007ce947 */ /* 0x000fea0003800000 */
.L_x_2068:
        /* <DEDUP_REMOVED lines=31> */
.L_x_2067:
        /* <DEDUP_REMOVED lines=10> */
.L_x_2073:
[----:B------:R-:W-:Y:S05]  /*60d0*/  BSYNC B0 ;  /* 0x0000000000007941 */ /* 0x000fea0003800000 */
.L_x_2072:
        /* <DEDUP_REMOVED lines=17> */
.L_x_2064:
        /* <DEDUP_REMOVED lines=42> */
.L_x_2074:
        /* <DEDUP_REMOVED lines=21> */
.L_x_2076:
[----:B------:R-:W-:Y:S05]  /*65e0*/  BSYNC B0 ;  /* 0x0000000000007941 */ /* 0x000fea0003800000 */
.L_x_2075:
        /* <DEDUP_REMOVED lines=28> */
.L_x_2077:
        /* <DEDUP_REMOVED lines=21> */
.L_x_2079:
[----:B------:R-:W-:Y:S05]  /*6900*/  BSYNC B0 ;  /* 0x0000000000007941 */ /* 0x000fea0003800000 */
.L_x_2078:
        /* <DEDUP_REMOVED lines=28> */
.L_x_2080:
        /* <DEDUP_REMOVED lines=21> */
.L_x_2082:
[----:B------:R-:W-:Y:S05]  /*6c20*/  BSYNC B0 ;  /* 0x0000000000007941 */ /* 0x000fea0003800000 */
.L_x_2081:
        /* <DEDUP_REMOVED lines=28> */
.L_x_2083:
        /* <DEDUP_REMOVED lines=21> */
.L_x_2085:
[----:B------:R-:W-:Y:S05]  /*6f40*/  BSYNC B0 ;  /* 0x0000000000007941 */ /* 0x000fea0003800000 */
.L_x_2084:
        /* <DEDUP_REMOVED lines=28> */
.L_x_2086:
        /* <DEDUP_REMOVED lines=21> */
.L_x_2088:
[----:B------:R-:W-:Y:S05]  /*7260*/  BSYNC B0 ;  /* 0x0000000000007941 */ /* 0x000fea0003800000 */
.L_x_2087:
        /* <DEDUP_REMOVED lines=28> */
.L_x_2089:
        /* <DEDUP_REMOVED lines=21> */
.L_x_2091:
[----:B------:R-:W-:Y:S05]  /*7580*/  BSYNC B0 ;  /* 0x0000000000007941 */ /* 0x000fea0003800000 */
.L_x_2090:
        /* <DEDUP_REMOVED lines=28> */
.L_x_2092:
        /* <DEDUP_REMOVED lines=21> */
.L_x_2094:
[----:B------:R-:W-:Y:S05]  /*78a0*/  BSYNC B0 ;  /* 0x0000000000007941 */ /* 0x000fea0003800000 */
.L_x_2093:
        /* <DEDUP_REMOVED lines=28> */
.L_x_2095:
        /* <DEDUP_REMOVED lines=20> */
.L_x_2097:
[----:B------:R-:W-:Y:S05]  /*7bb0*/  BSYNC B0 ;  /* 0x0000000000007941 */ /* 0x000fea0003800000 */
.L_x_2096:
        /* <DEDUP_REMOVED lines=27> */
.L_x_2098:
        /* <DEDUP_REMOVED lines=20> */
.L_x_2100:
[----:B------:R-:W-:Y:S05]  /*7eb0*/  BSYNC B0 ;  /* 0x0000000000007941 */ /* 0x000fea0003800000 */
.L_x_2099:
        /* <DEDUP_REMOVED lines=27> */
.L_x_2101:
        /* <DEDUP_REMOVED lines=20> */
.L_x_2103:
[----:B------:R-:W-:Y:S05]  /*81b0*/  BSYNC B0 ;  /* 0x0000000000007941 */ /* 0x000fea0003800000 */
.L_x_2102:
        /* <DEDUP_REMOVED lines=27> */
.L_x_2104:
        /* <DEDUP_REMOVED lines=20> */
.L_x_2106:
[----:B------:R-:W-:Y:S05]  /*84b0*/  BSYNC B0 ;  /* 0x0000000000007941 */ /* 0x000fea0003800000 */
.L_x_2105:
        /* <DEDUP_REMOVED lines=27> */
.L_x_2107:
        /* <DEDUP_REMOVED lines=20> */
.L_x_2109:
[----:B------:R-:W-:Y:S05]  /*87b0*/  BSYNC B0 ;  /* 0x0000000000007941 */ /* 0x000fea0003800000 */
.L_x_2108:
        /* <DEDUP_REMOVED lines=29> */
.L_x_2110:
        /* <DEDUP_REMOVED lines=26> */
.L_x_2112:
[----:B------:R-:W-:Y:S05]  /*8b30*/  BSYNC B0 ;  /* 0x0000000000007941 */ /* 0x000fea0003800000 */
.L_x_2111:
        /* <DEDUP_REMOVED lines=27> */
.L_x_2113:
        /* <DEDUP_REMOVED lines=25> */
.L_x_2115:
[----:B------:R-:W-:Y:S05]  /*8e80*/  BSYNC B0 ;  /* 0x0000000000007941 */ /* 0x000fea0003800000 */
.L_x_2114:
        /* <DEDUP_REMOVED lines=27> */
.L_x_2116:
        /* <DEDUP_REMOVED lines=27> */
.L_x_2118:
[----:B------:R-:W-:Y:S05]  /*91f0*/  BSYNC B0 ;  /* 0x0000000000007941 */ /* 0x000fea0003800000 */
.L_x_2117:
        /* <DEDUP_REMOVED lines=25> */
.L_x_2119:
        /* <DEDUP_REMOVED lines=23> */
.L_x_2121:
[----:B------:R-:W-:Y:S05]  /*9500*/  BSYNC B0 ;  /* 0x0000000000007941 */ /* 0x000fea0003800000 */
.L_x_2120:
[----:B------:R-:W-:Y:S02]  /*9510*/  IADD3 R16, R19, R16, RZ ;  /* 0x0000001013107210 */ /* 0x000fe40007ffe0ff */
[----:B------:R-:W-:Y:S02]  /*9520*/  IADD3 R17, R17, 0x1, RZ ;  /* 0x0000000111117810 */ /* 0x000fe40007ffe0ff */
[----:B------:R-:W-:-:S13]  /*9530*/  ISETP.GE.AND P0, PT, R16, UR4, PT ;  /* 0x0000000410007c0c */ /* 0x000fda000bf06270 */
[----:B------:R-:W-:Y:S05]  /*9540*/  @!P0 BRA `(.L_x_2122) ;  /* 0xffffff70008c8947 */ /* 0x000fea000383ffff */
.L_x_2039:
        /* <DEDUP_REMOVED lines=23> */
.L_x_2124:
[----:B------:R-:W-:Y:S05]  /*96c0*/  BSYNC B0 ;  /* 0x0000000000007941 */ /* 0x000fea0003800000 */
.L_x_2123:
[----:B------:R-:W-:Y:S05]  /*96d0*/  @P0 EXIT ;  /* 0x000000000000094d */ /* 0x000fea0003800000 */
[----:B------:R-:W-:Y:S05]  /*96e0*/  @P2 BRA `(.L_x_2125) ;  /* 0x0000000000202947 */ /* 0x000fea0003800000 */
[----:B------:R-:W-:-:S05]  /*96f0*/  IMAD R0, R6, R7, RZ ;  /* 0x0000000706007224 */ /* 0x000fca00078e02ff */
[----:B------:R-:W-:-:S13]  /*9700*/  ISETP.NE.AND P0, PT, R0, -0x1, PT ;  /* 0xffffffff0000780c */ /* 0x000fda0003f05270 */
[----:B------:R-:W-:Y:S05]  /*9710*/  @!P0 BRA `(.L_x_2125) ;  /* 0x0000000000148947 */ /* 0x000fea0003800000 */
.L_x_2126:
[----:B0-----:R-:W2:Y:S04]  /*9720*/  LDG.E.STRONG.GPU R5, desc[UR8][R2.64] ;  /* 0x0000000802057981 */ /* 0x001ea8000c1ef900 */
[----:B--2---:R-:W-:Y:S01]  /*9730*/  CCTL.IVALL ;  /* 0x00000000ff00798f */ /* 0x004fe20002000000 */
[----:B------:R-:W-:Y:S05]  /*9740*/  YIELD ;  /* 0x0000000000007946 */ /* 0x000fea0003800000 */
[----:B------:R-:W-:-:S13]  /*9750*/  ISETP.NE.AND P0, PT, R5, R0, PT ;  /* 0x000000000500720c */ /* 0x000fda0003f05270 */
[----:B------:R-:W-:Y:S05]  /*9760*/  @P0 BRA `(.L_x_2126) ;  /* 0xfffffffc00ec0947 */ /* 0x000fea000383ffff */
.L_x_2125:
        /* <DEDUP_REMOVED lines=24> */
.L_x_2127:
        /* <DEDUP_REMOVED lines=25> */
.L_x_2128:
        /* <DEDUP_REMOVED lines=16> */
.L_x_5606:


//--------------------- .text._Z35group_norm_nhwc_bwd_one_pass_kernelI11Fp16IOFp16WLi256ELi98ELi392EEv26Group_norm_nhwc_bwd_params --------------------------
	.section	.text._Z35group_norm_nhwc_bwd_one_pass_kernelI11Fp16IOFp16WLi256ELi98ELi392EEv26Group_norm_nhwc_bwd_params,"ax",@progbits
	.align	128
        .global         _Z35group_norm_nhwc_bwd_one_pass_kernelI11Fp16IOFp16WLi256ELi98ELi392EEv26Group_norm_nhwc_bwd_params
        .type           _Z35group_norm_nhwc_bwd_one_pass_kernelI11Fp16IOFp16WLi256ELi98ELi392EEv26Group_norm_nhwc_bwd_params,@function
        .size           _Z35group_norm_nhwc_bwd_one_pass_kernelI11Fp16IOFp16WLi256ELi98ELi392EEv26Group_norm_nhwc_bwd_params,(.L_x_5607 - _Z35group_norm_nhwc_bwd_one_pass_kernelI11Fp16IOFp16WLi256ELi98ELi392EEv26Group_norm_nhwc_bwd_params)
        .other          _Z35group_norm_nhwc_bwd_one_pass_kernelI11Fp16IOFp16WLi256ELi98ELi392EEv26Group_norm_nhwc_bwd_params,@"STO_CUDA_ENTRY STV_DEFAULT"
_Z35group_norm_nhwc_bwd_one_pass_kernelI11Fp16IOFp16WLi256ELi98ELi392EEv26Group_norm_nhwc_bwd_params:
.text._Z35group_norm_nhwc_bwd_one_pass_kernelI11Fp16IOFp16WLi256ELi98ELi392EEv26Group_norm_nhwc_bwd_params:
        /* <DEDUP_REMOVED lines=178> */
.L_x_2276:
        /* <DEDUP_REMOVED lines=819> */
.L_x_2131:
[----:B------:R-:W-:Y:S05]  /*3e50*/  BSYNC B0 ;  /* 0x0000000000007941 */ /* 0x000fea0003800000 */
.L_x_2130:
        /* <DEDUP_REMOVED lines=28> */
.L_x_2132:
        /* <DEDUP_REMOVED lines=34> */
.L_x_2133:
        /* <DEDUP_REMOVED lines=40> */
.L_x_2134:
        /* <DEDUP_REMOVED lines=37> */
.L_x_2135:
        /* <DEDUP_REMOVED lines=37> */
.L_x_2136:
        /* <DEDUP_REMOVED lines=37> */
.L_x_2137:
        /* <DEDUP_REMOVED lines=37> */
.L_x_2138:
        /* <DEDUP_REMOVED lines=37> */
.L_x_2139:
        /* <DEDUP_REMOVED lines=37> */
.L_x_2140:
        /* <DEDUP_REMOVED lines=37> */
.L_x_2141:
        /* <DEDUP_REMOVED lines=37> */
.L_x_2142:
        /* <DEDUP_REMOVED lines=37> */
.L_x_2143:
        /* <DEDUP_REMOVED lines=37> */
.L_x_2144:
        /* <DEDUP_REMOVED lines=37> */
.L_x_2145:
        /* <DEDUP_REMOVED lines=37> */
.L_x_2146:
        /* <DEDUP_REMOVED lines=37> */
.L_x_2147:
        /* <DEDUP_REMOVED lines=37> */
.L_x_2148:
        /* <DEDUP_REMOVED lines=37> */
.L_x_2149:
        /* <DEDUP_REMOVED lines=37> */
.L_x_2150:
        /* <DEDUP_REMOVED lines=37> */
.L_x_2151:
        /* <DEDUP_REMOVED lines=37> */
.L_x_2152:
        /* <DEDUP_REMOVED lines=37> */
.L_x_2153:
        /* <DEDUP_REMOVED lines=37> */
.L_x_2154:
        /* <DEDUP_REMOVED lines=37> */
.L_x_2155:
        /* <DEDUP_REMOVED lines=37> */
.L_x_2156:
        /* <DEDUP_REMOVED lines=37> */
.L_x_2157:
        /* <DEDUP_REMOVED lines=37> */
.L_x_2158:
        /* <DEDUP_REMOVED lines=37> */
.L_x_2159:
        /* <DEDUP_REMOVED lines=37> */
.L_x_2160:
        /* <DEDUP_REMOVED lines=37> */
.L_x_2161:
        /* <DEDUP_REMOVED lines=35> */
.L_x_2162:
        /* <DEDUP_REMOVED lines=33> */
.L_x_2163:
        /* <DEDUP_REMOVED lines=95> */
.L_x_2165:
[----:B------:R-:W-:Y:S05]  /*8d60*/  BSYNC B0 ;  /* 0x0000000000007941 */ /* 0x000fea0003800000 */
.L_x_2164:
        /* <DEDUP_REMOVED lines=41> */
.L_x_2167:
[----:B------:R-:W-:Y:S05]  /*9000*/  BSYNC B0 ;  /* 0x0000000000007941 */ /* 0x000fea0003800000 */
.L_x_2166:
        /* <DEDUP_REMOVED lines=20> */
.L_x_2169:
[----:B------:R-:W-:Y:S05]  /*9150*/  BSYNC B0 ;  /* 0x0000000000007941 */ /* 0x000fea0003800000 */
.L_x_2168:
        /* <DEDUP_REMOVED lines=40> */
.L_x_2172:
[----:B------:R-:W-:Y:S02]  /*93e0*/  MOV R33, UR25 ;  /* 0x0000001900217c02 */ /* 0x000fe40008000f00 */
[----:B------:R-:W-:-:S05]  /*93f0*/  MOV R32, UR24 ;  /* 0x0000001800207c02 */ /* 0x000fca0008000f00 */
[----:B------:R-:W2:Y:S04]  /*9400*/  LDG.E.STRONG.GPU R33, desc[UR18][R32.64] ;  /* 0x0000001220217981 */ /* 0x000ea8000c1ef900 */
[----:B--2---:R-:W-:Y:S01]  /*9410*/  CCTL.IVALL ;  /* 0x00000000ff00798f */ /* 0x004fe20002000000 */
[----:B------:R-:W-:Y:S05]  /*9420*/  YIELD ;  /* 0x0000000000007946 */ /* 0x000fea0003800000 */
[----:B------:R-:W-:-:S13]  /*9430*/  ISETP.NE.AND P6, PT, R33, R34, PT ;  /* 0x000000222100720c */ /* 0x000fda0003fc5270 */
[----:B------:R-:W-:Y:S05]  /*9440*/  @P6 BRA `(.L_x_2172) ;  /* 0xfffffffc00e46947 */ /* 0x000fea000383ffff */
.L_x_2171:
        /* <DEDUP_REMOVED lines=26> */
.L_x_2176:
        /* <DEDUP_REMOVED lines=164> */
.L_x_2175:
        /* <DEDUP_REMOVED lines=88> */
.L_x_2177:
[----:B------:R-:W-:-:S04]  /*a5b0*/  LOP3.LUT P6, RZ, R69, 0x1, RZ, 0xc0, !PT ;  /* 0x0000000145ff7812 */ /* 0x000fc800078cc0ff */
[----:B------:R-:W-:-:S13]  /*a5c0*/  ISETP.NE.OR P6, PT, R32, RZ, P6 ;  /* 0x000000ff2000720c */ /* 0x000fda00037c5670 */
[----:B------:R-:W-:Y:S05]  /*a5d0*/  @!P6 BRA `(.L_x_2173) ;  /* 0x0000000000b0e947 */ /* 0x000fea0003800000 */
.L_x_2174:
        /* <DEDUP_REMOVED lines=44> */
.L_x_2173:
        /* <DEDUP_REMOVED lines=14> */
.L_x_2179:
[----:B------:R-:W-:Y:S05]  /*a980*/  BSYNC B0 ;  /* 0x0000000000007941 */ /* 0x000fea0003800000 */
.L_x_2178:
        /* <DEDUP_REMOVED lines=25> */
.L_x_2170:
        /* <DEDUP_REMOVED lines=38> */
.L_x_2180:
        /* <DEDUP_REMOVED lines=22> */
.L_x_2182:
[----:B------:R-:W-:Y:S05]  /*aee0*/  BSYNC B0 ;  /* 0x0000000000007941 */ /* 0x000fea0003800000 */
.L_x_2181:
        /* <DEDUP_REMOVED lines=28> */
.L_x_2183:
        /* <DEDUP_REMOVED lines=22> */
.L_x_2185:
[----:B------:R-:W-:Y:S05]  /*b210*/  BSYNC B0 ;  /* 0x0000000000007941 */ /* 0x000fea0003800000 */
.L_x_2184:
        /* <DEDUP_REMOVED lines=28> */
.L_x_2186:
        /* <DEDUP_REMOVED lines=22> */
.L_x_2188:
[----:B------:R-:W-:Y:S05]  /*b540*/  BSYNC B0 ;  /* 0x0000000000007941 */ /* 0x000fea0003800000 */
.L_x_2187:
        /* <DEDUP_REMOVED lines=29> */
.L_x_2189:
        /* <DEDUP_REMOVED lines=22> */
.L_x_2191:
[----:B------:R-:W-:Y:S05]  /*b880*/  BSYNC B0 ;  /* 0x0000000000007941 */ /* 0x000fea0003800000 */
.L_x_2190:
        /* <DEDUP_REMOVED lines=28> */
.L_x_2192:
        /* <DEDUP_REMOVED lines=22> */
.L_x_2194:
[----:B------:R-:W-:Y:S05]  /*bbb0*/  BSYNC B0 ;  /* 0x0000000000007941 */ /* 0x000fea0003800000 */
.L_x_2193:
        /* <DEDUP_REMOVED lines=32> */
.L_x_2195:
        /* <DEDUP_REMOVED lines=22> */
.L_x_2197:
[----:B------:R-:W-:Y:S05]  /*bf20*/  BSYNC B0 ;  /* 0x0000000000007941 */ /* 0x000fea0003800000 */
.L_x_2196:
        /* <DEDUP_REMOVED lines=28> */
.L_x_2198:
        /* <DEDUP_REMOVED lines=22> */
.L_x_2200:
[----:B------:R-:W-:Y:S05]  /*c250*/  BSYNC B0 ;  /* 0x0000000000007941 */ /* 0x000fea0003800000 */
.L_x_2199:
        /* <DEDUP_REMOVED lines=28> */
.L_x_2201:
        /* <DEDUP_REMOVED lines=22> */
.L_x_2203:
[----:B------:R-:W-:Y:S05]  /*c580*/  BSYNC B0 ;  /* 0x0000000000007941 */ /* 0x000fea0003800000 */
.L_x_2202:
        /* <DEDUP_REMOVED lines=28> */
.L_x_2204:
        /* <DEDUP_REMOVED lines=22> */
.L_x_2206:
[----:B------:R-:W-:Y:S05]  /*c8b0*/  BSYNC B0 ;  /* 0x0000000000007941 */ /* 0x000fea0003800000 */
.L_x_2205:
        /* <DEDUP_REMOVED lines=28> */
.L_x_2207:
        /* <DEDUP_REMOVED lines=22> */
.L_x_2209:
[----:B------:R-:W-:Y:S05]  /*cbe0*/  BSYNC B0 ;  /* 0x0000000000007941 */ /* 0x000fea0003800000 */
.L_x_2208:
        /* <DEDUP_REMOVED lines=28> */
.L_x_2210:
        /* <DEDUP_REMOVED lines=22> */
.L_x_2212:
[----:B------:R-:W-:Y:S05]  /*cf10*/  BSYNC B0 ;  /* 0x0000000000007941 */ /* 0x000fea0003800000 */
.L_x_2211:
        /* <DEDUP_REMOVED lines=28> */
.L_x_2213:
        /* <DEDUP_REMOVED lines=22> */
.L_x_2215:
[----:B------:R-:W-:Y:S05]  /*d240*/  BSYNC B0 ;  /* 0x0000000000007941 */ /* 0x000fea0003800000 */
.L_x_2214:
        /* <DEDUP_REMOVED lines=28> */
.L_x_2216:
        /* <DEDUP_REMOVED lines=22> */
.L_x_2218:
[----:B------:R-:W-:Y:S05]  /*d570*/  BSYNC B0 ;  /* 0x0000000000007941 */ /* 0x000fea0003800000 */
.L_x_2217:
        /* <DEDUP_REMOVED lines=28> */
.L_x_2219:
        /* <DEDUP_REMOVED lines=22> */
.L_x_2221:
[----:B------:R-:W-:Y:S05]  /*d8a0*/  BSYNC B0 ;  /* 0x0000000000007941 */ /* 0x000fea0003800000 */
.L_x_2220:
        /* <DEDUP_REMOVED lines=28> */
.L_x_2222:
        /* <DEDUP_REMOVED lines=22> */
.L_x_2224:
[----:B------:R-:W-:Y:S05]  /*dbd0*/  BSYNC B0 ;  /* 0x0000000000007941 */ /* 0x000fea0003800000 */
.L_x_2223:
        /* <DEDUP_REMOVED lines=28> */
.L_x_2225:
        /* <DEDUP_REMOVED lines=22> */
.L_x_2227:
[----:B------:R-:W-:Y:S05]  /*df00*/  BSYNC B0 ;  /* 0x0000000000007941 */ /* 0x000fea0003800000 */
.L_x_2226:
        /* <DEDUP_REMOVED lines=28> */
.L_x_2228:
        /* <DEDUP_REMOVED lines=21> */
.L_x_2230:
[----:B------:R-:W-:Y:S05]  /*e220*/  BSYNC B0 ;  /* 0x0000000000007941 */ /* 0x000fea0003800000 */
.L_x_2229:
        /* <DEDUP_REMOVED lines=27> */
.L_x_2231:
        /* <DEDUP_REMOVED lines=21> */
.L_x_2233:
[----:B------:R-:W-:Y:S05]  /*e530*/  BSYNC B0 ;  /* 0x0000000000007941 */ /* 0x000fea0003800000 */
.L_x_2232:
        /* <DEDUP_REMOVED lines=27> */
.L_x_2234:
        /* <DEDUP_REMOVED lines=21> */
.L_x_2236:
[----:B------:R-:W-:Y:S05]  /*e840*/  BSYNC B0 ;  /* 0x0000000000007941 */ /* 0x000fea0003800000 */
.L_x_2235:
        /* <DEDUP_REMOVED lines=27> */
.L_x_2237:
        /* <DEDUP_REMOVED lines=21> */
.L_x_2239:
[----:B------:R-:W-:Y:S05]  /*eb50*/  BSYNC B0 ;  /* 0x0000000000007941 */ /* 0x000fea0003800000 */
.L_x_2238:
        /* <DEDUP_REMOVED lines=27> */
.L_x_2240:
        /* <DEDUP_REMOVED lines=20> */
.L_x_2242:
[----:B------:R-:W-:Y:S05]  /*ee50*/  BSYNC B0 ;  /* 0x0000000000007941 */ /* 0x000fea0003800000 */
.L_x_2241:
        /* <DEDUP_REMOVED lines=27> */
.L_x_2243:
        /* <DEDUP_REMOVED lines=23> */
.L_x_2245:
[----:B------:R-:W-:Y:S05]  /*f180*/  BSYNC B0 ;  /* 0x0000000000007941 */ /* 0x000fea0003800000 */
.L_x_2244:
        /* <DEDUP_REMOVED lines=28> */
.L_x_2246:
        /* <DEDUP_REMOVED lines=23> */
.L_x_2248:
[----:B------:R-:W-:Y:S05]  /*f4c0*/  BSYNC B0 ;  /* 0x0000000000007941 */ /* 0x000fea0003800000 */
.L_x_2247:
        /* <DEDUP_REMOVED lines=28> */
.L_x_2249:
        /* <DEDUP_REMOVED lines=23> */
.L_x_2251:
[----:B------:R-:W-:Y:S05]  /*f800*/  BSYNC B0 ;  /* 0x0000000000007941 */ /* 0x000fea0003800000 */
.L_x_2250:
        /* <DEDUP_REMOVED lines=28> */
.L_x_2252:
        /* <DEDUP_REMOVED lines=23> */
.L_x_2254:
[----:B------:R-:W-:Y:S05]  /*fb40*/  BSYNC B0 ;  /* 0x0000000000007941 */ /* 0x000fea0003800000 */
.L_x_2253:
        /* <DEDUP_REMOVED lines=30> */
.L_x_2255:
        /* <DEDUP_REMOVED lines=27> */
.L_x_2257:
[----:B------:R-:W-:Y:S05]  /*fee0*/  BSYNC B0 ;  /* 0x0000000000007941 */ /* 0x000fea0003800000 */
.L_x_2256:
        /* <DEDUP_REMOVED lines=27> */
.L_x_2258:
        /* <DEDUP_REMOVED lines=27> */
.L_x_2260:
[----:B------:R-:W-:Y:S05]  /*10250*/  BSYNC B0 ;  /* 0x0000000000007941 */ /* 0x000fea0003800000 */
.L_x_2259:
        /* <DEDUP_REMOVED lines=27> */
.L_x_2261:
        /* <DEDUP_REMOVED lines=27> */
.L_x_2263:
[----:B------:R-:W-:Y:S05]  /*105c0*/  BSYNC B0 ;  /* 0x0000000000007941 */ /* 0x000fea0003800000 */
.L_x_2262:
        /* <DEDUP_REMOVED lines=27> */
.L_x_2264:
        /* <DEDUP_REMOVED lines=27> */
.L_x_2266:
[----:B------:R-:W-:Y:S05]  /*10930*/  BSYNC B0 ;  /* 0x0000000000007941 */ /* 0x000fea0003800000 */
.L_x_2265:
        /* <DEDUP_REMOVED lines=27> */
.L_x_2267:
        /* <DEDUP_REMOVED lines=27> */
.L_x_2269:
[----:B------:R-:W-:Y:S05]  /*10ca0*/  BSYNC B0 ;  /* 0x0000000000007941 */ /* 0x000fea0003800000 */
.L_x_2268:
        /* <DEDUP_REMOVED lines=27> */
.L_x_2270:
        /* <DEDUP_REMOVED lines=27> */
.L_x_2272:
[----:B------:R-:W-:Y:S05]  /*11010*/  BSYNC B0 ;  /* 0x0000000000007941 */ /* 0x000fea0003800000 */
.L_x_2271:
        /* <DEDUP_REMOVED lines=26> */
.L_x_2273:
        /* <DEDUP_REMOVED lines=22> */
.L_x_2275:
[----:B------:R-:W-:Y:S05]  /*11320*/  BSYNC B0 ;  /* 0x0000000000007941 */ /* 0x000fea0003800000 */
.L_x_2274:
        /* <DEDUP_REMOVED lines=9> */
.L_x_2129:
        /* <DEDUP_REMOVED lines=19> */
.L_x_2278:
[----:B------:R-:W-:Y:S05]  /*114f0*/  BSYNC B0 ;  /* 0x0000000000007941 */ /* 0x000fea0003800000 */
.L_x_2277:
        /* <DEDUP_REMOVED lines=11> */
.L_x_2280:
[----:B------:R-:W2:Y:S04]  /*115b0*/  LDG.E.STRONG.GPU R5, desc[UR18][R2.64] ;  /* 0x0000001202057981 */ /* 0x000ea8000c1ef900 */
[----:B--2---:R-:W-:Y:S01]  /*115c0*/  CCTL.IVALL ;  /* 0x00000000ff00798f */ /* 0x004fe20002000000 */
[----:B------:R-:W-:Y:S05]  /*115d0*/  YIELD ;  /* 0x0000000000007946 */ /* 0x000fea0003800000 */
[----:B------:R-:W-:-:S13]  /*115e0*/  ISETP.NE.AND P0, PT, R5, R0, PT ;  /* 0x000000000500720c */ /* 0x000fda0003f05270 */
[----:B------:R-:W-:Y:S05]  /*115f0*/  @P0 BRA `(.L_x_2280) ;  /* 0xfffffffc00ec0947 */ /* 0x000fea000383ffff */
.L_x_2279:
        /* <DEDUP_REMOVED lines=24> */
.L_x_2281:
        /* <DEDUP_REMOVED lines=25> */
.L_x_2282:
        /* <DEDUP_REMOVED lines=15> */
.L_x_5607:


//--------------------- .text._Z35group_norm_nhwc_bwd_one_pass_kernelI11Fp16IOFp16WLi512ELi98ELi392EEv26Group_norm_nhwc_bwd_params --------------------------
	.section	.text._Z35group_norm_nhwc_bwd_one_pass_kernelI11Fp16IOFp16WLi512ELi98ELi392EEv26Group_norm_nhwc_bwd_params,"ax",@progbits
	.align	128
        .global         _Z35group_norm_nhwc_bwd_one_pass_kernelI11Fp16IOFp16WLi512ELi98ELi392EEv26Group_norm_nhwc_bwd_params
        .type           _Z35group_norm_nhwc_bwd_one_pass_kernelI11Fp16IOFp16WLi512ELi98ELi392EEv26Group_norm_nhwc_bwd_params,@function
        .size           _Z35group_norm_nhwc_bwd_one_pass_kernelI11Fp16IOFp16WLi512ELi98ELi392EEv26Group_norm_nhwc_bwd_params,(.L_x_5608 - _Z35group_norm_nhwc_bwd_one_pass_kernelI11Fp16IOFp16WLi512ELi98ELi392EEv26Group_norm_nhwc_bwd_params)
        .other          _Z35group_norm_nhwc_bwd_one_pass_kernelI11Fp16IOFp16WLi512ELi98ELi392EEv26Group_norm_nhwc_bwd_params,@"STO_CUDA_ENTRY STV_DEFAULT"
_Z35group_norm_nhwc_bwd_one_pass_kernelI11Fp16IOFp16WLi512ELi98ELi392EEv26Group_norm_nhwc_bwd_params:
.text._Z35group_norm_nhwc_bwd_one_pass_kernelI11Fp16IOFp16WLi512ELi98ELi392EEv26Group_norm_nhwc_bwd_params:
        /* <DEDUP_REMOVED lines=27> */
.L_x_2370:
        /* <DEDUP_REMOVED lines=2832> */
[----:B--2---:R-:W-:Y:S02]  /*b2b0*/  @P2 HADD2.F32 R15, -RZ, R4.H0_H0 ;  /* 0x20000004ff0f2230 */ /* 0x004fe40000004100 */
[----:B---3--:R-:W-:Y:S02]  /*b2c0*/  @P2 HADD2.F32 R14, -RZ, R5.H0_H0 ;  /* 0x20000005ff0e2230 */ /* 0x008fe40000004100 */
[----:B----4-:R-:W-:Y:S02]  /*b2d0*/  HADD2.F32 R16, -RZ, R16.H0_H0 ;  /* 0x20000010ff107230 */ /* 0x010fe40000004100 */
[----:B-----5:R-:W-:-:S07]  /*b2e0*/  HADD2.F32 R13, -RZ, R2.H0_H0 ;  /* 0x20000002ff0d7230 */ /* 0x020fce0000004100 */
.L_x_2285:
[----:B------:R-:W-:Y:S05]  /*b2f0*/  BSYNC B0 ;  /* 0x0000000000007941 */ /* 0x000fea0003800000 */
.L_x_2284:
        /* <DEDUP_REMOVED lines=50> */
.L_x_2286:
        /* <DEDUP_REMOVED lines=46> */
.L_x_2287:
        /* <DEDUP_REMOVED lines=56> */
.L_x_2288:
        /* <DEDUP_REMOVED lines=50> */
.L_x_2289:
        /* <DEDUP_REMOVED lines=49> */
.L_x_2290:
        /* <DEDUP_REMOVED lines=49> */
.L_x_2291:
        /* <DEDUP_REMOVED lines=49> */
.L_x_2292:
        /* <DEDUP_REMOVED lines=49> */
.L_x_2293:
        /* <DEDUP_REMOVED lines=49> */
.L_x_2294:
        /* <DEDUP_REMOVED lines=49> */
.L_x_2295:
        /* <DEDUP_REMOVED lines=49> */
.L_x_2296:
        /* <DEDUP_REMOVED lines=49> */
.L_x_2297:
        /* <DEDUP_REMOVED lines=49> */
.L_x_2298:
        /* <DEDUP_REMOVED lines=49> */
.L_x_2299:
        /* <DEDUP_REMOVED lines=44> */
.L_x_2300:
        /* <DEDUP_REMOVED lines=44> */
.L_x_2301:
        /* <DEDUP_REMOVED lines=45> */
.L_x_2302:
        /* <DEDUP_REMOVED lines=38> */
.L_x_2303:
        /* <DEDUP_REMOVED lines=35> */
.L_x_2304:
        /* <DEDUP_REMOVED lines=38> */
.L_x_2305:
        /* <DEDUP_REMOVED lines=38> */
.L_x_2306:
        /* <DEDUP_REMOVED lines=35> */
.L_x_2307:
        /* <DEDUP_REMOVED lines=35> */
.L_x_2308:
        /* <DEDUP_REMOVED lines=35> */
.L_x_2309:
        /* <DEDUP_REMOVED lines=35> */
.L_x_2310:
        /* <DEDUP_REMOVED lines=35> */
.L_x_2311:
        /* <DEDUP_REMOVED lines=35> */
.L_x_2312:
        /* <DEDUP_REMOVED lines=35> */
.L_x_2313:
        /* <DEDUP_REMOVED lines=38> */
.L_x_2314:
        /* <DEDUP_REMOVED lines=38> */
.L_x_2315:
        /* <DEDUP_REMOVED lines=35> */
.L_x_2316:
        /* <DEDUP_REMOVED lines=38> */
.L_x_2317:
        /* <DEDUP_REMOVED lines=38> */
.L_x_2318:
        /* <DEDUP_REMOVED lines=37> */
.L_x_2319:
        /* <DEDUP_REMOVED lines=40> */
.L_x_2320:
        /* <DEDUP_REMOVED lines=40> */
.L_x_2321:
        /* <DEDUP_REMOVED lines=37> */
.L_x_2322:
        /* <DEDUP_REMOVED lines=40> */
.L_x_2323:
        /* <DEDUP_REMOVED lines=39> */
.L_x_2324:
        /* <DEDUP_REMOVED lines=35> */
.L_x_2325:
        /* <DEDUP_REMOVED lines=38> */
.L_x_2326:
        /* <DEDUP_REMOVED lines=38> */
.L_x_2327:
        /* <DEDUP_REMOVED lines=35> */
.L_x_2328:
        /* <DEDUP_REMOVED lines=38> */
.L_x_2329:
        /* <DEDUP_REMOVED lines=38> */
.L_x_2330:
        /* <DEDUP_REMOVED lines=35> */
.L_x_2331:
        /* <DEDUP_REMOVED lines=36> */
.L_x_2332:
        /* <DEDUP_REMOVED lines=37> */
.L_x_2333:
        /* <DEDUP_REMOVED lines=37> */
.L_x_2334:
        /* <DEDUP_REMOVED lines=35> */
.L_x_2335:
        /* <DEDUP_REMOVED lines=37> */
.L_x_2336:
        /* <DEDUP_REMOVED lines=37> */
.L_x_2337:
        /* <DEDUP_REMOVED lines=39> */
.L_x_2338:
        /* <DEDUP_REMOVED lines=37> */
.L_x_2339:
        /* <DEDUP_REMOVED lines=39> */
.L_x_2340:
        /* <DEDUP_REMOVED lines=39> */
.L_x_2341:
        /* <DEDUP_REMOVED lines=39> */
.L_x_2342:
        /* <DEDUP_REMOVED lines=39> */
.L_x_2343:
        /* <DEDUP_REMOVED lines=39> */
.L_x_2344:
        /* <DEDUP_REMOVED lines=39> */
.L_x_2345:
        /* <DEDUP_REMOVED lines=40> */
.L_x_2346:
        /* <DEDUP_REMOVED lines=41> */
.L_x_2347:
        /* <DEDUP_REMOVED lines=43> */
.L_x_2348:
        /* <DEDUP_REMOVED lines=55> */
.L_x_2349:
        /* <DEDUP_REMOVED lines=260> */
.L_x_2351:
[----:B------:R-:W-:Y:S05]  /*16600*/  BSYNC B0 ;  /* 0x0000000000007941 */ /* 0x000fea0003800000 */
.L_x_2350:
        /* <DEDUP_REMOVED lines=39> */
.L_x_2353:
[----:B------:R-:W-:Y:S05]  /*16880*/  BSYNC B0 ;  /* 0x0000000000007941 */ /* 0x000fea0003800000 */
.L_x_2352:
        /* <DEDUP_REMOVED lines=29> */
.L_x_2355:
[----:B------:R-:W-:Y:S05]  /*16a60*/  BSYNC B0 ;  /* 0x0000000000007941 */ /* 0x000fea0003800000 */
.L_x_2354:
        /* <DEDUP_REMOVED lines=40> */
.L_x_2359:
[----:B------:R-:W2:Y:S04]  /*16cf0*/  LDG.E.STRONG.GPU R0, desc[UR10][R10.64] ;  /* 0x0000000a0a007981 */ /* 0x000ea8000c1ef900 */
[----:B--2---:R-:W-:Y:S04]  /*16d00*/  CCTL.IVALL ;  /* 0x00000000ff00798f */ /* 0x004fe80002000000 */
[----:B------:R0:W-:Y:S01]  /*16d10*/  STL [R1], R0 ;  /* 0x0000000001007387 */ /* 0x0001e20000100800 */
[----:B------:R-:W-:-:S13]  /*16d20*/  ISETP.NE.AND P0, PT, R0, UR6, PT ;  /* 0x0000000600007c0c */ /* 0x000fda000bf05270 */
[----:B0-----:R-:W-:Y:S05]  /*16d30*/  @P0 BRA `(.L_x_2359) ;  /* 0xfffffffc00ec0947 */ /* 0x001fea000383ffff */
.L_x_2358:
[----:B------:R-:W-:Y:S05]  /*16d40*/  BSYNC B0 ;  /* 0x0000000000007941 */ /* 0x000fea0003800000 */
.L_x_2357:
        /* <DEDUP_REMOVED lines=18> */
.L_x_2363:
        /* <DEDUP_REMOVED lines=115> */
.L_x_2362:
        /* <DEDUP_REMOVED lines=61> */
.L_x_2364:
[----:B------:R-:W-:-:S13]  /*17970*/  ISETP.NE.OR P0, PT, R0, RZ, P0 ;  /* 0x000000ff0000720c */ /* 0x000fda0000705670 */
[----:B------:R-:W-:Y:S05]  /*17980*/  @!P0 BRA `(.L_x_2360) ;  /* 0x00000000007c8947 */ /* 0x000fea0003800000 */
.L_x_2361:
        /* <DEDUP_REMOVED lines=31> */
.L_x_2360:
        /* <DEDUP_REMOVED lines=11> */
.L_x_2366:
[----:B------:R-:W-:Y:S05]  /*17c30*/  BSYNC B0 ;  /* 0x0000000000007941 */ /* 0x000fea0003800000 */
.L_x_2365:
        /* <DEDUP_REMOVED lines=19> */
.L_x_2356:
        /* <DEDUP_REMOVED lines=14> */
.L_x_2369:
        /* <DEDUP_REMOVED lines=103> */
.L_x_2368:
[----:B------:R-:W-:Y:S05]  /*184c0*/  BSYNC B0 ;  /* 0x0000000000007941 */ /* 0x000fea0003800000 */
.L_x_2367:
        /* <DEDUP_REMOVED lines=10> */
.L_x_2283:
        /* <DEDUP_REMOVED lines=25> */
.L_x_2372:
[----:B------:R-:W-:Y:S05]  /*18700*/  BSYNC B0 ;  /* 0x0000000000007941 */ /* 0x000fea0003800000 */
.L_x_2371:
[----:B------:R-:W-:Y:S05]  /*18710*/  @P0 EXIT ;  /* 0x000000000000094d */ /* 0x000fea0003800000 */
[----:B------:R-:W-:Y:S05]  /*18720*/  @P2 BRA `(.L_x_2373) ;  /* 0x0000000000202947 */ /* 0x000fea0003800000 */
[----:B------:R-:W-:-:S05]  /*18730*/  IMAD R0, R6, R7, RZ ;  /* 0x0000000706007224 */ /* 0x000fca00078e02ff */
[----:B------:R-:W-:-:S13]  /*18740*/  ISETP.NE.AND P0, PT, R0, -0x1, PT ;  /* 0xffffffff0000780c */ /* 0x000fda0003f05270 */
[----:B------:R-:W-:Y:S05]  /*18750*/  @!P0 BRA `(.L_x_2373) ;  /* 0x0000000000148947 */ /* 0x000fea0003800000 */
.L_x_2374:
[----:B0-----:R-:W2:Y:S04]  /*18760*/  LDG.E.STRONG.GPU R5, desc[UR10][R2.64] ;  /* 0x0000000a02057981 */ /* 0x001ea8000c1ef900 */
[----:B--2---:R-:W-:Y:S01]  /*18770*/  CCTL.IVALL ;  /* 0x00000000ff00798f */ /* 0x004fe20002000000 */
[----:B------:R-:W-:Y:S05]  /*18780*/  YIELD ;  /* 0x0000000000007946 */ /* 0x000fea0003800000 */
[----:B------:R-:W-:-:S13]  /*18790*/  ISETP.NE.AND P0, PT, R5, R0, PT ;  /* 0x000000000500720c */ /* 0x000fda0003f05270 */
[----:B------:R-:W-:Y:S05]  /*187a0*/  @P0 BRA `(.L_x_2374) ;  /* 0xfffffffc00ec0947 */ /* 0x000fea000383ffff */
.L_x_2373:
        /* <DEDUP_REMOVED lines=27> */
.L_x_2375:
        /* <DEDUP_REMOVED lines=16> */
[----:B---3--:R-:W-:Y:S02]  /*18a60*/  F2FP.F16.F32.PACK_AB R19, R9, R0 ;  /* 0x000000000913723e */ /* 0x008fe400000000ff */
[----:B------:R-:W-:Y:S02]  /*18a70*/  IADD3 R0, R20, 0x188, RZ ;  /* 0x0000018814007810 */ /* 0x000fe40007ffe0ff */
[----:B----4-:R-:W-:Y:S01]  /*18a80*/  F2FP.F16.F32.PACK_AB R21, R13, R10 ;  /* 0x0000000a0d15723e */ /* 0x010fe200000000ff */
        /* <DEDUP_REMOVED lines=8> */
.L_x_2376:
        /* <DEDUP_REMOVED lines=15> */
.L_x_5608:


//--------------------- .text._Z35group_norm_nhwc_bwd_one_pass_kernelI11Fp32IOFp32WLi64ELi98ELi392EEv26Group_norm_nhwc_bwd_params --------------------------
	.section	.text._Z35group_norm_nhwc_bwd_one_pass_kernelI11Fp32IOFp32WLi64ELi98ELi392EEv26Group_norm_nhwc_bwd_params,"ax",@progbits
	.align	128
        .global         _Z35group_norm_nhwc_bwd_one_pass_kernelI11Fp32IOFp32WLi64ELi98ELi392EEv26Group_norm_nhwc_bwd_params
        .type           _Z35group_norm_nhwc_bwd_one_pass_kernelI11Fp32IOFp32WLi64ELi98ELi392EEv26Group_norm_nhwc_bwd_params,@function
        .size           _Z35group_norm_nhwc_bwd_one_pass_kernelI11Fp32IOFp32WLi64ELi98ELi392EEv26Group_norm_nhwc_bwd_params,(.L_x_5609 - _Z35group_norm_nhwc_bwd_one_pass_kernelI11Fp32IOFp32WLi64ELi98ELi392EEv26Group_norm_nhwc_bwd_params)
        .other          _Z35group_norm_nhwc_bwd_one_pass_kernelI11Fp32IOFp32WLi64ELi98ELi392EEv26Group_norm_nhwc_bwd_params,@"STO_CUDA_ENTRY STV_DEFAULT"
_Z35group_norm_nhwc_bwd_one_pass_kernelI11Fp32IOFp32WLi64ELi98ELi392EEv26Group_norm_nhwc_bwd_params:
.text._Z35group_norm_nhwc_bwd_one_pass_kernelI11Fp32IOFp32WLi64ELi98ELi392EEv26Group_norm_nhwc_bwd_params:
        /* <DEDUP_REMOVED lines=13> */
[----:B------:R-:W-:Y:S01]  /*00d0*/  ULDC.64 UR12, c[0x0][0x290] ;  /* 0x0000a400000c7ab9 */ /* 0x000fe20000000a00 */
[----:B------:R-:W-:Y:S01]  /*00e0*/  UIMAD.WIDE.U32 UR8, UR10, 0x3, URZ ;  /* 0x000000030a0878a5 */ /* 0x000fe2000f8e003f */
[----:B------:R-:W-:Y:S01]  /*00f0*/  ISETP.GE.U32.AND P1, PT, R0, 0x188, PT ;  /* 0x000001880000780c */ /* 0x000fe20003f26070 */
[----:B------:R-:W-:Y:S01]  /*0100*/  ULEA.HI UR7, UP0, UR11, UR10, URZ, 0x1 ;  /* 0x0000000a0b077291 */ /* 0x000fe2000f81083f */
[----:B------:R-:W-:Y:S01]  /*0110*/  SHF.R.U32.HI R3, RZ, 0x4, R3 ;  /* 0x00000004ff037819 */ /* 0x000fe20000011603 */
[----:B------:R-:W0:Y:S01]  /*0120*/  LDC R4, c[0x0][0x2ac] ;  /* 0x0000ab00ff047b82 */ /* 0x000e220000000800 */
[----:B------:R-:W-:Y:S02]  /*0130*/  UIMAD UR10, UR11, 0x3, URZ ;  /* 0x000000030b0a78a4 */ /* 0x000fe4000f8e023f */
[----:B------:R-:W-:Y:S01]  /*0140*/  UIADD3.X UR4, URZ, UR11, URZ, UP0, !UPT ;  /* 0x0000000b3f047290 */ /* 0x000fe200087fe43f */
[----:B------:R-:W-:Y:S01]  /*0150*/  IMAD R60, R3, -0x31, R0 ;  /* 0xffffffcf033c7824 */ /* 0x000fe200078e0200 */
[----:B------:R-:W-:-:S02]  /*0160*/  UIADD3 UR10, UR9, UR10, URZ ;  /* 0x0000000a090a7290 */ /* 0x000fc4000fffe03f */
[----:B------:R-:W-:Y:S02]  /*0170*/  USHF.R.S64 UR7, UR7, 0x1, UR4 ;  /* 0x0000000107077899 */ /* 0x000fe40008001004 */
[----:B------:R-:W-:Y:S01]  /*0180*/  ULEA.HI UR9, UP0, UR10, UR8, URZ, 0x1 ;  /* 0x000000080a097291 */ /* 0x000fe2000f81083f */
[----:B------:R-:W-:Y:S01]  /*0190*/  SHF.L.U32 R60, R60, 0x1, RZ ;  /* 0x000000013c3c7819 */ /* 0x000fe200000006ff */
[----:B------:R-:W-:Y:S02]  /*01a0*/  USHF.R.S32.HI UR4, URZ, 0x1, UR4 ;  /* 0x000000013f047899 */ /* 0x000fe40008011404 */
[----:B------:R-:W-:Y:S02]  /*01b0*/  UIADD3.X UR10, URZ, UR10, URZ, UP0, !UPT ;  /* 0x0000000a3f0a7290 */ /* 0x000fe400087fe43f */
[----:B------:R-:W-:Y:S02]  /*01c0*/  USHF.L.U64.HI UR8, UR7, 0x2, UR4 ;  /* 0x0000000207087899 */ /* 0x000fe40008010204 */
[----:B------:R-:W-:-:S02]  /*01d0*/  USHF.R.S64 UR9, UR9, 0x1, UR10 ;  /* 0x0000000109097899 */ /* 0x000fc4000800100a */
[----:B------:R-:W-:Y:S01]  /*01e0*/  USHF.R.S32.HI UR10, URZ, 0x1, UR10 ;  /* 0x000000013f0a7899 */ /* 0x000fe2000801140a */
[----:B------:R-:W-:Y:S01]  /*01f0*/  ULDC.U8 UR17, c[0x0][0x2a4] ;  /* 0x0000a90000117ab9 */ /* 0x000fe20000000000 */
[----:B------:R-:W-:Y:S02]  /*0200*/  UMOV UR4, URZ ;  /* 0x0000003f00047c82 */ /* 0x000fe40008000000 */
[----:B------:R-:W-:Y:S01]  /*0210*/  USHF.L.U64.HI UR10, UR9, 0x2, UR10 ;  /* 0x00000002090a7899 */ /* 0x000fe2000801020a */
[----:B0-----:R-:W-:Y:S01]  /*0220*/  IMAD R2, R4, UR16, R3 ;  /* 0x0000001004027c24 */ /* 0x001fe2000f8e0203 */
[----:B------:R-:W-:-:S04]  /*0230*/  SHF.R.S32.HI R3, RZ, 0x1f, R0 ;  /* 0x0000001fff037819 */ /* 0x000fc80000011400 */
[C---:B------:R-:W-:Y:S02]  /*0240*/  ISETP.LT.U32.AND P5, PT, R2.reuse, UR12, PT ;  /* 0x0000000c02007c0c */ /* 0x040fe4000bfa1070 */
[----:B------:R-:W-:Y:S02]  /*0250*/  SHF.R.S32.HI R6, RZ, 0x1f, R2 ;  /* 0x0000001fff067819 */ /* 0x000fe40000011402 */
[C---:B------:R-:W-:Y:S02]  /*0260*/  IADD3 R5, R2.reuse, 0x8, RZ ;  /* 0x0000000802057810 */ /* 0x040fe40007ffe0ff */
[C---:B------:R-:W-:Y:S02]  /*0270*/  IADD3 R4, R2.reuse, 0x10, RZ ;  /* 0x0000001002047810 */ /* 0x040fe40007ffe0ff */
[C---:B------:R-:W-:Y:S02]  /*0280*/  IADD3 R69, R2.reuse, 0x18, RZ ;  /* 0x0000001802457810 */ /* 0x040fe40007ffe0ff */
[----:B------:R-:W-:-:S02]  /*0290*/  IADD3 R68, R2, 0x20, RZ ;  /* 0x0000002002447810 */ /* 0x000fc40007ffe0ff */
[----:B------:R-:W-:Y:S02]  /*02a0*/  ISETP.LT.AND.EX P5, PT, R6, UR13, !P1, P5 ;  /* 0x0000000d06007c0c */ /* 0x000fe4000cfa1350 */
[----:B------:R-:W-:Y:S02]  /*02b0*/  ISETP.LT.U32.AND P4, PT, R5, UR12, PT ;  /* 0x0000000c05007c0c */ /* 0x000fe4000bf81070 */
[----:B------:R-:W-:Y:S02]  /*02c0*/  SHF.R.S32.HI R7, RZ, 0x1f, R5 ;  /* 0x0000001fff077819 */ /* 0x000fe40000011405 */
[----:B------:R-:W-:Y:S02]  /*02d0*/  ISETP.LT.U32.AND P3, PT, R4, UR12, PT ;  /* 0x0000000c04007c0c */ /* 0x000fe4000bf61070 */
[----:B------:R-:W-:Y:S02]  /*02e0*/  ISETP.LT.U32.AND P2, PT, R69, UR12, PT ;  /* 0x0000000c45007c0c */ /* 0x000fe4000bf41070 */
[----:B------:R-:W-:-:S02]  /*02f0*/  SHF.R.S32.HI R6, RZ, 0x1f, R4 ;  /* 0x0000001fff067819 */ /* 0x000fc40000011404 */
[----:B------:R-:W-:Y:S02]  /*0300*/  SHF.R.S32.HI R5, RZ, 0x1f, R69 ;  /* 0x0000001fff057819 */ /* 0x000fe40000011445 */
[----:B------:R-:W-:Y:S02]  /*0310*/  LEA.HI R3, R3, R0, RZ, 0x5 ;  /* 0x0000000003037211 */ /* 0x000fe400078f28ff */
[----:B------:R-:W-:Y:S02]  /*0320*/  ISETP.LT.U32.AND P0, PT, R68, UR12, PT ;  /* 0x0000000c44007c0c */ /* 0x000fe4000bf01070 */
[----:B------:R-:W-:Y:S02]  /*0330*/  SHF.R.S32.HI R4, RZ, 0x1f, R68 ;  /* 0x0000001fff047819 */ /* 0x000fe40000011444 */
[----:B------:R-:W-:Y:S02]  /*0340*/  ISETP.LT.AND.EX P4, PT, R7, UR13, !P1, P4 ;  /* 0x0000000d07007c0c */ /* 0x000fe4000cf81340 */
[----:B------:R-:W-:-:S02]  /*0350*/  ISETP.LT.AND.EX P3, PT, R6, UR13, !P1, P3 ;  /* 0x0000000d06007c0c */ /* 0x000fc4000cf61330 */
[----:B------:R-:W-:Y:S02]  /*0360*/  ISETP.LT.AND.EX P2, PT, R5, UR13, !P1, P2 ;  /* 0x0000000d05007c0c */ /* 0x000fe4000cf41320 */
[----:B------:R-:W-:Y:S02]  /*0370*/  ISETP.LT.AND.EX P1, PT, R4, UR13, !P1, P0 ;  /* 0x0000000d04007c0c */ /* 0x000fe4000cf21300 */
[----:B------:R-:W-:Y:S02]  /*0380*/  SHF.R.S32.HI R61, RZ, 0x5, R3 ;  /* 0x00000005ff3d7819 */ /* 0x000fe40000011403 */
[C---:B------:R-:W-:Y:S02]  /*0390*/  IADD3 R63, R2.reuse, 0x28, RZ ;  /* 0x00000028023f7810 */ /* 0x040fe40007ffe0ff */
[C---:B------:R-:W-:Y:S02]  /*03a0*/  IADD3 R62, R2.reuse, 0x30, RZ ;  /* 0x00000030023e7810 */ /* 0x040fe40007ffe0ff */
[----:B------:R-:W-:-:S07]  /*03b0*/  IADD3 R64, R2, 0x38, RZ ;  /* 0x0000003802407810 */ /* 0x000fce0007ffe0ff */
.L_x_2428:
[----:B0-----:R-:W0:Y:S01]  /*03c0*/  LDC R8, c[0x0][0x2a0] ;  /* 0x0000a800ff087b82 */ /* 0x001e220000000800 */
[----:B------:R-:W-:Y:S01]  /*03d0*/  IABS R9, UR6 ;  /* 0x0000000600097c13 */ /* 0x000fe20008000000 */
[----:B------:R-:W-:Y:S01]  /*03e0*/  ULDC.64 UR12, c[0x0][0x298] ;  /* 0x0000a600000c7ab9 */ /* 0x000fe20000000a00 */
[----:B------:R-:W-:Y:S02]  /*03f0*/  SHF.R.S32.HI R10, RZ, 0x1f, R60 ;  /* 0x0000001fff0a7819 */ /* 0x000fe4000001143c */
[----:B------:R-:W-:Y:S02]  /*0400*/  SHF.R.S32.HI R12, RZ, 0x1f, R2 ;  /* 0x0000001fff0c7819 */ /* 0x000fe40000011402 */
[C---:B------:R-:W-:Y:S01]  /*0410*/  IADD3 R18, R2.reuse, 0x8, RZ ;  /* 0x0000000802127810 */ /* 0x040fe20007ffe0ff */
[----:B-1----:R-:W1:Y:S01]  /*0420*/  @P5 LDC.64 R38, c[0x0][0x230] ;  /* 0x00008c00ff265b82 */ /* 0x002e620000000a00 */
[----:B------:R-:W-:Y:S02]  /*0430*/  IADD3 R22, R2, 0x8, RZ ;  /* 0x0000000802167810 */ /* 0x000fe40007ffe0ff */
[----:B------:R-:W-:-:S02]  /*0440*/  SHF.R.S32.HI R18, RZ, 0x1f, R18 ;  /* 0x0000001fff127819 */ /* 0x000fc40000011412 */
[----:B------:R-:W-:Y:S02]  /*0450*/  IADD3 R24, R2, 0x10, RZ ;  /* 0x0000001002187810 */ /* 0x000fe40007ffe0ff */
[----:B------:R-:W-:Y:S01]  /*0460*/  SHF.R.S32.HI R67, RZ, 0x1f, R63 ;  /* 0x0000001fff437819 */ /* 0x000fe2000001143f */
[----:B--234-:R-:W2:Y:S01]  /*0470*/  @P5 LDC.64 R16, c[0x0][0x228] ;  /* 0x00008a00ff105b82 */ /* 0x01cea20000000a00 */
[----:B------:R-:W-:Y:S02]  /*0480*/  SHF.R.S32.HI R30, RZ, 0x1f, R68 ;  /* 0x0000001fff1e7819 */ /* 0x000fe40000011444 */
[----:B------:R-:W-:Y:S02]  /*0490*/  SHF.R.S32.HI R66, RZ, 0x1f, R62 ;  /* 0x0000001fff427819 */ /* 0x000fe4000001143e */
[----:B0-----:R-:W-:-:S03]  /*04a0*/  IABS R6, R8 ;  /* 0x0000000800067213 */ /* 0x001fc60000000000 */
        /* <DEDUP_REMOVED lines=8> */
[----:B---3--:R-:W-:Y:S01]  /*0530*/  HFMA2.MMA R4, -RZ, RZ, 0, 0 ;  /* 0x00000000ff047435 */ /* 0x008fe200000001ff */
[----:B-1----:R-:W-:-:S05]  /*0540*/  IADD3 R7, RZ, -R5, RZ ;  /* 0x80000005ff077210 */ /* 0x002fca0007ffe0ff */
[----:B------:R-:W-:-:S04]  /*0550*/  IMAD R7, R7, R6, RZ ;  /* 0x0000000607077224 */ /* 0x000fc800078e02ff */
[----:B------:R-:W-:Y:S01]  /*0560*/  IMAD.HI.U32 R5, R5, R7, R4 ;  /* 0x0000000705057227 */ /* 0x000fe200078e0004 */
[----:B------:R-:W-:-:S05]  /*0570*/  MOV R7, R9 ;  /* 0x0000000900077202 */ /* 0x000fca0000000f00 */
[----:B------:R-:W-:-:S05]  /*0580*/  IMAD.HI.U32 R5, R5, R7, RZ ;  /* 0x0000000705057227 */ /* 0x000fca00078e00ff */
[----:B------:R-:W-:-:S05]  /*0590*/  IADD3 R3, -R5, RZ, RZ ;  /* 0x000000ff05037210 */ /* 0x000fca0007ffe1ff */
[----:B------:R-:W-:-:S05]  /*05a0*/  IMAD R3, R6, R3, R7 ;  /* 0x0000000306037224 */ /* 0x000fca00078e0207 */
[----:B------:R-:W-:-:S13]  /*05b0*/  ISETP.GT.U32.AND P0, PT, R6, R3, PT ;  /* 0x000000030600720c */ /* 0x000fda0003f04070 */
[-C--:B------:R-:W-:Y:S02]  /*05c0*/  @!P0 IADD3 R3, R3, -R6.reuse, RZ ;  /* 0x8000000603038210 */ /* 0x080fe40007ffe0ff */
[----:B------:R-:W-:Y:S02]  /*05d0*/  @!P0 IADD3 R5, R5, 0x1, RZ ;  /* 0x0000000105058810 */ /* 0x000fe40007ffe0ff */
[CC--:B------:R-:W-:Y:S02]  /*05e0*/  ISETP.GE.U32.AND P6, PT, R3.reuse, R6.reuse, PT ;  /* 0x000000060300720c */ /* 0x0c0fe40003fc6070 */
[----:B------:R-:W-:Y:S02]  /*05f0*/  ISETP.GT.U32.AND P0, PT, R6, R3, PT ;  /* 0x000000030600720c */ /* 0x000fe40003f04070 */
[----:B------:R-:W-:-:S04]  /*0600*/  IADD3 R4, R3, -R6, RZ ;  /* 0x8000000603047210 */ /* 0x000fc80007ffe0ff */
[----:B------:R-:W-:Y:S02]  /*0610*/  SEL R3, R4, R3, !P0 ;  /* 0x0000000304037207 */ /* 0x000fe40004000000 */
[----:B------:R-:W-:Y:S02]  /*0620*/  ISETP.LE.AND P0, PT, RZ, UR6, PT ;  /* 0x00000006ff007c0c */ /* 0x000fe4000bf03270 */
[----:B------:R-:W-:Y:S02]  /*0630*/  LOP3.LUT R4, R8, UR6, RZ, 0x3c, !PT ;  /* 0x0000000608047c12 */ /* 0x000fe4000f8e3cff */
[----:B------:R-:W-:Y:S02]  /*0640*/  @P6 IADD3 R5, R5, 0x1, RZ ;  /* 0x0000000105056810 */ /* 0x000fe40007ffe0ff */
[----:B------:R-:W-:Y:S02]  /*0650*/  ISETP.GE.AND P6, PT, R4, RZ, PT ;  /* 0x000000ff0400720c */ /* 0x000fe40003fc6270 */
[----:B------:R-:W-:-:S05]  /*0660*/  LOP3.LUT R4, RZ, R8, RZ, 0x33, !PT ;  /* 0x00000008ff047212 */ /* 0x000fca00078e33ff */
[----:B------:R-:W-:Y:S02]  /*0670*/  @!P0 IADD3 R3, -R3, RZ, RZ ;  /* 0x000000ff03038210 */ /* 0x000fe40007ffe1ff */
[----:B------:R-:W-:Y:S02]  /*0680*/  ISETP.NE.AND P0, PT, R8, RZ, PT ;  /* 0x000000ff0800720c */ /* 0x000fe40003f05270 */
[----:B------:R-:W1:Y:S02]  /*0690*/  @P5 LDC.64 R8, c[0x0][0x288] ;  /* 0x0000a200ff085b82 */ /* 0x000e640000000a00 */
[----:B------:R-:W-:Y:S02]  /*06a0*/  SEL R55, R4, R3, !P0 ;  /* 0x0000000304377207 */ /* 0x000fe40004000000 */
[----:B------:R-:W-:-:S03]  /*06b0*/  @!P6 IADD3 R5, -R5, RZ, RZ ;  /* 0x000000ff0505e210 */ /* 0x000fc60007ffe1ff */
[----:B------:R-:W-:Y:S01]  /*06c0*/  IMAD R3, R55, 0x62, RZ ;  /* 0x0000006237037824 */ /* 0x000fe200078e02ff */
[----:B------:R-:W-:-:S04]  /*06d0*/  SEL R7, R4, R5, !P0 ;  /* 0x0000000504077207 */ /* 0x000fc80004000000 */
[----:B------:R-:W-:Y:S02]  /*06e0*/  SHF.R.S32.HI R6, RZ, 0x1f, R7 ;  /* 0x0000001fff067819 */ /* 0x000fe40000011407 */
[----:B------:R-:W-:-:S03]  /*06f0*/  IADD3 R4, P0, R60, R3, RZ ;  /* 0x000000033c047210 */ /* 0x000fc60007f1e0ff */
[----:B------:R-:W-:Y:S01]  /*0700*/  IMAD R6, R6, UR12, RZ ;  /* 0x0000000c06067c24 */ /* 0x000fe2000f8e02ff */
[----:B------:R-:W-:Y:S02]  /*0710*/  LEA.HI.X.SX32 R5, R3, R10, 0x1, P0 ;  /* 0x0000000a03057211 */ /* 0x000fe400000f0eff */
[----:B------:R-:W3:Y:S01]  /*0720*/  @P4 LDC.64 R10, c[0x0][0x288] ;  /* 0x0000a200ff0a4b82 */ /* 0x000ee20000000a00 */
[C---:B------:R-:W-:Y:S02]  /*0730*/  IMAD R13, R7.reuse, UR13, R6 ;  /* 0x0000000d070d7c24 */ /* 0x040fe4000f8e0206 */
[----:B------:R-:W-:Y:S01]  /*0740*/  IMAD.WIDE.U32 R4, R7, UR12, R4 ;  /* 0x0000000c07047c25 */ /* 0x000fe2000f8e0004 */
[----:B------:R-:W-:-:S03]  /*0750*/  ULDC.64 UR12, c[0x0][0x290] ;  /* 0x0000a400000c7ab9 */ /* 0x000fc60000000a00 */
[----:B-1----:R-:W-:Y:S01]  /*0760*/  @P5 IMAD R6, R12, R8, RZ ;  /* 0x000000080c065224 */ /* 0x002fe200078e02ff */
[----:B------:R-:W-:-:S03]  /*0770*/  IADD3 R7, R5, R13, RZ ;  /* 0x0000000d05077210 */ /* 0x000fc60007ffe0ff */
[----:B------:R-:W-:Y:S01]  /*0780*/  @P5 IMAD R19, R2, R9, R6 ;  /* 0x0000000902135224 */ /* 0x000fe200078e0206 */
[----:B------:R-:W-:-:S05]  /*0790*/  @P5 MOV R6, R4 ;  /* 0x0000000400065202 */ /* 0x000fca0000000f00 */
[----:B------:R-:W-:Y:S02]  /*07a0*/  @P5 IMAD.WIDE.U32 R12, R2, R8, R6 ;  /* 0x00000008020c5225 */ /* 0x000fe400078e0006 */
[----:B------:R-:W1:Y:S03]  /*07b0*/  @P3 LDC.64 R8, c[0x0][0x288] ;  /* 0x0000a200ff083b82 */ /* 0x000e660000000a00 */
[----:B------:R-:W-:Y:S02]  /*07c0*/  @P5 IADD3 R19, R13, R19, RZ ;  /* 0x000000130d135210 */ /* 0x000fe40007ffe0ff */
[----:B------:R-:W-:Y:S01]  /*07d0*/  @P5 SHF.L.U32 R13, R12, 0x2, RZ ;  /* 0x000000020c0d5819 */ /* 0x000fe200000006ff */
[----:B---3--:R-:W-:Y:S01]  /*07e0*/  @P4 IMAD R20, R18, R10, RZ ;  /* 0x0000000a12144224 */ /* 0x008fe200078e02ff */
[----:B------:R-:W-:Y:S02]  /*07f0*/  @P5 SHF.L.U64.HI R12, R12, 0x2, R19 ;  /* 0x000000020c0c5819 */ /* 0x000fe40000010213 */
[C---:B------:R-:W-:Y:S01]  /*0800*/  @P5 IADD3 R38, P0, R13.reuse, R38, RZ ;  /* 0x000000260d265210 */ /* 0x040fe20007f1e0ff */
[----:B------:R-:W-:Y:S01]  /*0810*/  @P4 IMAD R21, R22, R11, R20 ;  /* 0x0000000b16154224 */ /* 0x000fe200078e0214 */
[----:B--2---:R-:W-:Y:S01]  /*0820*/  @P5 IADD3 R16, P6, R13, R16, RZ ;  /* 0x000000100d105210 */ /* 0x004fe20007fde0ff */
[----:B------:R-:W2:Y:S01]  /*0830*/  @P4 LDC.64 R18, c[0x0][0x228] ;  /* 0x00008a00ff124b82 */ /* 0x000ea20000000a00 */
[----:B------:R-:W-:-:S02]  /*0840*/  @P5 IADD3.X R39, R12, R39, RZ, P0, !PT ;  /* 0x000000270c275210 */ /* 0x000fc400007fe4ff */
[----:B------:R-:W-:Y:S02]  /*0850*/  @P5 IADD3.X R17, R12, R17, RZ, P6, !PT ;  /* 0x000000110c115210 */ /* 0x000fe400037fe4ff */
[----:B------:R-:W-:Y:S02]  /*0860*/  @P4 MOV R12, R4 ;  /* 0x00000004000c4202 */ /* 0x000fe40000000f00 */
[----:B------:R-:W-:Y:S02]  /*0870*/  @P4 MOV R13, R7 ;  /* 0x00000007000d4202 */ /* 0x000fe40000000f00 */
[----:B------:R-:W-:Y:S01]  /*0880*/  ISETP.GE.U32.AND P6, PT, R63, UR12, PT ;  /* 0x0000000c3f007c0c */ /* 0x000fe2000bfc6070 */
[----:B------:R-:W-:Y:S01]  /*0890*/  @P4 IMAD.WIDE.U32 R12, R22, R10, R12 ;  /* 0x0000000a160c4225 */ /* 0x000fe200078e000c */
[----:B------:R-:W-:Y:S01]  /*08a0*/  IADD3 R22, R2, 0x10, RZ ;  /* 0x0000001002167810 */ /* 0x000fe20007ffe0ff */
[----:B------:R-:W3:Y:S01]  /*08b0*/  @P2 LDC.64 R10, c[0x0][0x288] ;  /* 0x0000a200ff0a2b82 */ /* 0x000ee20000000a00 */
[----:B------:R-:W-:-:S02]  /*08c0*/  ISETP.GE.AND.EX P6, PT, R67, UR13, PT, P6 ;  /* 0x0000000d43007c0c */ /* 0x000fc4000bfc6360 */
[----:B------:R-:W-:Y:S02]  /*08d0*/  SHF.R.S32.HI R22, RZ, 0x1f, R22 ;  /* 0x0000001fff167819 */ /* 0x000fe40000011416 */
[----:B------:R-:W-:Y:S02]  /*08e0*/  @P4 IADD3 R13, R13, R21, RZ ;  /* 0x000000150d0d4210 */ /* 0x000fe40007ffe0ff */
[----:B------:R-:W-:Y:S01]  /*08f0*/  @P4 SHF.L.U32 R21, R12, 0x2, RZ ;  /* 0x000000020c154819 */ /* 0x000fe200000006ff */
[----:B-1----:R-:W-:Y:S01]  /*0900*/  @P3 IMAD R20, R22, R8, RZ ;  /* 0x0000000816143224 */ /* 0x002fe200078e02ff */
[----:B------:R-:W-:Y:S02]  /*0910*/  @P4 SHF.L.U64.HI R22, R12, 0x2, R13 ;  /* 0x000000020c164819 */ /* 0x000fe4000001020d */
[----:B------:R-:W-:Y:S01]  /*0920*/  @P3 MOV R12, R4 ;  /* 0x00000004000c3202 */ /* 0x000fe20000000f00 */
[----:B------:R-:W-:Y:S01]  /*0930*/  @P3 IMAD R23, R24, R9, R20 ;  /* 0x0000000918173224 */ /* 0x000fe200078e0214 */
[----:B------:R-:W-:-:S02]  /*0940*/  @P3 MOV R13, R7 ;  /* 0x00000007000d3202 */ /* 0x000fc40000000f00 */
[C---:B0-----:R-:W-:Y:S02]  /*0950*/  @P4 IADD3 R14, P0, R21.reuse, R14, RZ ;  /* 0x0000000e150e4210 */ /* 0x041fe40007f1e0ff */
[----:B------:R-:W-:Y:S01]  /*0960*/  ISETP.GT.U32.OR P6, PT, R0, 0x187, P6 ;  /* 0x000001870000780c */ /* 0x000fe200037c4470 */
[----:B------:R-:W-:Y:S01]  /*0970*/  @P3 IMAD.WIDE.U32 R8, R24, R8, R12 ;  /* 0x0000000818083225 */ /* 0x000fe200078e000c */
[----:B------:R-:W-:Y:S01]  /*0980*/  @P4 IADD3.X R15, R22, R15, RZ, P0, !PT ;  /* 0x0000000f160f4210 */ /* 0x000fe200007fe4ff */
[----:B------:R-:W0:Y:S01]  /*0990*/  @P1 LDC.64 R12, c[0x0][0x288] ;  /* 0x0000a200ff0c1b82 */ /* 0x000e220000000a00 */
[----:B--2---:R-:W-:Y:S02]  /*09a0*/  @P4 IADD3 R18, P0, R21, R18, RZ ;  /* 0x0000001215124210 */ /* 0x004fe40007f1e0ff */
[----:B------:R-:W-:Y:S02]  /*09b0*/  @P3 IADD3 R9, R9, R23, RZ ;  /* 0x0000001709093210 */ /* 0x000fe40007ffe0ff */
[----:B------:R-:W-:-:S02]  /*09c0*/  @P3 SHF.L.U32 R25, R8, 0x2, RZ ;  /* 0x0000000208193819 */ /* 0x000fc400000006ff */
[----:B------:R-:W-:Y:S01]  /*09d0*/  SHF.R.S32.HI R24, RZ, 0x1f, R69 ;  /* 0x0000001fff187819 */ /* 0x000fe20000011445 */
[----:B------:R-:W1:Y:S01]  /*09e0*/  @P2 LDC.64 R20, c[0x0][0x230] ;  /* 0x00008c00ff142b82 */ /* 0x000e620000000a00 */
[----:B------:R-:W-:Y:S02]  /*09f0*/  @P4 IADD3.X R19, R22, R19, RZ, P0, !PT ;  /* 0x0000001316134210 */ /* 0x000fe400007fe4ff */
[----:B------:R-:W-:Y:S01]  /*0a00*/  @P3 SHF.L.U64.HI R26, R8, 0x2, R9 ;  /* 0x00000002081a3819 */ /* 0x000fe20000010209 */
[----:B---3--:R-:W-:Y:S01]  /*0a10*/  @P2 IMAD R24, R24, R10, RZ ;  /* 0x0000000a18182224 */ /* 0x008fe200078e02ff */
[----:B----4-:R-:W-:-:S03]  /*0a20*/  @P3 IADD3 R34, P0, R25, R34, RZ ;  /* 0x0000002219223210 */ /* 0x010fc60007f1e0ff */
[----:B------:R-:W2:Y:S01]  /*0a30*/  @P2 LDC.64 R22, c[0x0][0x228] ;  /* 0x00008a00ff162b82 */ /* 0x000ea20000000a00 */
[C---:B------:R-:W-:Y:S01]  /*0a40*/  @P3 IADD3.X R35, R26.reuse, R35, RZ, P0, !PT ;  /* 0x000000231a233210 */ /* 0x040fe200007fe4ff */
[----:B------:R-:W-:Y:S01]  /*0a50*/  @P2 IMAD R27, R69, R11, R24 ;  /* 0x0000000b451b2224 */ /* 0x000fe200078e0218 */
[----:B------:R-:W-:Y:S02]  /*0a60*/  @P3 IADD3 R36, P0, R25, R36, RZ ;  /* 0x0000002419243210 */ /* 0x000fe40007f1e0ff */
[----:B------:R-:W-:Y:S02]  /*0a70*/  @P2 MOV R24, R4 ;  /* 0x0000000400182202 */ /* 0x000fe40000000f00 */
[----:B------:R-:W-:Y:S01]  /*0a80*/  @P2 MOV R25, R7 ;  /* 0x0000000700192202 */ /* 0x000fe20000000f00 */
[----:B------:R-:W3:Y:S01]  /*0a90*/  @!P6 LDC.64 R8, c[0x0][0x288] ;  /* 0x0000a200ff08eb82 */ /* 0x000ee20000000a00 */
[----:B------:R-:W-:Y:S01]  /*0aa0*/  @P3 IADD3.X R37, R26, R37, RZ, P0, !PT ;  /* 0x000000251a253210 */ /* 0x000fe200007fe4ff */
[----:B0-----:R-:W-:-:S02]  /*0ab0*/  @P1 IMAD R26, R30, R12, RZ ;  /* 0x0000000c1e1a1224 */ /* 0x001fc400078e02ff */
[----:B------:R-:W-:-:S04]  /*0ac0*/  @P2 IMAD.WIDE.U32 R10, R69, R10, R24 ;  /* 0x0000000a450a2225 */ /* 0x000fc800078e0018 */
[----:B------:R-:W-:Y:S01]  /*0ad0*/  @P1 IMAD R33, R68, R13, R26 ;  /* 0x0000000d44211224 */ /* 0x000fe200078e021a */
[----:B------:R-:W-:Y:S01]  /*0ae0*/  @P2 IADD3 R11, R11, R27, RZ ;  /* 0x0000001b0b0b2210 */ /* 0x000fe20007ffe0ff */
[----:B------:R-:W0:Y:S01]  /*0af0*/  @P1 LDC.64 R24, c[0x0][0x228] ;  /* 0x00008a00ff181b82 */ /* 0x000e220000000a00 */
[C---:B------:R-:W-:Y:S02]  /*0b00*/  @P2 SHF.L.U32 R31, R10.reuse, 0x2, RZ ;  /* 0x000000020a1f2819 */ /* 0x040fe400000006ff */
[----:B------:R-:W-:Y:S02]  /*0b10*/  @P1 MOV R26, R4 ;  /* 0x00000004001a1202 */ /* 0x000fe40000000f00 */
[----:B------:R-:W-:Y:S02]  /*0b20*/  @P1 MOV R27, R7 ;  /* 0x00000007001b1202 */ /* 0x000fe40000000f00 */
[----:B------:R-:W-:Y:S02]  /*0b30*/  @P2 SHF.L.U64.HI R30, R10, 0x2, R11 ;  /* 0x000000020a1e2819 */ /* 0x000fe4000001020b */
[----:B-1----:R-:W-:Y:S01]  /*0b40*/  @P2 IADD3 R20, P0, R31, R20, RZ ;  /* 0x000000141f142210 */ /* 0x002fe20007f1e0ff */
[----:B------:R-:W-:Y:S01]  /*0b50*/  @P1 IMAD.WIDE.U32 R12, R68, R12, R26 ;  /* 0x0000000c440c1225 */ /* 0x000fe200078e001a */
[----:B------:R-:W1:Y:S02]  /*0b60*/  @!P6 LDC.64 R10, c[0x0][0x230] ;  /* 0x00008c00ff0aeb82 */ /* 0x000e640000000a00 */
[----:B------:R-:W-:Y:S01]  /*0b70*/  @P2 IADD3.X R21, R30, R21, RZ, P0, !PT ;  /* 0x000000151e152210 */ /* 0x000fe200007fe4ff */
[----:B---3--:R-:W-:Y:S01]  /*0b80*/  @!P6 IMAD R32, R67, R8, RZ ;  /* 0x000000084320e224 */ /* 0x008fe200078e02ff */
[----:B--2---:R-:W-:-:S02]  /*0b90*/  @P2 IADD3 R22, P0, R31, R22, RZ ;  /* 0x000000161f162210 */ /* 0x004fc40007f1e0ff */
[----:B------:R-:W-:Y:S01]  /*0ba0*/  @P1 IADD3 R13, R13, R33, RZ ;  /* 0x000000210d0d1210 */ /* 0x000fe20007ffe0ff */
[----:B------:R-:W-:Y:S01]  /*0bb0*/  @!P6 IMAD R9, R63, R9, R32 ;  /* 0x000000093f09e224 */ /* 0x000fe200078e0220 */
[----:B------:R-:W2:Y:S01]  /*0bc0*/  @!P6 LDC.64 R26, c[0x0][0x228] ;  /* 0x00008a00ff1aeb82 */ /* 0x000ea20000000a00 */
[----:B------:R-:W-:Y:S02]  /*0bd0*/  @P2 IADD3.X R23, R30, R23, RZ, P0, !PT ;  /* 0x000000171e172210 */ /* 0x000fe400007fe4ff */
[----:B------:R-:W-:Y:S02]  /*0be0*/  CS2R R32, SRZ ;  /* 0x0000000000207805 */ /* 0x000fe4000001ff00 */
[C---:B------:R-:W-:Y:S02]  /*0bf0*/  @P1 SHF.L.U32 R31, R12.reuse, 0x2, RZ ;  /* 0x000000020c1f1819 */ /* 0x040fe400000006ff */
[----:B------:R-:W-:Y:S02]  /*0c00*/  @P1 SHF.L.U64.HI R30, R12, 0x2, R13 ;  /* 0x000000020c1e1819 */ /* 0x000fe4000001020d */
[----:B------:R-:W-:-:S02]  /*0c10*/  @!P6 MOV R12, R4 ;  /* 0x00000004000ce202 */ /* 0x000fc40000000f00 */
[----:B------:R-:W-:Y:S02]  /*0c20*/  @!P6 MOV R13, R7 ;  /* 0x00000007000de202 */ /* 0x000fe40000000f00 */
[----:B------:R-:W-:Y:S01]  /*0c30*/  @P1 IADD3 R28, P0, R31, R28, RZ ;  /* 0x0000001c1f1c1210 */ /* 0x000fe20007f1e0ff */
[----:B------:R-:W-:-:S03]  /*0c40*/  @!P6 IMAD.WIDE.U32 R12, R63, R8, R12 ;  /* 0x000000083f0ce225 */ /* 0x000fc600078e000c */
[----:B------:R-:W-:Y:S02]  /*0c50*/  @P1 IADD3.X R29, R30, R29, RZ, P0, !PT ;  /* 0x0000001d1e1d1210 */ /* 0x000fe400007fe4ff */
[----:B0-----:R-:W-:Y:S02]  /*0c60*/  @P1 IADD3 R24, P0, R31, R24, RZ ;  /* 0x000000181f181210 */ /* 0x001fe40007f1e0ff */
[----:B------:R-:W-:Y:S02]  /*0c70*/  @!P6 IADD3 R13, R13, R9, RZ ;  /* 0x000000090d0de210 */ /* 0x000fe40007ffe0ff */
[----:B------:R-:W-:Y:S02]  /*0c80*/  @!P6 SHF.L.U32 R9, R12, 0x2, RZ ;  /* 0x000000020c09e819 */ /* 0x000fe400000006ff */
[----:B------:R-:W-:Y:S02]  /*0c90*/  @P1 IADD3.X R25, R30, R25, RZ, P0, !PT ;  /* 0x000000191e191210 */ /* 0x000fe400007fe4ff */
[----:B------:R-:W-:-:S02]  /*0ca0*/  @!P6 SHF.L.U64.HI R12, R12, 0x2, R13 ;  /* 0x000000020c0ce819 */ /* 0x000fc4000001020d */
[----:B-1----:R-:W-:-:S04]  /*0cb0*/  @!P6 IADD3 R10, P0, R9, R10, RZ ;  /* 0x0000000a090ae210 */ /* 0x002fc80007f1e0ff */
[----:B------:R-:W-:Y:S02]  /*0cc0*/  @!P6 IADD3.X R11, R12, R11, RZ, P0, !PT ;  /* 0x0000000b0c0be210 */ /* 0x000fe400007fe4ff */
[----:B--2---:R-:W-:-:S03]  /*0cd0*/  @!P6 IADD3 R26, P0, R9, R26, RZ ;  /* 0x0000001a091ae210 */ /* 0x004fc60007f1e0ff */
[----:B------:R-:W5:Y:S01]  /*0ce0*/  @!P6 LDG.E.64 R32, desc[UR14][R10.64] ;  /* 0x0000000e0a20e981 */ /* 0x000f62000c1e1b00 */
[----:B------:R-:W-:Y:S02]  /*0cf0*/  @!P6 IADD3.X R27, R12, R27, RZ, P0, !PT ;  /* 0x0000001b0c1be210 */ /* 0x000fe400007fe4ff */
[----:B------:R-:W-:-:S04]  /*0d00*/  ISETP.GE.U32.AND P0, PT, R62, UR12, PT ;  /* 0x0000000c3e007c0c */ /* 0x000fc8000bf06070 */
[----:B------:R-:W-:-:S04]  /*0d10*/  ISETP.GE.AND.EX P0, PT, R66, UR13, PT, P0 ;  /* 0x0000000d42007c0c */ /* 0x000fc8000bf06300 */
[----:B------:R-:W-:-:S13]  /*0d20*/  ISETP.GT.U32.OR P0, PT, R0, 0x187, P0 ;  /* 0x000001870000780c */ /* 0x000fda0000704470 */
[----:B------:R-:W0:Y:S01]  /*0d30*/  @!P0 LDC.64 R30, c[0x0][0x288] ;  /* 0x0000a200ff1e8b82 */ /* 0x000e220000000a00 */
[----:B------:R-:W-:-:S07]  /*0d40*/  @!P0 MOV R9, R7 ;  /* 0x0000000700098202 */ /* 0x000fce0000000f00 */
[----:B------:R-:W1:Y:S08]  /*0d50*/  @!P0 LDC.64 R12, c[0x0][0x230] ;  /* 0x00008c00ff0c8b82 */ /* 0x000e700000000a00 */
[----:B------:R-:W2:Y:S01]  /*0d60*/  @!P0 LDC.64 R40, c[0x0][0x228] ;  /* 0x00008a00ff288b82 */ /* 0x000ea20000000a00 */
[----:B0-----:R-:W-:-:S04]  /*0d70*/  @!P0 IMAD R8, R66, R30, RZ ;  /* 0x0000001e42088224 */ /* 0x001fc800078e02ff */
[----:B------:R-:W-:Y:S01]  /*0d80*/  @!P0 IMAD R43, R62, R31, R8 ;  /* 0x0000001f3e2b8224 */ /* 0x000fe200078e0208 */
[----:B------:R-:W-:-:S05]  /*0d90*/  @!P0 MOV R8, R4 ;  /* 0x0000000400088202 */ /* 0x000fca0000000f00 */
[----:B------:R-:W-:Y:S01]  /*0da0*/  @!P0 IMAD.WIDE.U32 R30, R62, R30, R8 ;  /* 0x0000001e3e1e8225 */ /* 0x000fe200078e0008 */
[----:B------:R-:W-:-:S04]  /*0db0*/  CS2R R8, SRZ ;  /* 0x0000000000087805 */ /* 0x000fc8000001ff00 */
[----:B------:R-:W-:Y:S02]  /*0dc0*/  @!P0 IADD3 R43, R31, R43, RZ ;  /* 0x0000002b1f2b8210 */ /* 0x000fe40007ffe0ff */
[C---:B------:R-:W-:Y:S01]  /*0dd0*/  @!P0 SHF.L.U32 R31, R30.reuse, 0x2, RZ ;  /* 0x000000021e1f8819 */ /* 0x040fe200000006ff */
[----:B------:R0:W5:Y:S01]  /*0de0*/  @!P6 LDG.E.64 R8, desc[UR14][R26.64] ;  /* 0x0000000e1a08e981 */ /* 0x000162000c1e1b00 */
[----:B------:R-:W-:Y:S02]  /*0df0*/  @!P0 SHF.L.U64.HI R30, R30, 0x2, R43 ;  /* 0x000000021e1e8819 */ /* 0x000fe4000001022b */
[----:B-1----:R-:W-:-:S04]  /*0e00*/  @!P0 IADD3 R12, P6, R31, R12, RZ ;  /* 0x0000000c1f0c8210 */ /* 0x002fc80007fde0ff */
[C---:B------:R-:W-:Y:S02]  /*0e10*/  @!P0 IADD3.X R13, R30.reuse, R13, RZ, P6, !PT ;  /* 0x0000000d1e0d8210 */ /* 0x040fe400037fe4ff */
[----:B--2---:R-:W-:Y:S02]  /*0e20*/  @!P0 IADD3 R40, P6, R31, R40, RZ ;  /* 0x000000281f288210 */ /* 0x004fe40007fde0ff */
[----:B------:R-:W-:Y:S02]  /*0e30*/  SHF.R.S32.HI R65, RZ, 0x1f, R64 ;  /* 0x0000001fff417819 */ /* 0x000fe40000011440 */
[----:B------:R-:W-:Y:S02]  /*0e40*/  @!P0 IADD3.X R41, R30, R41, RZ, P6, !PT ;  /* 0x000000291e298210 */ /* 0x000fe400037fe4ff */
[----:B------:R-:W-:-:S04]  /*0e50*/  ISETP.GE.U32.AND P6, PT, R64, UR12, PT ;  /* 0x0000000c40007c0c */ /* 0x000fc8000bfc6070 */
[----:B------:R-:W-:Y:S01]  /*0e60*/  ISETP.GE.AND.EX P6, PT, R65, UR13, PT, P6 ;  /* 0x0000000d41007c0c */ /* 0x000fe2000bfc6360 */
[----:B------:R-:W-:Y:S02]  /*0e70*/  ULDC.64 UR12, c[0x0][0x248] ;  /* 0x00009200000c7ab9 */ /* 0x000fe40000000a00 */
[----:B------:R-:W-:-:S06]  /*0e80*/  UIMAD.WIDE UR12, UR6, 0x8, UR12 ;  /* 0x00000008060c78a5 */ /* 0x000fcc000f8e020c */
[----:B0-----:R-:W-:Y:S02]  /*0e90*/  MOV R26, UR12 ;  /* 0x0000000c001a7c02 */ /* 0x001fe40008000f00 */
[----:B------:R-:W-:-:S06]  /*0ea0*/  MOV R27, UR13 ;  /* 0x0000000d001b7c02 */ /* 0x000fcc0008000f00 */
[----:B------:R-:W2:Y:S01]  /*0eb0*/  LDG.E.64 R26, desc[UR14][R26.64] ;  /* 0x0000000e1a1a7981 */ /* 0x000ea2000c1e1b00 */
[----:B------:R-:W-:-:S13]  /*0ec0*/  ISETP.GT.U32.OR P6, PT, R0, 0x187, P6 ;  /* 0x000001870000780c */ /* 0x000fda00037c4470 */
[----:B------:R-:W0:Y:S08]  /*0ed0*/  @!P6 LDC.64 R42, c[0x0][0x288] ;  /* 0x0000a200ff2aeb82 */ /* 0x000e300000000a00 */
[----:B------:R-:W1:Y:S01]  /*0ee0*/  @!P6 LDC.64 R44, c[0x0][0x230] ;  /* 0x00008c00ff2ceb82 */ /* 0x000e620000000a00 */
[----:B------:R-:W-:-:S07]  /*0ef0*/  @!P6 MOV R11, R7 ;  /* 0x00000007000be202 */ /* 0x000fce0000000f00 */
[----:B------:R-:W3:Y:S01]  /*0f00*/  @!P6 LDC.64 R46, c[0x0][0x228] ;  /* 0x00008a00ff2eeb82 */ /* 0x000ee20000000a00 */
[----:B0-----:R-:W-:-:S04]  /*0f10*/  @!P6 IMAD R10, R65, R42, RZ ;  /* 0x0000002a410ae224 */ /* 0x001fc800078e02ff */
[----:B------:R-:W-:Y:S01]  /*0f20*/  @!P6 IMAD R49, R64, R43, R10 ;  /* 0x0000002b4031e224 */ /* 0x000fe200078e020a */
[----:B------:R-:W-:Y:S02]  /*0f30*/  @!P6 MOV R10, R4 ;  /* 0x00000004000ae202 */ /* 0x000fe40000000f00 */
[----:B------:R-:W-:-:S03]  /*0f40*/  CS2R R30, SRZ ;  /* 0x00000000001e7805 */ /* 0x000fc6000001ff00 */
[----:B------:R-:W-:Y:S01]  /*0f50*/  @!P6 IMAD.WIDE.U32 R42, R64, R42, R10 ;  /* 0x0000002a402ae225 */ /* 0x000fe200078e000a */
[----:B------:R-:W-:Y:S02]  /*0f60*/  CS2R R10, SRZ ;  /* 0x00000000000a7805 */ /* 0x000fe4000001ff00 */
[----:B------:R-:W5:Y:S02]  /*0f70*/  @!P0 LDG.E.64 R30, desc[UR14][R12.64] ;  /* 0x0000000e0c1e8981 */ /* 0x000f64000c1e1b00 */
[----:B------:R-:W-:Y:S02]  /*0f80*/  @!P6 IADD3 R49, R43, R49, RZ ;  /* 0x000000312b31e210 */ /* 0x000fe40007ffe0ff */
[C---:B------:R-:W-:Y:S01]  /*0f90*/  @!P6 SHF.L.U32 R43, R42.reuse, 0x2, RZ ;  /* 0x000000022a2be819 */ /* 0x040fe200000006ff */
[----:B------:R0:W5:Y:S01]  /*0fa0*/  @!P0 LDG.E.64 R10, desc[UR14][R40.64] ;  /* 0x0000000e280a8981 */ /* 0x000162000c1e1b00 */
[----:B------:R-:W-:Y:S02]  /*0fb0*/  @!P6 SHF.L.U64.HI R42, R42, 0x2, R49 ;  /* 0x000000022a2ae819 */ /* 0x000fe40000010231 */
[----:B-1----:R-:W-:-:S04]  /*0fc0*/  @!P6 IADD3 R44, P0, R43, R44, RZ ;  /* 0x0000002c2b2ce210 */ /* 0x002fc80007f1e0ff */
[C---:B------:R-:W-:Y:S02]  /*0fd0*/  @!P6 IADD3.X R45, R42.reuse, R45, RZ, P0, !PT ;  /* 0x0000002d2a2de210 */ /* 0x040fe400007fe4ff */
[----:B---3--:R-:W-:Y:S02]  /*0fe0*/  @!P6 IADD3 R46, P0, R43, R46, RZ ;  /* 0x0000002e2b2ee210 */ /* 0x008fe40007f1e0ff */
[----:B0-----:R-:W-:Y:S02]  /*0ff0*/  CS2R R40, SRZ ;  /* 0x0000000000287805 */ /* 0x001fe4000001ff00 */
[----:B------:R-:W-:Y:S02]  /*1000*/  @!P6 IADD3.X R47, R42, R47, RZ, P0, !PT ;  /* 0x0000002f2a2fe210 */ /* 0x000fe400007fe4ff */
[----:B------:R-:W-:Y:S02]  /*1010*/  CS2R R42, SRZ ;  /* 0x00000000002a7805 */ /* 0x000fe4000001ff00 */
[----:B------:R0:W5:Y:S04]  /*1020*/  @P4 LDG.E.64 R40, desc[UR14][R14.64] ;  /* 0x0000000e0e284981 */ /* 0x000168000c1e1b00 */
[----:B------:R1:W5:Y:S01]  /*1030*/  @P5 LDG.E.64 R42, desc[UR14][R38.64] ;  /* 0x0000000e262a5981 */ /* 0x000362000c1e1b00 */
[----:B0-----:R-:W-:-:S02]  /*1040*/  CS2R R14, SRZ ;  /* 0x00000000000e7805 */ /* 0x001fc4000001ff00 */
[----:B-1----:R-:W-:-:S04]  /*1050*/  CS2R R38, SRZ ;  /* 0x0000000000267805 */ /* 0x002fc8000001ff00 */
[----:B------:R0:W5:Y:S04]  /*1060*/  @P4 LDG.E.64 R14, desc[UR14][R18.64] ;  /* 0x0000000e120e4981 */ /* 0x000168000c1e1b00 */
[----:B------:R1:W5:Y:S01]  /*1070*/  @P3 LDG.E.64 R38, desc[UR14][R34.64] ;  /* 0x0000000e22263981 */ /* 0x000362000c1e1b00 */
[----:B0-----:R-:W-:Y:S02]  /*1080*/  CS2R R18, SRZ ;  /* 0x0000000000127805 */ /* 0x001fe4000001ff00 */
[----:B-1----:R-:W-:-:S04]  /*1090*/  CS2R R34, SRZ ;  /* 0x0000000000227805 */ /* 0x002fc8000001ff00 */
[----:B------:R0:W5:Y:S04]  /*10a0*/  @P2 LDG.E.64 R18, desc[UR14][R22.64] ;  /* 0x0000000e16122981 */ /* 0x000168000c1e1b00 */
[----:B------:R1:W5:Y:S01]  /*10b0*/  @P1 LDG.E.64 R34, desc[UR14][R28.64] ;  /* 0x0000000e1c221981 */ /* 0x000362000c1e1b00 */
[----:B0-----:R-:W-:Y:S02]  /*10c0*/  CS2R R22, SRZ ;  /* 0x0000000000167805 */ /* 0x001fe4000001ff00 */
[----:B-1----:R-:W-:-:S04]  /*10d0*/  CS2R R28, SRZ ;  /* 0x00000000001c7805 */ /* 0x002fc8000001ff00 */
[----:B------:R-:W5:Y:S04]  /*10e0*/  @!P6 LDG.E.64 R22, desc[UR14][R46.64] ;  /* 0x0000000e2e16e981 */ /* 0x000f68000c1e1b00 */
[----:B------:R-:W5:Y:S01]  /*10f0*/  @!P6 LDG.E.64 R28, desc[UR14][R44.64] ;  /* 0x0000000e2c1ce981 */ /* 0x000f62000c1e1b00 */
[----:B------:R-:W-:Y:S01]  /*1100*/  CS2R R12, SRZ ;  /* 0x00000000000c7805 */ /* 0x000fe2000001ff00 */
[----:B------:R-:W-:-:S05]  /*1110*/  UMOV UR18, 0x3f800000 ;  /* 0x3f80000000127882 */ /* 0x000fca0000000000 */
[----:B------:R0:W5:Y:S02]  /*1120*/  @P5 LDG.E.64 R12, desc[UR14][R16.64] ;  /* 0x0000000e100c5981 */ /* 0x000164000c1e1b00 */
[----:B0-----:R-:W-:-:S06]  /*1130*/  CS2R R16, SRZ ;  /* 0x0000000000107805 */ /* 0x001fcc000001ff00 */
[----:B------:R0:W5:Y:S02]  /*1140*/  @P3 LDG.E.64 R16, desc[UR14][R36.64] ;  /* 0x0000000e24103981 */ /* 0x000164000c1e1b00 */
[----:B0-----:R-:W-:Y:S01]  /*1150*/  CS2R R36, SRZ ;  /* 0x0000000000247805 */ /* 0x001fe2000001ff00 */
[----:B------:R-:W-:Y:S05]  /*1160*/  BSSY B0, `(.L_x_2378) ;  /* 0x000001e000007945 */ /* 0x000fea0003800000 */
[----:B------:R0:W5:Y:S02]  /*1170*/  @P2 LDG.E.64 R36, desc[UR14][R20.64] ;  /* 0x0000000e14242981 */ /* 0x000164000c1e1b00 */
[----:B0-----:R-:W-:-:S06]  /*1180*/  CS2R R20, SRZ ;  /* 0x0000000000147805 */ /* 0x001fcc000001ff00 */
[----:B------:R0:W5:Y:S02]  /*1190*/  @P1 LDG.E.64 R20, desc[UR14][R24.64] ;  /* 0x0000000e18141981 */ /* 0x000164000c1e1b00 */
[----:B0-----:R-:W-:Y:S02]  /*11a0*/  CS2R R24, SRZ ;  /* 0x0000000000187805 */ /* 0x001fe4000001ff00 */
[----:B--2---:R-:W-:-:S13]  /*11b0*/  R2UR UR12, R26 ;  /* 0x000000001a0c72ca */ /* 0x004fda00000e0000 */
[----:B------:R-:W-:-:S05]  /*11c0*/  MOV R26, UR12 ;  /* 0x0000000c001a7c02 */ /* 0x000fca0008000f00 */
[----:B------:R-:W-:-:S05]  /*11d0*/  FFMA.FTZ R27, -R26, UR12, R27 ;  /* 0x0000000c1a1b7c23 */ /* 0x000fca000801011b */
[----:B------:R-:W-:-:S13]  /*11e0*/  FSETP.GTU.FTZ.AND P0, PT, R27, RZ, PT ;  /* 0x000000ff1b00720b */ /* 0x000fda0003f1c000 */
[----:B------:R-:W-:Y:S01]  /*11f0*/  VOTEU.ANY UP0, P0 ;  /* 0x00000000003f7886 */ /* 0x000fe20000000100 */
[----:B------:R-:W-:Y:S02]  /*1200*/  PLOP3.LUT P0, PT, PT, PT, UP0, 0x80, 0x0 ;  /* 0x000000000000781c */ /* 0x000fe40003f0f008 */
[----:B------:R-:W-:Y:S02]  /*1210*/  PLOP3.LUT P6, PT, PT, PT, UP0, 0x80, 0x0 ;  /* 0x000000000000781c */ /* 0x000fe40003fcf008 */
[----:B------:R-:W-:-:S09]  /*1220*/  @UP0 ULDC UR11, c[0x0][0x250] ;  /* 0x00009400000b0ab9 */ /* 0x000fd20000000800 */
[----:B------:R-:W-:Y:S01]  /*1230*/  @P0 FADD.FTZ R48, R27, UR11 ;  /* 0x0000000b1b300e21 */ /* 0x000fe20008010000 */
[----:B------:R-:W-:-:S05]  /*1240*/  PLOP3.LUT P0, PT, PT, PT, UP0, 0x80, 0x0 ;  /* 0x000000000000781c */ /* 0x000fca0003f0f008 */
[----:B------:R-:W0:Y:S01]  /*1250*/  @P6 MUFU.RSQ R48, R48 ;  /* 0x0000003000306308 */ /* 0x000e220000001400 */
[----:B------:R-:W-:-:S07]  /*1260*/  CS2R R26, SRZ ;  /* 0x00000000001a7805 */ /* 0x000fce000001ff00 */
[----:B0-----:R-:W-:Y:S02]  /*1270*/  @P0 R2UR UR18, R48 ;  /* 0x00000000301202ca */ /* 0x001fe400000e0000 */
[----:B------:R-:W-:-:S13]  /*1280*/  ISETP.GT.U32.AND P0, PT, R0, 0x187, PT ;  /* 0x000001870000780c */ /* 0x000fda0003f04070 */
[----:B------:R-:W-:Y:S05]  /*1290*/  @P0 BRA `(.L_x_2379) ;  /* 0x0000000000280947 */ /* 0x000fea0003800000 */
        /* <DEDUP_REMOVED lines=10> */
.L_x_2379:
[----:B------:R-:W-:Y:S05]  /*1340*/  BSYNC B0 ;  /* 0x0000000000007941 */ /* 0x000fea0003800000 */
.L_x_2378:
[----:B------:R-:W-:Y:S01]  /*1350*/  ISETP.NE.AND P0, PT, RZ, UR17, PT ;  /* 0x00000011ff007c0c */ /* 0x000fe2000bf05270 */
[----:B-----5:R-:W-:Y:S01]  /*1360*/  FADD.FTZ R56, R42, -UR12 ;  /* 0x8000000c2a387e21 */ /* 0x020fe20008010000 */
[----:B------:R-:W-:Y:S01]  /*1370*/  FADD.FTZ R43, R43, -UR12 ;  /* 0x8000000c2b2b7e21 */ /* 0x000fe20008010000 */
[----:B------:R-:W-:Y:S02]  /*1380*/  MOV R3, R12 ;  /* 0x0000000c00037202 */ /* 0x000fe40000000f00 */
[----:B------:R-:W-:Y:S01]  /*1390*/  MOV R42, R13 ;  /* 0x0000000d002a7202 */ /* 0x000fe20000000f00 */
[----:B------:R-:W-:Y:S01]  /*13a0*/  FMUL.FTZ R56, R56, UR18 ;  /* 0x0000001238387c20 */ /* 0x000fe20008410000 */
[----:B------:R-:W-:-:S06]  /*13b0*/  FMUL.FTZ R54, R43, UR18 ;  /* 0x000000122b367c20 */ /* 0x000fcc0008410000 */
[----:B------:R-:W-:Y:S05]  /*13c0*/  @!P0 BRA `(.L_x_2380) ;  /* 0x0000000000488947 */ /* 0x000fea0003800000 */
        /* <DEDUP_REMOVED lines=14> */
[----:B------:R-:W-:-:S03]  /*14b0*/  FMUL.FTZ R43, R12, R43 ;  /* 0x0000002b0c2b7220 */ /* 0x000fc60000410000 */
[----:B------:R-:W-:-:S04]  /*14c0*/  FFMA.FTZ R42, R42, R49, 1 ;  /* 0x3f8000002a2a7423 */ /* 0x000fc80000010031 */
[----:B------:R-:W-:Y:S01]  /*14d0*/  FMUL.FTZ R3, R43, R42 ;  /* 0x0000002a2b037220 */ /* 0x000fe20000410000 */
[----:B------:R-:W-:-:S07]  /*14e0*/  FMUL.FTZ R42, R45, R48 ;  /* 0x000000302d2a7220 */ /* 0x000fce0000410000 */
.L_x_2380:
[----:B------:R-:W-:Y:S01]  /*14f0*/  FMUL.FTZ R43, R3, R24 ;  /* 0x00000018032b7220 */ /* 0x000fe20000410000 */
[----:B0-----:R-:W-:Y:S01]  /*1500*/  FMUL.FTZ R44, R42, R25 ;  /* 0x000000192a2c7220 */ /* 0x001fe20000410000 */
[----:B------:R-:W-:Y:S01]  /*1510*/  FADD.FTZ R40, R40, -UR12 ;  /* 0x8000000c28287e21 */ /* 0x000fe20008010000 */
[----:B------:R-:W-:Y:S01]  /*1520*/  FADD.FTZ R52, R41, -UR12 ;  /* 0x8000000c29347e21 */ /* 0x000fe20008010000 */
[----:B------:R-:W-:Y:S01]  /*1530*/  FFMA.FTZ R45, R56, R43, RZ ;  /* 0x0000002b382d7223 */ /* 0x000fe200000100ff */
[----:B------:R-:W-:Y:S01]  /*1540*/  FADD.FTZ R47, RZ, R43 ;  /* 0x0000002bff2f7221 */ /* 0x000fe20000010000 */
[----:B------:R-:W-:Y:S01]  /*1550*/  MOV R48, R14 ;  /* 0x0000000e00307202 */ /* 0x000fe20000000f00 */
[----:B------:R-:W-:Y:S01]  /*1560*/  FMUL.FTZ R53, R40, UR18 ;  /* 0x0000001228357c20 */ /* 0x000fe20008410000 */
[----:B------:R-:W-:Y:S01]  /*1570*/  FFMA.FTZ R43, R54, R44, R45 ;  /* 0x0000002c362b7223 */ /* 0x000fe2000001002d */
[----:B------:R-:W-:Y:S01]  /*1580*/  FADD.FTZ R44, R44, R47 ;  /* 0x0000002f2c2c7221 */ /* 0x000fe20000010000 */
[----:B------:R-:W-:Y:S01]  /*1590*/  MOV R47, R15 ;  /* 0x0000000f002f7202 */ /* 0x000fe20000000f00 */
[----:B------:R-:W-:Y:S01]  /*15a0*/  FFMA.FTZ R41, R56, R3, RZ ;  /* 0x0000000338297223 */ /* 0x000fe200000100ff */
[----:B------:R-:W-:Y:S01]  /*15b0*/  FMUL.FTZ R52, R52, UR18 ;  /* 0x0000001234347c20 */ /* 0x000fe20008410000 */
[----:B------:R-:W-:Y:S06]  /*15c0*/  @!P0 BRA `(.L_x_2381) ;  /* 0x0000000000488947 */ /* 0x000fec0003800000 */
[----:B------:R-:W-:Y:S01]  /*15d0*/  FFMA.FTZ R47, R53, R24, R26 ;  /* 0x00000018352f7223 */ /* 0x000fe2000001001a */
[----:B------:R-:W-:-:S03]  /*15e0*/  FFMA.FTZ R46, R52, R25, R27 ;  /* 0x00000019342e7223 */ /* 0x000fc6000001001b */
[----:B------:R-:W-:Y:S01]  /*15f0*/  FMUL.FTZ R49, R47, -1.4426950216293334961 ;  /* 0xbfb8aa3b2f317820 */ /* 0x000fe20000410000 */
[----:B------:R-:W-:-:S03]  /*1600*/  FMUL.FTZ R45, R46, -1.4426950216293334961 ;  /* 0xbfb8aa3b2e2d7820 */ /* 0x000fc60000410000 */
        /* <DEDUP_REMOVED lines=14> */
.L_x_2381:
[----:B------:R-:W-:Y:S01]  /*16f0*/  FMUL.FTZ R45, R48, R24 ;  /* 0x00000018302d7220 */ /* 0x000fe20000410000 */
[----:B------:R-:W-:Y:S01]  /*1700*/  FADD.FTZ R40, RZ, R3 ;  /* 0x00000003ff287221 */ /* 0x000fe20000010000 */
[C---:B------:R-:W-:Y:S01]  /*1710*/  FFMA.FTZ R3, R53.reuse, R48, R41 ;  /* 0x0000003035037223 */ /* 0x040fe20000010029 */
[----:B------:R-:W-:Y:S01]  /*1720*/  FFMA.FTZ R41, R54, R42, RZ ;  /* 0x0000002a36297223 */ /* 0x000fe200000100ff */
[----:B------:R-:W-:Y:S01]  /*1730*/  FFMA.FTZ R43, R53, R45, R43 ;  /* 0x0000002d352b7223 */ /* 0x000fe2000001002b */
[----:B------:R-:W-:Y:S01]  /*1740*/  FADD.FTZ R44, R44, R45 ;  /* 0x0000002d2c2c7221 */ /* 0x000fe20000010000 */
[----:B------:R-:W-:Y:S01]  /*1750*/  FADD.FTZ R42, RZ, R42 ;  /* 0x0000002aff2a7221 */ /* 0x000fe20000010000 */
[----:B------:R-:W-:Y:S01]  /*1760*/  FMUL.FTZ R45, R47, R25 ;  /* 0x000000192f2d7220 */ /* 0x000fe20000410000 */
[----:B------:R-:W-:Y:S01]  /*1770*/  FADD.FTZ R51, R38, -UR12 ;  /* 0x8000000c26337e21 */ /* 0x000fe20008010000 */
[----:B------:R-:W-:Y:S01]  /*1780*/  FADD.FTZ R50, R39, -UR12 ;  /* 0x8000000c27327e21 */ /* 0x000fe20008010000 */
[----:B------:R-:W-:Y:S01]  /*1790*/  FADD.FTZ R40, R40, R48 ;  /* 0x0000003028287221 */ /* 0x000fe20000010000 */
[----:B------:R-:W-:Y:S01]  /*17a0*/  FFMA.FTZ R41, R52, R47, R41 ;  /* 0x0000002f34297223 */ /* 0x000fe20000010029 */
[----:B------:R-:W-:Y:S01]  /*17b0*/  FADD.FTZ R42, R42, R47 ;  /* 0x0000002f2a2a7221 */ /* 0x000fe20000010000 */
[----:B------:R-:W-:Y:S01]  /*17c0*/  FFMA.FTZ R43, R52, R45, R43 ;  /* 0x0000002d342b7223 */ /* 0x000fe2000001002b */
[----:B------:R-:W-:Y:S01]  /*17d0*/  FADD.FTZ R44, R45, R44 ;  /* 0x0000002c2d2c7221 */ /* 0x000fe20000010000 */
[----:B------:R-:W-:Y:S01]  /*17e0*/  MOV R38, R16 ;  /* 0x0000001000267202 */ /* 0x000fe20000000f00 */
[----:B------:R-:W-:Y:S01]  /*17f0*/  FMUL.FTZ R51, R51, UR18 ;  /* 0x0000001233337c20 */ /* 0x000fe20008410000 */
[----:B------:R-:W-:Y:S01]  /*1800*/  MOV R39, R17 ;  /* 0x0000001100277202 */ /* 0x000fe20000000f00 */
        /* <DEDUP_REMOVED lines=20> */
.L_x_2382:
[----:B------:R-:W-:Y:S01]  /*1950*/  FMUL.FTZ R45, R38, R24 ;  /* 0x00000018262d7220 */ /* 0x000fe20000410000 */
[----:B------:R-:W-:Y:S01]  /*1960*/  FADD.FTZ R40, R40, R38 ;  /* 0x0000002628287221 */ /* 0x000fe20000010000 */
[----:B------:R-:W-:Y:S01]  /*1970*/  FFMA.FTZ R3, R51, R38, R3 ;  /* 0x0000002633037223 */ /* 0x000fe20000010003 */
[----:B------:R-:W-:Y:S01]  /*1980*/  FMUL.FTZ R38, R39, R25 ;  /* 0x0000001927267220 */ /* 0x000fe20000410000 */
[----:B------:R-:W-:Y:S01]  /*1990*/  FFMA.FTZ R43, R51, R45, R43 ;  /* 0x0000002d332b7223 */ /* 0x000fe2000001002b */
[----:B------:R-:W-:Y:S01]  /*19a0*/  FADD.FTZ R44, R44, R45 ;  /* 0x0000002d2c2c7221 */ /* 0x000fe20000010000 */
[----:B------:R-:W-:Y:S01]  /*19b0*/  FADD.FTZ R49, R36, -UR12 ;  /* 0x8000000c24317e21 */ /* 0x000fe20008010000 */
[----:B------:R-:W-:Y:S01]  /*19c0*/  FADD.FTZ R48, R37, -UR12 ;  /* 0x8000000c25307e21 */ /* 0x000fe20008010000 */
[----:B------:R-:W-:Y:S01]  /*19d0*/  FADD.FTZ R42, R42, R39 ;  /* 0x000000272a2a7221 */ /* 0x000fe20000010000 */
[C---:B------:R-:W-:Y:S01]  /*19e0*/  FFMA.FTZ R41, R50.reuse, R39, R41 ;  /* 0x0000002732297223 */ /* 0x040fe20000010029 */
        /* <DEDUP_REMOVED lines=25> */
.L_x_2383:
        /* <DEDUP_REMOVED lines=10> */
[----:B------:R-:W-:Y:S01]  /*1c20*/  FADD.FTZ R42, R42, R37 ;  /* 0x000000252a2a7221 */ /* 0x000fe20000010000 */
[----:B------:R-:W-:Y:S01]  /*1c30*/  FFMA.FTZ R41, R48, R37, R41 ;  /* 0x0000002530297223 */ /* 0x000fe20000010029 */
        /* <DEDUP_REMOVED lines=18> */
[----:B-1----:R-:W-:-:S04]  /*1d60*/  FADD.FTZ R38, -R36, 1 ;  /* 0x3f80000024267421 */ /* 0x002fc80000010100 */
[----:B------:R-:W-:Y:S01]  /*1d70*/  FFMA.FTZ R35, R35, R38, 1 ;  /* 0x3f80000023237423 */ /* 0x000fe20000010026 */
[----:B------:R-:W-:Y:S01]  /*1d80*/  FMUL.FTZ R38, R21, R36 ;  /* 0x0000002415267220 */ /* 0x000fe20000410000 */
[----:B------:R-:W-:-:S03]  /*1d90*/  FMUL.FTZ R36, R34, R37 ;  /* 0x0000002522247220 */ /* 0x000fc60000410000 */
[----:B------:R-:W-:-:S07]  /*1da0*/  FMUL.FTZ R35, R38, R35 ;  /* 0x0000002326237220 */ /* 0x000fce0000410000 */
.L_x_2384:
        /* <DEDUP_REMOVED lines=35> */
.L_x_2385:
[----:B------:R-:W-:Y:S01]  /*1fe0*/  FMUL.FTZ R39, R32, R24 ;  /* 0x0000001820277220 */ /* 0x000fe20000410000 */
[----:B------:R-:W-:Y:S01]  /*1ff0*/  FADD.FTZ R33, R40, R32 ;  /* 0x0000002028217221 */ /* 0x000fe20000010000 */
[----:B------:R-:W-:Y:S01]  /*2000*/  FFMA.FTZ R32, R45, R32, R38 ;  /* 0x000000202d207223 */ /* 0x000fe20000010026 */
[----:B------:R-:W-:Y:S01]  /*2010*/  FADD.FTZ R31, R31, -UR12 ;  /* 0x8000000c1f1f7e21 */ /* 0x000fe20008010000 */
[----:B------:R-:W-:Y:S01]  /*2020*/  FFMA.FTZ R36, R45, R39, R36 ;  /* 0x000000272d247223 */ /* 0x000fe20000010024 */
[----:B------:R-:W-:Y:S01]  /*2030*/  FADD.FTZ R37, R37, R39 ;  /* 0x0000002725257221 */ /* 0x000fe20000010000 */
[----:B------:R-:W-:Y:S01]  /*2040*/  FMUL.FTZ R38, R35, R25 ;  /* 0x0000001923267220 */ /* 0x000fe20000410000 */
[----:B------:R-:W-:Y:S01]  /*2050*/  FADD.FTZ R43, R30, -UR12 ;  /* 0x8000000c1e2b7e21 */ /* 0x000fe20008010000 */
[----:B------:R-:W-:Y:S01]  /*2060*/  FMUL.FTZ R42, R31, UR18 ;  /* 0x000000121f2a7c20 */ /* 0x000fe20008410000 */
[----:B------:R-:W-:Y:S01]  /*2070*/  MOV R30, R10 ;  /* 0x0000000a001e7202 */ /* 0x000fe20000000f00 */
[----:B------:R-:W-:Y:S01]  /*2080*/  FFMA.FTZ R36, R44, R38, R36 ;  /* 0x000000262c247223 */ /* 0x000fe20000010024 */
[----:B------:R-:W-:Y:S01]  /*2090*/  FADD.FTZ R37, R38, R37 ;  /* 0x0000002526257221 */ /* 0x000fe20000010000 */
[----:B------:R-:W-:Y:S01]  /*20a0*/  FMUL.FTZ R43, R43, UR18 ;  /* 0x000000122b2b7c20 */ /* 0x000fe20008410000 */
[----:B------:R-:W-:Y:S01]  /*20b0*/  MOV R31, R11 ;  /* 0x0000000b001f7202 */ /* 0x000fe20000000f00 */
        /* <DEDUP_REMOVED lines=19> */
.L_x_2386:
[----:B------:R-:W-:Y:S01]  /*21f0*/  FMUL.FTZ R38, R30, R24 ;  /* 0x000000181e267220 */ /* 0x000fe20000410000 */
[----:B------:R-:W-:Y:S01]  /*2200*/  FADD.FTZ R28, R28, -UR12 ;  /* 0x8000000c1c1c7e21 */ /* 0x000fe20008010000 */
[----:B------:R-:W-:Y:S02]  /*2210*/  FADD.FTZ R29, R29, -UR12 ;  /* 0x8000000c1d1d7e21 */ /* 0x000fe40008010000 */
[----:B------:R-:W-:Y:S01]  /*2220*/  FFMA.FTZ R36, R43, R38, R36 ;  /* 0x000000262b247223 */ /* 0x000fe20000010024 */
[----:B------:R-:W-:Y:S01]  /*2230*/  FADD.FTZ R37, R37, R38 ;  /* 0x0000002625257221 */ /* 0x000fe20000010000 */
[----:B------:R-:W-:Y:S01]  /*2240*/  FMUL.FTZ R38, R31, R25 ;  /* 0x000000191f267220 */ /* 0x000fe20000410000 */
[----:B------:R-:W-:Y:S01]  /*2250*/  FMUL.FTZ R58, R28, UR18 ;  /* 0x000000121c3a7c20 */ /* 0x000fe20008410000 */
[----:B------:R-:W-:Y:S01]  /*2260*/  FMUL.FTZ R57, R29, UR18 ;  /* 0x000000121d397c20 */ /* 0x000fe20008410000 */
[----:B------:R-:W-:Y:S01]  /*2270*/  MOV R28, R22 ;  /* 0x00000016001c7202 */ /* 0x000fe20000000f00 */
[----:B------:R-:W-:Y:S01]  /*2280*/  FFMA.FTZ R40, R42, R38, R36 ;  /* 0x000000262a287223 */ /* 0x000fe20000010024 */
[----:B------:R-:W-:Y:S01]  /*2290*/  FADD.FTZ R36, R38, R37 ;  /* 0x0000002526247221 */ /* 0x000fe20000010000 */
[----:B------:R-:W-:Y:S01]  /*22a0*/  MOV R29, R23 ;  /* 0x00000017001d7202 */ /* 0x000fe20000000f00 */
        /* <DEDUP_REMOVED lines=19> */
.L_x_2387:
[----:B------:R-:W0:Y:S01]  /*23e0*/  S2R R38, SR_LANEID ;  /* 0x0000000000267919 */ /* 0x000e220000000000 */
[----:B------:R-:W-:Y:S01]  /*23f0*/  FMUL.FTZ R41, R28, R24 ;  /* 0x000000181c297220 */ /* 0x000fe20000410000 */
[----:B------:R-:W-:Y:S01]  /*2400*/  MOV R37, 0xffffffe0 ;  /* 0xffffffe000257802 */ /* 0x000fe20000000f00 */
[----:B------:R-:W-:Y:S01]  /*2410*/  FADD.FTZ R34, R34, R35 ;  /* 0x0000002322227221 */ /* 0x000fe20000010000 */
[----:B------:R-:W-:Y:S01]  /*2420*/  ISETP.GT.AND P0, PT, R0, 0x17f, PT ;  /* 0x0000017f0000780c */ /* 0x000fe20003f04270 */
[----:B------:R-:W-:Y:S01]  /*2430*/  FFMA.FTZ R40, R58, R41, R40 ;  /* 0x000000293a287223 */ /* 0x000fe20000010028 */
[----:B------:R-:W-:Y:S01]  /*2440*/  FADD.FTZ R41, R36, R41 ;  /* 0x0000002924297221 */ /* 0x000fe20000010000 */
[----:B------:R-:W-:Y:S02]  /*2450*/  IMAD R37, R61, R37, 0x187 ;  /* 0x000001873d257424 */ /* 0x000fe400078e0225 */
[----:B------:R-:W-:Y:S01]  /*2460*/  FMUL.FTZ R36, R29, R25 ;  /* 0x000000191d247220 */ /* 0x000fe20000410000 */
[----:B------:R-:W1:Y:S01]  /*2470*/  S2R R59, SR_CgaCtaId ;  /* 0x00000000003b7919 */ /* 0x000e620000008800 */
[----:B------:R-:W-:Y:S01]  /*2480*/  FFMA.FTZ R35, R44, R35, R3 ;  /* 0x000000232c237223 */ /* 0x000fe20000010003 */
[----:B------:R-:W-:Y:S01]  /*2490*/  FADD.FTZ R34, R34, R31 ;  /* 0x0000001f22227221 */ /* 0x000fe20000010000 */
[----:B------:R-:W-:Y:S01]  /*24a0*/  SEL R37, R37, 0x1f, P0 ;  /* 0x0000001f25257807 */ /* 0x000fe20000000000 */
[----:B------:R-:W-:Y:S01]  /*24b0*/  FADD.FTZ R41, R36, R41 ;  /* 0x0000002924297221 */ /* 0x000fe20000010000 */
[----:B------:R-:W-:Y:S01]  /*24c0*/  FFMA.FTZ R40, R57, R36, R40 ;  /* 0x0000002439287223 */ /* 0x000fe20000010028 */
[----:B------:R-:W-:Y:S01]  /*24d0*/  FFMA.FTZ R35, R42, R31, R35 ;  /* 0x0000001f2a237223 */ /* 0x000fe20000010023 */
[----:B------:R-:W-:Y:S01]  /*24e0*/  FADD.FTZ R3, R33, R30 ;  /* 0x0000001e21037221 */ /* 0x000fe20000010000 */
[----:B------:R-:W-:Y:S01]  /*24f0*/  FFMA.FTZ R32, R43, R30, R32 ;  /* 0x0000001e2b207223 */ /* 0x000fe20000010020 */
[----:B------:R-:W2:Y:S01]  /*2500*/  SHFL.DOWN PT, R36, R41, 0x1, R37 ;  /* 0x0820000029247989 */ /* 0x000ea200000e0025 */
[----:B------:R-:W-:Y:S01]  /*2510*/  FFMA.FTZ R33, R57, R29, R35 ;  /* 0x0000001d39217223 */ /* 0x000fe20000010023 */
[----:B------:R-:W-:Y:S01]  /*2520*/  FADD.FTZ R35, R34, R29 ;  /* 0x0000001d22237221 */ /* 0x000fe20000010000 */
[----:B------:R-:W-:Y:S01]  /*2530*/  MOV R29, 0x400 ;  /* 0x00000400001d7802 */ /* 0x000fe20000000f00 */
[----:B------:R-:W-:Y:S01]  /*2540*/  FADD.FTZ R34, R3, R28 ;  /* 0x0000001c03227221 */ /* 0x000fe20000010000 */
[----:B------:R-:W-:Y:S01]  /*2550*/  FFMA.FTZ R32, R58, R28, R32 ;  /* 0x0000001c3a207223 */ /* 0x000fe20000010020 */
[----:B------:R-:W-:Y:S01]  /*2560*/  BSSY B0, `(.L_x_2388) ;  /* 0x0000048000007945 */ /* 0x000fe20003800000 */
[----:B------:R-:W-:-:S02]  /*2570*/  IADD3 R3, R29, 0x90, RZ ;  /* 0x000000901d037810 */ /* 0x000fc40007ffe0ff */
[----:B0-----:R-:W-:Y:S02]  /*2580*/  ISETP.GE.AND P0, PT, R38, R37, PT ;  /* 0x000000252600720c */ /* 0x001fe40003f06270 */
[----:B-1----:R-:W-:-:S11]  /*2590*/  LEA R3, R59, R3, 0x18 ;  /* 0x000000033b037211 */ /* 0x002fd600078ec0ff */
[----:B--2---:R-:W-:Y:S01]  /*25a0*/  @!P0 FADD.FTZ R41, R41, R36 ;  /* 0x0000002429298221 */ /* 0x004fe20000010000 */
[----:B------:R-:W-:Y:S01]  /*25b0*/  LEA R3, R0, R3, 0x4 ;  /* 0x0000000300037211 */ /* 0x000fe200078e20ff */
[----:B------:R-:W0:Y:S04]  /*25c0*/  SHFL.DOWN PT, R36, R40, 0x1, R37 ;  /* 0x0820000028247989 */ /* 0x000e2800000e0025 */
[----:B------:R-:W-:Y:S01]  /*25d0*/  STS.128 [R3], R32 ;  /* 0x0000002003007388 */ /* 0x000fe20000000c00 */
        /* <DEDUP_REMOVED lines=25> */
[----:B------:R-:W-:-:S13]  /*2770*/  ISETP.NE.AND P0, PT, R38, RZ, PT ;  /* 0x000000ff2600720c */ /* 0x000fda0003f05270 */
[----:B------:R-:W-:-:S04]  /*2780*/  @!P0 LEA R28, R59, R29, 0x18 ;  /* 0x0000001d3b1c8211 */ /* 0x000fc800078ec0ff */
[----:B------:R-:W-:-:S05]  /*2790*/  @!P0 LEA R28, R61, R28, 0x3 ;  /* 0x0000001c3d1c8211 */ /* 0x000fca00078e18ff */
[----:B------:R0:W-:Y:S01]  /*27a0*/  @!P0 STS.64 [R28+0x10], R40 ;  /* 0x000010281c008388 */ /* 0x0001e20000000a00 */
[----:B------:R-:W-:Y:S01]  /*27b0*/  BAR.SYNC.DEFER_BLOCKING 0x0 ;  /* 0x0000000000007b1d */ /* 0x000fe20000010000 */
[----:B------:R-:W-:-:S13]  /*27c0*/  ISETP.NE.AND P0, PT, R0, RZ, PT ;  /* 0x000000ff0000720c */ /* 0x000fda0003f05270 */
[----:B0-----:R-:W-:Y:S05]  /*27d0*/  @P0 BRA `(.L_x_2389) ;  /* 0x0000000000800947 */ /* 0x001fea0003800000 */
[----:B------:R-:W-:-:S05]  /*27e0*/  LEA R59, R59, R29, 0x18 ;  /* 0x0000001d3b3b7211 */ /* 0x000fca00078ec0ff */
[----:B------:R-:W0:Y:S04]  /*27f0*/  LDS.64 R28, [R59+0x18] ;  /* 0x000018003b1c7984 */ /* 0x000e280000000a00 */
[----:B------:R-:W1:Y:S01]  /*2800*/  LDS.128 R36, [R59+0x20] ;  /* 0x000020003b247984 */ /* 0x000e620000000c00 */
[----:B0-----:R-:W-:Y:S01]  /*2810*/  FADD.FTZ R28, R40, R28 ;  /* 0x0000001c281c7221 */ /* 0x001fe20000010000 */
[----:B------:R-:W-:Y:S02]  /*2820*/  FADD.FTZ R29, R41, R29 ;  /* 0x0000001d291d7221 */ /* 0x000fe40000010000 */
[----:B------:R-:W-:Y:S01]  /*2830*/  LDS.64 R40, [R59+0x70] ;  /* 0x000070003b287984 */ /* 0x000fe20000000a00 */
[----:B-1----:R-:W-:Y:S01]  /*2840*/  FADD.FTZ R28, R28, R36 ;  /* 0x000000241c1c7221 */ /* 0x002fe20000010000 */
[----:B------:R-:W-:-:S03]  /*2850*/  FADD.FTZ R37, R29, R37 ;  /* 0x000000251d257221 */ /* 0x000fc60000010000 */
[----:B------:R-:W-:Y:S01]  /*2860*/  FADD.FTZ R38, R28, R38 ;  /* 0x000000261c267221 */ /* 0x000fe20000010000 */
[----:B------:R-:W-:Y:S01]  /*2870*/  FADD.FTZ R37, R37, R39 ;  /* 0x0000002725257221 */ /* 0x000fe20000010000 */
[----:B------:R-:W0:Y:S02]  /*2880*/  LDS.128 R28, [R59+0x30] ;  /* 0x000030003b1c7984 */ /* 0x000e240000000c00 */
[----:B0-----:R-:W-:Y:S01]  /*2890*/  FADD.FTZ R28, R38, R28 ;  /* 0x0000001c261c7221 */ /* 0x001fe20000010000 */
[----:B------:R-:W-:Y:S02]  /*28a0*/  FADD.FTZ R29, R37, R29 ;  /* 0x0000001d251d7221 */ /* 0x000fe40000010000 */
[----:B------:R-:W0:Y:S01]  /*28b0*/  LDS.128 R36, [R59+0x40] ;  /* 0x000040003b247984 */ /* 0x000e220000000c00 */
[----:B------:R-:W-:Y:S01]  /*28c0*/  FADD.FTZ R30, R28, R30 ;  /* 0x0000001e1c1e7221 */ /* 0x000fe20000010000 */
[----:B------:R-:W-:-:S03]  /*28d0*/  FADD.FTZ R29, R29, R31 ;  /* 0x0000001f1d1d7221 */ /* 0x000fc60000010000 */
[----:B0-----:R-:W-:Y:S01]  /*28e0*/  FADD.FTZ R30, R30, R36 ;  /* 0x000000241e1e7221 */ /* 0x001fe20000010000 */
[----:B------:R-:W-:-:S03]  /*28f0*/  FADD.FTZ R37, R29, R37 ;  /* 0x000000251d257221 */ /* 0x000fc60000010000 */
[----:B------:R-:W-:Y:S01]  /*2900*/  FADD.FTZ R38, R30, R38 ;  /* 0x000000261e267221 */ /* 0x000fe20000010000 */
[----:B------:R-:W-:Y:S01]  /*2910*/  FADD.FTZ R37, R37, R39 ;  /* 0x0000002725257221 */ /* 0x000fe20000010000 */
        /* <DEDUP_REMOVED lines=9> */
[----:B------:R-:W-:-:S03]  /*29b0*/  FADD.FTZ R29, R29, R31 ;  /* 0x0000001f1d1d7221 */ /* 0x000fc60000010000 */
[----:B------:R-:W-:Y:S01]  /*29c0*/  FADD.FTZ R40, R28, R40 ;  /* 0x000000281c287221 */ /* 0x000fe20000010000 */
[----:B------:R-:W-:-:S07]  /*29d0*/  FADD.FTZ R41, R29, R41 ;  /* 0x000000291d297221 */ /* 0x000fce0000010000 */
.L_x_2389:
[----:B------:R-:W-:Y:S05]  /*29e0*/  BSYNC B0 ;  /* 0x0000000000007941 */ /* 0x000fea0003800000 */
.L_x_2388:
[----:B------:R-:W-:Y:S01]  /*29f0*/  BAR.SYNC.DEFER_BLOCKING 0x0 ;  /* 0x0000000000007b1d */ /* 0x000fe20000010000 */
[----:B------:R-:W-:-:S05]  /*2a00*/  ISETP.GT.U32.AND P6, PT, R0, 0x30, PT ;  /* 0x000000300000780c */ /* 0x000fca0003fc4070 */
        /* <DEDUP_REMOVED lines=11> */
[----:B------:R-:W0:Y:S01]  /*2ac0*/  LDS.128 R28, [R3+0x930] ;  /* 0x00093000031c7984 */ /* 0x000e220000000c00 */
[----:B------:R-:W-:-:S03]  /*2ad0*/  FADD.FTZ R39, R35, R39 ;  /* 0x0000002723277221 */ /* 0x000fc60000010000 */
        /* <DEDUP_REMOVED lines=9> */
[----:B------:R-:W-:Y:S01]  /*2b70*/  FADD.FTZ R39, R39, R35 ;  /* 0x0000002327277221 */ /* 0x000fe20000010000 */
[----:B0-----:R-:W-:Y:S01]  /*2b80*/  FADD.FTZ R28, R32, R28 ;  /* 0x0000001c201c7221 */ /* 0x001fe20000010000 */
[----:B------:R-:W-:Y:S01]  /*2b90*/  FADD.FTZ R36, R33, R29 ;  /* 0x0000001d21247221 */ /* 0x000fe20000010000 */
[----:B------:R-:W-:Y:S01]  /*2ba0*/  FADD.FTZ R38, R38, R30 ;  /* 0x0000001e26267221 */ /* 0x000fe20000010000 */
[----:B------:R-:W0:Y:S01]  /*2bb0*/  LDS.128 R32, [R3+0x1260] ;  /* 0x0012600003207984 */ /* 0x000e220000000c00 */
[----:B------:R-:W-:Y:S01]  /*2bc0*/  FADD.FTZ R39, R39, R31 ;  /* 0x0000001f27277221 */ /* 0x000fe20000010000 */
        /* <DEDUP_REMOVED lines=9> */
.L_x_2391:
[----:B------:R-:W-:Y:S05]  /*2c60*/  BSYNC B0 ;  /* 0x0000000000007941 */ /* 0x000fea0003800000 */
.L_x_2390:
[----:B------:R-:W0:Y:S01]  /*2c70*/  LDC.64 R28, c[0x0][0x268] ;  /* 0x00009a00ff1c7b82 */ /* 0x000e220000000a00 */
[----:B------:R-:W-:Y:S01]  /*2c80*/  IMAD R55, R55, 0x31, R0 ;  /* 0x0000003137377824 */ /* 0x000fe200078e0200 */
[----:B------:R-:W-:Y:S06]  /*2c90*/  BSSY B0, `(.L_x_2392) ;  /* 0x0000011000007945 */ /* 0x000fec0003800000 */
[----:B------:R-:W1:Y:S01]  /*2ca0*/  LDC R3, c[0x0][0xc] ;  /* 0x00000300ff037b82 */ /* 0x000e620000000800 */
[----:B0-----:R-:W-:Y:S01]  /*2cb0*/  IMAD.WIDE R28, R55, 0x4, R28 ;  /* 0x00000004371c7825 */ /* 0x001fe200078e021c */
[----:B------:R-:W-:Y:S06]  /*2cc0*/  @P6 BRA `(.L_x_2393) ;  /* 0x0000000000346947 */ /* 0x000fec0003800000 */
[----:B------:R-:W0:Y:S01]  /*2cd0*/  LDC.64 R36, c[0x0][0x288] ;  /* 0x0000a200ff247b82 */ /* 0x000e220000000a00 */
[----:B------:R2:W-:Y:S02]  /*2ce0*/  REDG.E.ADD.F32.FTZ.RN.STRONG.GPU desc[UR14][R28.64], R32 ;  /* 0x000000201c0079a6 */ /* 0x0005e4000c10f38e */
[----:B--2---:R-:W-:Y:S02]  /*2cf0*/  MOV R32, UR9 ;  /* 0x0000000900207c02 */ /* 0x004fe40008000f00 */
        /* <DEDUP_REMOVED lines=10> */
.L_x_2393:
[----:B------:R-:W-:Y:S05]  /*2da0*/  BSYNC B0 ;  /* 0x0000000000007941 */ /* 0x000fea0003800000 */
.L_x_2392:
[----:B-1----:R-:W-:-:S13]  /*2db0*/  ISETP.GE.U32.AND P6, PT, R3, 0x2, PT ;  /* 0x000000020300780c */ /* 0x002fda0003fc6070 */
[----:B------:R-:W-:Y:S05]  /*2dc0*/  @!P6 BRA `(.L_x_2394) ;  /* 0x0000001000a4e947 */ /* 0x000fea0003800000 */
[----:B0-----:R-:W0:Y:S01]  /*2dd0*/  LDC R28, c[0x0][0x10] ;  /* 0x00000400ff1c7b82 */ /* 0x001e220000000800 */
[----:B------:R-:W1:Y:S01]  /*2de0*/  S2R R29, SR_CTAID.Y ;  /* 0x00000000001d7919 */ /* 0x000e620000002600 */
[----:B------:R-:W-:-:S06]  /*2df0*/  ULOP3.LUT UR11, UR4, 0x1, URZ, 0xc0, !UPT ;  /* 0x00000001040b7892 */ /* 0x000fcc000f8ec03f */
[----:B------:R-:W2:Y:S08]  /*2e00*/  LDC.64 R30, c[0x0][0x258] ;  /* 0x00009600ff1e7b82 */ /* 0x000eb00000000a00 */
[----:B------:R-:W3:Y:S01]  /*2e10*/  LDC.64 R32, c[0x0][0x260] ;  /* 0x00009800ff207b82 */ /* 0x000ee20000000a00 */
[----:B0-----:R-:W-:-:S04]  /*2e20*/  IMAD R35, R28, UR11, RZ ;  /* 0x0000000b1c237c24 */ /* 0x001fc8000f8e02ff */
[C---:B------:R-:W-:Y:S01]  /*2e30*/  IMAD R34, R35.reuse, R3, RZ ;  /* 0x0000000323227224 */ /* 0x040fe200078e02ff */
        /* <DEDUP_REMOVED lines=9> */
[----:B------:R-:W-:Y:S02]  /*2ed0*/  UPOPC UR13, UR12 ;  /* 0x0000000c000d72bf */ /* 0x000fe40008000000 */
[----:B------:R-:W-:Y:S01]  /*2ee0*/  UFLO.U32 UR12, UR12 ;  /* 0x0000000c000c72bd */ /* 0x000fe200080e0000 */
[----:B------:R-:W-:Y:S01]  /*2ef0*/  IMAD.WIDE.U32 R34, R34, 0x8, R32 ;  /* 0x0000000822227825 */ /* 0x000fe200078e0020 */
[----:B------:R-:W-:Y:S02]  /*2f00*/  UMOV UR11, 0x1 ;  /* 0x00000001000b7882 */ /* 0x000fe40000000000 */
[----:B------:R-:W-:-:S02]  /*2f10*/  USEL UR11, UR11, 0xffffffff, !UP0 ;  /* 0xffffffff0b0b7887 */ /* 0x000fc4000c000000 */
[----:B------:R1:W-:Y:S02]  /*2f20*/  STG.E.64 desc[UR14][R34.64], R40 ;  /* 0x0000002822007986 */ /* 0x0003e4000c101b0e */
[----:B------:R-:W-:-:S06]  /*2f30*/  UIMAD UR11, UR11, UR13, URZ ;  /* 0x0000000d0b0b72a4 */ /* 0x000fcc000f8e023f */
[----:B-1----:R-:W-:Y:S02]  /*2f40*/  MOV R34, UR11 ;  /* 0x0000000b00227c02 */ /* 0x002fe40008000f00 */
[----:B0-----:R-:W-:-:S13]  /*2f50*/  ISETP.EQ.U32.AND P6, PT, R36, UR12, PT ;  /* 0x0000000c24007c0c */ /* 0x001fda000bfc2070 */
[----:B------:R-:W-:Y:S06]  /*2f60*/  @P6 MEMBAR.ALL.GPU ;  /* 0x0000000000006992 */ /* 0x000fec000000a000 */
[----:B------:R-:W-:-:S00]  /*2f70*/  @P6 ERRBAR ;  /* 0x00000000000069ab */ /* 0x000fc00000000000 */
[----:B------:R-:W-:Y:S06]  /*2f80*/  @P6 CGAERRBAR ;  /* 0x00000000000065ab */ /* 0x000fec0000000000 */
[----:B------:R0:W-:Y:S01]  /*2f90*/  @P6 REDG.E.ADD.S32.STRONG.GPU desc[UR14][R30.64], R34 ;  /* 0x000000221e00698e */ /* 0x0001e2000c10e38e */
[----:B------:R-:W-:-:S04]  /*2fa0*/  PLOP3.LUT P6, PT, PT, PT, UP0, 0x40, 0x0 ;  /* 0x000000000000781c */ /* 0x000fc80003fce808 */
[----:B0-----:R-:W-:-:S04]  /*2fb0*/  SEL R34, R3, RZ, P6 ;  /* 0x000000ff03227207 */ /* 0x001fc80003000000 */
[----:B------:R-:W-:-:S13]  /*2fc0*/  ISETP.NE.AND P6, PT, R34, -0x1, PT ;  /* 0xffffffff2200780c */ /* 0x000fda0003fc5270 */
[----:B------:R-:W-:Y:S05]  /*2fd0*/  @!P6 BRA `(.L_x_2395) ;  /* 0x000000000014e947 */ /* 0x000fea0003800000 */
.L_x_2396:
[----:B------:R-:W2:Y:S04]  /*2fe0*/  LDG.E.STRONG.GPU R35, desc[UR14][R30.64] ;  /* 0x0000000e1e237981 */ /* 0x000ea8000c1ef900 */
[----:B--2---:R-:W-:Y:S01]  /*2ff0*/  CCTL.IVALL ;  /* 0x00000000ff00798f */ /* 0x004fe20002000000 */
[----:B------:R-:W-:Y:S05]  /*3000*/  YIELD ;  /* 0x0000000000007946 */ /* 0x000fea0003800000 */
[----:B------:R-:W-:-:S13]  /*3010*/  ISETP.NE.AND P6, PT, R35, R34, PT ;  /* 0x000000222300720c */ /* 0x000fda0003fc5270 */
[----:B------:R-:W-:Y:S05]  /*3020*/  @P6 BRA `(.L_x_2396) ;  /* 0xfffffffc00ec6947 */ /* 0x000fea000383ffff */
.L_x_2395:
        /* <DEDUP_REMOVED lines=8> */
[----:B------:R-:W-:-:S04]  /*30b0*/  LOP3.LUT R30, R3, 0x3, RZ, 0xc0, !PT ;  /* 0x00000003031e7812 */ /* 0x000fc800078ec0ff */
[----:B------:R-:W-:Y:S02]  /*30c0*/  IADD3 R31, -R30, R3, RZ ;  /* 0x000000031e1f7210 */ /* 0x000fe40007ffe1ff */
[----:B------:R-:W-:Y:S02]  /*30d0*/  MOV R30, RZ ;  /* 0x000000ff001e7202 */ /* 0x000fe40000000f00 */
        /* <DEDUP_REMOVED lines=8> */
.L_x_2400:
        /* <DEDUP_REMOVED lines=116> */
.L_x_2399:
[----:B------:R-:W-:-:S06]  /*38a0*/  UISETP.GT.AND UP1, UPT, UR11, 0x4, UPT ;  /* 0x000000040b00788c */ /* 0x000fcc000bf24270 */
[----:B------:R-:W-:-:S13]  /*38b0*/  PLOP3.LUT P6, PT, PT, PT, UP1, 0x40, 0x0 ;  /* 0x000000000000781c */ /* 0x000fda0003fce818 */
[----:B------:R-:W-:Y:S05]  /*38c0*/  @P6 BRA `(.L_x_2401) ;  /* 0x0000000000ec6947 */ /* 0x000fea0003800000 */
        /* <DEDUP_REMOVED lines=53> */
[----:B------:R-:W-:Y:S02]  /*3c20*/  UIADD3 UR11, UR11, -0x4, URZ ;  /* 0xfffffffc0b0b7890 */ /* 0x000fe4000fffe03f */
[----:B------:R-:W-:Y:S02]  /*3c30*/  UPLOP3.LUT UP0, UPT, UPT, UPT, UPT, 0x40, 0x0 ;  /* 0x000000000000789c */ /* 0x000fe40003f0e870 */
[----:B------:R-:W-:Y:S01]  /*3c40*/  UIADD3 UR11, UR11, -0x4, URZ ;  /* 0xfffffffc0b0b7890 */ /* 0x000fe2000fffe03f */
[----:B--2---:R-:W-:Y:S01]  /*3c50*/  @!P6 FADD.FTZ R40, R40, R30 ;  /* 0x0000001e2828e221 */ /* 0x004fe20000010000 */
[----:B------:R-:W-:Y:S01]  /*3c60*/  @!P6 FADD.FTZ R41, R41, R31 ;  /* 0x0000001f2929e221 */ /* 0x000fe20000010000 */
[----:B------:R-:W-:-:S09]  /*3c70*/  IADD3 R30, R34, 0x4, RZ ;  /* 0x00000004221e7810 */ /* 0x000fd20007ffe0ff */
.L_x_2401:
[----:B------:R-:W-:-:S06]  /*3c80*/  UISETP.NE.OR UP0, UPT, UR11, URZ, UP0 ;  /* 0x0000003f0b00728c */ /* 0x000fcc0008705670 */
[----:B------:R-:W-:-:S13]  /*3c90*/  PLOP3.LUT P6, PT, PT, PT, UP0, 0x80, 0x0 ;  /* 0x000000000000781c */ /* 0x000fda0003fcf008 */
[----:B------:R-:W-:Y:S05]  /*3ca0*/  @!P6 BRA `(.L_x_2397) ;  /* 0x00000000007ce947 */ /* 0x000fea0003800000 */
.L_x_2398:
        /* <DEDUP_REMOVED lines=31> */
.L_x_2397:
        /* <DEDUP_REMOVED lines=10> */
.L_x_2403:
[----:B------:R-:W-:Y:S05]  /*3f40*/  BSYNC B0 ;  /* 0x0000000000007941 */ /* 0x000fea0003800000 */
.L_x_2402:
        /* <DEDUP_REMOVED lines=17> */
.L_x_2394:
[----:B------:R-:W1:Y:S01]  /*4060*/  S2UR UR12, SR_CgaCtaId ;  /* 0x00000000000c79c3 */ /* 0x000e620000008800 */
[----:B------:R-:W-:Y:S01]  /*4070*/  UMOV UR11, 0x400 ;  /* 0x00000400000b7882 */ /* 0x000fe20000000000 */
[----:B------:R-:W-:Y:S01]  /*4080*/  ISETP.NE.AND P6, PT, RZ, UR17, PT ;  /* 0x00000011ff007c0c */ /* 0x000fe2000bfc5270 */
[----:B------:R-:W-:Y:S01]  /*4090*/  ULDC.64 UR20, c[0x0][0x290] ;  /* 0x0000a40000147ab9 */ /* 0x000fe20000000a00 */
[----:B-1----:R-:W-:-:S09]  /*40a0*/  ULEA UR11, UR12, UR11, 0x18 ;  /* 0x0000000b0c0b7291 */ /* 0x002fd2000f8ec03f */
[----:B------:R-:W-:Y:S01]  /*40b0*/  @!P0 STS.64 [UR11+0x80], R40 ;  /* 0x00008028ff008988 */ /* 0x000fe20008000a0b */
[----:B------:R-:W-:Y:S06]  /*40c0*/  BAR.SYNC.DEFER_BLOCKING 0x0 ;  /* 0x0000000000007b1d */ /* 0x000fec0000010000 */
[----:B0-----:R-:W0:Y:S01]  /*40d0*/  LDS.64 R28, [UR11+0x80] ;  /* 0x0000800bff1c7984 */ /* 0x001e220008000a00 */
[----:B------:R-:W-:Y:S02]  /*40e0*/  ULDC UR11, c[0x0][0x2bc] ;  /* 0x0000af00000b7ab9 */ /* 0x000fe40000000800 */
[----:B0-----:R-:W-:Y:S01]  /*40f0*/  FMUL.FTZ R3, R28, UR11 ;  /* 0x0000000b1c037c20 */ /* 0x001fe20008410000 */
        /* <DEDUP_REMOVED lines=20> */
.L_x_2404:
[----:B------:R-:W-:Y:S04]  /*4240*/  BSSY B0, `(.L_x_2405) ;  /* 0x0000014000007945 */ /* 0x000fe80003800000 */
[----:B------:R-:W-:Y:S05]  /*4250*/  @!P5 BRA `(.L_x_2406) ;  /* 0x000000000048d947 */ /* 0x000fea0003800000 */
[----:B------:R-:W-:Y:S01]  /*4260*/  SHF.R.S32.HI R28, RZ, 0x1f, R2 ;  /* 0x0000001fff1c7819 */ /* 0x000fe20000011402 */
[----:B------:R-:W-:Y:S01]  /*4270*/  ULDC.64 UR12, c[0x0][0x288] ;  /* 0x0000a200000c7ab9 */ /* 0x000fe20000000a00 */
[----:B------:R-:W-:Y:S01]  /*4280*/  MOV R29, R7 ;  /* 0x00000007001d7202 */ /* 0x000fe20000000f00 */
[-CC-:B------:R-:W-:Y:S01]  /*4290*/  FFMA.FTZ R31, R56, R3.reuse, R32.reuse ;  /* 0x00000003381f7223 */ /* 0x180fe20000010020 */
[----:B------:R-:W-:Y:S01]  /*42a0*/  FFMA.FTZ R54, R54, R3, R32 ;  /* 0x0000000336367223 */ /* 0x000fe20000010020 */
[----:B------:R-:W-:Y:S01]  /*42b0*/  IMAD R33, R28, UR12, RZ ;  /* 0x0000000c1c217c24 */ /* 0x000fe2000f8e02ff */
[----:B------:R-:W-:Y:S01]  /*42c0*/  MOV R28, R4 ;  /* 0x00000004001c7202 */ /* 0x000fe20000000f00 */
[----:B------:R-:W-:Y:S01]  /*42d0*/  FFMA.FTZ R30, R24, R12, -R31 ;  /* 0x0000000c181e7223 */ /* 0x000fe2000001081f */
[----:B------:R-:W-:Y:S01]  /*42e0*/  FFMA.FTZ R31, R25, R13, -R54 ;  /* 0x0000000d191f7223 */ /* 0x000fe20000010836 */
[C---:B------:R-:W-:Y:S02]  /*42f0*/  IMAD R33, R2.reuse, UR13, R33 ;  /* 0x0000000d02217c24 */ /* 0x040fe4000f8e0221 */
[----:B------:R-:W-:Y:S01]  /*4300*/  IMAD.WIDE.U32 R28, R2, UR12, R28 ;  /* 0x0000000c021c7c25 */ /* 0x000fe2000f8e001c */
[----:B------:R-:W-:-:S03]  /*4310*/  ULDC.64 UR12, c[0x0][0x210] ;  /* 0x00008400000c7ab9 */ /* 0x000fc60000000a00 */
[----:B------:R-:W-:Y:S01]  /*4320*/  FMUL.FTZ R30, R30, UR18 ;  /* 0x000000121e1e7c20 */ /* 0x000fe20008410000 */
[----:B------:R-:W-:Y:S01]  /*4330*/  FMUL.FTZ R31, R31, UR18 ;  /* 0x000000121f1f7c20 */ /* 0x000fe20008410000 */
[----:B------:R-:W-:Y:S02]  /*4340*/  LEA R12, P0, R28, UR12, 0x2 ;  /* 0x0000000c1c0c7c11 */ /* 0x000fe4000f8010ff */
[----:B------:R-:W-:-:S04]  /*4350*/  IADD3 R33, R29, R33, RZ ;  /* 0x000000211d217210 */ /* 0x000fc80007ffe0ff */
[----:B------:R-:W-:-:S05]  /*4360*/  LEA.HI.X R13, R28, UR13, R33, 0x2, P0 ;  /* 0x0000000d1c0d7c11 */ /* 0x000fca00080f1421 */
[----:B------:R0:W-:Y:S02]  /*4370*/  STG.E.64 desc[UR14][R12.64], R30 ;  /* 0x0000001e0c007986 */ /* 0x0001e4000c101b0e */
.L_x_2406:
[----:B------:R-:W-:Y:S05]  /*4380*/  BSYNC B0 ;  /* 0x0000000000007941 */ /* 0x000fea0003800000 */
.L_x_2405:
        /* <DEDUP_REMOVED lines=19> */
.L_x_2407:
[----:B------:R-:W-:Y:S04]  /*44c0*/  BSSY B0, `(.L_x_2408) ;  /* 0x0000016000007945 */ /* 0x000fe80003800000 */
[----:B------:R-:W-:Y:S05]  /*44d0*/  @!P4 BRA `(.L_x_2409) ;  /* 0x000000000050c947 */ /* 0x000fea0003800000 */
[C---:B0-----:R-:W-:Y:S01]  /*44e0*/  IADD3 R12, R2.reuse, 0x8, RZ ;  /* 0x00000008020c7810 */ /* 0x041fe20007ffe0ff */
[----:B------:R-:W-:Y:S01]  /*44f0*/  ULDC.64 UR12, c[0x0][0x288] ;  /* 0x0000a200000c7ab9 */ /* 0x000fe20000000a00 */
[----:B------:R-:W-:Y:S01]  /*4500*/  IADD3 R29, R2, 0x8, RZ ;  /* 0x00000008021d7810 */ /* 0x000fe20007ffe0ff */
[-C--:B------:R-:W-:Y:S01]  /*4510*/  FFMA.FTZ R53, R53, R3.reuse, R32 ;  /* 0x0000000335357223 */ /* 0x080fe20000010020 */
[----:B------:R-:W-:Y:S01]  /*4520*/  SHF.R.S32.HI R12, RZ, 0x1f, R12 ;  /* 0x0000001fff0c7819 */ /* 0x000fe2000001140c */
[----:B------:R-:W-:Y:S01]  /*4530*/  FFMA.FTZ R52, R52, R3, R32 ;  /* 0x0000000334347223 */ /* 0x000fe20000010020 */
[----:B------:R-:W-:-:S03]  /*4540*/  MOV R13, R7 ;  /* 0x00000007000d7202 */ /* 0x000fc60000000f00 */
[----:B------:R-:W-:Y:S01]  /*4550*/  IMAD R28, R12, UR12, RZ ;  /* 0x0000000c0c1c7c24 */ /* 0x000fe2000f8e02ff */
[----:B------:R-:W-:-:S05]  /*4560*/  MOV R12, R4 ;  /* 0x00000004000c7202 */ /* 0x000fca0000000f00 */
[----:B------:R-:W-:-:S04]  /*4570*/  IMAD.WIDE.U32 R12, R29, UR12, R12 ;  /* 0x0000000c1d0c7c25 */ /* 0x000fc8000f8e000c */
[----:B------:R-:W-:Y:S01]  /*4580*/  IMAD R29, R29, UR13, R28 ;  /* 0x0000000d1d1d7c24 */ /* 0x000fe2000f8e021c */
[----:B------:R-:W-:Y:S01]  /*4590*/  ULDC.64 UR12, c[0x0][0x210] ;  /* 0x00008400000c7ab9 */ /* 0x000fe20000000a00 */
[----:B------:R-:W-:Y:S01]  /*45a0*/  FFMA.FTZ R28, R24, R14, -R53 ;  /* 0x0000000e181c7223 */ /* 0x000fe20000010835 */
[----:B------:R-:W-:Y:S02]  /*45b0*/  LEA R14, P0, R12, UR12, 0x2 ;  /* 0x0000000c0c0e7c11 */ /* 0x000fe4000f8010ff */
[----:B------:R-:W-:Y:S01]  /*45c0*/  IADD3 R13, R13, R29, RZ ;  /* 0x0000001d0d0d7210 */ /* 0x000fe20007ffe0ff */
[----:B------:R-:W-:Y:S01]  /*45d0*/  FFMA.FTZ R29, R25, R15, -R52 ;  /* 0x0000000f191d7223 */ /* 0x000fe20000010834 */
[----:B------:R-:W-:Y:S02]  /*45e0*/  FMUL.FTZ R28, R28, UR18 ;  /* 0x000000121c1c7c20 */ /* 0x000fe40008410000 */
[----:B------:R-:W-:Y:S01]  /*45f0*/  LEA.HI.X R15, R12, UR13, R13, 0x2, P0 ;  /* 0x0000000d0c0f7c11 */ /* 0x000fe200080f140d */
[----:B------:R-:W-:-:S05]  /*4600*/  FMUL.FTZ R29, R29, UR18 ;  /* 0x000000121d1d7c20 */ /* 0x000fca0008410000 */
[----:B------:R1:W-:Y:S02]  /*4610*/  STG.E.64 desc[UR14][R14.64], R28 ;  /* 0x0000001c0e007986 */ /* 0x0003e4000c101b0e */
.L_x_2409:
[----:B------:R-:W-:Y:S05]  /*4620*/  BSYNC B0 ;  /* 0x0000000000007941 */ /* 0x000fea0003800000 */
.L_x_2408:
[----:B------:R-:W-:Y:S05]  /*4630*/  @!P6 BRA `(.L_x_2410) ;  /* 0x000000000048e947 */ /* 0x000fea0003800000 */
[----:B0-----:R-:W-:Y:S01]  /*4640*/  FFMA.FTZ R12, R51, R24, R26 ;  /* 0x00000018330c7223 */ /* 0x001fe2000001001a */
        /* <DEDUP_REMOVED lines=17> */
.L_x_2410:
[----:B------:R-:W-:Y:S04]  /*4760*/  BSSY B0, `(.L_x_2411) ;  /* 0x0000016000007945 */ /* 0x000fe80003800000 */
[----:B------:R-:W-:Y:S05]  /*4770*/  @!P3 BRA `(.L_x_2412) ;  /* 0x000000000050b947 */ /* 0x000fea0003800000 */
[C---:B0-----:R-:W-:Y:S01]  /*4780*/  IADD3 R12, R2.reuse, 0x10, RZ ;  /* 0x00000010020c7810 */ /* 0x041fe20007ffe0ff */
[----:B------:R-:W-:Y:S01]  /*4790*/  ULDC.64 UR12, c[0x0][0x288] ;  /* 0x0000a200000c7ab9 */ /* 0x000fe20000000a00 */
[----:B-1----:R-:W-:Y:S01]  /*47a0*/  IADD3 R15, R2, 0x10, RZ ;  /* 0x00000010020f7810 */ /* 0x002fe20007ffe0ff */
[-C--:B------:R-:W-:Y:S01]  /*47b0*/  FFMA.FTZ R51, R51, R3.reuse, R32 ;  /* 0x0000000333337223 */ /* 0x080fe20000010020 */
[----:B------:R-:W-:Y:S01]  /*47c0*/  SHF.R.S32.HI R12, RZ, 0x1f, R12 ;  /* 0x0000001fff0c7819 */ /* 0x000fe2000001140c */
[----:B------:R-:W-:Y:S01]  /*47d0*/  FFMA.FTZ R50, R50, R3, R32 ;  /* 0x0000000332327223 */ /* 0x000fe20000010020 */
[----:B------:R-:W-:Y:S01]  /*47e0*/  MOV R13, R7 ;  /* 0x00000007000d7202 */ /* 0x000fe20000000f00 */
[----:B------:R-:W-:Y:S02]  /*47f0*/  FFMA.FTZ R16, R24, R16, -R51 ;  /* 0x0000001018107223 */ /* 0x000fe40000010833 */
[----:B------:R-:W-:Y:S01]  /*4800*/  IMAD R14, R12, UR12, RZ ;  /* 0x0000000c0c0e7c24 */ /* 0x000fe2000f8e02ff */
[----:B------:R-:W-:Y:S01]  /*4810*/  MOV R12, R4 ;  /* 0x00000004000c7202 */ /* 0x000fe20000000f00 */
[----:B------:R-:W-:Y:S01]  /*4820*/  FFMA.FTZ R17, R25, R17, -R50 ;  /* 0x0000001119117223 */ /* 0x000fe20000010832 */
[----:B------:R-:W-:-:S03]  /*4830*/  FMUL.FTZ R16, R16, UR18 ;  /* 0x0000001210107c20 */ /* 0x000fc60008410000 */
[----:B------:R-:W-:-:S04]  /*4840*/  IMAD.WIDE.U32 R12, R15, UR12, R12 ;  /* 0x0000000c0f0c7c25 */ /* 0x000fc8000f8e000c */
[----:B------:R-:W-:Y:S01]  /*4850*/  FMUL.FTZ R17, R17, UR18 ;  /* 0x0000001211117c20 */ /* 0x000fe20008410000 */
[----:B------:R-:W-:Y:S01]  /*4860*/  IMAD R15, R15, UR13, R14 ;  /* 0x0000000d0f0f7c24 */ /* 0x000fe2000f8e020e */
[----:B------:R-:W-:Y:S02]  /*4870*/  ULDC.64 UR12, c[0x0][0x210] ;  /* 0x00008400000c7ab9 */ /* 0x000fe40000000a00 */
[----:B------:R-:W-:Y:S02]  /*4880*/  LEA R14, P0, R12, UR12, 0x2 ;  /* 0x0000000c0c0e7c11 */ /* 0x000fe4000f8010ff */
[----:B------:R-:W-:-:S04]  /*4890*/  IADD3 R15, R13, R15, RZ ;  /* 0x0000000f0d0f7210 */ /* 0x000fc80007ffe0ff */
[----:B------:R-:W-:-:S05]  /*48a0*/  LEA.HI.X R15, R12, UR13, R15, 0x2, P0 ;  /* 0x0000000d0c0f7c11 */ /* 0x000fca00080f140f */
[----:B------:R2:W-:Y:S02]  /*48b0*/  STG.E.64 desc[UR14][R14.64], R16 ;  /* 0x000000100e007986 */ /* 0x0005e4000c101b0e */
.L_x_2412:
[----:B------:R-:W-:Y:S05]  /*48c0*/  BSYNC B0 ;  /* 0x0000000000007941 */ /* 0x000fea0003800000 */
.L_x_2411:
[----:B------:R-:W-:Y:S05]  /*48d0*/  @!P6 BRA `(.L_x_2413) ;  /* 0x000000000048e947 */ /* 0x000fea0003800000 */
[----:B0-----:R-:W-:Y:S01]  /*48e0*/  FFMA.FTZ R12, R49, R24, R26 ;  /* 0x00000018310c7223 */ /* 0x001fe2000001001a */
[----:B------:R-:W-:-:S03]  /*48f0*/  FFMA.FTZ R13, R48, R25, R27 ;  /* 0x00000019300d7223 */ /* 0x000fc6000001001b */
[----:B-12---:R-:W-:Y:S01]  /*4900*/  FMUL.FTZ R14, R12, -1.4426950216293334961 ;  /* 0xbfb8aa3b0c0e7820 */ /* 0x006fe20000410000 */
        /* <DEDUP_REMOVED lines=15> */
.L_x_2413:
[----:B------:R-:W-:Y:S04]  /*4a00*/  BSSY B0, `(.L_x_2414) ;  /* 0x0000014000007945 */ /* 0x000fe80003800000 */
[----:B------:R-:W-:Y:S05]  /*4a10*/  @!P2 BRA `(.L_x_2415) ;  /* 0x000000000048a947 */ /* 0x000fea0003800000 */
[----:B0-----:R-:W-:Y:S01]  /*4a20*/  SHF.R.S32.HI R12, RZ, 0x1f, R69 ;  /* 0x0000001fff0c7819 */ /* 0x001fe20000011445 */
[----:B------:R-:W-:Y:S01]  /*4a30*/  ULDC.64 UR12, c[0x0][0x288] ;  /* 0x0000a200000c7ab9 */ /* 0x000fe20000000a00 */
[----:B------:R-:W-:Y:S01]  /*4a40*/  MOV R13, R7 ;  /* 0x00000007000d7202 */ /* 0x000fe20000000f00 */
[-CC-:B------:R-:W-:Y:S01]  /*4a50*/  FFMA.FTZ R49, R49, R3.reuse, R32.reuse ;  /* 0x0000000331317223 */ /* 0x180fe20000010020 */
[----:B------:R-:W-:Y:S01]  /*4a60*/  FFMA.FTZ R48, R48, R3, R32 ;  /* 0x0000000330307223 */ /* 0x000fe20000010020 */
[----:B-12---:R-:W-:Y:S01]  /*4a70*/  IMAD R14, R12, UR12, RZ ;  /* 0x0000000c0c0e7c24 */ /* 0x006fe2000f8e02ff */
        /* <DEDUP_REMOVED lines=12> */
.L_x_2415:
[----:B------:R-:W-:Y:S05]  /*4b40*/  BSYNC B0 ;  /* 0x0000000000007941 */ /* 0x000fea0003800000 */
.L_x_2414:
[----:B------:R-:W-:Y:S05]  /*4b50*/  @!P6 BRA `(.L_x_2416) ;  /* 0x000000000048e947 */ /* 0x000fea0003800000 */
[----:B0-----:R-:W-:Y:S01]  /*4b60*/  FFMA.FTZ R12, R47, R24, R26 ;  /* 0x000000182f0c7223 */ /* 0x001fe2000001001a */
[----:B------:R-:W-:-:S03]  /*4b70*/  FFMA.FTZ R13, R46, R25, R27 ;  /* 0x000000192e0d7223 */ /* 0x000fc6000001001b */
[----:B-123--:R-:W-:Y:S01]  /*4b80*/  FMUL.FTZ R14, R12, -1.4426950216293334961 ;  /* 0xbfb8aa3b0c0e7820 */ /* 0x00efe20000410000 */
        /* <DEDUP_REMOVED lines=15> */
.L_x_2416:
[----:B------:R-:W-:Y:S04]  /*4c80*/  BSSY B0, `(.L_x_2417) ;  /* 0x0000014000007945 */ /* 0x000fe80003800000 */
[----:B------:R-:W-:Y:S05]  /*4c90*/  @!P1 BRA `(.L_x_2418) ;  /* 0x0000000000489947 */ /* 0x000fea0003800000 */
[----:B0-----:R-:W-:Y:S01]  /*4ca0*/  SHF.R.S32.HI R12, RZ, 0x1f, R68 ;  /* 0x0000001fff0c7819 */ /* 0x001fe20000011444 */
[----:B------:R-:W-:Y:S01]  /*4cb0*/  ULDC.64 UR12, c[0x0][0x288] ;  /* 0x0000a200000c7ab9 */ /* 0x000fe20000000a00 */
[----:B------:R-:W-:Y:S01]  /*4cc0*/  MOV R13, R7 ;  /* 0x00000007000d7202 */ /* 0x000fe20000000f00 */
[-CC-:B------:R-:W-:Y:S01]  /*4cd0*/  FFMA.FTZ R47, R47, R3.reuse, R32.reuse ;  /* 0x000000032f2f7223 */ /* 0x180fe20000010020 */
[----:B------:R-:W-:Y:S01]  /*4ce0*/  FFMA.FTZ R46, R46, R3, R32 ;  /* 0x000000032e2e7223 */ /* 0x000fe20000010020 */
[----:B-123--:R-:W-:Y:S01]  /*4cf0*/  IMAD R15, R12, UR12, RZ ;  /* 0x0000000c0c0f7c24 */ /* 0x00efe2000f8e02ff */
        /* <DEDUP_REMOVED lines=12> */
.L_x_2418:
[----:B------:R-:W-:Y:S05]  /*4dc0*/  BSYNC B0 ;  /* 0x0000000000007941 */ /* 0x000fea0003800000 */
.L_x_2417:
[----:B------:R-:W-:-:S04]  /*4dd0*/  ISETP.GE.U32.AND P0, PT, R63, UR20, PT ;  /* 0x000000143f007c0c */ /* 0x000fc8000bf06070 */
[----:B------:R-:W-:-:S04]  /*4de0*/  ISETP.GE.AND.EX P0, PT, R67, UR21, PT, P0 ;  /* 0x0000001543007c0c */ /* 0x000fc8000bf06300 */
[----:B------:R-:W-:Y:S01]  /*4df0*/  ISETP.GT.U32.OR P0, PT, R0, 0x187, P0 ;  /* 0x000001870000780c */ /* 0x000fe20000704470 */
[----:B------:R-:W-:-:S12]  /*4e00*/  @!P6 BRA `(.L_x_2419) ;  /* 0x000000000048e947 */ /* 0x000fd80003800000 */
[----:B0-----:R-:W-:Y:S01]  /*4e10*/  FFMA.FTZ R12, R45, R24, R26 ;  /* 0x000000182d0c7223 */ /* 0x001fe2000001001a */
[----:B------:R-:W-:-:S03]  /*4e20*/  FFMA.FTZ R13, R44, R25, R27 ;  /* 0x000000192c0d7223 */ /* 0x000fc6000001001b */
[----:B-1234-:R-:W-:Y:S01]  /*4e30*/  FMUL.FTZ R14, R12, -1.4426950216293334961 ;  /* 0xbfb8aa3b0c0e7820 */ /* 0x01efe20000410000 */
        /* <DEDUP_REMOVED lines=15> */
.L_x_2419:
[----:B------:R-:W-:Y:S04]  /*4f30*/  BSSY B0, `(.L_x_2420) ;  /* 0x0000013000007945 */ /* 0x000fe80003800000 */
[----:B------:R-:W-:Y:S05]  /*4f40*/  @P0 BRA `(.L_x_2421) ;  /* 0x0000000000440947 */ /* 0x000fea0003800000 */
[----:B------:R-:W-:Y:S01]  /*4f50*/  ULDC.64 UR12, c[0x0][0x288] ;  /* 0x0000a200000c7ab9 */ /* 0x000fe20000000a00 */
[----:B0-----:R-:W-:Y:S01]  /*4f60*/  MOV R12, R4 ;  /* 0x00000004000c7202 */ /* 0x001fe20000000f00 */
[----:B-1234-:R-:W-:Y:S01]  /*4f70*/  IMAD R14, R67, UR12, RZ ;  /* 0x0000000c430e7c24 */ /* 0x01efe2000f8e02ff */
[----:B------:R-:W-:Y:S01]  /*4f80*/  MOV R13, R7 ;  /* 0x00000007000d7202 */ /* 0x000fe20000000f00 */
[-CC-:B------:R-:W-:Y:S01]  /*4f90*/  FFMA.FTZ R45, R45, R3.reuse, R32.reuse ;  /* 0x000000032d2d7223 */ /* 0x180fe20000010020 */
[----:B------:R-:W-:Y:S01]  /*4fa0*/  FFMA.FTZ R44, R44, R3, R32 ;  /* 0x000000032c2c7223 */ /* 0x000fe20000010020 */
[C---:B------:R-:W-:Y:S02]  /*4fb0*/  IMAD R15, R63.reuse, UR13, R14 ;  /* 0x0000000d3f0f7c24 */ /* 0x040fe4000f8e020e */
[----:B------:R-:W-:Y:S01]  /*4fc0*/  IMAD.WIDE.U32 R12, R63, UR12, R12 ;  /* 0x0000000c3f0c7c25 */ /* 0x000fe2000f8e000c */
[----:B------:R-:W-:-:S03]  /*4fd0*/  ULDC.64 UR12, c[0x0][0x210] ;  /* 0x00008400000c7ab9 */ /* 0x000fc60000000a00 */
[----:B------:R-:W-:Y:S01]  /*4fe0*/  FFMA.FTZ R14, R24, R8, -R45 ;  /* 0x00000008180e7223 */ /* 0x000fe2000001082d */
[----:B------:R-:W-:Y:S01]  /*4ff0*/  IADD3 R13, R13, R15, RZ ;  /* 0x0000000f0d0d7210 */ /* 0x000fe20007ffe0ff */
[----:B------:R-:W-:Y:S01]  /*5000*/  FFMA.FTZ R15, R25, R9, -R44 ;  /* 0x00000009190f7223 */ /* 0x000fe2000001082c */
[----:B------:R-:W-:Y:S01]  /*5010*/  LEA R8, P0, R12, UR12, 0x2 ;  /* 0x0000000c0c087c11 */ /* 0x000fe2000f8010ff */
[----:B------:R-:W-:Y:S02]  /*5020*/  FMUL.FTZ R14, R14, UR18 ;  /* 0x000000120e0e7c20 */ /* 0x000fe40008410000 */
[----:B------:R-:W-:Y:S01]  /*5030*/  FMUL.FTZ R15, R15, UR18 ;  /* 0x000000120f0f7c20 */ /* 0x000fe20008410000 */
[----:B------:R-:W-:-:S05]  /*5040*/  LEA.HI.X R9, R12, UR13, R13, 0x2, P0 ;  /* 0x0000000d0c097c11 */ /* 0x000fca00080f140d */
[----:B------:R0:W-:Y:S04]  /*5050*/  STG.E.64 desc[UR14][R8.64], R14 ;  /* 0x0000000e08007986 */ /* 0x0001e8000c101b0e */
.L_x_2421:
[----:B------:R-:W-:Y:S05]  /*5060*/  BSYNC B0 ;  /* 0x0000000000007941 */ /* 0x000fea0003800000 */
.L_x_2420:
[----:B------:R-:W-:-:S04]  /*5070*/  ISETP.GE.U32.AND P0, PT, R62, UR20, PT ;  /* 0x000000143e007c0c */ /* 0x000fc8000bf06070 */
[----:B------:R-:W-:-:S04]  /*5080*/  ISETP.GE.AND.EX P0, PT, R66, UR21, PT, P0 ;  /* 0x0000001542007c0c */ /* 0x000fc8000bf06300 */
[----:B------:R-:W-:Y:S01]  /*5090*/  ISETP.GT.U32.OR P0, PT, R0, 0x187, P0 ;  /* 0x000001870000780c */ /* 0x000fe20000704470 */
[----:B------:R-:W-:-:S12]  /*50a0*/  @!P6 BRA `(.L_x_2422) ;  /* 0x000000000048e947 */ /* 0x000fd80003800000 */
[----:B0-----:R-:W-:Y:S01]  /*50b0*/  FFMA.FTZ R8, R43, R24, R26 ;  /* 0x000000182b087223 */ /* 0x001fe2000001001a */
[----:B------:R-:W-:-:S03]  /*50c0*/  FFMA.FTZ R9, R42, R25, R27 ;  /* 0x000000192a097223 */ /* 0x000fc6000001001b */
[----:B------:R-:W-:Y:S01]  /*50d0*/  FMUL.FTZ R12, R8, -1.4426950216293334961 ;  /* 0xbfb8aa3b080c7820 */ /* 0x000fe20000410000 */
[----:B-1234-:R-:W-:-:S05]  /*50e0*/  FMUL.FTZ R14, R9, -1.4426950216293334961 ;  /* 0xbfb8aa3b090e7820 */ /* 0x01efca0000410000 */
        /* <DEDUP_REMOVED lines=14> */
.L_x_2422:
[----:B------:R-:W-:Y:S04]  /*51d0*/  BSSY B0, `(.L_x_2423) ;  /* 0x0000013000007945 */ /* 0x000fe80003800000 */
[----:B------:R-:W-:Y:S05]  /*51e0*/  @P0 BRA `(.L_x_2424) ;  /* 0x0000000000440947 */ /* 0x000fea0003800000 */
[----:B------:R-:W-:Y:S01]  /*51f0*/  ULDC.64 UR12, c[0x0][0x288] ;  /* 0x0000a200000c7ab9 */ /* 0x000fe20000000a00 */
[----:B0-----:R-:W-:Y:S01]  /*5200*/  MOV R8, R4 ;  /* 0x0000000400087202 */ /* 0x001fe20000000f00 */
[----:B------:R-:W-:Y:S01]  /*5210*/  IMAD R13, R66, UR12, RZ ;  /* 0x0000000c420d7c24 */ /* 0x000fe2000f8e02ff */
        /* <DEDUP_REMOVED lines=9> */
[C---:B------:R-:W-:Y:S01]  /*52b0*/  LEA R10, P0, R8.reuse, UR12, 0x2 ;  /* 0x0000000c080a7c11 */ /* 0x040fe2000f8010ff */
[----:B------:R-:W-:Y:S02]  /*52c0*/  FMUL.FTZ R12, R43, UR18 ;  /* 0x000000122b0c7c20 */ /* 0x000fe40008410000 */
[----:B------:R-:W-:Y:S01]  /*52d0*/  FMUL.FTZ R13, R13, UR18 ;  /* 0x000000120d0d7c20 */ /* 0x000fe20008410000 */
[----:B------:R-:W-:-:S05]  /*52e0*/  LEA.HI.X R11, R8, UR13, R9, 0x2, P0 ;  /* 0x0000000d080b7c11 */ /* 0x000fca00080f1409 */
[----:B------:R0:W-:Y:S04]  /*52f0*/  STG.E.64 desc[UR14][R10.64], R12 ;  /* 0x0000000c0a007986 */ /* 0x0001e8000c101b0e */
.L_x_2424:
[----:B------:R-:W-:Y:S05]  /*5300*/  BSYNC B0 ;  /* 0x0000000000007941 */ /* 0x000fea0003800000 */
.L_x_2423:
[----:B------:R-:W-:-:S04]  /*5310*/  ISETP.GE.U32.AND P0, PT, R64, UR20, PT ;  /* 0x0000001440007c0c */ /* 0x000fc8000bf06070 */
[----:B------:R-:W-:-:S04]  /*5320*/  ISETP.GE.AND.EX P0, PT, R65, UR21, PT, P0 ;  /* 0x0000001541007c0c */ /* 0x000fc8000bf06300 */
[----:B------:R-:W-:Y:S01]  /*5330*/  ISETP.GT.U32.OR P0, PT, R0, 0x187, P0 ;  /* 0x000001870000780c */ /* 0x000fe20000704470 */
[----:B------:R-:W-:-:S12]  /*5340*/  @!P6 BRA `(.L_x_2425) ;  /* 0x000000000048e947 */ /* 0x000fd80003800000 */
[----:B------:R-:W-:Y:S01]  /*5350*/  FFMA.FTZ R26, R58, R24, R26 ;  /* 0x000000183a1a7223 */ /* 0x000fe2000001001a */
[----:B------:R-:W-:-:S03]  /*5360*/  FFMA.FTZ R27, R57, R25, R27 ;  /* 0x00000019391b7223 */ /* 0x000fc6000001001b */
[----:B0-----:R-:W-:Y:S01]  /*5370*/  FMUL.FTZ R8, R26, -1.4426950216293334961 ;  /* 0xbfb8aa3b1a087820 */ /* 0x001fe20000410000 */
[----:B------:R-:W-:-:S05]  /*5380*/  FMUL.FTZ R10, R27, -1.4426950216293334961 ;  /* 0xbfb8aa3b1b0a7820 */ /* 0x000fca0000410000 */
[----:B------:R-:W0:Y:S08]  /*5390*/  MUFU.EX2 R8, R8 ;  /* 0x0000000800087308 */ /* 0x000e300000000800 */
[----:B------:R-:W5:Y:S01]  /*53a0*/  MUFU.EX2 R10, R10 ;  /* 0x0000000a000a7308 */ /* 0x000f620000000800 */
[----:B0-----:R-:W-:-:S07]  /*53b0*/  FADD.FTZ R9, R8, 1 ;  /* 0x3f80000008097421 */ /* 0x001fce0000010000 */
[----:B------:R-:W0:Y:S01]  /*53c0*/  MUFU.RCP R9, R9 ;  /* 0x0000000900097308 */ /* 0x000e220000001000 */
[----:B-----5:R-:W-:-:S07]  /*53d0*/  FADD.FTZ R11, R10, 1 ;  /* 0x3f8000000a0b7421 */ /* 0x020fce0000010000 */
[----:B------:R-:W1:Y:S01]  /*53e0*/  MUFU.RCP R12, R11 ;  /* 0x0000000b000c7308 */ /* 0x000e620000001000 */
[----:B0-----:R-:W-:Y:S01]  /*53f0*/  FADD.FTZ R13, -R9, 1 ;  /* 0x3f800000090d7421 */ /* 0x001fe20000010100 */
[----:B------:R-:W-:-:S03]  /*5400*/  FMUL.FTZ R22, R22, R9 ;  /* 0x0000000916167220 */ /* 0x000fc60000410000 */
[----:B------:R-:W-:Y:S01]  /*5410*/  FFMA.FTZ R13, R26, R13, 1 ;  /* 0x3f8000001a0d7423 */ /* 0x000fe2000001000d */
[----:B-1234-:R-:W-:Y:S01]  /*5420*/  FADD.FTZ R14, -R12, 1 ;  /* 0x3f8000000c0e7421 */ /* 0x01efe20000010100 */
[----:B------:R-:W-:Y:S02]  /*5430*/  FMUL.FTZ R23, R23, R12 ;  /* 0x0000000c17177220 */ /* 0x000fe40000410000 */
[----:B------:R-:W-:Y:S01]  /*5440*/  FMUL.FTZ R22, R22, R13 ;  /* 0x0000000d16167220 */ /* 0x000fe20000410000 */
[----:B------:R-:W-:-:S04]  /*5450*/  FFMA.FTZ R14, R27, R14, 1 ;  /* 0x3f8000001b0e7423 */ /* 0x000fc8000001000e */
[----:B------:R-:W-:-:S07]  /*5460*/  FMUL.FTZ R23, R23, R14 ;  /* 0x0000000e17177220 */ /* 0x000fce0000410000 */
.L_x_2425:
[----:B------:R-:W-:Y:S04]  /*5470*/  BSSY B0, `(.L_x_2426) ;  /* 0x0000012000007945 */ /* 0x000fe80003800000 */
[----:B------:R-:W-:Y:S05]  /*5480*/  @P0 BRA `(.L_x_2427) ;  /* 0x0000000000400947 */ /* 0x000fea0003800000 */
[----:B------:R-:W-:Y:S01]  /*5490*/  ULDC.64 UR12, c[0x0][0x288] ;  /* 0x0000a200000c7ab9 */ /* 0x000fe20000000a00 */
[----:B------:R-:W-:Y:S01]  /*54a0*/  MOV R5, R7 ;  /* 0x0000000700057202 */ /* 0x000fe20000000f00 */
[----:B------:R-:W-:Y:S02]  /*54b0*/  IMAD R65, R65, UR12, RZ ;  /* 0x0000000c41417c24 */ /* 0x000fe4000f8e02ff */
[-CC-:B0-----:R-:W-:Y:S01]  /*54c0*/  FFMA.FTZ R9, R58, R3.reuse, R32.reuse ;  /* 0x000000033a097223 */ /* 0x181fe20000010020 */
[----:B------:R-:W-:Y:S01]  /*54d0*/  FFMA.FTZ R32, R57, R3, R32 ;  /* 0x0000000339207223 */ /* 0x000fe20000010020 */
[----:B------:R-:W-:-:S04]  /*54e0*/  IMAD.WIDE.U32 R6, R64, UR12, R4 ;  /* 0x0000000c40067c25 */ /* 0x000fc8000f8e0004 */
[----:B------:R-:W-:Y:S01]  /*54f0*/  FFMA.FTZ R9, R24, R22, -R9 ;  /* 0x0000001618097223 */ /* 0x000fe20000010809 */
[----:B------:R-:W-:Y:S01]  /*5500*/  FFMA.FTZ R32, R25, R23, -R32 ;  /* 0x0000001719207223 */ /* 0x000fe20000010820 */
[----:B------:R-:W-:Y:S01]  /*5510*/  IMAD R65, R64, UR13, R65 ;  /* 0x0000000d40417c24 */ /* 0x000fe2000f8e0241 */
[----:B------:R-:W-:Y:S01]  /*5520*/  ULDC.64 UR12, c[0x0][0x210] ;  /* 0x00008400000c7ab9 */ /* 0x000fe20000000a00 */
[----:B------:R-:W-:Y:S01]  /*5530*/  FMUL.FTZ R8, R9, UR18 ;  /* 0x0000001209087c20 */ /* 0x000fe20008410000 */
[----:B------:R-:W-:Y:S01]  /*5540*/  LEA R4, P0, R6, UR12, 0x2 ;  /* 0x0000000c06047c11 */ /* 0x000fe2000f8010ff */
[----:B------:R-:W-:Y:S01]  /*5550*/  FMUL.FTZ R9, R32, UR18 ;  /* 0x0000001220097c20 */ /* 0x000fe20008410000 */
[----:B------:R-:W-:-:S04]  /*5560*/  IADD3 R65, R7, R65, RZ ;  /* 0x0000004107417210 */ /* 0x000fc80007ffe0ff */
[----:B------:R-:W-:-:S05]  /*5570*/  LEA.HI.X R5, R6, UR13, R65, 0x2, P0 ;  /* 0x0000000d06057c11 */ /* 0x000fca00080f1441 */
[----:B------:R0:W-:Y:S02]  /*5580*/  STG.E.64 desc[UR14][R4.64], R8 ;  /* 0x0000000804007986 */ /* 0x0001e4000c101b0e */
.L_x_2427:
[----:B------:R-:W-:Y:S05]  /*5590*/  BSYNC B0 ;  /* 0x0000000000007941 */ /* 0x000fea0003800000 */
.L_x_2426:
[----:B------:R-:W-:Y:S01]  /*55a0*/  ULDC UR11, c[0x0][0x10] ;  /* 0x00000400000b7ab9 */ /* 0x000fe20000000800 */
[----:B------:R-:W-:Y:S02]  /*55b0*/  UIADD3 UR4, UR4, 0x1, URZ ;  /* 0x0000000104047890 */ /* 0x000fe4000fffe03f */
[----:B------:R-:W-:-:S04]  /*55c0*/  UIADD3 UR6, UR11, UR6, URZ ;  /* 0x000000060b067290 */ /* 0x000fc8000fffe03f */
[----:B------:R-:W-:-:S06]  /*55d0*/  UISETP.GE.AND UP0, UPT, UR6, UR5, UPT ;  /* 0x000000050600728c */ /* 0x000fcc000bf06270 */
[----:B------:R-:W-:-:S13]  /*55e0*/  PLOP3.LUT P0, PT, PT, PT, UP0, 0x80, 0x0 ;  /* 0x000000000000781c */ /* 0x000fda0003f0f008 */
[----:B------:R-:W-:Y:S05]  /*55f0*/  @!P0 BRA `(.L_x_2428) ;  /* 0xffffffac00708947 */ /* 0x000fea000383ffff */
.L_x_2377:
[----:B------:R-:W5:Y:S01]  /*5600*/  LDC R6, c[0x0][0xc] ;  /* 0x00000300ff067b82 */ /* 0x000f620000000800 */
[----:B------:R-:W-:Y:S01]  /*5610*/  ISETP.NE.AND P1, PT, R0, RZ, PT ;  /* 0x000000ff0000720c */ /* 0x000fe20003f25270 */
[----:B------:R-:W-:Y:S06]  /*5620*/  BSSY B0, `(.L_x_2429) ;  /* 0x0000011000007945 */ /* 0x000fec0003800000 */
[----:B------:R-:W0:Y:S08]  /*5630*/  LDC R7, c[0x0][0x10] ;  /* 0x00000400ff077b82 */ /* 0x000e300000000800 */
[----:B------:R-:W1:Y:S01]  /*5640*/  LDC.64 R2, c[0x0][0x258] ;  /* 0x00009600ff027b82 */ /* 0x000e620000000a00 */
[----:B-----5:R-:W-:-:S02]  /*5650*/  ISETP.NE.AND P0, PT, R6, 0x1, PT ;  /* 0x000000010600780c */ /* 0x020fc40003f05270 */
[----:B0-----:R-:W-:-:S04]  /*5660*/  SHF.L.U32 R4, R7, 0x1, RZ ;  /* 0x0000000107047819 */ /* 0x001fc800000006ff */
[----:B------:R-:W-:-:S05]  /*5670*/  SEL R5, R4, RZ, P0 ;  /* 0x000000ff04057207 */ /* 0x000fca0000000000 */
[----:B-1----:R-:W-:Y:S01]  /*5680*/  IMAD.WIDE.U32 R2, R5, 0x4, R2 ;  /* 0x0000000405027825 */ /* 0x002fe200078e0002 */
        /* <DEDUP_REMOVED lines=10> */
.L_x_2430:
[----:B------:R-:W-:Y:S05]  /*5730*/  BSYNC B0 ;  /* 0x0000000000007941 */ /* 0x000fea0003800000 */
.L_x_2429:
        /* <DEDUP_REMOVED lines=11> */
.L_x_2432:
[----:B------:R-:W5:Y:S04]  /*57f0*/  LDG.E.STRONG.GPU R5, desc[UR14][R2.64] ;  /* 0x0000000e02057981 */ /* 0x000f68000c1ef900 */
[----:B-----5:R-:W-:Y:S01]  /*5800*/  CCTL.IVALL ;  /* 0x00000000ff00798f */ /* 0x020fe20002000000 */
[----:B------:R-:W-:Y:S05]  /*5810*/  YIELD ;  /* 0x0000000000007946 */ /* 0x000fea0003800000 */
[----:B------:R-:W-:-:S13]  /*5820*/  ISETP.NE.AND P0, PT, R5, R4, PT ;  /* 0x000000040500720c */ /* 0x000fda0003f05270 */
[----:B------:R-:W-:Y:S05]  /*5830*/  @P0 BRA `(.L_x_2432) ;  /* 0xfffffffc00ec0947 */ /* 0x000fea000383ffff */
.L_x_2431:
        /* <DEDUP_REMOVED lines=13> */
[----:B--234-:R-:W0:Y:S01]  /*5910*/  LDC.64 R14, c[0x0][0x218] ;  /* 0x00008600ff0e7b82 */ /* 0x01ce220000000a00 */
        /* <DEDUP_REMOVED lines=11> */
.L_x_2433:
        /* <DEDUP_REMOVED lines=23> */
.L_x_2434:
        /* <DEDUP_REMOVED lines=12> */
.L_x_5609:


//--------------------- .text._Z35group_norm_nhwc_bwd_one_pass_kernelI11Fp32IOFp32WLi128ELi98ELi392EEv26Group_norm_nhwc_bwd_params --------------------------
	.section	.text._Z35group_norm_nhwc_bwd_one_pass_kernelI11Fp32IOFp32WLi128ELi98ELi392EEv26Group_norm_nhwc_bwd_params,"ax",@progbits
	.align	128
        .global         _Z35group_norm_nhwc_bwd_one_pass_kernelI11Fp32IOFp32WLi128ELi98ELi392EEv26Group_norm_nhwc_bwd_params
        .type           _Z35group_norm_nhwc_bwd_one_pass_kernelI11Fp32IOFp32WLi128ELi98ELi392EEv26Group_norm_nhwc_bwd_params,@function
        .size           _Z35group_norm_nhwc_bwd_one_pass_kernelI11Fp32IOFp32WLi128ELi98ELi392EEv26Group_norm_nhwc_bwd_params,(.L_x_5610 - _Z35group_norm_nhwc_bwd_one_pass_kernelI11Fp32IOFp32WLi128ELi98ELi392EEv26Group_norm_nhwc_bwd_params)
        .other          _Z35group_norm_nhwc_bwd_one_pass_kernelI11Fp32IOFp32WLi128ELi98ELi392EEv26Group_norm_nhwc_bwd_params,@"STO_CUDA_ENTRY STV_DEFAULT"
_Z35group_norm_nhwc_bwd_one_pass_kernelI11Fp32IOFp32WLi128ELi98ELi392EEv26Group_norm_nhwc_bwd_params:
.text._Z35group_norm_nhwc_bwd_one_pass_kernelI11Fp32IOFp32WLi128ELi98ELi392EEv26Group_norm_nhwc_bwd_params:
        /* <DEDUP_REMOVED lines=19> */
[----:B------:R-:W-:Y:S01]  /*0130*/  HFMA2.MMA R14, -RZ, RZ, 0, 0 ;  /* 0x00000000ff0e7435 */ /* 0x000fe200000001ff */
[----:B------:R-:W-:-:S02]  /*0140*/  MOV R13, R85 ;  /* 0x00000055000d7202 */ /* 0x000fc40000000f00 */
[----:B------:R-:W-:-:S04]  /*0150*/  IMAD R10, R7, -0x31, R84 ;  /* 0xffffffcf070a7824 */ /* 0x000fc800078e0254 */
[----:B------:R-:W3:Y:S01]  /*0160*/  LDC R18, c[0x0][0x10] ;  /* 0x00000400ff127b82 */ /* 0x000ee20000000800 */
[----:B------:R-:W-:Y:S01]  /*0170*/  SHF.L.U32 R10, R10, 0x1, RZ ;  /* 0x000000010a0a7819 */ /* 0x000fe200000006ff */
[----:B0-----:R-:W-:-:S06]  /*0180*/  IMAD R83, R0, UR7, R7 ;  /* 0x0000000700537c24 */ /* 0x001fcc000f8e0207 */
[----:B------:R-:W0:Y:S01]  /*0190*/  LDC R16, c[0x0][0xc] ;  /* 0x00000300ff107b82 */ /* 0x000e220000000800 */
[C---:B------:R-:W-:Y:S02]  /*01a0*/  IADD3 R0, R83.reuse, 0x18, RZ ;  /* 0x0000001853007810 */ /* 0x040fe40007ffe0ff */
[----:B------:R-:W-:Y:S01]  /*01b0*/  IADD3 R82, R83, 0x20, RZ ;  /* 0x0000002053527810 */ /* 0x000fe20007ffe0ff */
[----:B--2---:R-:W-:Y:S01]  /*01c0*/  ULEA UR5, UR6, UR5, 0x18 ;  /* 0x0000000506057291 */ /* 0x004fe2000f8ec03f */
[----:B------:R-:W-:Y:S02]  /*01d0*/  ISETP.LT.U32.AND P0, PT, R0, UR10, PT ;  /* 0x0000000a00007c0c */ /* 0x000fe4000bf01070 */
[----:B------:R-:W-:Y:S02]  /*01e0*/  SHF.R.S32.HI R0, RZ, 0x1f, R0 ;  /* 0x0000001fff007819 */ /* 0x000fe40000011400 */
[----:B------:R-:W-:Y:S02]  /*01f0*/  ISETP.LT.U32.AND P1, PT, R82, UR10, PT ;  /* 0x0000000a52007c0c */ /* 0x000fe4000bf21070 */
[----:B------:R-:W-:Y:S01]  /*0200*/  ISETP.LT.AND.EX P0, PT, R0, UR11, !P4, P0 ;  /* 0x0000000b00007c0c */ /* 0x000fe2000e701300 */
[----:B---3--:R-:W-:Y:S01]  /*0210*/  IMAD R12, R18, UR7, R85 ;  /* 0x00000007120c7c24 */ /* 0x008fe2000f8e0255 */
        /* <DEDUP_REMOVED lines=26> */
[C---:B------:R-:W-:Y:S02]  /*03c0*/  IADD3 R0, R83.reuse, 0x48, RZ ;  /* 0x0000004853007810 */ /* 0x040fe40007ffe0ff */
[----:B------:R-:W-:Y:S02]  /*03d0*/  @P1 LOP3.LUT R2, R2, 0x10, RZ, 0xfc, !PT ;  /* 0x0000001002021812 */ /* 0x000fe400078efcff */
[----:B------:R-:W-:Y:S02]  /*03e0*/  SHF.R.S32.HI R4, RZ, 0x1f, R0 ;  /* 0x0000001fff047819 */ /* 0x000fe40000011400 */
[----:B------:R-:W-:Y:S02]  /*03f0*/  LOP3.LUT R2, R2, 0xfffffff7, RZ, 0xc0, !PT ;  /* 0xfffffff702027812 */ /* 0x000fe400078ec0ff */
[----:B------:R-:W-:-:S02]  /*0400*/  IADD3 R3, R83, 0x50, RZ ;  /* 0x0000005053037810 */ /* 0x000fc40007ffe0ff */
[----:B------:R-:W-:Y:S02]  /*0410*/  @P0 LOP3.LUT R2, R2, 0x8, RZ, 0xfc, !PT ;  /* 0x0000000802020812 */ /* 0x000fe400078efcff */
[----:B------:R-:W-:Y:S02]  /*0420*/  ISETP.LT.U32.AND P0, PT, R0, UR10, PT ;  /* 0x0000000a00007c0c */ /* 0x000fe4000bf01070 */
[----:B------:R-:W-:Y:S02]  /*0430*/  ISETP.LT.U32.AND P1, PT, R3, UR10, PT ;  /* 0x0000000a03007c0c */ /* 0x000fe4000bf21070 */
[----:B------:R-:W-:Y:S02]  /*0440*/  ISETP.LT.AND.EX P0, PT, R4, UR11, !P4, P0 ;  /* 0x0000000b04007c0c */ /* 0x000fe4000e701300 */
[----:B------:R-:W-:Y:S02]  /*0450*/  SHF.R.S32.HI R4, RZ, 0x1f, R3 ;  /* 0x0000001fff047819 */ /* 0x000fe40000011403 */
[----:B------:R-:W-:-:S02]  /*0460*/  SHF.R.S32.HI R79, RZ, 0x1f, R83 ;  /* 0x0000001fff4f7819 */ /* 0x000fc40000011453 */
[----:B------:R-:W-:Y:S02]  /*0470*/  ISETP.LT.AND.EX P1, PT, R4, UR11, !P4, P1 ;  /* 0x0000000b04007c0c */ /* 0x000fe4000e721310 */
[C---:B------:R-:W-:Y:S01]  /*0480*/  ISETP.LT.U32.AND P3, PT, R83.reuse, UR10, PT ;  /* 0x0000000a53007c0c */ /* 0x040fe2000bf61070 */
[----:B------:R-:W2:Y:S01]  /*0490*/  LDC.64 R4, c[0x0][0x288] ;  /* 0x0000a200ff047b82 */ /* 0x000ea20000000a00 */
[----:B------:R-:W-:Y:S02]  /*04a0*/  IADD3 R0, R83, 0x58, RZ ;  /* 0x0000005853007810 */ /* 0x000fe40007ffe0ff */
[----:B------:R-:W-:Y:S02]  /*04b0*/  ISETP.LT.AND.EX P3, PT, R79, UR11, !P4, P3 ;  /* 0x0000000b4f007c0c */ /* 0x000fe4000e761330 */
[----:B------:R-:W-:Y:S02]  /*04c0*/  LOP3.LUT R2, R2, 0xfffffdff, RZ, 0xc0, !PT ;  /* 0xfffffdff02027812 */ /* 0x000fe400078ec0ff */
[----:B------:R-:W-:-:S02]  /*04d0*/  IADD3 R78, R83, 0x8, RZ ;  /* 0x00000008534e7810 */ /* 0x000fc40007ffe0ff */
[----:B------:R-:W-:Y:S02]  /*04e0*/  IADD3 R21, R83, 0x10, RZ ;  /* 0x0000001053157810 */ /* 0x000fe40007ffe0ff */
[----:B------:R-:W-:Y:S02]  /*04f0*/  SHF.R.S32.HI R3, RZ, 0x1f, R0 ;  /* 0x0000001fff037819 */ /* 0x000fe40000011400 */
[----:B------:R-:W-:Y:S02]  /*0500*/  ISETP.LT.U32.AND P2, PT, R0, UR10, PT ;  /* 0x0000000a00007c0c */ /* 0x000fe4000bf41070 */
[----:B------:R-:W-:Y:S02]  /*0510*/  SHF.R.S32.HI R19, RZ, 0x1f, R78 ;  /* 0x0000001fff137819 */ /* 0x000fe4000001144e */
[----:B------:R-:W-:Y:S02]  /*0520*/  @P3 LOP3.LUT R2, R2, 0x200, RZ, 0xfc, !PT ;  /* 0x0000020002023812 */ /* 0x000fe400078efcff */
[----:B------:R-:W-:-:S02]  /*0530*/  ISETP.LT.U32.AND P3, PT, R78, UR10, PT ;  /* 0x0000000a4e007c0c */ /* 0x000fc4000bf61070 */
[----:B------:R-:W-:Y:S02]  /*0540*/  SHF.R.S32.HI R17, RZ, 0x1f, R21 ;  /* 0x0000001fff117819 */ /* 0x000fe40000011415 */
[----:B------:R-:W-:Y:S01]  /*0550*/  ISETP.LT.U32.AND P5, PT, R21, UR10, PT ;  /* 0x0000000a15007c0c */ /* 0x000fe2000bfa1070 */
[----:B------:R-:W-:Y:S01]  /*0560*/  ULDC.U8 UR10, c[0x0][0x2a4] ;  /* 0x0000a900000a7ab9 */ /* 0x000fe20000000000 */
[----:B------:R-:W-:Y:S02]  /*0570*/  ISETP.LT.AND.EX P2, PT, R3, UR11, !P4, P2 ;  /* 0x0000000b03007c0c */ /* 0x000fe4000e741320 */
[----:B------:R-:W-:Y:S02]  /*0580*/  SHF.R.S32.HI R3, RZ, 0x1f, R84 ;  /* 0x0000001fff037819 */ /* 0x000fe40000011454 */
[----:B------:R-:W-:Y:S02]  /*0590*/  ISETP.LT.AND.EX P3, PT, R19, UR11, !P4, P3 ;  /* 0x0000000b13007c0c */ /* 0x000fe4000e761330 */
[----:B------:R-:W-:-:S02]  /*05a0*/  ISETP.LT.AND.EX P4, PT, R17, UR11, !P4, P5 ;  /* 0x0000000b11007c0c */ /* 0x000fc4000e781350 */
[----:B--2---:R-:W-:Y:S02]  /*05b0*/  LEA.HI R9, P5, R5, R4, RZ, 0x1 ;  /* 0x0000000405097211 */ /* 0x004fe400078b08ff */
[----:B------:R-:W-:Y:S02]  /*05c0*/  LEA.HI R3, R3, R84, RZ, 0x5 ;  /* 0x0000005403037211 */ /* 0x000fe400078f28ff */
[-C--:B------:R-:W-:Y:S02]  /*05d0*/  IADD3.X R6, RZ, R5.reuse, RZ, P5, !PT ;  /* 0x00000005ff067210 */ /* 0x080fe40002ffe4ff */
[----:B------:R-:W-:Y:S01]  /*05e0*/  LEA R11, R5, R5, 0x1 ;  /* 0x00000005050b7211 */ /* 0x000fe200078e08ff */
[----:B------:R-:W-:Y:S01]  /*05f0*/  IMAD.WIDE.U32 R4, R4, 0x3, RZ ;  /* 0x0000000304047825 */ /* 0x000fe200078e00ff */
[----:B------:R-:W-:Y:S02]  /*0600*/  LOP3.LUT R0, R3, 0xffffffe0, RZ, 0xc0, !PT ;  /* 0xffffffe003007812 */ /* 0x000fe400078ec0ff */
[----:B------:R-:W-:-:S02]  /*0610*/  ISETP.GT.AND P5, PT, R84, 0x17f, PT ;  /* 0x0000017f5400780c */ /* 0x000fc40003fa4270 */
[----:B------:R-:W-:Y:S02]  /*0620*/  IADD3 R0, -R0, 0x187, RZ ;  /* 0x0000018700007810 */ /* 0x000fe40007ffe1ff */
[----:B------:R-:W-:Y:S02]  /*0630*/  IADD3 R5, R5, R11, RZ ;  /* 0x0000000b05057210 */ /* 0x000fe40007ffe0ff */
[----:B------:R-:W-:Y:S02]  /*0640*/  SEL R20, R0, 0x1f, P5 ;  /* 0x0000001f00147807 */ /* 0x000fe40002800000 */
[----:B------:R-:W-:Y:S02]  /*0650*/  LEA.HI R8, P5, R5, R4, RZ, 0x1 ;  /* 0x0000000405087211 */ /* 0x000fe400078b08ff */
[----:B------:R-:W-:Y:S02]  /*0660*/  SHF.R.S32.HI R7, RZ, 0x5, R3 ;  /* 0x00000005ff077819 */ /* 0x000fe40000011403 */
[----:B------:R-:W-:-:S02]  /*0670*/  IADD3.X R5, RZ, R5, RZ, P5, !PT ;  /* 0x00000005ff057210 */ /* 0x000fc40002ffe4ff */
[----:B0-----:R-:W-:Y:S02]  /*0680*/  LOP3.LUT R11, R16, 0x3, RZ, 0xc0, !PT ;  /* 0x00000003100b7812 */ /* 0x001fe400078ec0ff */
[--C-:B------:R-:W-:Y:S02]  /*0690*/  SHF.R.S64 R9, R9, 0x1, R6.reuse ;  /* 0x0000000109097819 */ /* 0x100fe40000001006 */
[----:B------:R-:W-:Y:S02]  /*06a0*/  SHF.R.S32.HI R0, RZ, 0x1, R6 ;  /* 0x00000001ff007819 */ /* 0x000fe40000011406 */
[--C-:B------:R-:W-:Y:S02]  /*06b0*/  SHF.R.S64 R8, R8, 0x1, R5.reuse ;  /* 0x0000000108087819 */ /* 0x100fe40000001005 */
[----:B------:R-:W-:Y:S02]  /*06c0*/  SHF.R.S32.HI R3, RZ, 0x1, R5 ;  /* 0x00000001ff037819 */ /* 0x000fe40000011405 */
[----:B------:R-:W-:-:S02]  /*06d0*/  LEA R7, R7, UR5, 0x3 ;  /* 0x0000000507077c11 */ /* 0x000fc4000f8e18ff */
[----:B------:R-:W-:Y:S02]  /*06e0*/  IADD3 R6, -R11, R16, RZ ;  /* 0x000000100b067210 */ /* 0x000fe40007ffe1ff */
[----:B------:R-:W-:Y:S02]  /*06f0*/  SHF.L.U64.HI R5, R9, 0x2, R0 ;  /* 0x0000000209057819 */ /* 0x000fe40000010200 */
[----:B-1----:R-:W-:-:S07]  /*0700*/  SHF.L.U64.HI R4, R8, 0x2, R3 ;  /* 0x0000000208047819 */ /* 0x002fce0000010203 */
.L_x_2518:
[----:B0-2---:R-:W0:Y:S01]  /*0710*/  LDC R28, c[0x0][0x2a0] ;  /* 0x0000a800ff1c7b82 */ /* 0x005e220000000800 */
[C---:B------:R-:W-:Y:S01]  /*0720*/  LOP3.LUT P6, RZ, R2.reuse, 0x200, RZ, 0xc0, !PT ;  /* 0x0000020002ff7812 */ /* 0x040fe200078cc0ff */
[----:B------:R-:W-:Y:S01]  /*0730*/  ULDC.64 UR12, c[0x0][0x298] ;  /* 0x0000a600000c7ab9 */ /* 0x000fe20000000a00 */
[----:B-1----:R-:W-:Y:S02]  /*0740*/  P2R R24, PR, RZ, 0x4 ;  /* 0x00000004ff187803 */ /* 0x002fe40000000000 */
[----:B------:R-:W-:Y:S02]  /*0750*/  LOP3.LUT P2, RZ, R2, 0x100, RZ, 0xc0, !PT ;  /* 0x0000010002ff7812 */ /* 0x000fe4000784c0ff */
[C---:B------:R-:W-:Y:S01]  /*0760*/  IADD3 R29, R83.reuse, 0x18, RZ ;  /* 0x00000018531d7810 */ /* 0x040fe20007ffe0ff */
[----:B------:R-:W1:Y:S01]  /*0770*/  @P3 LDC.64 R50, c[0x0][0x230] ;  /* 0x00008c00ff323b82 */ /* 0x000e620000000a00 */
[----:B------:R-:W-:Y:S02]  /*0780*/  P2R R97, PR, RZ, 0x2 ;  /* 0x00000002ff617803 */ /* 0x000fe40000000000 */
[----:B------:R-:W-:-:S05]  /*0790*/  IADD3 R31, R83, 0x68, RZ ;  /* 0x00000068531f7810 */ /* 0x000fca0007ffe0ff */
        /* <DEDUP_REMOVED lines=17> */
[C---:B------:R-:W-:Y:S02]  /*08b0*/  IMAD R0, R25.reuse, R0, R26 ;  /* 0x0000000019007224 */ /* 0x040fe400078e021a */
[----:B------:R-:W1:Y:S03]  /*08c0*/  @P6 LDC.64 R26, c[0x0][0x288] ;  /* 0x0000a200ff1a6b82 */ /* 0x000e660000000a00 */
[----:B------:R-:W-:-:S13]  /*08d0*/  ISETP.GT.U32.AND P5, PT, R25, R0, PT ;  /* 0x000000001900720c */ /* 0x000fda0003fa4070 */
[-C--:B------:R-:W-:Y:S02]  /*08e0*/  @!P5 IADD3 R0, R0, -R25.reuse, RZ ;  /* 0x800000190000d210 */ /* 0x080fe40007ffe0ff */
[----:B------:R-:W-:Y:S02]  /*08f0*/  @!P5 IADD3 R23, R23, 0x1, RZ ;  /* 0x000000011717d810 */ /* 0x000fe40007ffe0ff */
[----:B------:R-:W-:Y:S02]  /*0900*/  IADD3 R3, R0, -R25, RZ ;  /* 0x8000001900037210 */ /* 0x000fe40007ffe0ff */
[----:B------:R-:W-:-:S04]  /*0910*/  ISETP.GT.U32.AND P5, PT, R25, R0, PT ;  /* 0x000000001900720c */ /* 0x000fc80003fa4070 */
[----:B------:R-:W-:Y:S02]  /*0920*/  SEL R3, R3, R0, !P5 ;  /* 0x0000000003037207 */ /* 0x000fe40006800000 */
[----:B------:R-:W-:Y:S02]  /*0930*/  ISETP.GE.U32.AND P5, PT, R0, R25, PT ;  /* 0x000000190000720c */ /* 0x000fe40003fa6070 */
[----:B------:R-:W-:-:S11]  /*0940*/  LOP3.LUT R0, R13, R28, RZ, 0x3c, !PT ;  /* 0x0000001c0d007212 */ /* 0x000fd600078e3cff */
        /* <DEDUP_REMOVED lines=10> */
[----:B------:R-:W-:-:S05]  /*09f0*/  IMAD R3, R117, 0x62, RZ ;  /* 0x0000006275037824 */ /* 0x000fca00078e02ff */
        /* <DEDUP_REMOVED lines=8> */
[----:B-1----:R-:W-:-:S03]  /*0a80*/  @P6 IMAD R0, R79, R26, RZ ;  /* 0x0000001a4f006224 */ /* 0x002fc600078e02ff */
[----:B------:R-:W-:Y:S01]  /*0a90*/  IADD3 R121, R119, R121, RZ ;  /* 0x0000007977797210 */ /* 0x000fe20007ffe0ff */
[C---:B------:R-:W-:Y:S02]  /*0aa0*/  @P6 IMAD R25, R83.reuse, R27, R0 ;  /* 0x0000001b53196224 */ /* 0x040fe400078e0200 */
[----:B------:R-:W-:Y:S02]  /*0ab0*/  @P6 IMAD.WIDE.U32 R22, R83, R26, R120 ;  /* 0x0000001a53166225 */ /* 0x000fe400078e0078 */
[----:B------:R-:W1:Y:S03]  /*0ac0*/  @P6 LDC.64 R26, c[0x0][0x228] ;  /* 0x00008a00ff1a6b82 */ /* 0x000e660000000a00 */
[----:B------:R-:W-:Y:S02]  /*0ad0*/  @P6 IADD3 R23, R23, R25, RZ ;  /* 0x0000001917176210 */ /* 0x000fe40007ffe0ff */
[----:B------:R-:W-:-:S02]  /*0ae0*/  @P6 SHF.L.U32 R49, R22, 0x2, RZ ;  /* 0x0000000216316819 */ /* 0x000fc400000006ff */
[----:B------:R-:W-:Y:S02]  /*0af0*/  @P6 SHF.L.U64.HI R22, R22, 0x2, R23 ;  /* 0x0000000216166819 */ /* 0x000fe40000010217 */
[C---:B--2---:R-:W-:Y:S02]  /*0b00*/  @P6 IADD3 R56, P5, R49.reuse, R56, RZ ;  /* 0x0000003831386210 */ /* 0x044fe40007fbe0ff */
[----:B------:R-:W-:Y:S02]  /*0b10*/  @P3 MOV R23, R121 ;  /* 0x0000007900173202 */ /* 0x000fe40000000f00 */
[----:B------:R-:W-:Y:S02]  /*0b20*/  @P6 IADD3.X R57, R22, R57, RZ, P5, !PT ;  /* 0x0000003916396210 */ /* 0x000fe40002ffe4ff */
[----:B-1----:R-:W-:-:S04]  /*0b30*/  @P6 IADD3 R48, P5, R49, R26, RZ ;  /* 0x0000001a31306210 */ /* 0x002fc80007fbe0ff */
[----:B------:R-:W-:Y:S02]  /*0b40*/  @P6 IADD3.X R49, R22, R27, RZ, P5, !PT ;  /* 0x0000001b16316210 */ /* 0x000fe40002ffe4ff */
[----:B------:R-:W1:Y:S01]  /*0b50*/  @P3 LDC.64 R26, c[0x0][0x288] ;  /* 0x0000a200ff1a3b82 */ /* 0x000e620000000a00 */
[----:B------:R-:W-:Y:S02]  /*0b60*/  @P3 MOV R22, R118 ;  /* 0x0000007600163202 */ /* 0x000fe40000000f00 */
[----:B------:R-:W-:-:S13]  /*0b70*/  LOP3.LUT P6, RZ, R2, 0x80, RZ, 0xc0, !PT ;  /* 0x0000008002ff7812 */ /* 0x000fda00078cc0ff */
[----:B------:R-:W2:Y:S01]  /*0b80*/  @P6 LDC.64 R62, c[0x0][0x230] ;  /* 0x00008c00ff3e6b82 */ /* 0x000ea20000000a00 */
[-C--:B-1----:R-:W-:Y:S02]  /*0b90*/  @P3 IMAD R0, R19, R26.reuse, RZ ;  /* 0x0000001a13003224 */ /* 0x082fe400078e02ff */
[----:B------:R-:W-:-:S04]  /*0ba0*/  @P3 IMAD.WIDE.U32 R22, R78, R26, R22 ;  /* 0x0000001a4e163225 */ /* 0x000fc800078e0016 */
[----:B------:R-:W-:Y:S01]  /*0bb0*/  @P3 IMAD R25, R78, R27, R0 ;  /* 0x0000001b4e193224 */ /* 0x000fe200078e0200 */
[C---:B------:R-:W-:Y:S01]  /*0bc0*/  @P3 SHF.L.U32 R61, R22.reuse, 0x2, RZ ;  /* 0x00000002163d3819 */ /* 0x040fe200000006ff */
[----:B------:R-:W1:Y:S03]  /*0bd0*/  @P3 LDC.64 R26, c[0x0][0x228] ;  /* 0x00008a00ff1a3b82 */ /* 0x000e660000000a00 */
[----:B------:R-:W-:Y:S02]  /*0be0*/  @P3 IADD3 R23, R23, R25, RZ ;  /* 0x0000001917173210 */ /* 0x000fe40007ffe0ff */
[----:B------:R-:W-:Y:S02]  /*0bf0*/  @P3 IADD3 R50, P5, R61, R50, RZ ;  /* 0x000000323d323210 */ /* 0x000fe40007fbe0ff */
[----:B------:R-:W-:Y:S02]  /*0c00*/  @P3 SHF.L.U64.HI R22, R22, 0x2, R23 ;  /* 0x0000000216163819 */ /* 0x000fe40000010217 */
[----:B------:R-:W-:-:S02]  /*0c10*/  @P4 MOV R23, R121 ;  /* 0x0000007900174202 */ /* 0x000fc40000000f00 */
[----:B------:R-:W-:Y:S02]  /*0c20*/  @P3 IADD3.X R51, R22, R51, RZ, P5, !PT ;  /* 0x0000003316333210 */ /* 0x000fe40002ffe4ff */
[----:B-1----:R-:W-:-:S04]  /*0c30*/  @P3 IADD3 R60, P5, R61, R26, RZ ;  /* 0x0000001a3d3c3210 */ /* 0x002fc80007fbe0ff */
[----:B------:R-:W-:Y:S02]  /*0c40*/  @P3 IADD3.X R61, R22, R27, RZ, P5, !PT ;  /* 0x0000001b163d3210 */ /* 0x000fe40002ffe4ff */
[----:B------:R-:W1:Y:S01]  /*0c50*/  @P4 LDC.64 R26, c[0x0][0x288] ;  /* 0x0000a200ff1a4b82 */ /* 0x000e620000000a00 */
[----:B------:R-:W-:Y:S01]  /*0c60*/  @P4 MOV R22, R118 ;  /* 0x0000007600164202 */ /* 0x000fe20000000f00 */
[----:B-1----:R-:W-:-:S04]  /*0c70*/  @P4 IMAD R0, R17, R26, RZ ;  /* 0x0000001a11004224 */ /* 0x002fc800078e02ff */
[----:B------:R-:W-:-:S04]  /*0c80*/  @P4 IMAD.WIDE.U32 R22, R21, R26, R22 ;  /* 0x0000001a15164225 */ /* 0x000fc800078e0016 */
[----:B------:R-:W-:Y:S01]  /*0c90*/  @P4 IMAD R25, R21, R27, R0 ;  /* 0x0000001b15194224 */ /* 0x000fe200078e0200 */
[C---:B------:R-:W-:Y:S01]  /*0ca0*/  @P4 SHF.L.U32 R53, R22.reuse, 0x2, RZ ;  /* 0x0000000216354819 */ /* 0x040fe200000006ff */
[----:B------:R-:W1:Y:S03]  /*0cb0*/  @P4 LDC.64 R26, c[0x0][0x228] ;  /* 0x00008a00ff1a4b82 */ /* 0x000e660000000a00 */
[----:B------:R-:W-:Y:S02]  /*0cc0*/  @P4 IADD3 R23, R23, R25, RZ ;  /* 0x0000001917174210 */ /* 0x000fe40007ffe0ff */
[----:B0-----:R-:W-:Y:S02]  /*0cd0*/  @P4 IADD3 R58, P5, R53, R58, RZ ;  /* 0x0000003a353a4210 */ /* 0x001fe40007fbe0ff */
[----:B------:R-:W-:Y:S02]  /*0ce0*/  @P4 SHF.L.U64.HI R22, R22, 0x2, R23 ;  /* 0x0000000216164819 */ /* 0x000fe40000010217 */
[----:B------:R-:W-:-:S02]  /*0cf0*/  SHF.R.S32.HI R23, RZ, 0x1f, R29 ;  /* 0x0000001fff177819 */ /* 0x000fc4000001141d */
[----:B------:R-:W-:Y:S02]  /*0d00*/  @P4 IADD3.X R59, R22, R59, RZ, P5, !PT ;  /* 0x0000003b163b4210 */ /* 0x000fe40002ffe4ff */
[----:B-1----:R-:W-:-:S04]  /*0d10*/  @P4 IADD3 R52, P5, R53, R26, RZ ;  /* 0x0000001a35344210 */ /* 0x002fc80007fbe0ff */
[----:B------:R-:W-:Y:S02]  /*0d20*/  @P4 IADD3.X R53, R22, R27, RZ, P5, !PT ;  /* 0x0000001b16354210 */ /* 0x000fe40002ffe4ff */
[----:B------:R-:W0:Y:S01]  /*0d30*/  @P2 LDC.64 R26, c[0x0][0x288] ;  /* 0x0000a200ff1a2b82 */ /* 0x000e220000000a00 */
[----:B------:R-:W-:Y:S01]  /*0d40*/  @P2 MOV R22, R118 ;  /* 0x0000007600162202 */ /* 0x000fe20000000f00 */
[----:B0-----:R-:W-:Y:S01]  /*0d50*/  @P2 IMAD R0, R23, R26, RZ ;  /* 0x0000001a17002224 */ /* 0x001fe200078e02ff */
[----:B------:R-:W-:-:S03]  /*0d60*/  @P2 MOV R23, R121 ;  /* 0x0000007900172202 */ /* 0x000fc60000000f00 */
[C---:B------:R-:W-:Y:S02]  /*0d70*/  @P2 IMAD R25, R29.reuse, R27, R0 ;  /* 0x0000001b1d192224 */ /* 0x040fe400078e0200 */
[----:B------:R-:W-:Y:S01]  /*0d80*/  @P2 IMAD.WIDE.U32 R22, R29, R26, R22 ;  /* 0x0000001a1d162225 */ /* 0x000fe200078e0016 */
[----:B------:R-:W-:Y:S01]  /*0d90*/  IADD3 R29, R83, 0x28, RZ ;  /* 0x00000028531d7810 */ /* 0x000fe20007ffe0ff */
[----:B------:R-:W0:Y:S03]  /*0da0*/  @P2 LDC.64 R26, c[0x0][0x228] ;  /* 0x00008a00ff1a2b82 */ /* 0x000e260000000a00 */
[----:B------:R-:W-:Y:S02]  /*0db0*/  @P2 IADD3 R23, R23, R25, RZ ;  /* 0x0000001917172210 */ /* 0x000fe40007ffe0ff */
[C---:B------:R-:W-:Y:S02]  /*0dc0*/  @P2 SHF.L.U32 R55, R22.reuse, 0x2, RZ ;  /* 0x0000000216372819 */ /* 0x040fe400000006ff */
[----:B------:R-:W-:-:S02]  /*0dd0*/  @P2 SHF.L.U64.HI R22, R22, 0x2, R23 ;  /* 0x0000000216162819 */ /* 0x000fc40000010217 */
[C---:B----4-:R-:W-:Y:S02]  /*0de0*/  @P2 IADD3 R80, P5, R55.reuse, R80, RZ ;  /* 0x0000005037502210 */ /* 0x050fe40007fbe0ff */
[----:B------:R-:W-:Y:S02]  /*0df0*/  SHF.R.S32.HI R23, RZ, 0x1f, R82 ;  /* 0x0000001fff177819 */ /* 0x000fe40000011452 */
[----:B------:R-:W-:Y:S02]  /*0e00*/  @P2 IADD3.X R81, R22, R81, RZ, P5, !PT ;  /* 0x0000005116512210 */ /* 0x000fe40002ffe4ff */
[----:B0-----:R-:W-:-:S04]  /*0e10*/  @P2 IADD3 R54, P5, R55, R26, RZ ;  /* 0x0000001a37362210 */ /* 0x001fc80007fbe0ff */
[----:B------:R-:W-:Y:S02]  /*0e20*/  @P2 IADD3.X R55, R22, R27, RZ, P5, !PT ;  /* 0x0000001b16372210 */ /* 0x000fe40002ffe4ff */
[----:B------:R-:W0:Y:S01]  /*0e30*/  @P6 LDC.64 R26, c[0x0][0x288] ;  /* 0x0000a200ff1a6b82 */ /* 0x000e220000000a00 */
[----:B------:R-:W-:Y:S02]  /*0e40*/  @P6 MOV R22, R118 ;  /* 0x0000007600166202 */ /* 0x000fe40000000f00 */
[----:B------:R-:W-:-:S13]  /*0e50*/  LOP3.LUT P2, RZ, R2, 0x40, RZ, 0xc0, !PT ;  /* 0x0000004002ff7812 */ /* 0x000fda000784c0ff */
[----:B------:R-:W1:Y:S01]  /*0e60*/  @P2 LDC.64 R64, c[0x0][0x230] ;  /* 0x00008c00ff402b82 */ /* 0x000e620000000a00 */
[----:B0-----:R-:W-:Y:S01]  /*0e70*/  @P6 IMAD R0, R23, R26, RZ ;  /* 0x0000001a17006224 */ /* 0x001fe200078e02ff */
[----:B------:R-:W-:-:S03]  /*0e80*/  @P6 MOV R23, R121 ;  /* 0x0000007900176202 */ /* 0x000fc60000000f00 */
[C---:B------:R-:W-:Y:S02]  /*0e90*/  @P6 IMAD R25, R82.reuse, R27, R0 ;  /* 0x0000001b52196224 */ /* 0x040fe400078e0200 */
[----:B------:R-:W-:Y:S02]  /*0ea0*/  @P6 IMAD.WIDE.U32 R22, R82, R26, R22 ;  /* 0x0000001a52166225 */ /* 0x000fe400078e0016 */
[----:B------:R-:W0:Y:S03]  /*0eb0*/  @P6 LDC.64 R26, c[0x0][0x228] ;  /* 0x00008a00ff1a6b82 */ /* 0x000e260000000a00 */
[----:B------:R-:W-:Y:S02]  /*0ec0*/  @P6 IADD3 R23, R23, R25, RZ ;  /* 0x0000001917176210 */ /* 0x000fe40007ffe0ff */
[C---:B------:R-:W-:Y:S02]  /*0ed0*/  @P6 SHF.L.U32 R89, R22.reuse, 0x2, RZ ;  /* 0x0000000216596819 */ /* 0x040fe400000006ff */
[----:B------:R-:W-:-:S02]  /*0ee0*/  @P6 SHF.L.U64.HI R22, R22, 0x2, R23 ;  /* 0x0000000216166819 */ /* 0x000fc40000010217 */
[C---:B--2---:R-:W-:Y:S02]  /*0ef0*/  @P6 IADD3 R62, P5, R89.reuse, R62, RZ ;  /* 0x0000003e593e6210 */ /* 0x044fe40007fbe0ff */
[----:B------:R-:W-:Y:S02]  /*0f00*/  SHF.R.S32.HI R23, RZ, 0x1f, R29 ;  /* 0x0000001fff177819 */ /* 0x000fe4000001141d */
[----:B------:R-:W-:Y:S02]  /*0f10*/  @P6 IADD3.X R63, R22, R63, RZ, P5, !PT ;  /* 0x0000003f163f6210 */ /* 0x000fe40002ffe4ff */
[----:B0-----:R-:W-:-:S04]  /*0f20*/  @P6 IADD3 R88, P5, R89, R26, RZ ;  /* 0x0000001a59586210 */ /* 0x001fc80007fbe0ff */
[----:B------:R-:W-:Y:S02]  /*0f30*/  @P6 IADD3.X R89, R22, R27, RZ, P5, !PT ;  /* 0x0000001b16596210 */ /* 0x000fe40002ffe4ff */
[----:B------:R-:W0:Y:S01]  /*0f40*/  @P2 LDC.64 R26, c[0x0][0x288] ;  /* 0x0000a200ff1a2b82 */ /* 0x000e220000000a00 */
[----:B------:R-:W-:Y:S02]  /*0f50*/  @P2 MOV R22, R118 ;  /* 0x0000007600162202 */ /* 0x000fe40000000f00 */
[----:B------:R-:W-:-:S13]  /*0f60*/  LOP3.LUT P6, RZ, R2, 0x20, RZ, 0xc0, !PT ;  /* 0x0000002002ff7812 */ /* 0x000fda00078cc0ff */
[----:B------:R-:W2:Y:S01]  /*0f70*/  @P6 LDC.64 R92, c[0x0][0x230] ;  /* 0x00008c00ff5c6b82 */ /* 0x000ea20000000a00 */
        /* <DEDUP_REMOVED lines=9> */
[C---:B-1----:R-:W-:Y:S02]  /*1010*/  @P2 IADD3 R64, P5, R67.reuse, R64, RZ ;  /* 0x0000004043402210 */ /* 0x042fe40007fbe0ff */
        /* <DEDUP_REMOVED lines=35> */
[----:B-1----:R-:W-:-:S04]  /*1250*/  @P2 IADD3 R68, P5, R95, R68, RZ ;  /* 0x000000445f442210 */ /* 0x002fc80007fbe0ff */
[----:B------:R-:W-:Y:S02]  /*1260*/  @P2 IADD3.X R69, R22, R69, RZ, P5, !PT ;  /* 0x0000004516452210 */ /* 0x000fe40002ffe4ff */
[----:B0-----:R-:W-:-:S04]  /*1270*/  @P2 IADD3 R94, P5, R95, R26, RZ ;  /* 0x0000001a5f5e2210 */ /* 0x001fc80007fbe0ff */
[----:B------:R-:W-:Y:S02]  /*1280*/  @P2 IADD3.X R95, R22, R27, RZ, P5, !PT ;  /* 0x0000001b165f2210 */ /* 0x000fe40002ffe4ff */
[----:B------:R-:W-:Y:S02]  /*1290*/  ISETP.NE.AND P2, PT, R24, RZ, PT ;  /* 0x000000ff1800720c */ /* 0x000fe40003f45270 */
[----:B------:R-:W0:Y:S01]  /*12a0*/  @P6 LDC.64 R24, c[0x0][0x288] ;  /* 0x0000a200ff186b82 */ /* 0x000e220000000a00 */
[----:B------:R-:W-:Y:S02]  /*12b0*/  IADD3 R27, R83, 0x40, RZ ;  /* 0x00000040531b7810 */ /* 0x000fe40007ffe0ff */
[----:B------:R-:W-:Y:S02]  /*12c0*/  @P6 MOV R22, R118 ;  /* 0x0000007600166202 */ /* 0x000fe40000000f00 */
[----:B------:R-:W-:Y:S02]  /*12d0*/  SHF.R.S32.HI R23, RZ, 0x1f, R27 ;  /* 0x0000001fff177819 */ /* 0x000fe4000001141b */
[----:B------:R-:W-:-:S04]  /*12e0*/  P2R R108, PR, RZ, 0x4 ;  /* 0x00000004ff6c7803 */ /* 0x000fc80000000000 */
[----:B------:R-:W1:Y:S01]  /*12f0*/  @P2 LDC.64 R102, c[0x0][0x230] ;  /* 0x00008c00ff662b82 */ /* 0x000e620000000a00 */
[----:B0-----:R-:W-:Y:S01]  /*1300*/  @P6 IMAD R0, R23, R24, RZ ;  /* 0x0000001817006224 */ /* 0x001fe200078e02ff */
[----:B------:R-:W-:-:S03]  /*1310*/  @P6 MOV R23, R121 ;  /* 0x0000007900176202 */ /* 0x000fc60000000f00 */
[C---:B------:R-:W-:Y:S02]  /*1320*/  @P6 IMAD R25, R27.reuse, R25, R0 ;  /* 0x000000191b196224 */ /* 0x040fe400078e0200 */
        /* <DEDUP_REMOVED lines=12> */
[----:B------:R-:W-:Y:S01]  /*13f0*/  @P0 MOV R22, R118 ;  /* 0x0000007600160202 */ /* 0x000fe20000000f00 */
[----:B0-----:R-:W-:Y:S01]  /*1400*/  @P0 IMAD R0, R23, R24, RZ ;  /* 0x0000001817000224 */ /* 0x001fe200078e02ff */
[----:B------:R-:W-:-:S03]  /*1410*/  @P0 MOV R23, R121 ;  /* 0x0000007900170202 */ /* 0x000fc60000000f00 */
[C---:B------:R-:W-:Y:S01]  /*1420*/  @P0 IMAD R25, R27.reuse, R25, R0 ;  /* 0x000000191b190224 */ /* 0x040fe200078e0200 */
[----:B------:R-:W-:Y:S01]  /*1430*/  P2R R0, PR, RZ, 0x1 ;  /* 0x00000001ff007803 */ /* 0x000fe20000000000 */
        /* <DEDUP_REMOVED lines=39> */
[----:B0-----:R-:W-:-:S04]  /*16b0*/  @P2 IADD3 R100, P5, R101, R24, RZ ;  /* 0x0000001865642210 */ /* 0x001fc80007fbe0ff */
        /* <DEDUP_REMOVED lines=22> */
[----:B-1----:R-:W-:-:S04]  /*1820*/  @P2 IADD3 R44, P5, R29, R44, RZ ;  /* 0x0000002c1d2c2210 */ /* 0x002fc80007fbe0ff */
[----:B------:R-:W-:Y:S02]  /*1830*/  @P2 IADD3.X R45, R22, R45, RZ, P5, !PT ;  /* 0x0000002d162d2210 */ /* 0x000fe40002ffe4ff */
[----:B0-----:R-:W-:-:S04]  /*1840*/  @P2 IADD3 R28, P5, R29, R24, RZ ;  /* 0x000000181d1c2210 */ /* 0x001fc80007fbe0ff */
[----:B------:R-:W-:Y:S02]  /*1850*/  @P2 IADD3.X R29, R22, R25, RZ, P5, !PT ;  /* 0x00000019161d2210 */ /* 0x000fe40002ffe4ff */
[----:B------:R-:W-:Y:S02]  /*1860*/  IADD3 R22, R26, 0x68, RZ ;  /* 0x000000681a167810 */ /* 0x000fe40007ffe0ff */
[----:B------:R-:W-:Y:S02]  /*1870*/  SHF.R.S32.HI R25, RZ, 0x1f, R31 ;  /* 0x0000001fff197819 */ /* 0x000fe4000001141f */
        /* <DEDUP_REMOVED lines=15> */
[----:B-1----:R-:W-:-:S02]  /*1970*/  @P1 IADD3 R86, P5, R23, R86, RZ ;  /* 0x0000005617561210 */ /* 0x002fc40007fbe0ff */
[----:B------:R-:W-:Y:S02]  /*1980*/  IADD3 R27, R83, 0x70, RZ ;  /* 0x00000070531b7810 */ /* 0x000fe40007ffe0ff */
[----:B------:R-:W-:Y:S02]  /*1990*/  @P1 IADD3.X R87, R22, R87, RZ, P5, !PT ;  /* 0x0000005716571210 */ /* 0x000fe40002ffe4ff */
[----:B------:R-:W-:Y:S02]  /*19a0*/  SHF.R.S32.HI R25, RZ, 0x1f, R27 ;  /* 0x0000001fff197819 */ /* 0x000fe4000001141b */
[----:B0-----:R-:W-:-:S04]  /*19b0*/  @P1 IADD3 R30, P5, R23, R30, RZ ;  /* 0x0000001e171e1210 */ /* 0x001fc80007fbe0ff */
[----:B------:R-:W-:Y:S02]  /*19c0*/  @P1 IADD3.X R31, R22, R31, RZ, P5, !PT ;  /* 0x0000001f161f1210 */ /* 0x000fe40002ffe4ff */
[C---:B------:R-:W-:Y:S02]  /*19d0*/  IADD3 R22, R26.reuse, 0x70, RZ ;  /* 0x000000701a167810 */ /* 0x040fe40007ffe0ff */
[----:B------:R-:W-:Y:S02]  /*19e0*/  IADD3 R26, R26, 0x78, RZ ;  /* 0x000000781a1a7810 */ /* 0x000fe40007ffe0ff */
[----:B------:R-:W-:Y:S02]  /*19f0*/  SHF.R.S32.HI R23, RZ, 0x1f, R22 ;  /* 0x0000001fff177819 */ /* 0x000fe40000011416 */
[----:B------:R-:W-:-:S04]  /*1a00*/  ISETP.GE.U32.AND P5, PT, R22, UR12, PT ;  /* 0x0000000c16007c0c */ /* 0x000fc8000bfa6070 */
[----:B------:R-:W-:-:S04]  /*1a10*/  ISETP.GE.AND.EX P5, PT, R23, UR13, PT, P5 ;  /* 0x0000000d17007c0c */ /* 0x000fc8000bfa6350 */
[----:B------:R-:W-:-:S13]  /*1a20*/  ISETP.LT.U32.AND P5, PT, R84, 0x188, !P5 ;  /* 0x000001885400780c */ /* 0x000fda0006fa1070 */
[----:B------:R-:W0:Y:S08]  /*1a30*/  @P5 LDC.64 R22, c[0x0][0x288] ;  /* 0x0000a200ff165b82 */ /* 0x000e300000000a00 */
[----:B------:R-:W1:Y:S08]  /*1a40*/  @P5 LDC.64 R98, c[0x0][0x230] ;  /* 0x00008c00ff625b82 */ /* 0x000e700000000a00 */
[----:B------:R-:W2:Y:S01]  /*1a50*/  @P5 LDC.64 R46, c[0x0][0x228] ;  /* 0x00008a00ff2e5b82 */ /* 0x000ea20000000a00 */
[----:B0-----:R-:W-:Y:S01]  /*1a60*/  @P5 IMAD R24, R25, R22, RZ ;  /* 0x0000001619185224 */ /* 0x001fe200078e02ff */
[----:B------:R-:W-:-:S03]  /*1a70*/  @P5 MOV R25, R121 ;  /* 0x0000007900195202 */ /* 0x000fc60000000f00 */
[----:B------:R-:W-:Y:S01]  /*1a80*/  @P5 IMAD R23, R27, R23, R24 ;  /* 0x000000171b175224 */ /* 0x000fe200078e0218 */
[----:B------:R-:W-:-:S05]  /*1a90*/  @P5 MOV R24, R118 ;  /* 0x0000007600185202 */ /* 0x000fca0000000f00 */
[----:B------:R-:W-:Y:S01]  /*1aa0*/  @P5 IMAD.WIDE.U32 R24, R27, R22, R24 ;  /* 0x000000161b185225 */ /* 0x000fe200078e0018 */
[----:B------:R-:W-:Y:S02]  /*1ab0*/  SHF.R.S32.HI R22, RZ, 0x1f, R26 ;  /* 0x0000001fff167819 */ /* 0x000fe4000001141a */
[----:B------:R-:W-:Y:S02]  /*1ac0*/  IADD3 R27, R83, 0x78, RZ ;  /* 0x00000078531b7810 */ /* 0x000fe40007ffe0ff */
[----:B------:R-:W-:Y:S02]  /*1ad0*/  @P5 IADD3 R25, R25, R23, RZ ;  /* 0x0000001719195210 */ /* 0x000fe40007ffe0ff */
[C---:B------:R-:W-:Y:S02]  /*1ae0*/  @P5 SHF.L.U32 R23, R24.reuse, 0x2, RZ ;  /* 0x0000000218175819 */ /* 0x040fe400000006ff */
[----:B------:R-:W-:Y:S02]  /*1af0*/  @P5 SHF.L.U64.HI R24, R24, 0x2, R25 ;  /* 0x0000000218185819 */ /* 0x000fe40000010219 */
[----:B-1----:R-:W-:-:S02]  /*1b00*/  @P5 IADD3 R98, P6, R23, R98, RZ ;  /* 0x0000006217625210 */ /* 0x002fc40007fde0ff */
[----:B------:R-:W-:Y:S02]  /*1b10*/  SHF.R.S32.HI R25, RZ, 0x1f, R27 ;  /* 0x0000001fff197819 */ /* 0x000fe4000001141b */
[----:B------:R-:W-:Y:S02]  /*1b20*/  @P5 IADD3.X R99, R24, R99, RZ, P6, !PT ;  /* 0x0000006318635210 */ /* 0x000fe400037fe4ff */
[----:B--2---:R-:W-:-:S04]  /*1b30*/  @P5 IADD3 R46, P6, R23, R46, RZ ;  /* 0x0000002e172e5210 */ /* 0x004fc80007fde0ff */
[----:B------:R-:W-:Y:S02]  /*1b40*/  @P5 IADD3.X R47, R24, R47, RZ, P6, !PT ;  /* 0x0000002f182f5210 */ /* 0x000fe400037fe4ff */
        /* <DEDUP_REMOVED lines=15> */
[C---:B------:R-:W-:Y:S02]  /*1c40*/  @P6 IADD3.X R33, R24.reuse, R33, RZ, P0, !PT ;  /* 0x0000002118216210 */ /* 0x040fe400007fe4ff */
[----:B--2---:R-:W-:Y:S02]  /*1c50*/  @P6 IADD3 R34, P0, R23, R34, RZ ;  /* 0x0000002217226210 */ /* 0x004fe40007f1e0ff */
[----:B------:R-:W0:Y:S02]  /*1c60*/  LDC.64 R22, c[0x0][0x248] ;  /* 0x00009200ff167b82 */ /* 0x000e240000000a00 */
[----:B------:R-:W-:Y:S01]  /*1c70*/  @P6 IADD3.X R35, R24, R35, RZ, P0, !PT ;  /* 0x0000002318236210 */ /* 0x000fe200007fe4ff */
[----:B0-----:R-:W-:-:S06]  /*1c80*/  IMAD.WIDE R36, R13, 0x8, R22 ;  /* 0x000000080d247825 */ /* 0x001fcc00078e0216 */
[----:B------:R-:W2:Y:S01]  /*1c90*/  LDG.E.64 R36, desc[UR8][R36.64] ;  /* 0x0000000824247981 */ /* 0x000ea2000c1e1b00 */
[----:B------:R-:W-:Y:S02]  /*1ca0*/  MOV R96, 0x3f800000 ;  /* 0x3f80000000607802 */ /* 0x000fe40000000f00 */
[----:B------:R-:W-:Y:S02]  /*1cb0*/  CS2R R38, SRZ ;  /* 0x0000000000267805 */ /* 0x000fe4000001ff00 */
[----:B------:R-:W-:Y:S02]  /*1cc0*/  MOV R22, RZ ;  /* 0x000000ff00167202 */ /* 0x000fe40000000f00 */
[----:B------:R-:W-:Y:S02]  /*1cd0*/  CS2R R40, SRZ ;  /* 0x0000000000287805 */ /* 0x000fe4000001ff00 */
[----:B------:R-:W-:Y:S01]  /*1ce0*/  CS2R R24, SRZ ;  /* 0x0000000000187805 */ /* 0x000fe2000001ff00 */
[----:B------:R-:W5:Y:S04]  /*1cf0*/  @P2 LDG.E.64 R38, desc[UR8][R44.64] ;  /* 0x000000082c262981 */ /* 0x000f68000c1e1b00 */
[----:B------:R0:W5:Y:S04]  /*1d00*/  @P1 LDG.E.64 R40, desc[UR8][R86.64] ;  /* 0x0000000856281981 */ /* 0x000168000c1e1b00 */
[----:B------:R1:W5:Y:S01]  /*1d10*/  @P1 LDG.E.64 R24, desc[UR8][R30.64] ;  /* 0x000000081e181981 */ /* 0x000362000c1e1b00 */
[----:B0-----:R-:W-:-:S02]  /*1d20*/  CS2R R86, SRZ ;  /* 0x0000000000567805 */ /* 0x001fc4000001ff00 */
[----:B-1----:R-:W-:Y:S02]  /*1d30*/  CS2R R30, SRZ ;  /* 0x00000000001e7805 */ /* 0x002fe4000001ff00 */
[----:B------:R-:W-:Y:S02]  /*1d40*/  CS2R R42, SRZ ;  /* 0x00000000002a7805 */ /* 0x000fe4000001ff00 */
[----:B------:R-:W-:-:S04]  /*1d50*/  CS2R R44, SRZ ;  /* 0x00000000002c7805 */ /* 0x000fc8000001ff00 */
[----:B------:R0:W5:Y:S01]  /*1d60*/  @P5 LDG.E.64 R42, desc[UR8][R98.64] ;  /* 0x00000008622a5981 */ /* 0x000162000c1e1b00 */
[----:B------:R-:W-:-:S03]  /*1d70*/  LOP3.LUT P1, RZ, R2, 0x40, RZ, 0xc0, !PT ;  /* 0x0000004002ff7812 */ /* 0x000fc6000782c0ff */
[----:B------:R1:W5:Y:S01]  /*1d80*/  @P6 LDG.E.64 R44, desc[UR8][R32.64] ;  /* 0x00000008202c6981 */ /* 0x000362000c1e1b00 */
[----:B0-----:R-:W-:Y:S02]  /*1d90*/  CS2R R98, SRZ ;  /* 0x0000000000627805 */ /* 0x001fe4000001ff00 */
[----:B-1----:R-:W-:-:S04]  /*1da0*/  CS2R R32, SRZ ;  /* 0x0000000000207805 */ /* 0x002fc8000001ff00 */
[----:B------:R0:W5:Y:S04]  /*1db0*/  @P3 LDG.E.64 R98, desc[UR8][R50.64] ;  /* 0x0000000832623981 */ /* 0x000168000c1e1b00 */
[----:B------:R1:W5:Y:S01]  /*1dc0*/  @P3 LDG.E.64 R32, desc[UR8][R60.64] ;  /* 0x000000083c203981 */ /* 0x000362000c1e1b00 */
[----:B0-----:R-:W-:Y:S02]  /*1dd0*/  CS2R R50, SRZ ;  /* 0x0000000000327805 */ /* 0x001fe4000001ff00 */
[----:B-1----:R-:W-:-:S06]  /*1de0*/  CS2R R60, SRZ ;  /* 0x00000000003c7805 */ /* 0x002fcc000001ff00 */
[----:B------:R0:W5:Y:S02]  /*1df0*/  @P1 LDG.E.64 R60, desc[UR8][R66.64] ;  /* 0x00000008423c1981 */ /* 0x000164000c1e1b00 */
[----:B0-----:R-:W-:Y:S01]  /*1e00*/  CS2R R66, SRZ ;  /* 0x0000000000427805 */ /* 0x001fe2000001ff00 */
[----:B--2---:R-:W-:-:S05]  /*1e10*/  FFMA.FTZ R23, -R36, R36, R37 ;  /* 0x0000002424177223 */ /* 0x004fca0000010125 */
[----:B------:R-:W-:-:S13]  /*1e20*/  FSETP.GTU.FTZ.AND P0, PT, R23, RZ, PT ;  /* 0x000000ff1700720b */ /* 0x000fda0003f1c000 */
[----:B------:R-:W0:Y:S02]  /*1e30*/  @P0 LDC R26, c[0x0][0x250] ;  /* 0x00009400ff1a0b82 */ /* 0x000e240000000800 */
[----:B0-----:R-:W-:Y:S01]  /*1e40*/  @P0 FADD.FTZ R26, R23, R26 ;  /* 0x0000001a171a0221 */ /* 0x001fe20000010000 */
[----:B------:R-:W-:-:S03]  /*1e50*/  MOV R23, RZ ;  /* 0x000000ff00177202 */ /* 0x000fc60000000f00 */
[----:B------:R0:W1:Y:S01]  /*1e60*/  @P0 MUFU.RSQ R96, R26 ;  /* 0x0000001a00600308 */ /* 0x0000620000001400 */
[C---:B------:R-:W-:Y:S02]  /*1e70*/  LOP3.LUT P0, RZ, R2.reuse, 0x200, RZ, 0xc0, !PT ;  /* 0x0000020002ff7812 */ /* 0x040fe4000780c0ff */
[----:B------:R-:W5:Y:S01]  /*1e80*/  @P2 LDG.E.64 R22, desc[UR8][R28.64] ;  /* 0x000000081c162981 */ /* 0x000f62000c1e1b00 */
[----:B------:R-:W-:-:S04]  /*1e90*/  LOP3.LUT P2, RZ, R2, 0x80, RZ, 0xc0, !PT ;  /* 0x0000008002ff7812 */ /* 0x000fc8000784c0ff */
[----:B------:R-:W-:Y:S02]  /*1ea0*/  P2R R37, PR, RZ, 0x4 ;  /* 0x00000004ff257803 */ /* 0x000fe40000000000 */
[----:B------:R-:W-:-:S04]  /*1eb0*/  LOP3.LUT P2, RZ, R2, 0x100, RZ, 0xc0, !PT ;  /* 0x0000010002ff7812 */ /* 0x000fc8000784c0ff */
[----:B------:R2:W5:Y:S04]  /*1ec0*/  @P0 LDG.E.64 R86, desc[UR8][R56.64] ;  /* 0x0000000838560981 */ /* 0x000568000c1e1b00 */
[----:B------:R3:W5:Y:S01]  /*1ed0*/  @P0 LDG.E.64 R30, desc[UR8][R48.64] ;  /* 0x00000008301e0981 */ /* 0x000762000c1e1b00 */
[----:B--2---:R-:W-:Y:S02]  /*1ee0*/  CS2R R56, SRZ ;  /* 0x0000000000387805 */ /* 0x004fe4000001ff00 */
[----:B---3--:R-:W-:Y:S02]  /*1ef0*/  CS2R R48, SRZ ;  /* 0x0000000000307805 */ /* 0x008fe4000001ff00 */
[----:B0-----:R-:W-:Y:S02]  /*1f00*/  CS2R R26, SRZ ;  /* 0x00000000001a7805 */ /* 0x001fe4000001ff00 */
[----:B------:R-:W5:Y:S01]  /*1f10*/  @P2 LDG.E.64 R56, desc[UR8][R54.64] ;  /* 0x0000000836382981 */ /* 0x000f62000c1e1b00 */
[----:B------:R-:W-:-:S03]  /*1f20*/  CS2R R28, SRZ ;  /* 0x00000000001c7805 */ /* 0x000fc6000001ff00 */
[----:B------:R-:W5:Y:S01]  /*1f30*/  @P2 LDG.E.64 R48, desc[UR8][R80.64] ;  /* 0x0000000850302981 */ /* 0x000f62000c1e1b00 */
[----:B------:R-:W-:Y:S02]  /*1f40*/  ISETP.NE.AND P2, PT, R37, RZ, PT ;  /* 0x000000ff2500720c */ /* 0x000fe40003f45270 */
[----:B------:R-:W-:Y:S01]  /*1f50*/  LOP3.LUT P0, RZ, R2, 0x20, RZ, 0xc0, !PT ;  /* 0x0000002002ff7812 */ /* 0x000fe2000780c0ff */
[----:B------:R0:W5:Y:S04]  /*1f60*/  @P5 LDG.E.64 R26, desc[UR8][R46.64] ;  /* 0x000000082e1a5981 */ /* 0x000168000c1e1b00 */
[----:B------:R2:W5:Y:S01]  /*1f70*/  @P6 LDG.E.64 R28, desc[UR8][R34.64] ;  /* 0x00000008221c6981 */ /* 0x000562000c1e1b00 */
[----:B0-----:R-:W-:-:S05]  /*1f80*/  CS2R R46, SRZ ;  /* 0x00000000002e7805 */ /* 0x001fca000001ff00 */
[----:B------:R0:W5:Y:S01]  /*1f90*/  @P2 LDG.E.64 R50, desc[UR8][R62.64] ;  /* 0x000000083e322981 */ /* 0x000162000c1e1b00 */
[----:B--2---:R-:W-:Y:S02]  /*1fa0*/  CS2R R34, SRZ ;  /* 0x0000000000227805 */ /* 0x004fe4000001ff00 */
[C---:B------:R-:W-:Y:S01]  /*1fb0*/  LOP3.LUT P6, RZ, R2.reuse, 0x10, RZ, 0xc0, !PT ;  /* 0x0000001002ff7812 */ /* 0x040fe200078cc0ff */
[----:B------:R2:W5:Y:S01]  /*1fc0*/  @P4 LDG.E.64 R46, desc[UR8][R58.64] ;  /* 0x000000083a2e4981 */ /* 0x000562000c1e1b00 */
[----:B------:R-:W-:Y:S02]  /*1fd0*/  LOP3.LUT P5, RZ, R2, 0x8, RZ, 0xc0, !PT ;  /* 0x0000000802ff7812 */ /* 0x000fe400078ac0ff */
[----:B------:R-:W-:Y:S01]  /*1fe0*/  CS2R R54, SRZ ;  /* 0x0000000000367805 */ /* 0x000fe2000001ff00 */
[----:B------:R3:W5:Y:S01]  /*1ff0*/  @P4 LDG.E.64 R34, desc[UR8][R52.64] ;  /* 0x0000000834224981 */ /* 0x000762000c1e1b00 */
[----:B0-----:R-:W-:-:S04]  /*2000*/  CS2R R62, SRZ ;  /* 0x00000000003e7805 */ /* 0x001fc8000001ff00 */
[----:B------:R-:W5:Y:S01]  /*2010*/  @P0 LDG.E.64 R54, desc[UR8][R92.64] ;  /* 0x000000085c360981 */ /* 0x000f62000c1e1b00 */
[----:B--2---:R-:W-:-:S03]  /*2020*/  CS2R R58, SRZ ;  /* 0x00000000003a7805 */ /* 0x004fc6000001ff00 */
[----:B------:R-:W5:Y:S01]  /*2030*/  @P0 LDG.E.64 R62, desc[UR8][R90.64] ;  /* 0x000000085a3e0981 */ /* 0x000f62000c1e1b00 */
[----:B---3--:R-:W-:Y:S02]  /*2040*/  CS2R R52, SRZ ;  /* 0x0000000000347805 */ /* 0x008fe4000001ff00 */
[----:B------:R-:W-:Y:S01]  /*2050*/  ISETP.NE.AND P0, PT, R0, RZ, PT ;  /* 0x000000ff0000720c */ /* 0x000fe20003f05270 */
[----:B------:R0:W5:Y:S01]  /*2060*/  @P2 LDG.E.64 R58, desc[UR8][R88.64] ;  /* 0x00000008583a2981 */ /* 0x000162000c1e1b00 */
[----:B------:R-:W-:-:S03]  /*2070*/  ISETP.NE.AND P2, PT, R108, RZ, PT ;  /* 0x000000ff6c00720c */ /* 0x000fc60003f45270 */
[----:B------:R2:W5:Y:S01]  /*2080*/  @P1 LDG.E.64 R52, desc[UR8][R64.64] ;  /* 0x0000000840341981 */ /* 0x000562000c1e1b00 */
[----:B------:R-:W-:-:S03]  /*2090*/  ISETP.NE.AND P1, PT, R97, RZ, PT ;  /* 0x000000ff6100720c */ /* 0x000fc60003f25270 */
[----:B------:R3:W5:Y:S01]  /*20a0*/  @P5 LDG.E.64 R66, desc[UR8][R72.64] ;  /* 0x0000000848425981 */ /* 0x000762000c1e1b00 */
[----:B0-----:R-:W-:Y:S02]  /*20b0*/  CS2R R88, SRZ ;  /* 0x0000000000587805 */ /* 0x001fe4000001ff00 */
[----:B--2---:R-:W-:Y:S02]  /*20c0*/  CS2R R64, SRZ ;  /* 0x0000000000407805 */ /* 0x004fe4000001ff00 */
[----:B------:R-:W-:Y:S02]  /*20d0*/  CS2R R90, SRZ ;  /* 0x00000000005a7805 */ /* 0x000fe4000001ff00 */
[----:B------:R0:W5:Y:S01]  /*20e0*/  @P5 LDG.E.64 R88, desc[UR8][R70.64] ;  /* 0x0000000846585981 */ /* 0x000162000c1e1b00 */
[----:B---3--:R-:W-:-:S03]  /*20f0*/  CS2R R72, SRZ ;  /* 0x0000000000487805 */ /* 0x008fc6000001ff00 */
[----:B------:R2:W5:Y:S04]  /*2100*/  @P6 LDG.E.64 R64, desc[UR8][R94.64] ;  /* 0x000000085e406981 */ /* 0x000568000c1e1b00 */
[----:B------:R-:W5:Y:S01]  /*2110*/  @P0 LDG.E.64 R90, desc[UR8][R106.64] ;  /* 0x000000086a5a0981 */ /* 0x000f62000c1e1b00 */
[----:B0-----:R-:W-:-:S03]  /*2120*/  CS2R R70, SRZ ;  /* 0x0000000000467805 */ /* 0x001fc6000001ff00 */
[----:B------:R-:W5:Y:S01]  /*2130*/  @P2 LDG.E.64 R72, desc[UR8][R100.64] ;  /* 0x0000000864482981 */ /* 0x000f62000c1e1b00 */
[----:B--2---:R-:W-:-:S03]  /*2140*/  CS2R R94, SRZ ;  /* 0x00000000005e7805 */ /* 0x004fc6000001ff00 */
[----:B------:R-:W5:Y:S04]  /*2150*/  @P1 LDG.E.64 R70, desc[UR8][R104.64] ;  /* 0x0000000868461981 */ /* 0x000f68000c1e1b00 */
[----:B------:R-:W5:Y:S01]  /*2160*/  @P2 LDG.E.64 R94, desc[UR8][R102.64] ;  /* 0x00000008665e2981 */ /* 0x000f62000c1e1b00 */
[----:B------:R-:W-:Y:S02]  /*2170*/  ISETP.GT.U32.AND P5, PT, R84, 0x187, PT ;  /* 0x000001875400780c */ /* 0x000fe40003fa4070 */
[----:B------:R-:W-:Y:S02]  /*2180*/  CS2R R80, SRZ ;  /* 0x0000000000507805 */ /* 0x000fe4000001ff00 */
[----:B------:R-:W-:-:S04]  /*2190*/  CS2R R92, SRZ ;  /* 0x00000000005c7805 */ /* 0x000fc8000001ff00 */
[----:B------:R0:W5:Y:S01]  /*21a0*/  @P6 LDG.E.64 R80, desc[UR8][R68.64] ;  /* 0x0000000844506981 */ /* 0x000162000c1e1b00 */
[----:B------:R-:W-:Y:S03]  /*21b0*/  BSSY B0, `(.L_x_2436) ;  /* 0x0000011000007945 */ /* 0x000fe60003800000 */
[----:B------:R2:W5:Y:S01]  /*21c0*/  @P1 LDG.E.64 R92, desc[UR8][R74.64] ;  /* 0x000000084a5c1981 */ /* 0x000562000c1e1b00 */
[----:B0-----:R-:W-:Y:S02]  /*21d0*/  CS2R R68, SRZ ;  /* 0x0000000000447805 */ /* 0x001fe4000001ff00 */
[----:B--2---:R-:W-:-:S04]  /*21e0*/  CS2R R74, SRZ ;  /* 0x00000000004a7805 */ /* 0x004fc8000001ff00 */
[----:B------:R0:W5:Y:S02]  /*21f0*/  @P0 LDG.E.64 R68, desc[UR8][R76.64] ;  /* 0x000000084c440981 */ /* 0x000164000c1e1b00 */
[----:B0-----:R-:W-:Y:S01]  /*2200*/  CS2R R76, SRZ ;  /* 0x00000000004c7805 */ /* 0x001fe2000001ff00 */
[----:B-1----:R-:W-:Y:S06]  /*2210*/  @P5 BRA `(.L_x_2437) ;  /* 0x0000000000285947 */ /* 0x002fec0003800000 */
        /* <DEDUP_REMOVED lines=10> */
.L_x_2437:
[----:B------:R-:W-:Y:S05]  /*22c0*/  BSYNC B0 ;  /* 0x0000000000007941 */ /* 0x000fea0003800000 */
.L_x_2436:
[----:B------:R-:W-:Y:S01]  /*22d0*/  ISETP.NE.AND P5, PT, RZ, UR10, PT ;  /* 0x0000000aff007c0c */ /* 0x000fe2000bfa5270 */
[C---:B-----5:R-:W-:Y:S01]  /*22e0*/  FADD.FTZ R3, -R36.reuse, R86 ;  /* 0x0000005624037221 */ /* 0x060fe20000010100 */
[----:B------:R-:W-:Y:S01]  /*22f0*/  FADD.FTZ R87, -R36, R87 ;  /* 0x0000005724577221 */ /* 0x000fe20000010100 */
[----:B------:R-:W-:Y:S01]  /*2300*/  LOP3.LUT R2, R2, 0xfffffffd, RZ, 0xc0, !PT ;  /* 0xfffffffd02027812 */ /* 0x000fe200078ec0ff */
[C---:B------:R-:W-:Y:S01]  /*2310*/  FADD.FTZ R105, -R36.reuse, R98 ;  /* 0x0000006224697221 */ /* 0x040fe20000010100 */
[----:B------:R-:W-:Y:S01]  /*2320*/  FADD.FTZ R99, -R36, R99 ;  /* 0x0000006324637221 */ /* 0x000fe20000010100 */
[----:B------:R-:W-:Y:S01]  /*2330*/  MOV R107, R30 ;  /* 0x0000001e006b7202 */ /* 0x000fe20000000f00 */
[-C--:B------:R-:W-:Y:S01]  /*2340*/  FMUL.FTZ R3, R3, R96.reuse ;  /* 0x0000006003037220 */ /* 0x080fe20000410000 */
[----:B------:R-:W-:Y:S01]  /*2350*/  MOV R104, R31 ;  /* 0x0000001f00687202 */ /* 0x000fe20000000f00 */
[----:B------:R-:W-:Y:S01]  /*2360*/  FMUL.FTZ R0, R87, R96 ;  /* 0x0000006057007220 */ /* 0x000fe20000410000 */
[----:B------:R-:W-:-:S03]  /*2370*/  MOV R106, R32 ;  /* 0x00000020006a7202 */ /* 0x000fc60000000f00 */
        /* <DEDUP_REMOVED lines=20> */
.L_x_2438:
[----:B------:R-:W-:Y:S01]  /*24c0*/  FMUL.FTZ R98, R107, R76 ;  /* 0x0000004c6b627220 */ /* 0x000fe20000410000 */
[----:B------:R-:W-:Y:S01]  /*24d0*/  MOV R103, R33 ;  /* 0x0000002100677202 */ /* 0x000fe20000000f00 */
        /* <DEDUP_REMOVED lines=16> */
[----:B0-----:R-:W-:-:S04]  /*25e0*/  FADD.FTZ R109, -R108, 1 ;  /* 0x3f8000006c6d7421 */ /* 0x001fc80000010100 */
[----:B------:R-:W-:Y:S01]  /*25f0*/  FFMA.FTZ R100, R100, R109, 1 ;  /* 0x3f80000064647423 */ /* 0x000fe2000001006d */
[----:B-1----:R-:W-:Y:S01]  /*2600*/  FADD.FTZ R106, -R103, 1 ;  /* 0x3f800000676a7421 */ /* 0x002fe20000010100 */
[----:B------:R-:W-:-:S03]  /*2610*/  FMUL.FTZ R103, R32, R103 ;  /* 0x0000006720677220 */ /* 0x000fc60000410000 */
[----:B------:R-:W-:Y:S01]  /*2620*/  FFMA.FTZ R106, R99, R106, 1 ;  /* 0x3f800000636a7423 */ /* 0x000fe2000001006a */
[----:B------:R-:W-:-:S03]  /*2630*/  FMUL.FTZ R99, R33, R108 ;  /* 0x0000006c21637220 */ /* 0x000fc60000410000 */
[----:B------:R-:W-:Y:S01]  /*2640*/  FMUL.FTZ R106, R103, R106 ;  /* 0x0000006a676a7220 */ /* 0x000fe20000410000 */
[----:B------:R-:W-:-:S07]  /*2650*/  FMUL.FTZ R103, R99, R100 ;  /* 0x0000006463677220 */ /* 0x000fce0000410000 */
.L_x_2439:
[----:B------:R-:W-:Y:S01]  /*2660*/  FFMA.FTZ R102, R0, R37, R97 ;  /* 0x0000002500667223 */ /* 0x000fe20000010061 */
[----:B------:R-:W-:Y:S01]  /*2670*/  FMUL.FTZ R100, R106, R76 ;  /* 0x0000004c6a647220 */ /* 0x000fe20000410000 */
[----:B------:R-:W-:Y:S01]  /*2680*/  FADD.FTZ R99, R37, R98 ;  /* 0x0000006225637221 */ /* 0x000fe20000010000 */
[C---:B------:R-:W-:Y:S01]  /*2690*/  FADD.FTZ R97, -R36.reuse, R46 ;  /* 0x0000002e24617221 */ /* 0x040fe20000010100 */
[----:B------:R-:W-:Y:S01]  /*26a0*/  FADD.FTZ R101, -R36, R47 ;  /* 0x0000002f24657221 */ /* 0x000fe20000010100 */
[----:B------:R-:W-:Y:S01]  /*26b0*/  FFMA.FTZ R37, R87, R100, R102 ;  /* 0x0000006457257223 */ /* 0x000fe20000010066 */
[----:B------:R-:W-:Y:S01]  /*26c0*/  FADD.FTZ R99, R99, R100 ;  /* 0x0000006463637221 */ /* 0x000fe20000010000 */
[----:B------:R-:W-:Y:S01]  /*26d0*/  MOV R105, R34 ;  /* 0x0000002200697202 */ /* 0x000fe20000000f00 */
[-C--:B------:R-:W-:Y:S01]  /*26e0*/  FMUL.FTZ R97, R97, R96.reuse ;  /* 0x0000006061617220 */ /* 0x080fe20000410000 */
[----:B------:R-:W-:Y:S01]  /*26f0*/  MOV R47, R35 ;  /* 0x00000023002f7202 */ /* 0x000fe20000000f00 */
        /* <DEDUP_REMOVED lines=21> */
.L_x_2440:
[----:B------:R-:W-:Y:S01]  /*2850*/  FMUL.FTZ R100, R105, R76 ;  /* 0x0000004c69647220 */ /* 0x000fe20000410000 */
[----:B------:R-:W-:Y:S01]  /*2860*/  FADD.FTZ R99, R46, R99 ;  /* 0x000000632e637221 */ /* 0x000fe20000010000 */
[----:B------:R-:W-:Y:S01]  /*2870*/  FFMA.FTZ R102, R86, R46, R37 ;  /* 0x0000002e56667223 */ /* 0x000fe20000010025 */
[C---:B------:R-:W-:Y:S01]  /*2880*/  FADD.FTZ R109, -R36.reuse, R49 ;  /* 0x00000031246d7221 */ /* 0x040fe20000010100 */
[----:B------:R-:W-:Y:S01]  /*2890*/  MOV R49, R56 ;  /* 0x0000003800317202 */ /* 0x000fe20000000f00 */
[----:B------:R-:W-:Y:S01]  /*28a0*/  FADD.FTZ R101, R99, R100 ;  /* 0x0000006463657221 */ /* 0x000fe20000010000 */
[----:B------:R-:W-:Y:S01]  /*28b0*/  FADD.FTZ R99, -R36, R48 ;  /* 0x0000003024637221 */ /* 0x000fe20000010100 */
[----:B------:R-:W-:Y:S01]  /*28c0*/  FFMA.FTZ R37, R97, R100, R102 ;  /* 0x0000006461257223 */ /* 0x000fe20000010066 */
[----:B------:R-:W-:Y:S01]  /*28d0*/  MOV R46, R57 ;  /* 0x00000039002e7202 */ /* 0x000fe20000000f00 */
[----:B------:R-:W-:Y:S01]  /*28e0*/  FMUL.FTZ R48, R47, R77 ;  /* 0x0000004d2f307220 */ /* 0x000fe20000410000 */
        /* <DEDUP_REMOVED lines=18> */
[----:B------:R-:W-:Y:S01]  /*2a10*/  FFMA.FTZ R113, R49, R114, 1 ;  /* 0x3f80000031717423 */ /* 0x000fe20000010072 */
[----:B------:R-:W-:-:S03]  /*2a20*/  FMUL.FTZ R49, R109, R46 ;  /* 0x0000002e6d317220 */ /* 0x000fc60000410000 */
[----:B------:R-:W-:-:S07]  /*2a30*/  FMUL.FTZ R46, R112, R113 ;  /* 0x00000071702e7220 */ /* 0x000fce0000410000 */
.L_x_2441:
[----:B------:R-:W-:Y:S01]  /*2a40*/  FFMA.FTZ R102, R98, R48, R37 ;  /* 0x0000003062667223 */ /* 0x000fe20000010025 */
[----:B------:R-:W-:Y:S01]  /*2a50*/  FMUL.FTZ R108, R49, R76 ;  /* 0x0000004c316c7220 */ /* 0x000fe20000410000 */
[----:B------:R-:W-:Y:S01]  /*2a60*/  FADD.FTZ R101, R48, R101 ;  /* 0x0000006530657221 */ /* 0x000fe20000010000 */
[C---:B------:R-:W-:Y:S01]  /*2a70*/  FADD.FTZ R111, -R36.reuse, R51 ;  /* 0x00000033246f7221 */ /* 0x040fe20000010100 */
[----:B------:R-:W-:Y:S01]  /*2a80*/  MOV R48, R58 ;  /* 0x0000003a00307202 */ /* 0x000fe20000000f00 */
[----:B------:R-:W-:Y:S01]  /*2a90*/  FFMA.FTZ R109, R99, R108, R102 ;  /* 0x0000006c636d7223 */ /* 0x000fe20000010066 */
[----:B------:R-:W-:Y:S01]  /*2aa0*/  FADD.FTZ R108, R101, R108 ;  /* 0x0000006c656c7221 */ /* 0x000fe20000010000 */
[----:B------:R-:W-:Y:S01]  /*2ab0*/  FADD.FTZ R101, -R36, R50 ;  /* 0x0000003224657221 */ /* 0x000fe20000010100 */
        /* <DEDUP_REMOVED lines=23> */
.L_x_2442:
[----:B------:R-:W-:Y:S01]  /*2c30*/  FFMA.FTZ R110, R100, R51, R109 ;  /* 0x00000033646e7223 */ /* 0x000fe2000001006d */
[----:B------:R-:W-:Y:S01]  /*2c40*/  FMUL.FTZ R50, R48, R76 ;  /* 0x0000004c30327220 */ /* 0x000fe20000410000 */
[----:B------:R-:W-:Y:S01]  /*2c50*/  FADD.FTZ R109, R51, R108 ;  /* 0x0000006c336d7221 */ /* 0x000fe20000010000 */
[C---:B------:R-:W-:Y:S01]  /*2c60*/  FADD.FTZ R123, -R36.reuse, R38 ;  /* 0x00000026247b7221 */ /* 0x040fe20000010100 */
[----:B------:R-:W-:Y:S01]  /*2c70*/  FMUL.FTZ R38, R37, R77 ;  /* 0x0000004d25267220 */ /* 0x000fe20000410000 */
[----:B------:R-:W-:Y:S01]  /*2c80*/  FFMA.FTZ R51, R101, R50, R110 ;  /* 0x0000003265337223 */ /* 0x000fe2000001006e */
[----:B------:R-:W-:Y:S01]  /*2c90*/  FADD.FTZ R50, R109, R50 ;  /* 0x000000326d327221 */ /* 0x000fe20000010000 */
[C---:B------:R-:W-:Y:S01]  /*2ca0*/  FADD.FTZ R115, -R36.reuse, R52 ;  /* 0x0000003424737221 */ /* 0x040fe20000010100 */
        /* <DEDUP_REMOVED lines=39> */
[----:B------:R-:W-:Y:S01]  /*2f20*/  FMUL.FTZ R38, R60, R52 ;  /* 0x000000343c267220 */ /* 0x000fe20000410000 */
[----:B-1----:R-:W-:Y:S01]  /*2f30*/  FADD.FTZ R90, -R80, 1 ;  /* 0x3f800000505a7421 */ /* 0x002fe20000010100 */
[----:B------:R-:W-:-:S03]  /*2f40*/  FMUL.FTZ R51, R61, R80 ;  /* 0x000000503d337220 */ /* 0x000fc60000410000 */
[----:B------:R-:W-:Y:S01]  /*2f50*/  FFMA.FTZ R90, R40, R90, 1 ;  /* 0x3f800000285a7423 */ /* 0x000fe2000001005a */
[----:B------:R-:W-:-:S03]  /*2f60*/  FMUL.FTZ R40, R38, R88 ;  /* 0x0000005826287220 */ /* 0x000fc60000410000 */
[----:B------:R-:W-:-:S07]  /*2f70*/  FMUL.FTZ R38, R51, R90 ;  /* 0x0000005a33267220 */ /* 0x000fce0000410000 */
.L_x_2443:
[----:B------:R-:W-:Y:S01]  /*2f80*/  FMUL.FTZ R52, R40, R76 ;  /* 0x0000004c28347220 */ /* 0x000fe20000410000 */
[----:B------:R-:W-:Y:S01]  /*2f90*/  FFMA.FTZ R54, R3, R107, RZ ;  /* 0x0000006b03367223 */ /* 0x000fe200000100ff */
[----:B------:R-:W-:Y:S01]  /*2fa0*/  FADD.FTZ R51, RZ, R107 ;  /* 0x0000006bff337221 */ /* 0x000fe20000010000 */
[----:B------:R-:W-:Y:S01]  /*2fb0*/  FMUL.FTZ R80, R38, R77 ;  /* 0x0000004d26507220 */ /* 0x000fe20000410000 */
[----:B------:R-:W-:Y:S01]  /*2fc0*/  FFMA.FTZ R107, R115, R52, R36 ;  /* 0x00000034736b7223 */ /* 0x000fe20000010024 */
[----:B------:R-:W-:Y:S01]  /*2fd0*/  FADD.FTZ R50, R50, R52 ;  /* 0x0000003432327221 */ /* 0x000fe20000010000 */
[----:B------:R-:W-:Y:S01]  /*2fe0*/  FFMA.FTZ R36, R87, R106, R54 ;  /* 0x0000006a57247223 */ /* 0x000fe20000010036 */
[----:B------:R-:W-:Y:S01]  /*2ff0*/  FADD.FTZ R52, R51, R106 ;  /* 0x0000006a33347221 */ /* 0x000fe20000010000 */
[----:B------:R-:W-:Y:S01]  /*3000*/  FFMA.FTZ R54, R116, R80, R107 ;  /* 0x0000005074367223 */ /* 0x000fe2000001006b */
[----:B------:R-:W-:Y:S01]  /*3010*/  FADD.FTZ R80, R80, R50 ;  /* 0x0000003250507221 */ /* 0x000fe20000010000 */
[----:B------:R-:W-:Y:S01]  /*3020*/  MOV R51, R62 ;  /* 0x0000003e00337202 */ /* 0x000fe20000000f00 */
[----:B------:R-:W-:Y:S01]  /*3030*/  FMUL.FTZ R113, R113, R96 ;  /* 0x0000006071717220 */ /* 0x000fe20000410000 */
[----:B------:R-:W-:Y:S01]  /*3040*/  MOV R50, R63 ;  /* 0x0000003f00327202 */ /* 0x000fe20000000f00 */
        /* <DEDUP_REMOVED lines=16> */
[----:B-1----:R-:W-:-:S04]  /*3150*/  FADD.FTZ R51, -R104, 1 ;  /* 0x3f80000068337421 */ /* 0x002fc80000010100 */
[----:B------:R-:W-:Y:S01]  /*3160*/  FFMA.FTZ R90, R50, R51, 1 ;  /* 0x3f800000325a7423 */ /* 0x000fe20000010033 */
[----:B------:R-:W-:Y:S01]  /*3170*/  FMUL.FTZ R51, R62, R92 ;  /* 0x0000005c3e337220 */ /* 0x000fe20000410000 */
[----:B------:R-:W-:-:S03]  /*3180*/  FMUL.FTZ R50, R63, R104 ;  /* 0x000000683f327220 */ /* 0x000fc60000410000 */
[----:B------:R-:W-:Y:S01]  /*3190*/  FMUL.FTZ R51, R51, R106 ;  /* 0x0000006a33337220 */ /* 0x000fe20000410000 */
[----:B------:R-:W-:-:S07]  /*31a0*/  FMUL.FTZ R50, R50, R90 ;  /* 0x0000005a32327220 */ /* 0x000fce0000410000 */
.L_x_2444:
[----:B------:R-:W-:Y:S01]  /*31b0*/  FMUL.FTZ R90, R51, R76 ;  /* 0x0000004c335a7220 */ /* 0x000fe20000410000 */
[----:B------:R-:W-:Y:S01]  /*31c0*/  FFMA.FTZ R107, R86, R103, R107 ;  /* 0x00000067566b7223 */ /* 0x000fe2000001006b */
[----:B------:R-:W-:Y:S01]  /*31d0*/  FADD.FTZ R88, R88, R103 ;  /* 0x0000006758587221 */ /* 0x000fe20000010000 */
[----:B------:R-:W-:Y:S01]  /*31e0*/  FMUL.FTZ R92, R50, R77 ;  /* 0x0000004d325c7220 */ /* 0x000fe20000410000 */
[----:B------:R-:W-:Y:S01]  /*31f0*/  FFMA.FTZ R103, R113, R90, R54 ;  /* 0x0000005a71677223 */ /* 0x000fe20000010036 */
[----:B------:R-:W-:Y:S01]  /*3200*/  FADD.FTZ R94, R80, R90 ;  /* 0x0000005a505e7221 */ /* 0x000fe20000010000 */
[----:B------:R-:W-:Y:S01]  /*3210*/  FADD.FTZ R54, R52, R105 ;  /* 0x0000006934367221 */ /* 0x000fe20000010000 */
[----:B------:R-:W-:Y:S01]  /*3220*/  FFMA.FTZ R80, R97, R105, R36 ;  /* 0x0000006961507223 */ /* 0x000fe20000010024 */
        /* <DEDUP_REMOVED lines=25> */
.L_x_2445:
[----:B------:R-:W-:Y:S01]  /*33c0*/  FMUL.FTZ R105, R52, R76 ;  /* 0x0000004c34697220 */ /* 0x000fe20000410000 */
[----:B------:R-:W-:Y:S01]  /*33d0*/  FADD.FTZ R103, R88, R47 ;  /* 0x0000002f58677221 */ /* 0x000fe20000010000 */
[----:B------:R-:W-:Y:S01]  /*33e0*/  FFMA.FTZ R107, R98, R47, R107 ;  /* 0x0000002f626b7223 */ /* 0x000fe2000001006b */
[----:B------:R-:W-:Y:S01]  /*33f0*/  FFMA.FTZ R80, R99, R49, R80 ;  /* 0x0000003163507223 */ /* 0x000fe20000010050 */
[----:B------:R-:W-:Y:S01]  /*3400*/  FFMA.FTZ R47, R111, R105, R90 ;  /* 0x000000696f2f7223 */ /* 0x000fe2000001005a */
[----:B------:R-:W-:Y:S01]  /*3410*/  FMUL.FTZ R90, R36, R77 ;  /* 0x0000004d245a7220 */ /* 0x000fe20000410000 */
[----:B------:R-:W-:Y:S01]  /*3420*/  FADD.FTZ R92, R92, R105 ;  /* 0x000000695c5c7221 */ /* 0x000fe20000010000 */
[----:B------:R-:W-:Y:S01]  /*3430*/  FADD.FTZ R105, R54, R49 ;  /* 0x0000003136697221 */ /* 0x000fe20000010000 */
[----:B------:R-:W-:Y:S01]  /*3440*/  MOV R49, R66 ;  /* 0x0000004200317202 */ /* 0x000fe20000000f00 */
[----:B------:R-:W-:Y:S01]  /*3450*/  FFMA.FTZ R88, R112, R90, R47 ;  /* 0x0000005a70587223 */ /* 0x000fe2000001002f */
[----:B------:R-:W-:Y:S01]  /*3460*/  FADD.FTZ R90, R90, R92 ;  /* 0x0000005c5a5a7221 */ /* 0x000fe20000010000 */
[----:B------:R-:W-:Y:S01]  /*3470*/  MOV R47, R67 ;  /* 0x00000043002f7202 */ /* 0x000fe20000000f00 */
        /* <DEDUP_REMOVED lines=16> */
[----:B-1----:R-:W-:-:S03]  /*3580*/  FADD.FTZ R106, -R94, 1 ;  /* 0x3f8000005e6a7421 */ /* 0x002fc60000010100 */
[----:B------:R-:W-:Y:S01]  /*3590*/  FMUL.FTZ R49, R49, R104 ;  /* 0x0000006831317220 */ /* 0x000fe20000410000 */
[----:B------:R-:W-:Y:S01]  /*35a0*/  FFMA.FTZ R106, R47, R106, 1 ;  /* 0x3f8000002f6a7423 */ /* 0x000fe2000001006a */
[----:B------:R-:W-:-:S04]  /*35b0*/  FMUL.FTZ R47, R67, R94 ;  /* 0x0000005e432f7220 */ /* 0x000fc80000410000 */
[----:B------:R-:W-:-:S07]  /*35c0*/  FMUL.FTZ R47, R47, R106 ;  /* 0x0000006a2f2f7220 */ /* 0x000fce0000410000 */
.L_x_2446:
[----:B------:R-:W-:Y:S01]  /*35d0*/  FMUL.FTZ R92, R49, R76 ;  /* 0x0000004c315c7220 */ /* 0x000fe20000410000 */
[----:B------:R-:W-:Y:S01]  /*35e0*/  FFMA.FTZ R89, R100, R46, R107 ;  /* 0x0000002e64597223 */ /* 0x000fe2000001006b */
[----:B------:R-:W-:Y:S01]  /*35f0*/  FADD.FTZ R54, R103, R46 ;  /* 0x0000002e67367221 */ /* 0x000fe20000010000 */
[----:B------:R-:W-:Y:S01]  /*3600*/  FADD.FTZ R105, R105, R48 ;  /* 0x0000003069697221 */ /* 0x000fe20000010000 */
[----:B------:R-:W-:Y:S01]  /*3610*/  FADD.FTZ R107, R90, R92 ;  /* 0x0000005c5a6b7221 */ /* 0x000fe20000010000 */
[----:B------:R-:W-:Y:S01]  /*3620*/  FFMA.FTZ R103, R109, R92, R88 ;  /* 0x0000005c6d677223 */ /* 0x000fe20000010058 */
[----:B------:R-:W-:Y:S01]  /*3630*/  FMUL.FTZ R90, R47, R77 ;  /* 0x0000004d2f5a7220 */ /* 0x000fe20000410000 */
[----:B------:R-:W-:Y:S01]  /*3640*/  FFMA.FTZ R80, R101, R48, R80 ;  /* 0x0000003065507223 */ /* 0x000fe20000010050 */
[----:B------:R-:W-:Y:S01]  /*3650*/  MOV R48, R68 ;  /* 0x0000004400307202 */ /* 0x000fe20000000f00 */
[----:B------:R-:W-:Y:S01]  /*3660*/  FMUL.FTZ R108, R91, R96 ;  /* 0x000000605b6c7220 */ /* 0x000fe20000410000 */
[----:B------:R-:W-:Y:S01]  /*3670*/  FFMA.FTZ R88, R110, R90, R103 ;  /* 0x0000005a6e587223 */ /* 0x000fe20000010067 */
[----:B------:R-:W-:Y:S01]  /*3680*/  FADD.FTZ R90, R90, R107 ;  /* 0x0000006b5a5a7221 */ /* 0x000fe20000010000 */
        /* <DEDUP_REMOVED lines=21> */
.L_x_2447:
[----:B------:R-:W-:Y:S01]  /*37e0*/  FMUL.FTZ R91, R48, R76 ;  /* 0x0000004c305b7220 */ /* 0x000fe20000410000 */
[----:B------:R-:W-:Y:S01]  /*37f0*/  FADD.FTZ R53, R54, R37 ;  /* 0x0000002536357221 */ /* 0x000fe20000010000 */
[----:B------:R-:W-:Y:S01]  /*3800*/  FFMA.FTZ R89, R102, R37, R89 ;  /* 0x0000002566597223 */ /* 0x000fe20000010059 */
[----:B------:R-:W-:Y:S01]  /*3810*/  FADD.FTZ R54, R105, R40 ;  /* 0x0000002869367221 */ /* 0x000fe20000010000 */
[----:B------:R-:W-:Y:S01]  /*3820*/  FFMA.FTZ R37, R107, R91, R88 ;  /* 0x0000005b6b257223 */ /* 0x000fe20000010058 */
[----:B------:R-:W-:Y:S01]  /*3830*/  FADD.FTZ R91, R90, R91 ;  /* 0x0000005b5a5b7221 */ /* 0x000fe20000010000 */
        /* <DEDUP_REMOVED lines=27> */
.L_x_2448:
[----:B------:R-:W-:Y:S01]  /*39f0*/  FMUL.FTZ R91, R40, R76 ;  /* 0x0000004c285b7220 */ /* 0x000fe20000410000 */
[----:B------:R-:W-:Y:S01]  /*3a00*/  FFMA.FTZ R55, R116, R38, R89 ;  /* 0x0000002674377223 */ /* 0x000fe20000010059 */
[----:B------:R-:W-:Y:S01]  /*3a10*/  FADD.FTZ R89, R54, R51 ;  /* 0x0000003336597221 */ /* 0x000fe20000010000 */
[----:B------:R-:W-:Y:S01]  /*3a20*/  FADD.FTZ R53, R53, R38 ;  /* 0x0000002635357221 */ /* 0x000fe20000010000 */
[----:B------:R-:W-:Y:S01]  /*3a30*/  FFMA.FTZ R93, R105, R91, R88 ;  /* 0x0000005b695d7223 */ /* 0x000fe20000010058 */
[----:B------:R-:W-:Y:S01]  /*3a40*/  FMUL.FTZ R88, R37, R77 ;  /* 0x0000004d25587220 */ /* 0x000fe20000410000 */
[----:B------:R-:W-:Y:S01]  /*3a50*/  FADD.FTZ R91, R90, R91 ;  /* 0x0000005b5a5b7221 */ /* 0x000fe20000010000 */
[----:B------:R-:W-:Y:S01]  /*3a60*/  FFMA.FTZ R80, R113, R51, R80 ;  /* 0x0000003371507223 */ /* 0x000fe20000010050 */
        /* <DEDUP_REMOVED lines=25> */
.L_x_2449:
        /* <DEDUP_REMOVED lines=28> */
[----:B-1----:R-:W-:-:S03]  /*3dc0*/  FADD.FTZ R52, -R92, 1 ;  /* 0x3f8000005c347421 */ /* 0x002fc60000010100 */
[----:B------:R-:W-:Y:S01]  /*3dd0*/  FMUL.FTZ R54, R54, R93 ;  /* 0x0000005d36367220 */ /* 0x000fe20000410000 */
[----:B------:R-:W-:Y:S01]  /*3de0*/  FFMA.FTZ R39, R39, R52, 1 ;  /* 0x3f80000027277423 */ /* 0x000fe20000010034 */
[----:B------:R-:W-:-:S04]  /*3df0*/  FMUL.FTZ R52, R23, R92 ;  /* 0x0000005c17347220 */ /* 0x000fc80000410000 */
[----:B------:R-:W-:-:S07]  /*3e00*/  FMUL.FTZ R52, R52, R39 ;  /* 0x0000002734347220 */ /* 0x000fce0000410000 */
.L_x_2450:
[----:B------:R-:W-:Y:S01]  /*3e10*/  FMUL.FTZ R90, R54, R76 ;  /* 0x0000004c365a7220 */ /* 0x000fe20000410000 */
[-C--:B------:R-:W-:Y:S01]  /*3e20*/  FMUL.FTZ R93, R125, R96.reuse ;  /* 0x000000607d5d7220 */ /* 0x080fe20000410000 */
[----:B------:R-:W-:Y:S01]  /*3e30*/  FMUL.FTZ R92, R41, R96 ;  /* 0x00000060295c7220 */ /* 0x000fe20000410000 */
[----:B------:R-:W-:Y:S01]  /*3e40*/  MOV R122, R24 ;  /* 0x00000018007a7202 */ /* 0x000fe20000000f00 */
[----:B------:R-:W-:Y:S01]  /*3e50*/  FFMA.FTZ R39, R95, R90, R88 ;  /* 0x0000005a5f277223 */ /* 0x000fe20000010058 */
[----:B------:R-:W-:Y:S01]  /*3e60*/  FADD.FTZ R90, R81, R90 ;  /* 0x0000005a515a7221 */ /* 0x000fe20000010000 */
[----:B------:R-:W-:-:S04]  /*3e70*/  FMUL.FTZ R81, R52, R77 ;  /* 0x0000004d34517220 */ /* 0x000fc80000410000 */
[----:B------:R-:W-:Y:S01]  /*3e80*/  FFMA.FTZ R88, R94, R81, R39 ;  /* 0x000000515e587223 */ /* 0x000fe20000010027 */
[----:B------:R-:W-:Y:S01]  /*3e90*/  FADD.FTZ R81, R81, R90 ;  /* 0x0000005a51517221 */ /* 0x000fe20000010000 */
        /* <DEDUP_REMOVED lines=20> */
.L_x_2451:
[----:B------:R-:W-:Y:S01]  /*3fe0*/  FMUL.FTZ R90, R122, R76 ;  /* 0x0000004c7a5a7220 */ /* 0x000fe20000410000 */
[----:B------:R-:W-:Y:S01]  /*3ff0*/  FMUL.FTZ R91, R42, R96 ;  /* 0x000000602a5b7220 */ /* 0x000fe20000410000 */
[----:B------:R-:W-:Y:S02]  /*4000*/  MOV R42, R27 ;  /* 0x0000001b002a7202 */ /* 0x000fe40000000f00 */
[----:B------:R-:W-:Y:S01]  /*4010*/  FFMA.FTZ R41, R93, R90, R88 ;  /* 0x0000005a5d297223 */ /* 0x000fe20000010058 */
[----:B------:R-:W-:Y:S01]  /*4020*/  FADD.FTZ R90, R81, R90 ;  /* 0x0000005a515a7221 */ /* 0x000fe20000010000 */
[----:B------:R-:W-:-:S04]  /*4030*/  FMUL.FTZ R81, R39, R77 ;  /* 0x0000004d27517220 */ /* 0x000fc80000410000 */
[----:B------:R-:W-:Y:S01]  /*4040*/  FFMA.FTZ R88, R92, R81, R41 ;  /* 0x000000515c587223 */ /* 0x000fe20000010029 */
[----:B------:R-:W-:Y:S01]  /*4050*/  FADD.FTZ R41, R81, R90 ;  /* 0x0000005a51297221 */ /* 0x000fe20000010000 */
[----:B------:R-:W-:Y:S01]  /*4060*/  FMUL.FTZ R90, R43, R96 ;  /* 0x000000602b5a7220 */ /* 0x000fe20000410000 */
        /* <DEDUP_REMOVED lines=17> */
[----:B------:R-:W-:-:S04]  /*4180*/  FMUL.FTZ R42, R26, R81 ;  /* 0x000000511a2a7220 */ /* 0x000fc80000410000 */
[----:B------:R-:W-:Y:S01]  /*4190*/  FMUL.FTZ R43, R42, R43 ;  /* 0x0000002b2a2b7220 */ /* 0x000fe20000410000 */
[----:B------:R-:W-:-:S07]  /*41a0*/  FMUL.FTZ R42, R89, R125 ;  /* 0x0000007d592a7220 */ /* 0x000fce0000410000 */
.L_x_2452:
        /* <DEDUP_REMOVED lines=25> */
[----:B0-----:R-:W-:-:S04]  /*4340*/  FADD.FTZ R81, -R123, 1 ;  /* 0x3f8000007b517421 */ /* 0x001fc80000010100 */
[----:B------:R-:W-:Y:S01]  /*4350*/  FFMA.FTZ R81, R44, R81, 1 ;  /* 0x3f8000002c517423 */ /* 0x000fe20000010051 */
[----:B------:R-:W-:-:S04]  /*4360*/  FMUL.FTZ R44, R29, R123 ;  /* 0x0000007b1d2c7220 */ /* 0x000fc80000410000 */
[----:B------:R-:W-:-:S07]  /*4370*/  FMUL.FTZ R44, R44, R81 ;  /* 0x000000512c2c7220 */ /* 0x000fce0000410000 */
.L_x_2453:
[----:B------:R-:W-:Y:S01]  /*4380*/  FMUL.FTZ R81, R45, R76 ;  /* 0x0000004c2d517220 */ /* 0x000fe20000410000 */
[----:B------:R-:W-:Y:S01]  /*4390*/  ISETP.GE.AND P5, PT, R15, R20, PT ;  /* 0x000000140f00720c */ /* 0x000fe20003fa6270 */
[----:B------:R-:W-:Y:S01]  /*43a0*/  FFMA.FTZ R55, R112, R36, R55 ;  /* 0x0000002470377223 */ /* 0x000fe20000010037 */
[----:B------:R-:W0:Y:S01]  /*43b0*/  S2UR UR11, SR_CgaCtaId ;  /* 0x00000000000b79c3 */ /* 0x000e220000008800 */
[----:B------:R-:W-:Y:S01]  /*43c0*/  FFMA.FTZ R123, R89, R81, R124 ;  /* 0x00000051597b7223 */ /* 0x000fe2000001007c */
[----:B------:R-:W-:Y:S01]  /*43d0*/  FADD.FTZ R124, R41, R81 ;  /* 0x00000051297c7221 */ /* 0x000fe20000010000 */
[----:B------:R-:W-:Y:S01]  /*43e0*/  FMUL.FTZ R81, R44, R77 ;  /* 0x0000004d2c517220 */ /* 0x000fe20000410000 */
[----:B------:R-:W-:Y:S01]  /*43f0*/  FFMA.FTZ R80, R109, R49, R80 ;  /* 0x000000316d507223 */ /* 0x000fe20000010050 */
[----:B------:R-:W-:Y:S01]  /*4400*/  FFMA.FTZ R55, R110, R47, R55 ;  /* 0x0000002f6e377223 */ /* 0x000fe20000010037 */
[----:B------:R-:W-:Y:S01]  /*4410*/  UMOV UR6, 0x400 ;  /* 0x0000040000067882 */ /* 0x000fe20000000000 */
[----:B------:R-:W-:Y:S01]  /*4420*/  FFMA.FTZ R41, R88, R81, R123 ;  /* 0x0000005158297223 */ /* 0x000fe2000001007b */
[----:B------:R-:W-:Y:S01]  /*4430*/  FADD.FTZ R81, R81, R124 ;  /* 0x0000007c51517221 */ /* 0x000fe20000010000 */
[----:B------:R-:W-:Y:S01]  /*4440*/  FFMA.FTZ R80, R107, R48, R80 ;  /* 0x000000306b507223 */ /* 0x000fe20000010050 */
[----:B------:R-:W-:Y:S01]  /*4450*/  FFMA.FTZ R55, R108, R46, R55 ;  /* 0x0000002e6c377223 */ /* 0x000fe20000010037 */
[----:B------:R-:W-:Y:S01]  /*4460*/  UIADD3 UR5, UR6, 0x90, URZ ;  /* 0x0000009006057890 */ /* 0x000fe2000fffe03f */
[----:B------:R-:W1:Y:S01]  /*4470*/  SHFL.DOWN PT, R124, R41, 0x1, R20 ;  /* 0x08200000297c7989 */ /* 0x000e6200000e0014 */
[----:B------:R-:W-:Y:S01]  /*4480*/  FFMA.FTZ R80, R105, R40, R80 ;  /* 0x0000002869507223 */ /* 0x000fe20000010050 */
[----:B------:R-:W-:Y:S01]  /*4490*/  FFMA.FTZ R55, R106, R37, R55 ;  /* 0x000000256a377223 */ /* 0x000fe20000010037 */
[----:B------:R-:W-:Y:S01]  /*44a0*/  BSSY B0, `(.L_x_2454) ;  /* 0x0000060000007945 */ /* 0x000fe20003800000 */
[----:B------:R-:W2:Y:S01]  /*44b0*/  SHFL.DOWN PT, R123, R81, 0x1, R20 ;  /* 0x08200000517b7989 */ /* 0x000ea200000e0014 */
[----:B------:R-:W-:Y:S01]  /*44c0*/  FFMA.FTZ R80, R103, R51, R80 ;  /* 0x0000003367507223 */ /* 0x000fe20000010050 */
[----:B------:R-:W-:-:S03]  /*44d0*/  FFMA.FTZ R55, R104, R38, R55 ;  /* 0x0000002668377223 */ /* 0x000fc60000010037 */
[----:B------:R-:W-:Y:S01]  /*44e0*/  FFMA.FTZ R80, R95, R54, R80 ;  /* 0x000000365f507223 */ /* 0x000fe20000010050 */
[----:B------:R-:W-:Y:S01]  /*44f0*/  FFMA.FTZ R55, R94, R52, R55 ;  /* 0x000000345e377223 */ /* 0x000fe20000010037 */
[----:B0-----:R-:W-:Y:S02]  /*4500*/  ULEA UR5, UR11, UR5, 0x18 ;  /* 0x000000050b057291 */ /* 0x001fe4000f8ec03f */
[----:B------:R-:W-:Y:S01]  /*4510*/  FFMA.FTZ R80, R93, R122, R80 ;  /* 0x0000007a5d507223 */ /* 0x000fe20000010050 */
[----:B------:R-:W-:-:S03]  /*4520*/  FFMA.FTZ R55, R92, R39, R55 ;  /* 0x000000275c377223 */ /* 0x000fc60000010037 */
[----:B------:R-:W-:Y:S01]  /*4530*/  FFMA.FTZ R80, R91, R43, R80 ;  /* 0x0000002b5b507223 */ /* 0x000fe20000010050 */
[----:B------:R-:W-:Y:S01]  /*4540*/  FFMA.FTZ R55, R90, R42, R55 ;  /* 0x0000002a5a377223 */ /* 0x000fe20000010037 */
[----:B-1----:R-:W-:Y:S01]  /*4550*/  @!P5 FADD.FTZ R41, R41, R124 ;  /* 0x0000007c2929d221 */ /* 0x002fe20000010000 */
[----:B--2---:R-:W-:-:S04]  /*4560*/  @!P5 FADD.FTZ R81, R81, R123 ;  /* 0x0000007b5151d221 */ /* 0x004fc80000010000 */
[----:B------:R-:W0:Y:S01]  /*4570*/  SHFL.DOWN PT, R124, R41, 0x2, R20 ;  /* 0x08400000297c7989 */ /* 0x000e2200000e0014 */
[----:B------:R-:W-:-:S04]  /*4580*/  IADD3 R123, R15, 0x2, RZ ;  /* 0x000000020f7b7810 */ /* 0x000fc80007ffe0ff */
[----:B------:R-:W-:Y:S02]  /*4590*/  ISETP.GT.AND P5, PT, R123, R20, PT ;  /* 0x000000147b00720c */ /* 0x000fe40003fa4270 */
[----:B------:R-:W1:Y:S11]  /*45a0*/  SHFL.DOWN PT, R123, R81, 0x2, R20 ;  /* 0x08400000517b7989 */ /* 0x000e7600000e0014 */
[----:B0-----:R-:W-:-:S05]  /*45b0*/  @!P5 FADD.FTZ R41, R41, R124 ;  /* 0x0000007c2929d221 */ /* 0x001fca0000010000 */
[----:B------:R-:W0:Y:S01]  /*45c0*/  SHFL.DOWN PT, R124, R41, 0x4, R20 ;  /* 0x08800000297c7989 */ /* 0x000e2200000e0014 */
[----:B-1----:R-:W-:Y:S01]  /*45d0*/  @!P5 FADD.FTZ R81, R81, R123 ;  /* 0x0000007b5151d221 */ /* 0x002fe20000010000 */
        /* <DEDUP_REMOVED lines=15> */
[----:B0-----:R-:W-:Y:S01]  /*46d0*/  @!P5 FADD.FTZ R41, R41, R124 ;  /* 0x0000007c2929d221 */ /* 0x001fe20000010000 */
[----:B------:R-:W-:Y:S01]  /*46e0*/  FADD.FTZ R124, R53, R36 ;  /* 0x00000024357c7221 */ /* 0x000fe20000010000 */
[----:B------:R-:W-:-:S03]  /*46f0*/  FADD.FTZ R53, R50, R49 ;  /* 0x0000003132357221 */ /* 0x000fc60000010000 */
[----:B------:R-:W-:Y:S01]  /*4700*/  FADD.FTZ R49, R124, R47 ;  /* 0x0000002f7c317221 */ /* 0x000fe20000010000 */
[----:B------:R-:W-:-:S03]  /*4710*/  FADD.FTZ R53, R53, R48 ;  /* 0x0000003035357221 */ /* 0x000fc60000010000 */
[----:B------:R-:W-:Y:S01]  /*4720*/  FADD.FTZ R36, R49, R46 ;  /* 0x0000002e31247221 */ /* 0x000fe20000010000 */
[----:B------:R-:W-:-:S03]  /*4730*/  FADD.FTZ R46, R53, R40 ;  /* 0x00000028352e7221 */ /* 0x000fc60000010000 */
[----:B------:R-:W-:Y:S01]  /*4740*/  FADD.FTZ R47, R36, R37 ;  /* 0x00000025242f7221 */ /* 0x000fe20000010000 */
[----:B------:R-:W-:Y:S01]  /*4750*/  FADD.FTZ R37, R46, R51 ;  /* 0x000000332e257221 */ /* 0x000fe20000010000 */
[----:B-1----:R-:W-:Y:S01]  /*4760*/  @!P5 FADD.FTZ R81, R81, R123 ;  /* 0x0000007b5151d221 */ /* 0x002fe20000010000 */
[----:B------:R-:W-:Y:S01]  /*4770*/  ISETP.NE.AND P5, PT, R15, RZ, PT ;  /* 0x000000ff0f00720c */ /* 0x000fe20003fa5270 */
[----:B------:R-:W-:Y:S01]  /*4780*/  FADD.FTZ R47, R47, R38 ;  /* 0x000000262f2f7221 */ /* 0x000fe20000010000 */
[----:B------:R-:W-:-:S03]  /*4790*/  FADD.FTZ R37, R37, R54 ;  /* 0x0000003625257221 */ /* 0x000fc60000010000 */
[----:B------:R-:W-:Y:S01]  /*47a0*/  FADD.FTZ R36, R47, R52 ;  /* 0x000000342f247221 */ /* 0x000fe20000010000 */
[----:B------:R-:W-:Y:S01]  /*47b0*/  FADD.FTZ R38, R37, R122 ;  /* 0x0000007a25267221 */ /* 0x000fe20000010000 */
[----:B------:R-:W-:Y:S02]  /*47c0*/  LEA R122, R84, UR5, 0x4 ;  /* 0x00000005547a7c11 */ /* 0x000fe4000f8e20ff */
[----:B------:R-:W-:Y:S01]  /*47d0*/  FADD.FTZ R37, R36, R39 ;  /* 0x0000002724257221 */ /* 0x000fe20000010000 */
[----:B------:R-:W-:Y:S01]  /*47e0*/  FADD.FTZ R38, R38, R43 ;  /* 0x0000002b26267221 */ /* 0x000fe20000010000 */
[----:B------:R-:W-:Y:S01]  /*47f0*/  FFMA.FTZ R36, R89, R45, R80 ;  /* 0x0000002d59247223 */ /* 0x000fe20000010050 */
[----:B------:R-:W-:Y:S01]  /*4800*/  MOV R80, R41 ;  /* 0x0000002900507202 */ /* 0x000fe20000000f00 */
[----:B------:R-:W-:Y:S01]  /*4810*/  FADD.FTZ R39, R37, R42 ;  /* 0x0000002a25277221 */ /* 0x000fe20000010000 */
[----:B------:R-:W-:Y:S01]  /*4820*/  FADD.FTZ R38, R38, R45 ;  /* 0x0000002d26267221 */ /* 0x000fe20000010000 */
[----:B------:R-:W-:-:S02]  /*4830*/  FFMA.FTZ R37, R88, R44, R55 ;  /* 0x0000002c58257223 */ /* 0x000fc40000010037 */
[----:B------:R-:W-:-:S05]  /*4840*/  FADD.FTZ R39, R39, R44 ;  /* 0x0000002c27277221 */ /* 0x000fca0000010000 */
[----:B------:R0:W-:Y:S04]  /*4850*/  STS.128 [R122], R36 ;  /* 0x000000247a007388 */ /* 0x0001e80000000c00 */
        /* <DEDUP_REMOVED lines=8> */
[----:B------:R-:W3:Y:S01]  /*48e0*/  LDS.128 R48, [UR5+0x40] ;  /* 0x00004005ff307984 */ /* 0x000ee20008000c00 */
[----:B0-----:R-:W-:Y:S01]  /*48f0*/  FADD.FTZ R47, R80, R44 ;  /* 0x0000002c502f7221 */ /* 0x001fe20000010000 */
[----:B------:R-:W-:-:S02]  /*4900*/  FADD.FTZ R44, R81, R45 ;  /* 0x0000002d512c7221 */ /* 0x000fc40000010000 */
[----:B------:R-:W-:Y:S01]  /*4910*/  LDS.64 R80, [UR5+0x70] ;  /* 0x00007005ff507984 */ /* 0x000fe20008000a00 */
[----:B-1----:R-:W-:Y:S01]  /*4920*/  FADD.FTZ R47, R47, R52 ;  /* 0x000000342f2f7221 */ /* 0x002fe20000010000 */
[----:B------:R-:W-:-:S03]  /*4930*/  FADD.FTZ R52, R44, R53 ;  /* 0x000000352c347221 */ /* 0x000fc60000010000 */
[----:B------:R-:W-:Y:S01]  /*4940*/  FADD.FTZ R123, R47, R54 ;  /* 0x000000362f7b7221 */ /* 0x000fe20000010000 */
[----:B------:R-:W-:Y:S01]  /*4950*/  FADD.FTZ R124, R52, R55 ;  /* 0x00000037347c7221 */ /* 0x000fe20000010000 */
[----:B------:R-:W0:Y:S02]  /*4960*/  LDS.128 R44, [UR5+0x50] ;  /* 0x00005005ff2c7984 */ /* 0x000e240008000c00 */
[----:B--2---:R-:W-:Y:S01]  /*4970*/  FADD.FTZ R123, R123, R40 ;  /* 0x000000287b7b7221 */ /* 0x004fe20000010000 */
[----:B------:R-:W-:Y:S01]  /*4980*/  FADD.FTZ R124, R124, R41 ;  /* 0x000000297c7c7221 */ /* 0x000fe20000010000 */
[----:B------:R-:W1:Y:S02]  /*4990*/  LDS.128 R52, [UR5+0x60] ;  /* 0x00006005ff347984 */ /* 0x000e640008000c00 */
[----:B------:R-:W-:Y:S01]  /*49a0*/  FADD.FTZ R123, R123, R42 ;  /* 0x0000002a7b7b7221 */ /* 0x000fe20000010000 */
[----:B------:R-:W-:-:S03]  /*49b0*/  FADD.FTZ R124, R124, R43 ;  /* 0x0000002b7c7c7221 */ /* 0x000fc60000010000 */
[----:B---3--:R-:W-:Y:S01]  /*49c0*/  FADD.FTZ R123, R123, R48 ;  /* 0x000000307b7b7221 */ /* 0x008fe20000010000 */
[----:B------:R-:W-:-:S03]  /*49d0*/  FADD.FTZ R124, R124, R49 ;  /* 0x000000317c7c7221 */ /* 0x000fc60000010000 */
[----:B------:R-:W-:Y:S01]  /*49e0*/  FADD.FTZ R123, R123, R50 ;  /* 0x000000327b7b7221 */ /* 0x000fe20000010000 */
[----:B------:R-:W-:-:S03]  /*49f0*/  FADD.FTZ R124, R124, R51 ;  /* 0x000000337c7c7221 */ /* 0x000fc60000010000 */
[----:B0-----:R-:W-:Y:S01]  /*4a00*/  FADD.FTZ R123, R123, R44 ;  /* 0x0000002c7b7b7221 */ /* 0x001fe20000010000 */
[----:B------:R-:W-:-:S03]  /*4a10*/  FADD.FTZ R124, R124, R45 ;  /* 0x0000002d7c7c7221 */ /* 0x000fc60000010000 */
[----:B------:R-:W-:Y:S01]  /*4a20*/  FADD.FTZ R123, R123, R46 ;  /* 0x0000002e7b7b7221 */ /* 0x000fe20000010000 */
[----:B------:R-:W-:-:S03]  /*4a30*/  FADD.FTZ R124, R124, R47 ;  /* 0x0000002f7c7c7221 */ /* 0x000fc60000010000 */
[----:B-1----:R-:W-:Y:S01]  /*4a40*/  FADD.FTZ R123, R123, R52 ;  /* 0x000000347b7b7221 */ /* 0x002fe20000010000 */
[----:B------:R-:W-:-:S03]  /*4a50*/  FADD.FTZ R124, R124, R53 ;  /* 0x000000357c7c7221 */ /* 0x000fc60000010000 */
[----:B------:R-:W-:Y:S01]  /*4a60*/  FADD.FTZ R123, R123, R54 ;  /* 0x000000367b7b7221 */ /* 0x000fe20000010000 */
[----:B------:R-:W-:-:S03]  /*4a70*/  FADD.FTZ R124, R124, R55 ;  /* 0x000000377c7c7221 */ /* 0x000fc60000010000 */
[----:B------:R-:W-:Y:S01]  /*4a80*/  FADD.FTZ R80, R123, R80 ;  /* 0x000000507b507221 */ /* 0x000fe20000010000 */
[----:B------:R-:W-:-:S07]  /*4a90*/  FADD.FTZ R81, R124, R81 ;  /* 0x000000517c517221 */ /* 0x000fce0000010000 */
.L_x_2455:
[----:B------:R-:W-:Y:S05]  /*4aa0*/  BSYNC B0 ;  /* 0x0000000000007941 */ /* 0x000fea0003800000 */
.L_x_2454:
        /* <DEDUP_REMOVED lines=8> */
[----:B------:R-:W2:Y:S01]  /*4b30*/  LDS.128 R40, [R122+0x930] ;  /* 0x000930007a287984 */ /* 0x000ea20000000c00 */
        /* <DEDUP_REMOVED lines=8> */
[----:B------:R-:W-:Y:S01]  /*4bc0*/  FADD.FTZ R125, R48, R47 ;  /* 0x0000002f307d7221 */ /* 0x000fe20000010000 */
[----:B--2---:R-:W-:Y:S01]  /*4bd0*/  FADD.FTZ R40, R53, R40 ;  /* 0x0000002835287221 */ /* 0x004fe20000010000 */
[----:B------:R-:W1:Y:S01]  /*4be0*/  LDS.128 R44, [R122+0xf50] ;  /* 0x000f50007a2c7984 */ /* 0x000e620000000c00 */
[----:B------:R-:W-:Y:S01]  /*4bf0*/  FADD.FTZ R123, R123, R42 ;  /* 0x0000002a7b7b7221 */ /* 0x000fe20000010000 */
[----:B------:R-:W-:Y:S01]  /*4c00*/  FADD.FTZ R124, R124, R41 ;  /* 0x000000297c7c7221 */ /* 0x000fe20000010000 */
[----:B------:R-:W-:Y:S01]  /*4c10*/  FADD.FTZ R42, R125, R43 ;  /* 0x0000002b7d2a7221 */ /* 0x000fe20000010000 */
[----:B------:R-:W2:Y:S04]  /*4c20*/  LDS.128 R48, [R122+0x1260] ;  /* 0x001260007a307984 */ /* 0x000ea80000000c00 */
[----:B------:R-:W3:Y:S01]  /*4c30*/  LDS.128 R52, [R122+0x1570] ;  /* 0x001570007a347984 */ /* 0x000ee20000000c00 */
        /* <DEDUP_REMOVED lines=15> */
[----:B------:R-:W-:-:S07]  /*4d30*/  FADD.FTZ R39, R42, R55 ;  /* 0x000000372a277221 */ /* 0x000fce0000010000 */
.L_x_2457:
[----:B------:R-:W-:Y:S05]  /*4d40*/  BSYNC B0 ;  /* 0x0000000000007941 */ /* 0x000fea0003800000 */
.L_x_2456:
[----:B------:R-:W0:Y:S01]  /*4d50*/  LDC.64 R42, c[0x0][0x268] ;  /* 0x00009a00ff2a7b82 */ /* 0x000e220000000a00 */
[----:B------:R-:W-:Y:S01]  /*4d60*/  IMAD R117, R117, 0x31, R84 ;  /* 0x0000003175757824 */ /* 0x000fe200078e0254 */
[----:B------:R-:W-:Y:S03]  /*4d70*/  BSSY B0, `(.L_x_2458) ;  /* 0x000000e000007945 */ /* 0x000fe60003800000 */
[----:B0-----:R-:W-:Y:S01]  /*4d80*/  IMAD.WIDE R42, R117, 0x4, R42 ;  /* 0x00000004752a7825 */ /* 0x001fe200078e022a */
        /* <DEDUP_REMOVED lines=12> */
.L_x_2459:
[----:B------:R-:W-:Y:S05]  /*4e50*/  BSYNC B0 ;  /* 0x0000000000007941 */ /* 0x000fea0003800000 */
.L_x_2458:
        /* <DEDUP_REMOVED lines=33> */
.L_x_2462:
[----:B-1----:R-:W2:Y:S04]  /*5070*/  LDG.E.STRONG.GPU R38, desc[UR8][R36.64] ;  /* 0x0000000824267981 */ /* 0x002ea8000c1ef900 */
[----:B--2---:R-:W-:Y:S01]  /*5080*/  CCTL.IVALL ;  /* 0x00000000ff00798f */ /* 0x004fe20002000000 */
[----:B------:R-:W-:Y:S05]  /*5090*/  YIELD ;  /* 0x0000000000007946 */ /* 0x000fea0003800000 */
[----:B------:R-:W-:-:S13]  /*50a0*/  ISETP.NE.AND P6, PT, R38, R45, PT ;  /* 0x0000002d2600720c */ /* 0x000fda0003fc5270 */
[----:B------:R-:W-:Y:S05]  /*50b0*/  @P6 BRA `(.L_x_2462) ;  /* 0xfffffffc00ec6947 */ /* 0x000fea000383ffff */
.L_x_2461:
        /* <DEDUP_REMOVED lines=8> */
[----:B------:R-:W-:Y:S01]  /*5140*/  ISETP.GT.AND P6, PT, R6, RZ, PT ;  /* 0x000000ff0600720c */ /* 0x000fe20003fc4270 */
[----:B------:R-:W-:Y:S01]  /*5150*/  HFMA2.MMA R39, -RZ, RZ, 0, 0 ;  /* 0x00000000ff277435 */ /* 0x000fe200000001ff */
[----:B------:R-:W-:-:S11]  /*5160*/  MOV R38, R6 ;  /* 0x0000000600267202 */ /* 0x000fd60000000f00 */
        /* <DEDUP_REMOVED lines=11> */
.L_x_2466:
        /* <DEDUP_REMOVED lines=115> */
.L_x_2465:
        /* <DEDUP_REMOVED lines=63> */
.L_x_2467:
[----:B------:R-:W-:-:S04]  /*5d40*/  LOP3.LUT P6, RZ, R2, 0x1, RZ, 0xc0, !PT ;  /* 0x0000000102ff7812 */ /* 0x000fc800078cc0ff */
[----:B------:R-:W-:-:S13]  /*5d50*/  ISETP.NE.OR P6, PT, R38, RZ, P6 ;  /* 0x000000ff2600720c */ /* 0x000fda00037c5670 */
[----:B------:R-:W-:Y:S05]  /*5d60*/  @!P6 BRA `(.L_x_2463) ;  /* 0x00000000007ce947 */ /* 0x000fea0003800000 */
.L_x_2464:
        /* <DEDUP_REMOVED lines=31> */
.L_x_2463:
        /* <DEDUP_REMOVED lines=10> */
.L_x_2469:
[----:B------:R-:W-:Y:S05]  /*6000*/  BSYNC B0 ;  /* 0x0000000000007941 */ /* 0x000fea0003800000 */
.L_x_2468:
        /* <DEDUP_REMOVED lines=17> */
.L_x_2460:
[----:B------:R-:W0:Y:S01]  /*6120*/  S2UR UR6, SR_CgaCtaId ;  /* 0x00000000000679c3 */ /* 0x000e220000008800 */
[----:B------:R-:W-:Y:S01]  /*6130*/  UMOV UR5, 0x400 ;  /* 0x0000040000057882 */ /* 0x000fe20000000000 */
[----:B-1----:R-:W-:Y:S01]  /*6140*/  IMAD.WIDE.U32 R38, R84, 0x5397829d, RZ ;  /* 0x5397829d54267825 */ /* 0x002fe200078e00ff */
[----:B------:R-:W-:Y:S01]  /*6150*/  ISETP.NE.AND P6, PT, RZ, UR10, PT ;  /* 0x0000000aff007c0c */ /* 0x000fe2000bfc5270 */
[----:B------:R-:W-:-:S03]  /*6160*/  ULDC.64 UR12, c[0x0][0x290] ;  /* 0x0000a400000c7ab9 */ /* 0x000fc60000000a00 */
[----:B------:R-:W-:Y:S01]  /*6170*/  SHF.R.U32.HI R38, RZ, 0x4, R39 ;  /* 0x00000004ff267819 */ /* 0x000fe20000011627 */
[----:B------:R-:W1:Y:S01]  /*6180*/  LDC R41, c[0x0][0x2ac] ;  /* 0x0000ab00ff297b82 */ /* 0x000e620000000800 */
[----:B0-----:R-:W-:-:S03]  /*6190*/  ULEA UR5, UR6, UR5, 0x18 ;  /* 0x0000000506057291 */ /* 0x001fc6000f8ec03f */
[----:B-1----:R-:W-:-:S06]  /*61a0*/  IMAD R40, R41, UR7, R38 ;  /* 0x0000000729287c24 */ /* 0x002fcc000f8e0226 */
[----:B------:R-:W-:Y:S01]  /*61b0*/  @!P5 STS.64 [UR5+0x80], R80 ;  /* 0x00008050ff00d988 */ /* 0x000fe20008000a05 */
[----:B------:R-:W-:Y:S01]  /*61c0*/  BAR.SYNC.DEFER_BLOCKING 0x0 ;  /* 0x0000000000007b1d */ /* 0x000fe20000010000 */
[----:B------:R-:W-:-:S04]  /*61d0*/  IADD3 R41, R40, 0x60, RZ ;  /* 0x0000006028297810 */ /* 0x000fc80007ffe0ff */
[----:B------:R-:W-:Y:S01]  /*61e0*/  SHF.R.S32.HI R42, RZ, 0x1f, R41 ;  /* 0x0000001fff2a7819 */ /* 0x000fe20000011429 */
[----:B------:R-:W0:Y:S01]  /*61f0*/  LDS.64 R36, [UR5+0x80] ;  /* 0x00008005ff247984 */ /* 0x000e220008000a00 */
        /* <DEDUP_REMOVED lines=22> */
.L_x_2470:
[----:B------:R-:W-:Y:S01]  /*6360*/  LOP3.LUT P5, RZ, R2, 0x200, RZ, 0xc0, !PT ;  /* 0x0000020002ff7812 */ /* 0x000fe200078ac0ff */
[----:B------:R-:W-:-:S12]  /*6370*/  BSSY B0, `(.L_x_2471) ;  /* 0x0000013000007945 */ /* 0x000fd80003800000 */
[----:B------:R-:W-:Y:S05]  /*6380*/  @!P5 BRA `(.L_x_2472) ;  /* 0x000000000044d947 */ /* 0x000fea0003800000 */
[----:B------:R-:W-:Y:S01]  /*6390*/  ULDC.64 UR14, c[0x0][0x288] ;  /* 0x0000a200000e7ab9 */ /* 0x000fe20000000a00 */
[----:B------:R-:W-:Y:S01]  /*63a0*/  MOV R38, R118 ;  /* 0x0000007600267202 */ /* 0x000fe20000000f00 */
        /* <DEDUP_REMOVED lines=8> */
[----:B------:R-:W-:Y:S01]  /*6430*/  FFMA.FTZ R31, R77, R31, -R0 ;  /* 0x0000001f4d1f7223 */ /* 0x000fe20000010800 */
[----:B------:R-:W-:Y:S02]  /*6440*/  IADD3 R37, R39, R37, RZ ;  /* 0x0000002527257210 */ /* 0x000fe40007ffe0ff */
[-C--:B------:R-:W-:Y:S01]  /*6450*/  FMUL.FTZ R30, R3, R96.reuse ;  /* 0x00000060031e7220 */ /* 0x080fe20000410000 */
[----:B------:R-:W-:Y:S01]  /*6460*/  LEA R36, P5, R38, UR14, 0x2 ;  /* 0x0000000e26247c11 */ /* 0x000fe2000f8a10ff */
[----:B------:R-:W-:-:S03]  /*6470*/  FMUL.FTZ R31, R31, R96 ;  /* 0x000000601f1f7220 */ /* 0x000fc60000410000 */
[----:B------:R-:W-:-:S05]  /*6480*/  LEA.HI.X R37, R38, UR15, R37, 0x2, P5 ;  /* 0x0000000f26257c11 */ /* 0x000fca000a8f1425 */
[----:B------:R0:W-:Y:S04]  /*6490*/  STG.E.64 desc[UR8][R36.64], R30 ;  /* 0x0000001e24007986 */ /* 0x0001e8000c101b08 */
.L_x_2472:
[----:B------:R-:W-:Y:S05]  /*64a0*/  BSYNC B0 ;  /* 0x0000000000007941 */ /* 0x000fea0003800000 */
.L_x_2471:
[----:B------:R-:W-:-:S13]  /*64b0*/  ISETP.NE.AND P6, PT, RZ, UR10, PT ;  /* 0x0000000aff007c0c */ /* 0x000fda000bfc5270 */
        /* <DEDUP_REMOVED lines=19> */
.L_x_2473:
[----:B------:R-:W-:Y:S04]  /*65f0*/  BSSY B0, `(.L_x_2474) ;  /* 0x0000013000007945 */ /* 0x000fe80003800000 */
[----:B------:R-:W-:Y:S05]  /*6600*/  @!P3 BRA `(.L_x_2475) ;  /* 0x000000000044b947 */ /* 0x000fea0003800000 */
        /* <DEDUP_REMOVED lines=12> */
[----:B------:R-:W-:-:S03]  /*66d0*/  LEA R36, P5, R30, UR14, 0x2 ;  /* 0x0000000e1e247c11 */ /* 0x000fc6000f8a10ff */
[-C--:B------:R-:W-:Y:S01]  /*66e0*/  FMUL.FTZ R31, R31, R96.reuse ;  /* 0x000000601f1f7220 */ /* 0x080fe20000410000 */
[----:B------:R-:W-:Y:S01]  /*66f0*/  LEA.HI.X R37, R30, UR15, R3, 0x2, P5 ;  /* 0x0000000f1e257c11 */ /* 0x000fe2000a8f1403 */
[----:B------:R-:W-:-:S05]  /*6700*/  FMUL.FTZ R30, R87, R96 ;  /* 0x00000060571e7220 */ /* 0x000fca0000410000 */
[----:B------:R1:W-:Y:S03]  /*6710*/  STG.E.64 desc[UR8][R36.64], R30 ;  /* 0x0000001e24007986 */ /* 0x0003e6000c101b08 */
.L_x_2475:
[----:B------:R-:W-:Y:S05]  /*6720*/  BSYNC B0 ;  /* 0x0000000000007941 */ /* 0x000fea0003800000 */
.L_x_2474:
[----:B------:R-:W-:Y:S05]  /*6730*/  @!P6 BRA `(.L_x_2476) ;  /* 0x000000000048e947 */ /* 0x000fea0003800000 */
[----:B------:R-:W-:Y:S01]  /*6740*/  FFMA.FTZ R0, R97, R76, R74 ;  /* 0x0000004c61007223 */ /* 0x000fe2000001004a */
[----:B------:R-:W-:-:S03]  /*6750*/  FFMA.FTZ R3, R98, R77, R75 ;  /* 0x0000004d62037223 */ /* 0x000fc6000001004b */
[----:B01----:R-:W-:Y:S01]  /*6760*/  FMUL.FTZ R30, R0, -1.4426950216293334961 ;  /* 0xbfb8aa3b001e7820 */ /* 0x003fe20000410000 */
        /* <DEDUP_REMOVED lines=15> */
.L_x_2476:
[----:B------:R-:W-:Y:S04]  /*6860*/  BSSY B0, `(.L_x_2477) ;  /* 0x0000013000007945 */ /* 0x000fe80003800000 */
[----:B------:R-:W-:Y:S05]  /*6870*/  @!P4 BRA `(.L_x_2478) ;  /* 0x000000000044c947 */ /* 0x000fea0003800000 */
[----:B------:R-:W-:Y:S01]  /*6880*/  ULDC.64 UR14, c[0x0][0x288] ;  /* 0x0000a200000e7ab9 */ /* 0x000fe20000000a00 */
[----:B01----:R-:W-:Y:S01]  /*6890*/  MOV R30, R118 ;  /* 0x00000076001e7202 */ /* 0x003fe20000000f00 */
        /* <DEDUP_REMOVED lines=15> */
.L_x_2478:
[----:B------:R-:W-:Y:S05]  /*6990*/  BSYNC B0 ;  /* 0x0000000000007941 */ /* 0x000fea0003800000 */
.L_x_2477:
[----:B------:R-:W-:Y:S05]  /*69a0*/  @!P6 BRA `(.L_x_2479) ;  /* 0x000000000048e947 */ /* 0x000fea0003800000 */
        /* <DEDUP_REMOVED lines=18> */
.L_x_2479:
[----:B------:R-:W-:Y:S01]  /*6ad0*/  LOP3.LUT P5, RZ, R2, 0x100, RZ, 0xc0, !PT ;  /* 0x0000010002ff7812 */ /* 0x000fe200078ac0ff */
[----:B------:R-:W-:-:S12]  /*6ae0*/  BSSY B0, `(.L_x_2480) ;  /* 0x0000015000007945 */ /* 0x000fd80003800000 */
[----:B------:R-:W-:Y:S05]  /*6af0*/  @!P5 BRA `(.L_x_2481) ;  /* 0x00000000004cd947 */ /* 0x000fea0003800000 */
[----:B------:R-:W-:Y:S01]  /*6b00*/  IADD3 R3, R83, 0x18, RZ ;  /* 0x0000001853037810 */ /* 0x000fe20007ffe0ff */
[----:B------:R-:W-:Y:S01]  /*6b10*/  ULDC.64 UR14, c[0x0][0x288] ;  /* 0x0000a200000e7ab9 */ /* 0x000fe20000000a00 */
[----:B012---:R-:W-:Y:S01]  /*6b20*/  MOV R30, R118 ;  /* 0x00000076001e7202 */ /* 0x007fe20000000f00 */
[-CC-:B------:R-:W-:Y:S01]  /*6b30*/  FFMA.FTZ R99, R99, R43.reuse, R44.reuse ;  /* 0x0000002b63637223 */ /* 0x180fe2000001002c */
        /* <DEDUP_REMOVED lines=10> */
[----:B------:R-:W-:-:S03]  /*6be0*/  FFMA.FTZ R31, R77, R57, -R100 ;  /* 0x000000394d1f7223 */ /* 0x000fc60000010864 */
[----:B------:R-:W-:Y:S01]  /*6bf0*/  LEA.HI.X R33, R30, UR15, R3, 0x2, P5 ;  /* 0x0000000f1e217c11 */ /* 0x000fe2000a8f1403 */
[-C--:B------:R-:W-:Y:S01]  /*6c00*/  FMUL.FTZ R30, R99, R96.reuse ;  /* 0x00000060631e7220 */ /* 0x080fe20000410000 */
[----:B------:R-:W-:-:S05]  /*6c10*/  FMUL.FTZ R31, R31, R96 ;  /* 0x000000601f1f7220 */ /* 0x000fca0000410000 */
[----:B------:R3:W-:Y:S02]  /*6c20*/  STG.E.64 desc[UR8][R32.64], R30 ;  /* 0x0000001e20007986 */ /* 0x0007e4000c101b08 */
.L_x_2481:
[----:B------:R-:W-:Y:S05]  /*6c30*/  BSYNC B0 ;  /* 0x0000000000007941 */ /* 0x000fea0003800000 */
.L_x_2480:
[----:B------:R-:W-:-:S13]  /*6c40*/  ISETP.NE.AND P5, PT, RZ, UR10, PT ;  /* 0x0000000aff007c0c */ /* 0x000fda000bfa5270 */
[----:B------:R-:W-:Y:S05]  /*6c50*/  @!P5 BRA `(.L_x_2482) ;  /* 0x000000000048d947 */ /* 0x000fea0003800000 */
[----:B------:R-:W-:Y:S01]  /*6c60*/  FFMA.FTZ R0, R101, R76, R74 ;  /* 0x0000004c65007223 */ /* 0x000fe2000001004a */
[----:B------:R-:W-:-:S03]  /*6c70*/  FFMA.FTZ R3, R102, R77, R75 ;  /* 0x0000004d66037223 */ /* 0x000fc6000001004b */
[----:B0123--:R-:W-:Y:S01]  /*6c80*/  FMUL.FTZ R30, R0, -1.4426950216293334961 ;  /* 0xbfb8aa3b001e7820 */ /* 0x00ffe20000410000 */
        /* <DEDUP_REMOVED lines=15> */
.L_x_2482:
[----:B------:R-:W-:Y:S01]  /*6d80*/  LOP3.LUT P5, RZ, R2, 0x80, RZ, 0xc0, !PT ;  /* 0x0000008002ff7812 */ /* 0x000fe200078ac0ff */
[----:B------:R-:W-:-:S12]  /*6d90*/  BSSY B0, `(.L_x_2483) ;  /* 0x0000014000007945 */ /* 0x000fd80003800000 */
[----:B------:R-:W-:Y:S05]  /*6da0*/  @!P5 BRA `(.L_x_2484) ;  /* 0x000000000048d947 */ /* 0x000fea0003800000 */
[----:B------:R-:W-:Y:S01]  /*6db0*/  SHF.R.S32.HI R3, RZ, 0x1f, R82 ;  /* 0x0000001fff037819 */ /* 0x000fe20000011452 */
[----:B------:R-:W-:Y:S01]  /*6dc0*/  ULDC.64 UR14, c[0x0][0x288] ;  /* 0x0000a200000e7ab9 */ /* 0x000fe20000000a00 */
[----:B0123--:R-:W-:Y:S01]  /*6dd0*/  MOV R30, R118 ;  /* 0x00000076001e7202 */ /* 0x00ffe20000000f00 */
[--C-:B------:R-:W-:Y:S01]  /*6de0*/  FFMA.FTZ R101, R101, R43, R44.reuse ;  /* 0x0000002b65657223 */ /* 0x100fe2000001002c */
        /* <DEDUP_REMOVED lines=14> */
.L_x_2484:
[----:B------:R-:W-:Y:S05]  /*6ed0*/  BSYNC B0 ;  /* 0x0000000000007941 */ /* 0x000fea0003800000 */
.L_x_2483:
[----:B------:R-:W-:-:S13]  /*6ee0*/  ISETP.NE.AND P5, PT, RZ, UR10, PT ;  /* 0x0000000aff007c0c */ /* 0x000fda000bfa5270 */
[----:B------:R-:W-:Y:S05]  /*6ef0*/  @!P5 BRA `(.L_x_2485) ;  /* 0x000000000048d947 */ /* 0x000fea0003800000 */
[----:B------:R-:W-:Y:S01]  /*6f00*/  FFMA.FTZ R0, R115, R76, R74 ;  /* 0x0000004c73007223 */ /* 0x000fe2000001004a */
[----:B------:R-:W-:-:S03]  /*6f10*/  FFMA.FTZ R3, R116, R77, R75 ;  /* 0x0000004d74037223 */ /* 0x000fc6000001004b */
[----:B01234-:R-:W-:Y:S01]  /*6f20*/  FMUL.FTZ R30, R0, -1.4426950216293334961 ;  /* 0xbfb8aa3b001e7820 */ /* 0x01ffe20000410000 */
        /* <DEDUP_REMOVED lines=15> */
.L_x_2485:
[----:B------:R-:W-:Y:S01]  /*7020*/  LOP3.LUT P5, RZ, R2, 0x40, RZ, 0xc0, !PT ;  /* 0x0000004002ff7812 */ /* 0x000fe200078ac0ff */
[----:B------:R-:W-:-:S12]  /*7030*/  BSSY B0, `(.L_x_2486) ;  /* 0x0000015000007945 */ /* 0x000fd80003800000 */
[----:B------:R-:W-:Y:S05]  /*7040*/  @!P5 BRA `(.L_x_2487) ;  /* 0x00000000004cd947 */ /* 0x000fea0003800000 */
[----:B------:R-:W-:Y:S01]  /*7050*/  IADD3 R3, R83, 0x28, RZ ;  /* 0x0000002853037810 */ /* 0x000fe20007ffe0ff */
[----:B------:R-:W-:Y:S01]  /*7060*/  ULDC.64 UR14, c[0x0][0x288] ;  /* 0x0000a200000e7ab9 */ /* 0x000fe20000000a00 */
[----:B01234-:R-:W-:Y:S01]  /*7070*/  MOV R30, R118 ;  /* 0x00000076001e7202 */ /* 0x01ffe20000000f00 */
        /* <DEDUP_REMOVED lines=16> */
.L_x_2487:
[----:B------:R-:W-:Y:S05]  /*7180*/  BSYNC B0 ;  /* 0x0000000000007941 */ /* 0x000fea0003800000 */
.L_x_2486:
        /* <DEDUP_REMOVED lines=20> */
.L_x_2488:
        /* <DEDUP_REMOVED lines=22> */
.L_x_2490:
[----:B------:R-:W-:Y:S05]  /*7430*/  BSYNC B0 ;  /* 0x0000000000007941 */ /* 0x000fea0003800000 */
.L_x_2489:
        /* <DEDUP_REMOVED lines=20> */
.L_x_2491:
        /* <DEDUP_REMOVED lines=22> */
.L_x_2493:
[----:B------:R-:W-:Y:S05]  /*76e0*/  BSYNC B0 ;  /* 0x0000000000007941 */ /* 0x000fea0003800000 */
.L_x_2492:
        /* <DEDUP_REMOVED lines=20> */
.L_x_2494:
[----:B------:R-:W-:Y:S01]  /*7830*/  LOP3.LUT P5, RZ, R2, 0x8, RZ, 0xc0, !PT ;  /* 0x0000000802ff7812 */ /* 0x000fe200078ac0ff */
[----:B------:R-:W-:-:S12]  /*7840*/  BSSY B0, `(.L_x_2495) ;  /* 0x0000015000007945 */ /* 0x000fd80003800000 */
[----:B------:R-:W-:Y:S05]  /*7850*/  @!P5 BRA `(.L_x_2496) ;  /* 0x00000000004cd947 */ /* 0x000fea0003800000 */
[----:B------:R-:W-:Y:S01]  /*7860*/  IADD3 R3, R83, 0x40, RZ ;  /* 0x0000004053037810 */ /* 0x000fe20007ffe0ff */
[----:B------:R-:W-:Y:S01]  /*7870*/  ULDC.64 UR14, c[0x0][0x288] ;  /* 0x0000a200000e7ab9 */ /* 0x000fe20000000a00 */
[----:B0-234-:R-:W-:Y:S01]  /*7880*/  MOV R32, R118 ;  /* 0x0000007600207202 */ /* 0x01dfe20000000f00 */
        /* <DEDUP_REMOVED lines=9> */
[----:B-1----:R-:W-:Y:S02]  /*7920*/  LEA R30, P5, R32, UR14, 0x2 ;  /* 0x0000000e201e7c11 */ /* 0x002fe4000f8a10ff */
[----:B------:R-:W-:Y:S01]  /*7930*/  IADD3 R3, R33, R3, RZ ;  /* 0x0000000321037210 */ /* 0x000fe20007ffe0ff */
[----:B------:R-:W-:-:S03]  /*7940*/  FFMA.FTZ R33, R77, R67, -R110 ;  /* 0x000000434d217223 */ /* 0x000fc6000001086e */
[----:B------:R-:W-:Y:S01]  /*7950*/  LEA.HI.X R31, R32, UR15, R3, 0x2, P5 ;  /* 0x0000000f201f7c11 */ /* 0x000fe2000a8f1403 */
[-C--:B------:R-:W-:Y:S01]  /*7960*/  FMUL.FTZ R32, R109, R96.reuse ;  /* 0x000000606d207220 */ /* 0x080fe20000410000 */
[----:B------:R-:W-:-:S05]  /*7970*/  FMUL.FTZ R33, R33, R96 ;  /* 0x0000006021217220 */ /* 0x000fca0000410000 */
[----:B------:R0:W-:Y:S02]  /*7980*/  STG.E.64 desc[UR8][R30.64], R32 ;  /* 0x000000201e007986 */ /* 0x0001e4000c101b08 */
.L_x_2496:
[----:B------:R-:W-:Y:S05]  /*7990*/  BSYNC B0 ;  /* 0x0000000000007941 */ /* 0x000fea0003800000 */
.L_x_2495:
        /* <DEDUP_REMOVED lines=20> */
.L_x_2497:
[----:B------:R-:W-:Y:S04]  /*7ae0*/  BSSY B0, `(.L_x_2498) ;  /* 0x0000015000007945 */ /* 0x000fe80003800000 */
        /* <DEDUP_REMOVED lines=20> */
.L_x_2499:
[----:B------:R-:W-:Y:S05]  /*7c30*/  BSYNC B0 ;  /* 0x0000000000007941 */ /* 0x000fea0003800000 */
.L_x_2498:
        /* <DEDUP_REMOVED lines=19> */
.L_x_2500:
        /* <DEDUP_REMOVED lines=21> */
.L_x_2502:
[----:B------:R-:W-:Y:S05]  /*7ec0*/  BSYNC B0 ;  /* 0x0000000000007941 */ /* 0x000fea0003800000 */
.L_x_2501:
        /* <DEDUP_REMOVED lines=19> */
.L_x_2503:
        /* <DEDUP_REMOVED lines=21> */
.L_x_2505:
[----:B------:R-:W-:Y:S05]  /*8150*/  BSYNC B0 ;  /* 0x0000000000007941 */ /* 0x000fea0003800000 */
.L_x_2504:
        /* <DEDUP_REMOVED lines=19> */
.L_x_2506:
[----:B------:R-:W-:Y:S01]  /*8290*/  ISETP.GE.U32.AND P5, PT, R41, UR12, PT ;  /* 0x0000000c29007c0c */ /* 0x000fe2000bfa6070 */
[----:B------:R-:W-:Y:S01]  /*82a0*/  BSSY B0, `(.L_x_2507) ;  /* 0x0000019000007945 */ /* 0x000fe20003800000 */
[----:B------:R-:W-:Y:S02]  /*82b0*/  IADD3 R35, R40, 0x68, RZ ;  /* 0x0000006828237810 */ /* 0x000fe40007ffe0ff */
[----:B------:R-:W-:Y:S02]  /*82c0*/  ISETP.GE.AND.EX P5, PT, R42, UR13, PT, P5 ;  /* 0x0000000d2a007c0c */ /* 0x000fe4000bfa6350 */
[----:B01----:R-:W-:Y:S02]  /*82d0*/  SHF.R.S32.HI R36, RZ, 0x1f, R35 ;  /* 0x0000001fff247819 */ /* 0x003fe40000011423 */
[----:B------:R-:W-:-:S13]  /*82e0*/  ISETP.LT.U32.AND P5, PT, R84, 0x188, !P5 ;  /* 0x000001885400780c */ /* 0x000fda0006fa1070 */
[----:B------:R-:W-:Y:S05]  /*82f0*/  @!P5 BRA `(.L_x_2508) ;  /* 0x00000000004cd947 */ /* 0x000fea0003800000 */
[----:B------:R-:W-:Y:S01]  /*8300*/  IADD3 R3, R83, 0x60, RZ ;  /* 0x0000006053037810 */ /* 0x000fe20007ffe0ff */
[----:B------:R-:W-:Y:S01]  /*8310*/  ULDC.64 UR14, c[0x0][0x288] ;  /* 0x0000a200000e7ab9 */ /* 0x000fe20000000a00 */
[----:B--234-:R-:W-:Y:S01]  /*8320*/  MOV R30, R118 ;  /* 0x00000076001e7202 */ /* 0x01cfe20000000f00 */
[-CC-:B------:R-:W-:Y:S01]  /*8330*/  FFMA.FTZ R95, R95, R43.reuse, R44.reuse ;  /* 0x0000002b5f5f7223 */ /* 0x180fe2000001002c */
[----:B------:R-:W-:Y:S01]  /*8340*/  SHF.R.S32.HI R0, RZ, 0x1f, R3 ;  /* 0x0000001fff007819 */ /* 0x000fe20000011403 */
[----:B------:R-:W-:Y:S01]  /*8350*/  FFMA.FTZ R94, R94, R43, R44 ;  /* 0x0000002b5e5e7223 */ /* 0x000fe2000001002c */
[----:B------:R-:W-:Y:S01]  /*8360*/  MOV R31, R121 ;  /* 0x00000079001f7202 */ /* 0x000fe20000000f00 */
[----:B------:R-:W-:Y:S02]  /*8370*/  FFMA.FTZ R95, R76, R22, -R95 ;  /* 0x000000164c5f7223 */ /* 0x000fe4000001085f */
[----:B------:R-:W-:Y:S02]  /*8380*/  IMAD R0, R0, UR14, RZ ;  /* 0x0000000e00007c24 */ /* 0x000fe4000f8e02ff */
[----:B------:R-:W-:Y:S01]  /*8390*/  FFMA.FTZ R23, R77, R23, -R94 ;  /* 0x000000174d177223 */ /* 0x000fe2000001085e */
[----:B------:R-:W-:-:S04]  /*83a0*/  IMAD.WIDE.U32 R32, R3, UR14, R30 ;  /* 0x0000000e03207c25 */ /* 0x000fc8000f8e001e */
[-C--:B------:R-:W-:Y:S01]  /*83b0*/  FMUL.FTZ R22, R95, R96.reuse ;  /* 0x000000605f167220 */ /* 0x080fe20000410000 */
[----:B------:R-:W-:Y:S01]  /*83c0*/  FMUL.FTZ R23, R23, R96 ;  /* 0x0000006017177220 */ /* 0x000fe20000410000 */
[----:B------:R-:W-:Y:S01]  /*83d0*/  IMAD R3, R3, UR15, R0 ;  /* 0x0000000f03037c24 */ /* 0x000fe2000f8e0200 */
[----:B------:R-:W-:Y:S02]  /*83e0*/  ULDC.64 UR14, c[0x0][0x210] ;  /* 0x00008400000e7ab9 */ /* 0x000fe40000000a00 */
[----:B------:R-:W-:Y:S02]  /*83f0*/  LEA R30, P5, R32, UR14, 0x2 ;  /* 0x0000000e201e7c11 */ /* 0x000fe4000f8a10ff */
[----:B------:R-:W-:-:S04]  /*8400*/  IADD3 R3, R33, R3, RZ ;  /* 0x0000000321037210 */ /* 0x000fc80007ffe0ff */
[----:B------:R-:W-:-:S05]  /*8410*/  LEA.HI.X R31, R32, UR15, R3, 0x2, P5 ;  /* 0x0000000f201f7c11 */ /* 0x000fca000a8f1403 */
[----:B------:R0:W-:Y:S02]  /*8420*/  STG.E.64 desc[UR8][R30.64], R22 ;  /* 0x000000161e007986 */ /* 0x0001e4000c101b08 */
.L_x_2508:
[----:B------:R-:W-:Y:S05]  /*8430*/  BSYNC B0 ;  /* 0x0000000000007941 */ /* 0x000fea0003800000 */
.L_x_2507:
[----:B------:R-:W-:Y:S05]  /*8440*/  @!P6 BRA `(.L_x_2509) ;  /* 0x000000000048e947 */ /* 0x000fea0003800000 */
[----:B------:R-:W-:Y:S01]  /*8450*/  FFMA.FTZ R0, R93, R76, R74 ;  /* 0x0000004c5d007223 */ /* 0x000fe2000001004a */
[----:B------:R-:W-:-:S03]  /*8460*/  FFMA.FTZ R3, R92, R77, R75 ;  /* 0x0000004d5c037223 */ /* 0x000fc6000001004b */
[----:B0-----:R-:W-:Y:S01]  /*8470*/  FMUL.FTZ R22, R0, -1.4426950216293334961 ;  /* 0xbfb8aa3b00167820 */ /* 0x001fe20000410000 */
[----:B--234-:R-:W-:-:S05]  /*8480*/  FMUL.FTZ R30, R3, -1.4426950216293334961 ;  /* 0xbfb8aa3b031e7820 */ /* 0x01cfca0000410000 */
        /* <DEDUP_REMOVED lines=14> */
.L_x_2509:
[----:B------:R-:W-:Y:S01]  /*8570*/  ISETP.GE.U32.AND P5, PT, R35, UR12, PT ;  /* 0x0000000c23007c0c */ /* 0x000fe2000bfa6070 */
[----:B------:R-:W-:Y:S01]  /*8580*/  BSSY B0, `(.L_x_2510) ;  /* 0x0000019000007945 */ /* 0x000fe20003800000 */
[----:B--234-:R-:W-:Y:S02]  /*8590*/  IADD3 R33, R40, 0x70, RZ ;  /* 0x0000007028217810 */ /* 0x01cfe40007ffe0ff */
[----:B------:R-:W-:Y:S02]  /*85a0*/  ISETP.GE.AND.EX P5, PT, R36, UR13, PT, P5 ;  /* 0x0000000d24007c0c */ /* 0x000fe4000bfa6350 */
[----:B------:R-:W-:Y:S02]  /*85b0*/  SHF.R.S32.HI R34, RZ, 0x1f, R33 ;  /* 0x0000001fff227819 */ /* 0x000fe40000011421 */
[----:B------:R-:W-:-:S13]  /*85c0*/  ISETP.LT.U32.AND P5, PT, R84, 0x188, !P5 ;  /* 0x000001885400780c */ /* 0x000fda0006fa1070 */
[----:B------:R-:W-:Y:S05]  /*85d0*/  @!P5 BRA `(.L_x_2511) ;  /* 0x00000000004cd947 */ /* 0x000fea0003800000 */
[----:B------:R-:W-:Y:S01]  /*85e0*/  IADD3 R3, R83, 0x68, RZ ;  /* 0x0000006853037810 */ /* 0x000fe20007ffe0ff */
[----:B------:R-:W-:Y:S01]  /*85f0*/  ULDC.64 UR14, c[0x0][0x288] ;  /* 0x0000a200000e7ab9 */ /* 0x000fe20000000a00 */
[----:B0-----:R-:W-:Y:S01]  /*8600*/  MOV R22, R118 ;  /* 0x0000007600167202 */ /* 0x001fe20000000f00 */
        /* <DEDUP_REMOVED lines=16> */
.L_x_2511:
[----:B------:R-:W-:Y:S05]  /*8710*/  BSYNC B0 ;  /* 0x0000000000007941 */ /* 0x000fea0003800000 */
.L_x_2510:
        /* <DEDUP_REMOVED lines=19> */
.L_x_2512:
[----:B------:R-:W-:Y:S01]  /*8850*/  ISETP.GE.U32.AND P5, PT, R33, UR12, PT ;  /* 0x0000000c21007c0c */ /* 0x000fe2000bfa6070 */
[----:B------:R-:W-:Y:S01]  /*8860*/  BSSY B0, `(.L_x_2513) ;  /* 0x0000019000007945 */ /* 0x000fe20003800000 */
[----:B------:R-:W-:Y:S02]  /*8870*/  IADD3 R40, R40, 0x78, RZ ;  /* 0x0000007828287810 */ /* 0x000fe40007ffe0ff */
[----:B------:R-:W-:Y:S02]  /*8880*/  ISETP.GE.AND.EX P5, PT, R34, UR13, PT, P5 ;  /* 0x0000000d22007c0c */ /* 0x000fe4000bfa6350 */
[----:B0-----:R-:W-:Y:S02]  /*8890*/  SHF.R.S32.HI R30, RZ, 0x1f, R40 ;  /* 0x0000001fff1e7819 */ /* 0x001fe40000011428 */
[----:B------:R-:W-:-:S13]  /*88a0*/  ISETP.LT.U32.AND P5, PT, R84, 0x188, !P5 ;  /* 0x000001885400780c */ /* 0x000fda0006fa1070 */
[----:B------:R-:W-:Y:S05]  /*88b0*/  @!P5 BRA `(.L_x_2514) ;  /* 0x00000000004cd947 */ /* 0x000fea0003800000 */
[----:B------:R-:W-:Y:S01]  /*88c0*/  IADD3 R3, R83, 0x70, RZ ;  /* 0x0000007053037810 */ /* 0x000fe20007ffe0ff */
[----:B------:R-:W-:Y:S01]  /*88d0*/  ULDC.64 UR14, c[0x0][0x288] ;  /* 0x0000a200000e7ab9 */ /* 0x000fe20000000a00 */
[----:B-1----:R-:W-:Y:S01]  /*88e0*/  MOV R22, R118 ;  /* 0x0000007600167202 */ /* 0x002fe20000000f00 */
        /* <DEDUP_REMOVED lines=16> */
.L_x_2514:
[----:B------:R-:W-:Y:S05]  /*89f0*/  BSYNC B0 ;  /* 0x0000000000007941 */ /* 0x000fea0003800000 */
.L_x_2513:
[----:B------:R-:W-:Y:S05]  /*8a00*/  @!P6 BRA `(.L_x_2515) ;  /* 0x000000000048e947 */ /* 0x000fea0003800000 */
[----:B------:R-:W-:Y:S01]  /*8a10*/  FFMA.FTZ R74, R89, R76, R74 ;  /* 0x0000004c594a7223 */ /* 0x000fe2000001004a */
[----:B------:R-:W-:-:S03]  /*8a20*/  FFMA.FTZ R75, R88, R77, R75 ;  /* 0x0000004d584b7223 */ /* 0x000fc6000001004b */
[----:B------:R-:W-:Y:S01]  /*8a30*/  FMUL.FTZ R0, R74, -1.4426950216293334961 ;  /* 0xbfb8aa3b4a007820 */ /* 0x000fe20000410000 */
[----:B01----:R-:W-:-:S05]  /*8a40*/  FMUL.FTZ R22, R75, -1.4426950216293334961 ;  /* 0xbfb8aa3b4b167820 */ /* 0x003fca0000410000 */
        /* <DEDUP_REMOVED lines=14> */
.L_x_2515:
        /* <DEDUP_REMOVED lines=8> */
[-CC-:B------:R-:W-:Y:S01]  /*8bb0*/  FFMA.FTZ R89, R89, R43.reuse, R44.reuse ;  /* 0x0000002b59597223 */ /* 0x180fe2000001002c */
        /* <DEDUP_REMOVED lines=10> */
[----:B01----:R-:W-:Y:S02]  /*8c60*/  LEA R22, P5, R118, UR12, 0x2 ;  /* 0x0000000c76167c11 */ /* 0x003fe4000f8a10ff */
[----:B------:R-:W-:-:S04]  /*8c70*/  IADD3 R3, R119, R3, RZ ;  /* 0x0000000377037210 */ /* 0x000fc80007ffe0ff */
[----:B------:R-:W-:-:S05]  /*8c80*/  LEA.HI.X R23, R118, UR13, R3, 0x2, P5 ;  /* 0x0000000d76177c11 */ /* 0x000fca000a8f1403 */
[----:B------:R2:W-:Y:S02]  /*8c90*/  STG.E.64 desc[UR8][R22.64], R28 ;  /* 0x0000001c16007986 */ /* 0x0005e4000c101b08 */
.L_x_2517:
[----:B------:R-:W-:Y:S05]  /*8ca0*/  BSYNC B0 ;  /* 0x0000000000007941 */ /* 0x000fea0003800000 */
.L_x_2516:
[----:B------:R-:W-:Y:S02]  /*8cb0*/  IADD3 R13, R18, R13, RZ ;  /* 0x0000000d120d7210 */ /* 0x000fe40007ffe0ff */
[----:B------:R-:W-:Y:S02]  /*8cc0*/  IADD3 R14, R14, 0x1, RZ ;  /* 0x000000010e0e7810 */ /* 0x000fe40007ffe0ff */
[----:B------:R-:W-:-:S13]  /*8cd0*/  ISETP.GE.AND P5, PT, R13, UR4, PT ;  /* 0x000000040d007c0c */ /* 0x000fda000bfa6270 */
[----:B------:R-:W-:Y:S05]  /*8ce0*/  @!P5 BRA `(.L_x_2518) ;  /* 0xffffff780088d947 */ /* 0x000fea000383ffff */
.L_x_2435:
[----:B------:R-:W3:Y:S01]  /*8cf0*/  LDC R6, c[0x0][0xc] ;  /* 0x00000300ff067b82 */ /* 0x000ee20000000800 */
[----:B------:R-:W-:Y:S01]  /*8d00*/  ISETP.NE.AND P2, PT, R84, RZ, PT ;  /* 0x000000ff5400720c */ /* 0x000fe20003f45270 */
[----:B------:R-:W-:Y:S06]  /*8d10*/  BSSY B0, `(.L_x_2519) ;  /* 0x0000015000007945 */ /* 0x000fec0003800000 */
[----:B------:R-:W4:Y:S08]  /*8d20*/  LDC R7, c[0x0][0x10] ;  /* 0x00000400ff077b82 */ /* 0x000f300000000800 */
[----:B------:R-:W5:Y:S01]  /*8d30*/  LDC.64 R2, c[0x0][0x258] ;  /* 0x00009600ff027b82 */ /* 0x000f620000000a00 */
[----:B---3--:R-:W-:-:S02]  /*8d40*/  IADD3 R0, R6, -0x1, RZ ;  /* 0xffffffff06007810 */ /* 0x008fc40007ffe0ff */
[----:B------:R-:W-:Y:S02]  /*8d50*/  ISETP.NE.AND P1, PT, R6, 0x1, PT ;  /* 0x000000010600780c */ /* 0x000fe40003f25270 */
[----:B------:R-:W-:Y:S02]  /*8d60*/  ISETP.NE.AND P0, PT, R0, UR7, PT ;  /* 0x0000000700007c0c */ /* 0x000fe4000bf05270 */
[C---:B----4-:R-:W-:Y:S02]  /*8d70*/  SHF.L.U32 R0, R7.reuse, 0x1, RZ ;  /* 0x0000000107007819 */ /* 0x050fe400000006ff */
[----:B------:R-:W-:Y:S02]  /*8d80*/  IADD3 R4, R7, -0x1, RZ ;  /* 0xffffffff07047810 */ /* 0x000fe40007ffe0ff */
[----:B------:R-:W-:Y:S02]  /*8d90*/  SEL R5, R0, RZ, P1 ;  /* 0x000000ff00057207 */ /* 0x000fe40000800000 */
[----:B------:R-:W-:-:S03]  /*8da0*/  ISETP.NE.OR P0, PT, R85, R4, P0 ;  /* 0x000000045500720c */ /* 0x000fc60000705670 */
[----:B-----5:R-:W-:Y:S01]  /*8db0*/  IMAD.WIDE.U32 R2, R5, 0x4, R2 ;  /* 0x0000000405027825 */ /* 0x020fe200078e0002 */
[----:B------:R-:W-:Y:S09]  /*8dc0*/  @P2 BRA `(.L_x_2520) ;  /* 0x0000000000242947 */ /* 0x000ff20003800000 */
[----:B------:R-:W3:Y:S01]  /*8dd0*/  S2R R0, SR_LANEID ;  /* 0x0000000000007919 */ /* 0x000ee20000000000 */
[----:B------:R-:W-:Y:S02]  /*8de0*/  VOTEU.ANY UR4, UPT, PT ;  /* 0x0000000000047886 */ /* 0x000fe400038e0100 */
[----:B------:R-:W-:Y:S02]  /*8df0*/  UFLO.U32 UR5, UR4 ;  /* 0x00000004000572bd */ /* 0x000fe400080e0000 */
[----:B------:R-:W4:Y:S04]  /*8e00*/  POPC R5, UR4 ;  /* 0x0000000400057d09 */ /* 0x000f280008000000 */
[----:B---3--:R-:W-:-:S13]  /*8e10*/  ISETP.EQ.U32.AND P1, PT, R0, UR5, PT ;  /* 0x0000000500007c0c */ /* 0x008fda000bf22070 */
[----:B------:R-:W-:Y:S06]  /*8e20*/  @P1 MEMBAR.ALL.GPU ;  /* 0x0000000000001992 */ /* 0x000fec000000a000 */
[----:B------:R-:W-:-:S00]  /*8e30*/  @P1 ERRBAR ;  /* 0x00000000000019ab */ /* 0x000fc00000000000 */
[----:B------:R-:W-:Y:S06]  /*8e40*/  @P1 CGAERRBAR ;  /* 0x00000000000015ab */ /* 0x000fec0000000000 */
[----:B----4-:R3:W-:Y:S02]  /*8e50*/  @P1 REDG.E.ADD.S32.STRONG.GPU desc[UR8][R2.64], R5 ;  /* 0x000000050200198e */ /* 0x0107e4000c10e388 */
.L_x_2520:
[----:B------:R-:W-:Y:S05]  /*8e60*/  BSYNC B0 ;  /* 0x0000000000007941 */ /* 0x000fea0003800000 */
.L_x_2519:
[----:B------:R-:W-:Y:S05]  /*8e70*/  @P0 EXIT ;  /* 0x000000000000094d */ /* 0x000fea0003800000 */
[----:B------:R-:W-:Y:S05]  /*8e80*/  @P2 BRA `(.L_x_2521) ;  /* 0x0000000000202947 */ /* 0x000fea0003800000 */
[----:B------:R-:W-:-:S05]  /*8e90*/  IMAD R0, R6, R7, RZ ;  /* 0x0000000706007224 */ /* 0x000fca00078e02ff */
[----:B------:R-:W-:-:S13]  /*8ea0*/  ISETP.NE.AND P0, PT, R0, -0x1, PT ;  /* 0xffffffff0000780c */ /* 0x000fda0003f05270 */
[----:B------:R-:W-:Y:S05]  /*8eb0*/  @!P0 BRA `(.L_x_2521) ;  /* 0x0000000000148947 */ /* 0x000fea0003800000 */
.L_x_2522:
[----:B---3--:R-:W3:Y:S04]  /*8ec0*/  LDG.E.STRONG.GPU R5, desc[UR8][R2.64] ;  /* 0x0000000802057981 */ /* 0x008ee8000c1ef900 */
[----:B---3--:R-:W-:Y:S01]  /*8ed0*/  CCTL.IVALL ;  /* 0x00000000ff00798f */ /* 0x008fe20002000000 */
[----:B------:R-:W-:Y:S05]  /*8ee0*/  YIELD ;  /* 0x0000000000007946 */ /* 0x000fea0003800000 */
[----:B------:R-:W-:-:S13]  /*8ef0*/  ISETP.NE.AND P0, PT, R5, R0, PT ;  /* 0x000000000500720c */ /* 0x000fda0003f05270 */
[----:B------:R-:W-:Y:S05]  /*8f00*/  @P0 BRA `(.L_x_2522) ;  /* 0xfffffffc00ec0947 */ /* 0x000fea000383ffff */
.L_x_2521:
[----:B------:R-:W-:Y:S05]  /*8f10*/  WARPSYNC.ALL ;  /* 0x0000000000007948 */ /* 0x000fea0003800000 */
[----:B012---:R-:W0:Y:S08]  /*8f20*/  LDC.64 R22, c[0x0][0x288] ;  /* 0x0000a200ff167b82 */ /* 0x007e300000000a00 */
[----:B------:R-:W-:Y:S01]  /*8f30*/  BAR.SYNC.DEFER_BLOCKING 0x0 ;  /* 0x0000000000007b1d */ /* 0x000fe20000010000 */
[----:B0-----:R-:W-:-:S04]  /*8f40*/  LEA.HI R0, P0, R23, R22, RZ, 0x1 ;  /* 0x0000001617007211 */ /* 0x001fc800078108ff */
[----:B---3--:R-:W-:-:S04]  /*8f50*/  IADD3.X R3, RZ, R23, RZ, P0, !PT ;  /* 0x00000017ff037210 */ /* 0x008fc800007fe4ff */
        /* <DEDUP_REMOVED lines=19> */
.L_x_2523:
        /* <DEDUP_REMOVED lines=23> */
.L_x_2524:
        /* <DEDUP_REMOVED lines=16> */
.L_x_5610:


//--------------------- .text._Z35group_norm_nhwc_bwd_one_pass_kernelI11Fp32IOFp32WLi256ELi98ELi392EEv26Group_norm_nhwc_bwd_params --------------------------
	.section	.text._Z35group_norm_nhwc_bwd_one_pass_kernelI11Fp32IOFp32WLi256ELi98ELi392EEv26Group_norm_nhwc_bwd_params,"ax",@progbits
	.align	128
        .global         _Z35group_norm_nhwc_bwd_one_pass_kernelI11Fp32IOFp32WLi256ELi98ELi392EEv26Group_norm_nhwc_bwd_params
        .type           _Z35group_norm_nhwc_bwd_one_pass_kernelI11Fp32IOFp32WLi256ELi98ELi392EEv26Group_norm_nhwc_bwd_params,@function
        .size           _Z35group_norm_nhwc_bwd_one_pass_kernelI11Fp32IOFp32WLi256ELi98ELi392EEv26Group_norm_nhwc_bwd_params,(.L_x_5611 - _Z35group_norm_nhwc_bwd_one_pass_kernelI11Fp32IOFp32WLi256ELi98ELi392EEv26Group_norm_nhwc_bwd_params)
        .other          _Z35group_norm_nhwc_bwd_one_pass_kernelI11Fp32IOFp32WLi256ELi98ELi392EEv26Group_norm_nhwc_bwd_params,@"STO_CUDA_ENTRY STV_DEFAULT"
_Z35group_norm_nhwc_bwd_one_pass_kernelI11Fp32IOFp32WLi256ELi98ELi392EEv26Group_norm_nhwc_bwd_params:
.text._Z35group_norm_nhwc_bwd_one_pass_kernelI11Fp32IOFp32WLi256ELi98ELi392EEv26Group_norm_nhwc_bwd_params:
        /* <DEDUP_REMOVED lines=12> */
[----:B------:R-:W-:Y:S01]  /*00c0*/  IMAD.WIDE.U32 R2, R0, 0x5397829d, RZ ;  /* 0x5397829d00027825 */ /* 0x000fe200078e00ff */
[----:B------:R-:W-:Y:S01]  /*00d0*/  ULDC.64 UR10, c[0x0][0x288] ;  /* 0x0000a200000a7ab9 */ /* 0x000fe20000000a00 */
[----:B------:R-:W-:Y:S01]  /*00e0*/  ULDC.64 UR6, c[0x0][0x290] ;  /* 0x0000a40000067ab9 */ /* 0x000fe20000000a00 */
[----:B------:R-:W-:Y:S02]  /*00f0*/  UIMAD.WIDE.U32 UR4, UR10, 0x3, URZ ;  /* 0x000000030a0478a5 */ /* 0x000fe4000f8e003f */
[----:B------:R-:W-:Y:S01]  /*0100*/  SHF.R.U32.HI R5, RZ, 0x4, R3 ;  /* 0x00000004ff057819 */ /* 0x000fe20000011603 */
[----:B------:R-:W-:Y:S01]  /*0110*/  UIMAD UR12, UR11, 0x3, URZ ;  /* 0x000000030b0c78a4 */ /* 0x000fe2000f8e023f */
[----:B------:R-:W0:Y:S01]  /*0120*/  LDC R4, c[0x0][0x2ac] ;  /* 0x0000ab00ff047b82 */ /* 0x000e220000000800 */
[----:B------:R-:W-:Y:S02]  /*0130*/  ULEA.HI UR9, UP0, UR11, UR10, URZ, 0x1 ;  /* 0x0000000a0b097291 */ /* 0x000fe4000f81083f */
[----:B------:R-:W-:Y:S01]  /*0140*/  IMAD R3, R5, -0x31, R0 ;  /* 0xffffffcf05037824 */ /* 0x000fe200078e0200 */
[----:B------:R-:W-:-:S02]  /*0150*/  UIADD3 UR12, UR5, UR12, URZ ;  /* 0x0000000c050c7290 */ /* 0x000fc4000fffe03f */
[----:B------:R-:W-:Y:S02]  /*0160*/  UIADD3.X UR11, URZ, UR11, URZ, UP0, !UPT ;  /* 0x0000000b3f0b7290 */ /* 0x000fe400087fe43f */
[----:B------:R-:W-:Y:S02]  /*0170*/  ULEA.HI UR10, UP0, UR12, UR4, URZ, 0x1 ;  /* 0x000000040c0a7291 */ /* 0x000fe4000f81083f */
[----:B------:R-:W-:Y:S02]  /*0180*/  USHF.R.S64 UR9, UR9, 0x1, UR11 ;  /* 0x0000000109097899 */ /* 0x000fe4000800100b */
[----:B------:R-:W-:Y:S02]  /*0190*/  UIADD3.X UR12, URZ, UR12, URZ, UP0, !UPT ;  /* 0x0000000c3f0c7290 */ /* 0x000fe400087fe43f */
[----:B------:R-:W-:Y:S02]  /*01a0*/  USHF.R.S32.HI UR11, URZ, 0x1, UR11 ;  /* 0x000000013f0b7899 */ /* 0x000fe4000801140b */
[----:B------:R-:W-:-:S02]  /*01b0*/  USHF.R.S64 UR10, UR10, 0x1, UR12 ;  /* 0x000000010a0a7899 */ /* 0x000fc4000800100c */
[----:B------:R-:W-:Y:S02]  /*01c0*/  USHF.R.S32.HI UR12, URZ, 0x1, UR12 ;  /* 0x000000013f0c7899 */ /* 0x000fe4000801140c */
[----:B------:R-:W-:Y:S02]  /*01d0*/  USHF.L.U64.HI UR11, UR9, 0x2, UR11 ;  /* 0x00000002090b7899 */ /* 0x000fe4000801020b */
[----:B------:R-:W-:Y:S01]  /*01e0*/  USHF.L.U64.HI UR12, UR10, 0x2, UR12 ;  /* 0x000000020a0c7899 */ /* 0x000fe2000801020c */
[----:B0-----:R-:W-:Y:S01]  /*01f0*/  IMAD R2, R4, UR24, R5 ;  /* 0x0000001804027c24 */ /* 0x001fe2000f8e0205 */
[----:B------:R-:W-:Y:S01]  /*0200*/  SHF.R.S32.HI R5, RZ, 0x1f, R0 ;  /* 0x0000001fff057819 */ /* 0x000fe20000011400 */
[----:B------:R-:W-:Y:S01]  /*0210*/  ULDC.U8 UR25, c[0x0][0x2a4] ;  /* 0x0000a90000197ab9 */ /* 0x000fe20000000000 */
[----:B------:R-:W-:Y:S02]  /*0220*/  UMOV UR4, URZ ;  /* 0x0000003f00047c82 */ /* 0x000fe40008000000 */
[----:B------:R-:W-:-:S02]  /*0230*/  ISETP.GE.U32.AND P1, PT, R2, UR6, PT ;  /* 0x0000000602007c0c */ /* 0x000fc4000bf26070 */
[----:B------:R-:W-:Y:S02]  /*0240*/  SHF.R.S32.HI R4, RZ, 0x1f, R2 ;  /* 0x0000001fff047819 */ /* 0x000fe40000011402 */
[----:B------:R-:W-:Y:S02]  /*0250*/  LEA.HI R5, R5, R0, RZ, 0x5 ;  /* 0x0000000005057211 */ /* 0x000fe400078f28ff */
[----:B------:R-:W-:Y:S02]  /*0260*/  ISETP.GE.AND.EX P1, PT, R4, UR7, PT, P1 ;  /* 0x0000000704007c0c */ /* 0x000fe4000bf26310 */
[----:B------:R-:W-:Y:S02]  /*0270*/  SHF.R.S32.HI R5, RZ, 0x5, R5 ;  /* 0x00000005ff057819 */ /* 0x000fe40000011405 */
[----:B------:R-:W-:Y:S02]  /*0280*/  SHF.L.U32 R4, R3, 0x1, RZ ;  /* 0x0000000103047819 */ /* 0x000fe400000006ff */
[C---:B------:R-:W-:Y:S01]  /*0290*/  IADD3 R3, R2.reuse, 0x8, RZ ;  /* 0x0000000802037810 */ /* 0x040fe20007ffe0ff */
[----:B------:R0:W-:Y:S01]  /*02a0*/  STL [R1+0xac], R5 ;  /* 0x0000ac0501007387 */ /* 0x0001e20000100800 */
[----:B------:R-:W-:-:S02]  /*02b0*/  IADD3 R3, R2, 0x20, RZ ;  /* 0x0000002002037810 */ /* 0x000fc40007ffe0ff */
[C---:B------:R-:W-:Y:S01]  /*02c0*/  IADD3 R3, R2.reuse, 0x30, RZ ;  /* 0x0000003002037810 */ /* 0x040fe20007ffe0ff */
[----:B------:R1:W-:Y:S01]  /*02d0*/  STL [R1+0xa8], R4 ;  /* 0x0000a80401007387 */ /* 0x0003e20000100800 */
[----:B------:R-:W-:Y:S02]  /*02e0*/  IADD3 R3, R2, 0x40, RZ ;  /* 0x0000004002037810 */ /* 0x000fe40007ffe0ff */
[----:B------:R-:W-:Y:S02]  /*02f0*/  ISETP.LT.U32.AND P1, PT, R0, 0x188, !P1 ;  /* 0x000001880000780c */ /* 0x000fe40004f21070 */
[C---:B------:R-:W-:Y:S02]  /*0300*/  IADD3 R3, R2.reuse, 0x58, RZ ;  /* 0x0000005802037810 */ /* 0x040fe40007ffe0ff */
[C---:B0-----:R-:W-:Y:S02]  /*0310*/  IADD3 R5, R2.reuse, 0x10, RZ ;  /* 0x0000001002057810 */ /* 0x041fe40007ffe0ff */
[----:B------:R-:W-:-:S02]  /*0320*/  IADD3 R5, R2, 0x48, RZ ;  /* 0x0000004802057810 */ /* 0x000fc40007ffe0ff */
[C---:B-1----:R-:W-:Y:S02]  /*0330*/  IADD3 R4, R2.reuse, 0x18, RZ ;  /* 0x0000001802047810 */ /* 0x042fe40007ffe0ff */
[C---:B------:R-:W-:Y:S02]  /*0340*/  IADD3 R4, R2.reuse, 0x28, RZ ;  /* 0x0000002802047810 */ /* 0x040fe40007ffe0ff */
[C---:B------:R-:W-:Y:S02]  /*0350*/  IADD3 R4, R2.reuse, 0x38, RZ ;  /* 0x0000003802047810 */ /* 0x040fe40007ffe0ff */
[----:B------:R-:W-:-:S07]  /*0360*/  IADD3 R4, R2, 0x50, RZ ;  /* 0x0000005002047810 */ /* 0x000fce0007ffe0ff */
.L_x_2672:
[----:B--2---:R-:W2:Y:S01]  /*0370*/  LDL R7, [R1+0xa8] ;  /* 0x0000a80001077983 */ /* 0x004ea20000100800 */
[----:B------:R-:W-:Y:S01]  /*0380*/  ULDC UR14, c[0x0][0x2a0] ;  /* 0x0000a800000e7ab9 */ /* 0x000fe20000000800 */
[----:B----4-:R-:W-:Y:S01]  /*0390*/  IABS R5, UR8 ;  /* 0x0000000800057c13 */ /* 0x010fe20008000000 */
[----:B------:R-:W-:Y:S01]  /*03a0*/  UMOV UR6, URZ ;  /* 0x0000003f00067c82 */ /* 0x000fe20008000000 */
[----:B------:R-:W-:Y:S01]  /*03b0*/  MOV R3, UR14 ;  /* 0x0000000e00037c02 */ /* 0x000fe20008000f00 */
[----:B------:R-:W-:Y:S01]  /*03c0*/  UISETP.GE.AND UP4, UPT, UR8, URZ, UPT ;  /* 0x0000003f0800728c */ /* 0x000fe2000bf86270 */
[----:B------:R-:W-:Y:S01]  /*03d0*/  R2UR UR13, R5 ;  /* 0x00000000050d72ca */ /* 0x000fe200000e0000 */
[----:B------:R-:W-:Y:S01]  /*03e0*/  UISETP.NE.AND UP0, UPT, UR14, URZ, UPT ;  /* 0x0000003f0e00728c */ /* 0x000fe2000bf05270 */
[----:B------:R-:W-:Y:S01]  /*03f0*/  IABS R3, R3 ;  /* 0x0000000300037213 */ /* 0x000fe20000000000 */
[----:B01----:R-:W0:Y:S01]  /*0400*/  @P1 LDC.64 R12, c[0x0][0x288] ;  /* 0x0000a200ff0c1b82 */ /* 0x003e220000000a00 */
[----:B------:R-:W-:Y:S01]  /*0410*/  IADD3 R25, R2, 0xa0, RZ ;  /* 0x000000a002197810 */ /* 0x000fe20007ffe0ff */
[----:B------:R-:W-:Y:S01]  /*0420*/  ULDC.64 UR18, c[0x0][0x290] ;  /* 0x0000a40000127ab9 */ /* 0x000fe20000000a00 */
[----:B------:R-:W-:-:S02]  /*0430*/  R2UR UR15, R3 ;  /* 0x00000000030f72ca */ /* 0x000fc400000e0000 */
[----:B------:R-:W-:Y:S02]  /*0440*/  CS2R R104, SRZ ;  /* 0x0000000000687805 */ /* 0x000fe4000001ff00 */
[----:B------:R-:W-:Y:S02]  /*0450*/  ISETP.GE.U32.AND P0, PT, R25, UR18, PT ;  /* 0x0000001219007c0c */ /* 0x000fe4000bf06070 */
[----:B------:R-:W-:Y:S01]  /*0460*/  SHF.R.S32.HI R5, RZ, 0x1f, R25 ;  /* 0x0000001fff057819 */ /* 0x000fe20000011419 */
[----:B------:R-:W1:Y:S01]  /*0470*/  @P1 LDC.64 R120, c[0x0][0x230] ;  /* 0x00008c00ff781b82 */ /* 0x000e620000000a00 */
[C---:B------:R-:W-:Y:S02]  /*0480*/  IADD3 R39, R2.reuse, 0x60, RZ ;  /* 0x0000006002277810 */ /* 0x040fe40007ffe0ff */
[----:B------:R-:W-:Y:S02]  /*0490*/  ISETP.GE.AND.EX P0, PT, R5, UR19, PT, P0 ;  /* 0x0000001305007c0c */ /* 0x000fe4000bf06300 */
[----:B------:R-:W-:-:S02]  /*04a0*/  IADD3 R41, R2, 0x68, RZ ;  /* 0x0000006802297810 */ /* 0x000fc40007ffe0ff */
[----:B------:R-:W-:Y:S01]  /*04b0*/  ISETP.GT.U32.OR P0, PT, R0, 0x187, P0 ;  /* 0x000001870000780c */ /* 0x000fe20000704470 */
[----:B---3--:R-:W3:Y:S01]  /*04c0*/  I2F.RP R3, UR15 ;  /* 0x0000000f00037d06 */ /* 0x008ee20008209400 */
[----:B------:R-:W-:Y:S01]  /*04d0*/  ISETP.GE.U32.AND P6, PT, R39, UR18, PT ;  /* 0x0000001227007c0c */ /* 0x000fe2000bfc6070 */
[----:B------:R-:W4:Y:S01]  /*04e0*/  @P1 LDC.64 R14, c[0x0][0x228] ;  /* 0x00008a00ff0e1b82 */ /* 0x000f220000000a00 */
[----:B------:R-:W-:Y:S02]  /*04f0*/  ISETP.GE.U32.AND P4, PT, R41, UR18, PT ;  /* 0x0000001229007c0c */ /* 0x000fe4000bf86070 */
[----:B------:R-:W-:Y:S02]  /*0500*/  SHF.R.S32.HI R11, RZ, 0x1f, R41 ;  /* 0x0000001fff0b7819 */ /* 0x000fe40000011429 */
[----:B------:R-:W-:Y:S02]  /*0510*/  IADD3 R43, R2, 0x70, RZ ;  /* 0x00000070022b7810 */ /* 0x000fe40007ffe0ff */
[----:B------:R-:W-:-:S02]  /*0520*/  ISETP.GE.AND.EX P4, PT, R11, UR19, PT, P4 ;  /* 0x000000130b007c0c */ /* 0x000fc4000bf86340 */
[----:B------:R-:W-:Y:S01]  /*0530*/  ISETP.GE.U32.AND P5, PT, R43, UR18, PT ;  /* 0x000000122b007c0c */ /* 0x000fe2000bfa6070 */
[----:B------:R-:W4:Y:S01]  /*0540*/  @!P0 LDC.64 R18, c[0x0][0x288] ;  /* 0x0000a200ff128b82 */ /* 0x000f220000000a00 */
[----:B------:R-:W-:Y:S01]  /*0550*/  ISETP.GT.U32.OR P4, PT, R0, 0x187, P4 ;  /* 0x000001870000780c */ /* 0x000fe20002784470 */
[----:B---3--:R-:W3:Y:S01]  /*0560*/  MUFU.RCP R3, R3 ;  /* 0x0000000300037308 */ /* 0x008ee20000001000 */
[----:B------:R-:W-:Y:S02]  /*0570*/  SHF.R.S32.HI R21, RZ, 0x1f, R43 ;  /* 0x0000001fff157819 */ /* 0x000fe4000001142b */
[----:B------:R-:W-:Y:S02]  /*0580*/  IADD3 R45, R2, 0x78, RZ ;  /* 0x00000078022d7810 */ /* 0x000fe40007ffe0ff */
[----:B------:R-:W-:Y:S01]  /*0590*/  ISETP.GE.AND.EX P5, PT, R21, UR19, PT, P5 ;  /* 0x0000001315007c0c */ /* 0x000fe2000bfa6350 */
[----:B------:R-:W4:Y:S03]  /*05a0*/  @!P0 LDC.64 R34, c[0x0][0x230] ;  /* 0x00008c00ff228b82 */ /* 0x000f260000000a00 */
[----:B------:R-:W-:-:S05]  /*05b0*/  ISETP.GT.U32.OR P5, PT, R0, 0x187, P5 ;  /* 0x000001870000780c */ /* 0x000fca0002fa4470 */
[----:B------:R-:W4:Y:S01]  /*05c0*/  @!P4 LDC.64 R22, c[0x0][0x288] ;  /* 0x0000a200ff16cb82 */ /* 0x000f220000000a00 */
[----:B---3--:R-:W-:-:S07]  /*05d0*/  IADD3 R4, R3, 0xffffffe, RZ ;  /* 0x0ffffffe03047810 */ /* 0x008fce0007ffe0ff */
[----:B------:R-:W3:Y:S01]  /*05e0*/  @!P0 LDC.64 R36, c[0x0][0x228] ;  /* 0x00008a00ff248b82 */ /* 0x000ee20000000a00 */
[----:B------:R-:W0:Y:S07]  /*05f0*/  F2I.FTZ.U32.TRUNC.NTZ R4, R4 ;  /* 0x0000000400047305 */ /* 0x000e2e000021f000 */
[----:B------:R-:W3:Y:S01]  /*0600*/  @!P4 LDC.64 R30, c[0x0][0x230] ;  /* 0x00008c00ff1ecb82 */ /* 0x000ee20000000a00 */
[----:B0-----:R-:W-:-:S07]  /*0610*/  R2UR UR7, R4 ;  /* 0x00000000040772ca */ /* 0x001fce00000e0000 */
[----:B------:R-:W0:Y:S06]  /*0620*/  @!P4 LDC.64 R32, c[0x0][0x228] ;  /* 0x00008a00ff20cb82 */ /* 0x000e2c0000000a00 */
        /* <DEDUP_REMOVED lines=11> */
[----:B------:R-:W-:Y:S02]  /*06e0*/  UISETP.GT.U32.AND UP3, UPT, UR15, UR5, UPT ;  /* 0x000000050f00728c */ /* 0x000fe4000bf64070 */
[----:B------:R-:W-:Y:S02]  /*06f0*/  UISETP.GE.U32.AND UP1, UPT, UR5, UR15, UPT ;  /* 0x0000000f0500728c */ /* 0x000fe4000bf26070 */
[----:B------:R-:W-:-:S02]  /*0700*/  USEL UR5, UR6, UR5, !UP3 ;  /* 0x0000000506057287 */ /* 0x000fc4000d800000 */
[----:B------:R-:W-:Y:S02]  /*0710*/  ULOP3.LUT UR6, UR8, UR14, URZ, 0x3c, !UPT ;  /* 0x0000000e08067292 */ /* 0x000fe4000f8e3c3f */
[----:B------:R-:W-:Y:S02]  /*0720*/  @!UP4 UIADD3 UR5, -UR5, URZ, URZ ;  /* 0x0000003f0505c290 */ /* 0x000fe4000fffe13f */
[----:B------:R-:W-:Y:S02]  /*0730*/  UISETP.GE.AND UP2, UPT, UR6, URZ, UPT ;  /* 0x0000003f0600728c */ /* 0x000fe4000bf46270 */
[----:B------:R-:W-:Y:S02]  /*0740*/  USEL UR16, UR13, UR5, !UP0 ;  /* 0x000000050d107287 */ /* 0x000fe4000c000000 */
[----:B------:R-:W-:Y:S02]  /*0750*/  @UP1 UIADD3 UR7, UR7, 0x1, URZ ;  /* 0x0000000107071890 */ /* 0x000fe4000fffe03f */
[----:B------:R-:W-:Y:S01]  /*0760*/  UIMAD UR17, UR16, 0x62, URZ ;  /* 0x00000062101178a4 */ /* 0x000fe2000f8e023f */
[----:B------:R-:W-:-:S04]  /*0770*/  ULDC.64 UR14, c[0x0][0x298] ;  /* 0x0000a600000e7ab9 */ /* 0x000fc80000000a00 */
[----:B------:R-:W-:Y:S01]  /*0780*/  @!UP2 UIADD3 UR7, -UR7, URZ, URZ ;  /* 0x0000003f0707a290 */ /* 0x000fe2000fffe13f */
[----:B------:R-:W-:-:S03]  /*0790*/  MOV R6, UR17 ;  /* 0x0000001100067c02 */ /* 0x000fc60008000f00 */
[----:B------:R-:W-:-:S04]  /*07a0*/  USEL UR7, UR13, UR7, !UP0 ;  /* 0x000000070d077287 */ /* 0x000fc8000c000000 */
[----:B------:R-:W-:-:S04]  /*07b0*/  USHF.R.S32.HI UR5, URZ, 0x1f, UR7 ;  /* 0x0000001f3f057899 */ /* 0x000fc80008011407 */
[----:B------:R-:W-:-:S04]  /*07c0*/  UIMAD UR5, UR5, UR14, URZ ;  /* 0x0000000e050572a4 */ /* 0x000fc8000f8e023f */
[----:B------:R-:W-:Y:S01]  /*07d0*/  UIMAD UR5, UR7, UR15, UR5 ;  /* 0x0000000f070572a4 */ /* 0x000fe2000f8e0205 */
[----:B------:R-:W-:Y:S02]  /*07e0*/  CS2R R102, SRZ ;  /* 0x0000000000667805 */ /* 0x000fe4000001ff00 */
[----:B--2---:R-:W-:Y:S02]  /*07f0*/  SHF.R.S32.HI R3, RZ, 0x1f, R7 ;  /* 0x0000001fff037819 */ /* 0x004fe40000011407 */
[----:B------:R-:W-:Y:S02]  /*0800*/  IADD3 R4, P2, R7, UR17, RZ ;  /* 0x0000001107047c10 */ /* 0x000fe4000ff5e0ff */
[----:B------:R-:W-:Y:S02]  /*0810*/  SHF.R.S32.HI R7, RZ, 0x1f, R2 ;  /* 0x0000001fff077819 */ /* 0x000fe40000011402 */
[----:B------:R-:W-:Y:S02]  /*0820*/  LEA.HI.X.SX32 R5, R6, R3, 0x1, P2 ;  /* 0x0000000306057211 */ /* 0x000fe400010f0eff */
[----:B------:R-:W-:Y:S01]  /*0830*/  MOV R3, UR14 ;  /* 0x0000000e00037c02 */ /* 0x000fe20008000f00 */
[----:B------:R-:W-:-:S04]  /*0840*/  @P1 IMAD R6, R7, R12, RZ ;  /* 0x0000000c07061224 */ /* 0x000fc800078e02ff */
[----:B------:R-:W-:Y:S01]  /*0850*/  IMAD.WIDE.U32 R4, R3, UR7, R4 ;  /* 0x0000000703047c25 */ /* 0x000fe2000f8e0004 */
[----:B------:R-:W-:Y:S02]  /*0860*/  SHF.R.S32.HI R3, RZ, 0x1f, R39 ;  /* 0x0000001fff037819 */ /* 0x000fe40000011427 */
[----:B------:R-:W-:Y:S02]  /*0870*/  CS2R R100, SRZ ;  /* 0x0000000000647805 */ /* 0x000fe4000001ff00 */
[C---:B------:R-:W-:Y:S01]  /*0880*/  IADD3 R47, R2.reuse, 0x88, RZ ;  /* 0x00000088022f7810 */ /* 0x040fe20007ffe0ff */
[C---:B------:R-:W-:Y:S01]  /*0890*/  @P1 IMAD R13, R2.reuse, R13, R6 ;  /* 0x0000000d020d1224 */ /* 0x040fe200078e0206 */
[----:B------:R-:W-:Y:S02]  /*08a0*/  ISETP.GE.AND.EX P6, PT, R3, UR19, PT, P6 ;  /* 0x0000001303007c0c */ /* 0x000fe4000bfc6360 */
[----:B------:R-:W-:Y:S02]  /*08b0*/  IADD3 R49, R2, 0x90, RZ ;  /* 0x0000009002317810 */ /* 0x000fe40007ffe0ff */
[----:B------:R-:W-:-:S02]  /*08c0*/  CS2R R98, SRZ ;  /* 0x0000000000627805 */ /* 0x000fc4000001ff00 */
[----:B------:R-:W-:Y:S02]  /*08d0*/  ISETP.GT.U32.OR P6, PT, R0, 0x187, P6 ;  /* 0x000001870000780c */ /* 0x000fe400037c4470 */
[----:B------:R-:W-:Y:S02]  /*08e0*/  CS2R R96, SRZ ;  /* 0x0000000000607805 */ /* 0x000fe4000001ff00 */
[----:B------:R-:W-:Y:S02]  /*08f0*/  IADD3 R7, R5, UR5, RZ ;  /* 0x0000000505077c10 */ /* 0x000fe4000fffe0ff */
[----:B------:R-:W-:Y:S02]  /*0900*/  IADD3 R51, R2, 0xa8, RZ ;  /* 0x000000a802337810 */ /* 0x000fe40007ffe0ff */
[----:B------:R-:W-:Y:S02]  /*0910*/  CS2R R94, SRZ ;  /* 0x00000000005e7805 */ /* 0x000fe4000001ff00 */
[----:B------:R-:W-:-:S02]  /*0920*/  @P1 MOV R6, R4 ;  /* 0x0000000400061202 */ /* 0x000fc40000000f00 */
[----:B------:R-:W-:Y:S02]  /*0930*/  CS2R R92, SRZ ;  /* 0x00000000005c7805 */ /* 0x000fe4000001ff00 */
[----:B------:R-:W-:Y:S02]  /*0940*/  CS2R R90, SRZ ;  /* 0x00000000005a7805 */ /* 0x000fe4000001ff00 */
[----:B------:R-:W-:Y:S02]  /*0950*/  CS2R R88, SRZ ;  /* 0x0000000000587805 */ /* 0x000fe4000001ff00 */
[C---:B------:R-:W-:Y:S01]  /*0960*/  IADD3 R48, R2.reuse, 0xd8, RZ ;  /* 0x000000d802307810 */ /* 0x040fe20007ffe0ff */
[----:B------:R-:W-:Y:S01]  /*0970*/  @P1 IMAD.WIDE.U32 R8, R2, R12, R6 ;  /* 0x0000000c02081225 */ /* 0x000fe200078e0006 */
[----:B------:R-:W-:Y:S01]  /*0980*/  CS2R R86, SRZ ;  /* 0x0000000000567805 */ /* 0x000fe2000001ff00 */
[----:B------:R-:W2:Y:S01]  /*0990*/  @!P6 LDC.64 R16, c[0x0][0x288] ;  /* 0x0000a200ff10eb82 */ /* 0x000ea20000000a00 */
[----:B------:R-:W-:-:S02]  /*09a0*/  CS2R R84, SRZ ;  /* 0x0000000000547805 */ /* 0x000fc4000001ff00 */
[----:B------:R-:W-:Y:S02]  /*09b0*/  CS2R R62, SRZ ;  /* 0x00000000003e7805 */ /* 0x000fe4000001ff00 */
[----:B------:R-:W-:Y:S02]  /*09c0*/  @P1 IADD3 R9, R9, R13, RZ ;  /* 0x0000000d09091210 */ /* 0x000fe40007ffe0ff */
[----:B-----5:R-:W-:Y:S02]  /*09d0*/  CS2R R60, SRZ ;  /* 0x00000000003c7805 */ /* 0x020fe4000001ff00 */
[----:B------:R-:W-:Y:S02]  /*09e0*/  @P1 SHF.L.U32 R73, R8, 0x2, RZ ;  /* 0x0000000208491819 */ /* 0x000fe400000006ff */
[----:B------:R-:W-:Y:S01]  /*09f0*/  IADD3 R58, R2, 0xb8, RZ ;  /* 0x000000b8023a7810 */ /* 0x000fe20007ffe0ff */
[----:B------:R-:W0:Y:S01]  /*0a00*/  @!P6 LDC.64 R26, c[0x0][0x230] ;  /* 0x00008c00ff1aeb82 */ /* 0x000e220000000a00 */
[----:B------:R-:W-:-:S02]  /*0a10*/  @P1 SHF.L.U64.HI R10, R8, 0x2, R9 ;  /* 0x00000002080a1819 */ /* 0x000fc40000010209 */
[----:B------:R-:W-:Y:S02]  /*0a20*/  IADD3 R65, R2, 0x8, RZ ;  /* 0x0000000802417810 */ /* 0x000fe40007ffe0ff */
[----:B------:R-:W-:Y:S02]  /*0a30*/  CS2R R124, SRZ ;  /* 0x00000000007c7805 */ /* 0x000fe4000001ff00 */
[----:B------:R-:W-:Y:S02]  /*0a40*/  SHF.R.S32.HI R9, RZ, 0x1f, R25 ;  /* 0x0000001fff097819 */ /* 0x000fe40000011419 */
[----:B------:R-:W-:Y:S02]  /*0a50*/  CS2R R106, SRZ ;  /* 0x00000000006a7805 */ /* 0x000fe4000001ff00 */
[C---:B-1----:R-:W-:Y:S01]  /*0a60*/  @P1 IADD3 R120, P2, R73.reuse, R120, RZ ;  /* 0x0000007849781210 */ /* 0x042fe20007f5e0ff */
[----:B------:R-:W1:Y:S01]  /*0a70*/  @!P6 LDC.64 R28, c[0x0][0x228] ;  /* 0x00008a00ff1ceb82 */ /* 0x000e620000000a00 */
[----:B----4-:R-:W-:Y:S01]  /*0a80*/  @P1 IADD3 R72, P3, R73, R14, RZ ;  /* 0x0000000e49481210 */ /* 0x010fe20007f7e0ff */
[----:B------:R-:W-:Y:S01]  /*0a90*/  @!P0 IMAD R8, R9, R18, RZ ;  /* 0x0000001209088224 */ /* 0x000fe200078e02ff */
[----:B------:R-:W-:Y:S01]  /*0aa0*/  @!P0 MOV R9, R7 ;  /* 0x0000000700098202 */ /* 0x000fe20000000f00 */
[----:B------:R-:W-:Y:S01]  /*0ab0*/  @!P4 IMAD R14, R11, R22, RZ ;  /* 0x000000160b0ec224 */ /* 0x000fe200078e02ff */
[----:B------:R-:W-:Y:S01]  /*0ac0*/  @P1 IADD3.X R121, R10, R121, RZ, P2, !PT ;  /* 0x000000790a791210 */ /* 0x000fe200017fe4ff */
[----:B------:R-:W-:Y:S01]  /*0ad0*/  @!P0 IMAD R13, R25, R19, R8 ;  /* 0x00000013190d8224 */ /* 0x000fe200078e0208 */
[----:B------:R-:W-:-:S02]  /*0ae0*/  @!P0 MOV R8, R4 ;  /* 0x0000000400088202 */ /* 0x000fc40000000f00 */
[----:B------:R-:W-:Y:S02]  /*0af0*/  CS2R R108, SRZ ;  /* 0x00000000006c7805 */ /* 0x000fe4000001ff00 */
[----:B------:R-:W-:Y:S01]  /*0b00*/  @P1 IADD3.X R73, R10, R15, RZ, P3, !PT ;  /* 0x0000000f0a491210 */ /* 0x000fe20001ffe4ff */
[----:B--2---:R-:W-:Y:S01]  /*0b10*/  @!P6 IMAD R10, R3, R16, RZ ;  /* 0x00000010030ae224 */ /* 0x004fe200078e02ff */
[----:B------:R-:W-:Y:S01]  /*0b20*/  @!P6 MOV R11, R7 ;  /* 0x00000007000be202 */ /* 0x000fe20000000f00 */
[----:B------:R-:W-:Y:S01]  /*0b30*/  @!P0 IMAD.WIDE.U32 R8, R25, R18, R8 ;  /* 0x0000001219088225 */ /* 0x000fe200078e0008 */
[----:B------:R-:W-:Y:S01]  /*0b40*/  CS2R R112, SRZ ;  /* 0x0000000000707805 */ /* 0x000fe2000001ff00 */
[----:B------:R-:W-:Y:S02]  /*0b50*/  ULDC.64 UR6, c[0x0][0x248] ;  /* 0x0000920000067ab9 */ /* 0x000fe40000000a00 */
[----:B------:R-:W-:Y:S01]  /*0b60*/  @!P6 IMAD R3, R39, R17, R10 ;  /* 0x000000112703e224 */ /* 0x000fe200078e020a */
[----:B------:R-:W-:Y:S01]  /*0b70*/  @!P0 IADD3 R9, R9, R13, RZ ;  /* 0x0000000d09098210 */ /* 0x000fe20007ffe0ff */
[----:B------:R-:W-:Y:S01]  /*0b80*/  @!P4 IMAD R13, R41, R23, R14 ;  /* 0x00000017290dc224 */ /* 0x000fe200078e020e */
[----:B------:R-:W-:-:S02]  /*0b90*/  @!P0 SHF.L.U32 R25, R8, 0x2, RZ ;  /* 0x0000000208198819 */ /* 0x000fc400000006ff */
[----:B------:R-:W-:Y:S02]  /*0ba0*/  @!P0 SHF.L.U64.HI R12, R8, 0x2, R9 ;  /* 0x00000002080c8819 */ /* 0x000fe40000010209 */
[----:B------:R-:W2:Y:S01]  /*0bb0*/  @!P5 LDC.64 R8, c[0x0][0x288] ;  /* 0x0000a200ff08db82 */ /* 0x000ea20000000a00 */
[----:B------:R-:W-:Y:S02]  /*0bc0*/  @!P6 MOV R10, R4 ;  /* 0x00000004000ae202 */ /* 0x000fe40000000f00 */
[----:B------:R-:W-:Y:S02]  /*0bd0*/  @!P4 MOV R17, R7 ;  /* 0x000000070011c202 */ /* 0x000fe40000000f00 */
[----:B------:R-:W-:Y:S01]  /*0be0*/  @!P0 IADD3 R18, P2, R25, R34, RZ ;  /* 0x0000002219128210 */ /* 0x000fe20007f5e0ff */
[----:B------:R-:W-:Y:S01]  /*0bf0*/  @!P6 IMAD.WIDE.U32 R10, R39, R16, R10 ;  /* 0x00000010270ae225 */ /* 0x000fe200078e000a */
[----:B------:R-:W-:Y:S02]  /*0c00*/  @!P4 MOV R16, R4 ;  /* 0x000000040010c202 */ /* 0x000fe40000000f00 */
[----:B---3--:R-:W-:-:S02]  /*0c10*/  @!P0 IADD3 R24, P3, R25, R36, RZ ;  /* 0x0000002419188210 */ /* 0x008fc40007f7e0ff */
[----:B------:R-:W-:Y:S01]  /*0c20*/  @!P6 IADD3 R3, R11, R3, RZ ;  /* 0x000000030b03e210 */ /* 0x000fe20007ffe0ff */
[----:B------:R-:W-:Y:S01]  /*0c30*/  @!P4 IMAD.WIDE.U32 R16, R41, R22, R16 ;  /* 0x000000162910c225 */ /* 0x000fe200078e0010 */
[----:B------:R-:W-:Y:S02]  /*0c40*/  @!P6 SHF.L.U32 R15, R10, 0x2, RZ ;  /* 0x000000020a0fe819 */ /* 0x000fe400000006ff */
[C---:B------:R-:W-:Y:S02]  /*0c50*/  @!P0 IADD3.X R19, R12.reuse, R35, RZ, P2, !PT ;  /* 0x000000230c138210 */ /* 0x040fe400017fe4ff */
[----:B------:R-:W-:Y:S01]  /*0c60*/  @!P0 IADD3.X R25, R12, R37, RZ, P3, !PT ;  /* 0x000000250c198210 */ /* 0x000fe20001ffe4ff */
[----:B------:R-:W3:Y:S01]  /*0c70*/  @!P5 LDC.64 R34, c[0x0][0x228] ;  /* 0x00008a00ff22db82 */ /* 0x000ee20000000a00 */
[----:B------:R-:W-:Y:S01]  /*0c80*/  @!P6 SHF.L.U64.HI R10, R10, 0x2, R3 ;  /* 0x000000020a0ae819 */ /* 0x000fe20000010203 */
[----:B------:R-:W4:Y:S01]  /*0c90*/  @!P0 LDG.E.64 R104, desc[UR22][R18.64] ;  /* 0x0000001612688981 */ /* 0x000f22000c1e1b00 */
[----:B0-----:R-:W-:-:S02]  /*0ca0*/  @!P6 IADD3 R12, P3, R15, R26, RZ ;  /* 0x0000001a0f0ce210 */ /* 0x001fc40007f7e0ff */
[----:B-1----:R-:W-:Y:S02]  /*0cb0*/  @!P6 IADD3 R14, P2, R15, R28, RZ ;  /* 0x0000001c0f0ee210 */ /* 0x002fe40007f5e0ff */
[----:B------:R-:W-:Y:S02]  /*0cc0*/  @!P4 IADD3 R3, R17, R13, RZ ;  /* 0x0000000d1103c210 */ /* 0x000fe40007ffe0ff */
[----:B------:R-:W-:Y:S02]  /*0cd0*/  @!P4 SHF.L.U32 R23, R16, 0x2, RZ ;  /* 0x000000021017c819 */ /* 0x000fe400000006ff */
[C---:B------:R-:W-:Y:S02]  /*0ce0*/  @!P6 IADD3.X R13, R10.reuse, R27, RZ, P3, !PT ;  /* 0x0000001b0a0de210 */ /* 0x040fe40001ffe4ff */
[----:B------:R-:W-:Y:S01]  /*0cf0*/  @!P6 IADD3.X R15, R10, R29, RZ, P2, !PT ;  /* 0x0000001d0a0fe210 */ /* 0x000fe200017fe4ff */
[----:B--2---:R-:W-:Y:S01]  /*0d00*/  @!P5 IMAD R10, R21, R8, RZ ;  /* 0x00000008150ad224 */ /* 0x004fe200078e02ff */
[----:B------:R-:W-:Y:S01]  /*0d10*/  @!P4 SHF.L.U64.HI R16, R16, 0x2, R3 ;  /* 0x000000021010c819 */ /* 0x000fe20000010203 */
[----:B------:R0:W2:Y:S01]  /*0d20*/  @!P6 LDG.E.64 R102, desc[UR22][R12.64] ;  /* 0x000000160c66e981 */ /* 0x0000a2000c1e1b00 */
[----:B------:R-:W-:Y:S01]  /*0d30*/  @!P4 IADD3 R20, P3, R23, R30, RZ ;  /* 0x0000001e1714c210 */ /* 0x000fe20007f7e0ff */
[----:B------:R-:W-:Y:S01]  /*0d40*/  @!P5 IMAD R29, R43, R9, R10 ;  /* 0x000000092b1dd224 */ /* 0x000fe200078e020a */
[----:B------:R-:W-:-:S02]  /*0d50*/  @!P4 IADD3 R22, P2, R23, R32, RZ ;  /* 0x000000201716c210 */ /* 0x000fc40007f5e0ff */
[C---:B------:R-:W-:Y:S02]  /*0d60*/  @!P4 IADD3.X R21, R16.reuse, R31, RZ, P3, !PT ;  /* 0x0000001f1015c210 */ /* 0x040fe40001ffe4ff */
[----:B------:R-:W-:Y:S02]  /*0d70*/  @!P4 IADD3.X R23, R16, R33, RZ, P2, !PT ;  /* 0x000000211017c210 */ /* 0x000fe400017fe4ff */
[----:B------:R-:W-:Y:S02]  /*0d80*/  @!P5 MOV R16, R4 ;  /* 0x000000040010d202 */ /* 0x000fe40000000f00 */
[----:B------:R-:W-:Y:S02]  /*0d90*/  @!P5 MOV R17, R7 ;  /* 0x000000070011d202 */ /* 0x000fe40000000f00 */
[----:B------:R-:W-:Y:S02]  /*0da0*/  CS2R R10, SRZ ;  /* 0x00000000000a7805 */ /* 0x000fe4000001ff00 */
[----:B0-----:R-:W-:Y:S01]  /*0db0*/  CS2R R12, SRZ ;  /* 0x00000000000c7805 */ /* 0x001fe2000001ff00 */
[----:B------:R-:W2:Y:S01]  /*0dc0*/  @!P4 LDG.E.64 R100, desc[UR22][R20.64] ;  /* 0x000000161464c981 */ /* 0x000ea2000c1e1b00 */
[----:B------:R-:W-:Y:S01]  /*0dd0*/  ISETP.GE.U32.AND P3, PT, R45, UR18, PT ;  /* 0x000000122d007c0c */ /* 0x000fe2000bf66070 */
[----:B------:R-:W-:Y:S01]  /*0de0*/  @!P5 IMAD.WIDE.U32 R16, R43, R8, R16 ;  /* 0x000000082b10d225 */ /* 0x000fe200078e0010 */
[----:B------:R-:W-:Y:S01]  /*0df0*/  CS2R R8, SRZ ;  /* 0x0000000000087805 */ /* 0x000fe2000001ff00 */
[----:B------:R0:W2:Y:S01]  /*0e00*/  @!P6 LDG.E.64 R10, desc[UR22][R14.64] ;  /* 0x000000160e0ae981 */ /* 0x0000a2000c1e1b00 */
[----:B------:R-:W-:Y:S01]  /*0e10*/  SHF.R.S32.HI R3, RZ, 0x1f, R45 ;  /* 0x0000001fff037819 */ /* 0x000fe2000001142d */
[----:B------:R-:W1:Y:S02]  /*0e20*/  @!P5 LDC.64 R32, c[0x0][0x230] ;  /* 0x00008c00ff20db82 */ /* 0x000e640000000a00 */
[----:B------:R-:W2:Y:S01]  /*0e30*/  @!P4 LDG.E.64 R12, desc[UR22][R22.64] ;  /* 0x00000016160cc981 */ /* 0x000ea2000c1e1b00 */
[----:B------:R-:W-:-:S03]  /*0e40*/  ISETP.GE.AND.EX P3, PT, R3, UR19, PT, P3 ;  /* 0x0000001303007c0c */ /* 0x000fc6000bf66330 */
[----:B------:R3:W2:Y:S01]  /*0e50*/  @!P0 LDG.E.64 R8, desc[UR22][R24.64] ;  /* 0x0000001618088981 */ /* 0x0006a2000c1e1b00 */
[----:B------:R-:W-:Y:S02]  /*0e60*/  ISETP.GT.U32.OR P3, PT, R0, 0x187, P3 ;  /* 0x000001870000780c */ /* 0x000fe40001f64470 */
[----:B------:R-:W-:-:S04]  /*0e70*/  IADD3 R43, R2, 0x80, RZ ;  /* 0x00000080022b7810 */ /* 0x000fc80007ffe0ff */
[----:B------:R-:W-:Y:S02]  /*0e80*/  ISETP.GE.U32.AND P2, PT, R43, UR18, PT ;  /* 0x000000122b007c0c */ /* 0x000fe4000bf46070 */
[----:B------:R-:W-:-:S04]  /*0e90*/  SHF.R.S32.HI R27, RZ, 0x1f, R43 ;  /* 0x0000001fff1b7819 */ /* 0x000fc8000001142b */
[----:B------:R-:W-:Y:S01]  /*0ea0*/  ISETP.GE.AND.EX P2, PT, R27, UR19, PT, P2 ;  /* 0x000000131b007c0c */ /* 0x000fe2000bf46320 */
[----:B------:R-:W0:Y:S03]  /*0eb0*/  @!P3 LDC.64 R30, c[0x0][0x288] ;  /* 0x0000a200ff1ebb82 */ /* 0x000e260000000a00 */
[----:B------:R-:W-:Y:S02]  /*0ec0*/  ISETP.GT.U32.OR P2, PT, R0, 0x187, P2 ;  /* 0x000001870000780c */ /* 0x000fe40001744470 */
[----:B------:R-:W-:Y:S02]  /*0ed0*/  @!P5 IADD3 R17, R17, R29, RZ ;  /* 0x0000001d1111d210 */ /* 0x000fe40007ffe0ff */
[----:B------:R-:W-:Y:S01]  /*0ee0*/  ISETP.GE.U32.AND P0, PT, R47, UR18, PT ;  /* 0x000000122f007c0c */ /* 0x000fe2000bf06070 */
[----:B------:R-:W1:Y:S01]  /*0ef0*/  @!P3 LDC.64 R36, c[0x0][0x230] ;  /* 0x00008c00ff24bb82 */ /* 0x000e620000000a00 */
[----:B------:R-:W-:-:S04]  /*0f00*/  SHF.R.S32.HI R29, RZ, 0x1f, R47 ;  /* 0x0000001fff1d7819 */ /* 0x000fc8000001142f */
[----:B------:R-:W-:-:S03]  /*0f10*/  ISETP.GE.AND.EX P0, PT, R29, UR19, PT, P0 ;  /* 0x000000131d007c0c */ /* 0x000fc6000bf06300 */
[----:B------:R-:W1:Y:S01]  /*0f20*/  @!P2 LDC.64 R40, c[0x0][0x288] ;  /* 0x0000a200ff28ab82 */ /* 0x000e620000000a00 */
[----:B------:R-:W-:Y:S02]  /*0f30*/  ISETP.GT.U32.OR P0, PT, R0, 0x187, P0 ;  /* 0x000001870000780c */ /* 0x000fe40000704470 */
[C---:B------:R-:W-:Y:S02]  /*0f40*/  @!P5 SHF.L.U32 R19, R16.reuse, 0x2, RZ ;  /* 0x000000021013d819 */ /* 0x040fe400000006ff */
[----:B------:R-:W-:Y:S01]  /*0f50*/  @!P5 SHF.L.U64.HI R26, R16, 0x2, R17 ;  /* 0x00000002101ad819 */ /* 0x000fe20000010211 */
[----:B0-----:R-:W-:Y:S02]  /*0f60*/  @!P3 IMAD R14, R3, R30, RZ ;  /* 0x0000001e030eb224 */ /* 0x001fe400078e02ff */
[----:B------:R-:W0:Y:S01]  /*0f70*/  @!P3 LDC.64 R38, c[0x0][0x228] ;  /* 0x00008a00ff26bb82 */ /* 0x000e220000000a00 */
[----:B---3--:R-:W-:Y:S02]  /*0f80*/  @!P3 MOV R24, R4 ;  /* 0x000000040018b202 */ /* 0x008fe40000000f00 */
[----:B------:R-:W-:-:S02]  /*0f90*/  @!P3 MOV R25, R7 ;  /* 0x000000070019b202 */ /* 0x000fc40000000f00 */
[----:B-1----:R-:W-:Y:S01]  /*0fa0*/  @!P5 IADD3 R16, P4, R19, R32, RZ ;  /* 0x000000201310d210 */ /* 0x002fe20007f9e0ff */
[C---:B------:R-:W-:Y:S02]  /*0fb0*/  @!P3 IMAD R31, R45.reuse, R31, R14 ;  /* 0x0000001f2d1fb224 */ /* 0x040fe400078e020e */
[----:B------:R-:W1:Y:S01]  /*0fc0*/  @!P0 LDC.64 R14, c[0x0][0x288] ;  /* 0x0000a200ff0e8b82 */ /* 0x000e620000000a00 */
[----:B------:R-:W-:Y:S01]  /*0fd0*/  @!P3 IMAD.WIDE.U32 R24, R45, R30, R24 ;  /* 0x0000001e2d18b225 */ /* 0x000fe200078e0018 */
[----:B------:R-:W-:Y:S02]  /*0fe0*/  @!P5 IADD3.X R17, R26, R33, RZ, P4, !PT ;  /* 0x000000211a11d210 */ /* 0x000fe400027fe4ff */
[----:B------:R-:W-:Y:S02]  /*0ff0*/  ISETP.GE.U32.AND P4, PT, R49, UR18, PT ;  /* 0x0000001231007c0c */ /* 0x000fe4000bf86070 */
[----:B------:R-:W-:Y:S01]  /*1000*/  SHF.R.S32.HI R3, RZ, 0x1f, R49 ;  /* 0x0000001fff037819 */ /* 0x000fe20000011431 */
[----:B------:R-:W-:Y:S01]  /*1010*/  @!P2 IMAD R22, R27, R40, RZ ;  /* 0x000000281b16a224 */ /* 0x000fe200078e02ff */
[----:B------:R-:W-:Y:S01]  /*1020*/  @!P5 IADD3 R18, P6, R19, R34, RZ ;  /* 0x000000221312d210 */ /* 0x000fe20007fde0ff */
[----:B------:R-:W3:Y:S01]  /*1030*/  @!P2 LDC.64 R20, c[0x0][0x230] ;  /* 0x00008c00ff14ab82 */ /* 0x000ee20000000a00 */
[----:B------:R-:W-:-:S02]  /*1040*/  ISETP.GE.AND.EX P4, PT, R3, UR19, PT, P4 ;  /* 0x0000001303007c0c */ /* 0x000fc4000bf86340 */
[----:B------:R-:W-:Y:S01]  /*1050*/  @!P3 IADD3 R23, R25, R31, RZ ;  /* 0x0000001f1917b210 */ /* 0x000fe20007ffe0ff */
[----:B------:R-:W-:Y:S01]  /*1060*/  @!P2 IMAD R27, R43, R41, R22 ;  /* 0x000000292b1ba224 */ /* 0x000fe200078e0216 */
[----:B------:R-:W-:Y:S01]  /*1070*/  @!P5 IADD3.X R19, R26, R35, RZ, P6, !PT ;  /* 0x000000231a13d210 */ /* 0x000fe200037fe4ff */
[----:B------:R0:W5:Y:S01]  /*1080*/  @!P5 LDG.E.64 R98, desc[UR22][R16.64] ;  /* 0x000000161062d981 */ /* 0x000162000c1e1b00 */
[C---:B------:R-:W-:Y:S01]  /*1090*/  @!P3 SHF.L.U32 R31, R24.reuse, 0x2, RZ ;  /* 0x00000002181fb819 */ /* 0x040fe200000006ff */
[----:B------:R-:W3:Y:S01]  /*10a0*/  @!P2 LDC.64 R34, c[0x0][0x228] ;  /* 0x00008a00ff22ab82 */ /* 0x000ee20000000a00 */
[----:B------:R-:W-:Y:S02]  /*10b0*/  @!P3 SHF.L.U64.HI R28, R24, 0x2, R23 ;  /* 0x00000002181cb819 */ /* 0x000fe40000010217 */
[----:B------:R-:W-:Y:S02]  /*10c0*/  ISETP.GT.U32.OR P4, PT, R0, 0x187, P4 ;  /* 0x000001870000780c */ /* 0x000fe40002784470 */
[----:B------:R-:W-:-:S02]  /*10d0*/  @!P2 MOV R22, R4 ;  /* 0x000000040016a202 */ /* 0x000fc40000000f00 */
[----:B------:R-:W-:Y:S02]  /*10e0*/  @!P2 MOV R23, R7 ;  /* 0x000000070017a202 */ /* 0x000fe40000000f00 */
[----:B------:R-:W-:Y:S01]  /*10f0*/  @!P3 IADD3 R24, P6, R31, R36, RZ ;  /* 0x000000241f18b210 */ /* 0x000fe20007fde0ff */
[----:B------:R-:W-:-:S03]  /*1100*/  @!P2 IMAD.WIDE.U32 R22, R43, R40, R22 ;  /* 0x000000282b16a225 */ /* 0x000fc600078e0016 */
[C---:B------:R-:W-:Y:S01]  /*1110*/  @!P3 IADD3.X R25, R28.reuse, R37, RZ, P6, !PT ;  /* 0x000000251c19b210 */ /* 0x040fe200037fe4ff */
[----:B------:R-:W3:Y:S01]  /*1120*/  @!P0 LDC.64 R40, c[0x0][0x228] ;  /* 0x00008a00ff288b82 */ /* 0x000ee20000000a00 */
[----:B0-----:R-:W-:Y:S02]  /*1130*/  @!P3 IADD3 R26, P6, R31, R38, RZ ;  /* 0x000000261f1ab210 */ /* 0x001fe40007fde0ff */
[----:B------:R-:W-:Y:S02]  /*1140*/  @!P2 IADD3 R23, R23, R27, RZ ;  /* 0x0000001b1717a210 */ /* 0x000fe40007ffe0ff */
[----:B------:R-:W-:Y:S02]  /*1150*/  CS2R R16, SRZ ;  /* 0x0000000000107805 */ /* 0x000fe4000001ff00 */
[----:B------:R-:W-:Y:S01]  /*1160*/  @!P3 IADD3.X R27, R28, R39, RZ, P6, !PT ;  /* 0x000000271c1bb210 */ /* 0x000fe200037fe4ff */
[----:B-1----:R-:W-:Y:S01]  /*1170*/  @!P0 IMAD R28, R29, R14, RZ ;  /* 0x0000000e1d1c8224 */ /* 0x002fe200078e02ff */
[----:B------:R-:W5:Y:S01]  /*1180*/  @!P3 LDG.E.64 R96, desc[UR22][R24.64] ;  /* 0x000000161860b981 */ /* 0x000f62000c1e1b00 */
[----:B------:R-:W0:Y:S01]  /*1190*/  @!P4 LDC.64 R30, c[0x0][0x288] ;  /* 0x0000a200ff1ecb82 */ /* 0x000e220000000a00 */
[----:B------:R-:W-:-:S02]  /*11a0*/  @!P2 SHF.L.U32 R29, R22, 0x2, RZ ;  /* 0x00000002161da819 */ /* 0x000fc400000006ff */
[----:B------:R-:W-:Y:S01]  /*11b0*/  @!P2 SHF.L.U64.HI R32, R22, 0x2, R23 ;  /* 0x000000021620a819 */ /* 0x000fe20000010217 */
[----:B------:R-:W5:Y:S01]  /*11c0*/  @!P3 LDG.E.64 R16, desc[UR22][R26.64] ;  /* 0x000000161a10b981 */ /* 0x000f62000c1e1b00 */
[----:B------:R-:W-:Y:S02]  /*11d0*/  @!P0 MOV R22, R4 ;  /* 0x0000000400168202 */ /* 0x000fe40000000f00 */
[----:B------:R-:W-:Y:S01]  /*11e0*/  @!P0 MOV R23, R7 ;  /* 0x0000000700178202 */ /* 0x000fe20000000f00 */
[----:B------:R-:W-:Y:S01]  /*11f0*/  @!P0 IMAD R33, R47, R15, R28 ;  /* 0x0000000f2f218224 */ /* 0x000fe200078e021c */
[----:B---3--:R-:W-:Y:S01]  /*1200*/  @!P2 IADD3 R20, P6, R29, R20, RZ ;  /* 0x000000141d14a210 */ /* 0x008fe20007fde0ff */
[----:B------:R-:W1:Y:S01]  /*1210*/  @!P4 LDC.64 R42, c[0x0][0x230] ;  /* 0x00008c00ff2acb82 */ /* 0x000e620000000a00 */
[----:B------:R-:W-:Y:S02]  /*1220*/  @!P0 IMAD.WIDE.U32 R14, R47, R14, R22 ;  /* 0x0000000e2f0e8225 */ /* 0x000fe400078e0016 */
[----:B------:R-:W-:-:S02]  /*1230*/  @!P2 IADD3.X R21, R32, R21, RZ, P6, !PT ;  /* 0x000000152015a210 */ /* 0x000fc400037fe4ff */
[----:B------:R-:W-:Y:S02]  /*1240*/  @!P2 IADD3 R28, P6, R29, R34, RZ ;  /* 0x000000221d1ca210 */ /* 0x000fe40007fde0ff */
[----:B------:R-:W-:Y:S01]  /*1250*/  @!P0 IADD3 R15, R15, R33, RZ ;  /* 0x000000210f0f8210 */ /* 0x000fe20007ffe0ff */
[----:B------:R-:W5:Y:S01]  /*1260*/  @!P2 LDG.E.64 R94, desc[UR22][R20.64] ;  /* 0x00000016145ea981 */ /* 0x000f62000c1e1b00 */
[----:B------:R-:W-:Y:S02]  /*1270*/  @!P2 IADD3.X R29, R32, R35, RZ, P6, !PT ;  /* 0x00000023201da210 */ /* 0x000fe400037fe4ff */
[C---:B------:R-:W-:Y:S01]  /*1280*/  @!P0 SHF.L.U32 R37, R14.reuse, 0x2, RZ ;  /* 0x000000020e258819 */ /* 0x040fe200000006ff */
[----:B------:R-:W3:Y:S01]  /*1290*/  @!P0 LDC.64 R34, c[0x0][0x230] ;  /* 0x00008c00ff228b82 */ /* 0x000ee20000000a00 */
[----:B------:R-:W-:Y:S02]  /*12a0*/  @!P0 SHF.L.U64.HI R32, R14, 0x2, R15 ;  /* 0x000000020e208819 */ /* 0x000fe4000001020f */
[----:B------:R-:W-:-:S02]  /*12b0*/  CS2R R14, SRZ ;  /* 0x00000000000e7805 */ /* 0x000fc4000001ff00 */
[----:B------:R-:W-:Y:S01]  /*12c0*/  IADD3 R47, R2, 0x98, RZ ;  /* 0x00000098022f7810 */ /* 0x000fe20007ffe0ff */
[----:B0-----:R-:W-:-:S03]  /*12d0*/  @!P4 IMAD R22, R3, R30, RZ ;  /* 0x0000001e0316c224 */ /* 0x001fc600078e02ff */
[----:B------:R-:W-:Y:S01]  /*12e0*/  SHF.R.S32.HI R3, RZ, 0x1f, R47 ;  /* 0x0000001fff037819 */ /* 0x000fe2000001142f */
[----:B------:R0:W5:Y:S01]  /*12f0*/  @!P5 LDG.E.64 R14, desc[UR22][R18.64] ;  /* 0x00000016120ed981 */ /* 0x000162000c1e1b00 */
[----:B------:R-:W-:-:S04]  /*1300*/  ISETP.GE.U32.AND P5, PT, R47, UR18, PT ;  /* 0x000000122f007c0c */ /* 0x000fc8000bfa6070 */
[----:B------:R-:W-:Y:S02]  /*1310*/  ISETP.GE.AND.EX P5, PT, R3, UR19, PT, P5 ;  /* 0x0000001303007c0c */ /* 0x000fe4000bfa6350 */
[----:B------:R-:W-:Y:S02]  /*1320*/  ISETP.GE.U32.AND P3, PT, R51, UR18, PT ;  /* 0x0000001233007c0c */ /* 0x000fe4000bf66070 */
[----:B------:R-:W-:Y:S02]  /*1330*/  ISETP.GT.U32.OR P5, PT, R0, 0x187, P5 ;  /* 0x000001870000780c */ /* 0x000fe40002fa4470 */
[----:B------:R-:W-:Y:S02]  /*1340*/  SHF.R.S32.HI R39, RZ, 0x1f, R51 ;  /* 0x0000001fff277819 */ /* 0x000fe40000011433 */
[----:B0-----:R-:W-:Y:S02]  /*1350*/  @!P4 MOV R18, R4 ;  /* 0x000000040012c202 */ /* 0x001fe40000000f00 */
[----:B------:R-:W-:-:S02]  /*1360*/  @!P4 MOV R19, R7 ;  /* 0x000000070013c202 */ /* 0x000fc40000000f00 */
[----:B------:R-:W-:Y:S01]  /*1370*/  ISETP.GE.AND.EX P3, PT, R39, UR19, PT, P3 ;  /* 0x0000001327007c0c */ /* 0x000fe2000bf66330 */
[----:B------:R-:W-:Y:S01]  /*1380*/  @!P4 IMAD R33, R49, R31, R22 ;  /* 0x0000001f3121c224 */ /* 0x000fe200078e0216 */
[----:B---3--:R-:W-:Y:S01]  /*1390*/  @!P0 IADD3 R22, P6, R37, R34, RZ ;  /* 0x0000002225168210 */ /* 0x008fe20007fde0ff */
[----:B------:R-:W-:Y:S01]  /*13a0*/  @!P4 IMAD.WIDE.U32 R30, R49, R30, R18 ;  /* 0x0000001e311ec225 */ /* 0x000fe200078e0012 */
[----:B------:R-:W-:Y:S01]  /*13b0*/  ISETP.GT.U32.OR P3, PT, R0, 0x187, P3 ;  /* 0x000001870000780c */ /* 0x000fe20001f64470 */
[----:B------:R-:W0:Y:S01]  /*13c0*/  @!P5 LDC.64 R44, c[0x0][0x288] ;  /* 0x0000a200ff2cdb82 */ /* 0x000e220000000a00 */
[C---:B------:R-:W-:Y:S02]  /*13d0*/  @!P0 IADD3.X R23, R32.reuse, R35, RZ, P6, !PT ;  /* 0x0000002320178210 */ /* 0x040fe400037fe4ff */
[----:B------:R-:W-:Y:S02]  /*13e0*/  @!P0 IADD3 R36, P6, R37, R40, RZ ;  /* 0x0000002825248210 */ /* 0x000fe40007fde0ff */
[----:B------:R-:W-:Y:S01]  /*13f0*/  @!P4 IADD3 R19, R31, R33, RZ ;  /* 0x000000211f13c210 */ /* 0x000fe20007ffe0ff */
[----:B------:R-:W5:Y:S01]  /*1400*/  @!P0 LDG.E.64 R92, desc[UR22][R22.64] ;  /* 0x00000016165c8981 */ /* 0x000f62000c1e1b00 */
[----:B------:R-:W-:Y:S01]  /*1410*/  @!P0 IADD3.X R37, R32, R41, RZ, P6, !PT ;  /* 0x0000002920258210 */ /* 0x000fe200037fe4ff */
[----:B------:R-:W3:Y:S01]  /*1420*/  @!P4 LDC.64 R34, c[0x0][0x228] ;  /* 0x00008a00ff22cb82 */ /* 0x000ee20000000a00 */
[----:B------:R-:W-:-:S02]  /*1430*/  @!P4 SHF.L.U64.HI R32, R30, 0x2, R19 ;  /* 0x000000021e20c819 */ /* 0x000fc40000010213 */
[----:B------:R-:W-:Y:S02]  /*1440*/  CS2R R18, SRZ ;  /* 0x0000000000127805 */ /* 0x000fe4000001ff00 */
[----:B------:R-:W-:-:S03]  /*1450*/  IADD3 R49, R2, 0xc0, RZ ;  /* 0x000000c002317810 */ /* 0x000fc60007ffe0ff */
[----:B------:R-:W4:Y:S01]  /*1460*/  @!P3 LDC.64 R40, c[0x0][0x288] ;  /* 0x0000a200ff28bb82 */ /* 0x000f220000000a00 */
[----:B------:R1:W5:Y:S01]  /*1470*/  @!P2 LDG.E.64 R18, desc[UR22][R28.64] ;  /* 0x000000161c12a981 */ /* 0x000362000c1e1b00 */
[----:B------:R-:W-:Y:S02]  /*1480*/  ISETP.GE.U32.AND P2, PT, R49, UR18, PT ;  /* 0x0000001231007c0c */ /* 0x000fe4000bf46070 */
[----:B------:R-:W-:-:S04]  /*1490*/  SHF.R.S32.HI R46, RZ, 0x1f, R49 ;  /* 0x0000001fff2e7819 */ /* 0x000fc80000011431 */
[----:B------:R-:W-:Y:S02]  /*14a0*/  ISETP.GE.AND.EX P2, PT, R46, UR19, PT, P2 ;  /* 0x000000132e007c0c */ /* 0x000fe4000bf46320 */
[----:B------:R-:W-:Y:S01]  /*14b0*/  @!P4 SHF.L.U32 R31, R30, 0x2, RZ ;  /* 0x000000021e1fc819 */ /* 0x000fe200000006ff */
[----:B0-----:R-:W-:Y:S01]  /*14c0*/  @!P5 IMAD R26, R3, R44, RZ ;  /* 0x0000002c031ad224 */ /* 0x001fe200078e02ff */
[----:B------:R-:W-:Y:S01]  /*14d0*/  ISETP.GT.U32.OR P2, PT, R0, 0x187, P2 ;  /* 0x000001870000780c */ /* 0x000fe20001744470 */
[----:B-1----:R-:W0:Y:S01]  /*14e0*/  @!P5 LDC.64 R28, c[0x0][0x228] ;  /* 0x00008a00ff1cdb82 */ /* 0x002e220000000a00 */
[----:B------:R-:W-:Y:S01]  /*14f0*/  @!P4 IADD3 R24, P6, R31, R42, RZ ;  /* 0x0000002a1f18c210 */ /* 0x000fe20007fde0ff */
[----:B------:R-:W-:Y:S01]  /*1500*/  @!P5 IMAD R3, R47, R45, R26 ;  /* 0x0000002d2f03d224 */ /* 0x000fe200078e021a */
[----:B------:R-:W-:Y:S02]  /*1510*/  @!P5 MOV R20, R4 ;  /* 0x000000040014d202 */ /* 0x000fe40000000f00 */
[----:B------:R-:W-:-:S02]  /*1520*/  @!P5 MOV R21, R7 ;  /* 0x000000070015d202 */ /* 0x000fc40000000f00 */
[----:B------:R-:W-:Y:S01]  /*1530*/  @!P4 IADD3.X R25, R32, R43, RZ, P6, !PT ;  /* 0x0000002b2019c210 */ /* 0x000fe200037fe4ff */
[----:B------:R-:W1:Y:S01]  /*1540*/  @!P5 LDC.64 R26, c[0x0][0x230] ;  /* 0x00008c00ff1adb82 */ /* 0x000e620000000a00 */
[----:B---3--:R-:W-:Y:S01]  /*1550*/  @!P4 IADD3 R30, P6, R31, R34, RZ ;  /* 0x000000221f1ec210 */ /* 0x008fe20007fde0ff */
[----:B------:R-:W-:-:S04]  /*1560*/  @!P5 IMAD.WIDE.U32 R20, R47, R44, R20 ;  /* 0x0000002c2f14d225 */ /* 0x000fc800078e0014 */
[----:B----4-:R-:W-:Y:S01]  /*1570*/  @!P3 IMAD R42, R39, R40, RZ ;  /* 0x00000028272ab224 */ /* 0x010fe200078e02ff */
[----:B------:R-:W-:Y:S01]  /*1580*/  @!P4 IADD3.X R31, R32, R35, RZ, P6, !PT ;  /* 0x00000023201fc210 */ /* 0x000fe200037fe4ff */
[----:B------:R-:W3:Y:S01]  /*1590*/  @!P2 LDC.64 R38, c[0x0][0x288] ;  /* 0x0000a200ff26ab82 */ /* 0x000ee20000000a00 */
[----:B------:R-:W-:Y:S01]  /*15a0*/  @!P5 IADD3 R3, R21, R3, RZ ;  /* 0x000000031503d210 */ /* 0x000fe20007ffe0ff */
[----:B------:R-:W5:Y:S06]  /*15b0*/  @!P4 LDG.E.64 R90, desc[UR22][R24.64] ;  /* 0x00000016185ac981 */ /* 0x000f6c000c1e1b00 */
[----:B------:R-:W4:Y:S01]  /*15c0*/  @!P3 LDC.64 R32, c[0x0][0x230] ;  /* 0x00008c00ff20bb82 */ /* 0x000f220000000a00 */
[----:B------:R-:W-:Y:S01]  /*15d0*/  @!P5 SHF.L.U64.HI R44, R20, 0x2, R3 ;  /* 0x00000002142cd819 */ /* 0x000fe20000010203 */
[----:B------:R-:W-:Y:S01]  /*15e0*/  @!P3 IMAD R3, R51, R41, R42 ;  /* 0x000000293303b224 */ /* 0x000fe200078e022a */
[----:B------:R-:W-:-:S02]  /*15f0*/  @!P3 MOV R42, R4 ;  /* 0x00000004002ab202 */ /* 0x000fc40000000f00 */
[----:B------:R-:W-:Y:S02]  /*1600*/  @!P3 MOV R43, R7 ;  /* 0x00000007002bb202 */ /* 0x000fe40000000f00 */
[----:B------:R-:W-:Y:S02]  /*1610*/  @!P5 SHF.L.U32 R45, R20, 0x2, RZ ;  /* 0x00000002142dd819 */ /* 0x000fe400000006ff */
[----:B------:R-:W-:Y:S01]  /*1620*/  CS2R R20, SRZ ;  /* 0x0000000000147805 */ /* 0x000fe2000001ff00 */
[----:B------:R-:W2:Y:S01]  /*1630*/  @!P3 LDC.64 R34, c[0x0][0x228] ;  /* 0x00008a00ff22bb82 */ /* 0x000ea20000000a00 */
[----:B------:R-:W-:-:S04]  /*1640*/  @!P3 IMAD.WIDE.U32 R40, R51, R40, R42 ;  /* 0x000000283328b225 */ /* 0x000fc800078e002a */
[----:B------:R0:W5:Y:S01]  /*1650*/  @!P0 LDG.E.64 R20, desc[UR22][R36.64] ;  /* 0x0000001624148981 */ /* 0x000162000c1e1b00 */
[----:B------:R-:W-:Y:S02]  /*1660*/  @!P3 IADD3 R41, R41, R3, RZ ;  /* 0x000000032929b210 */ /* 0x000fe40007ffe0ff */
[----:B-1----:R-:W-:Y:S01]  /*1670*/  @!P5 IADD3 R26, P0, R45, R26, RZ ;  /* 0x0000001a2d1ad210 */ /* 0x002fe20007f1e0ff */
[----:B---3--:R-:W-:Y:S01]  /*1680*/  @!P2 IMAD R22, R46, R38, RZ ;  /* 0x000000262e16a224 */ /* 0x008fe200078e02ff */
[----:B------:R-:W-:Y:S01]  /*1690*/  @!P3 SHF.L.U32 R3, R40, 0x2, RZ ;  /* 0x000000022803b819 */ /* 0x000fe200000006ff */
[----:B------:R-:W1:Y:S01]  /*16a0*/  @!P2 LDC.64 R42, c[0x0][0x230] ;  /* 0x00008c00ff2aab82 */ /* 0x000e620000000a00 */
[----:B------:R-:W-:Y:S02]  /*16b0*/  @!P5 IADD3.X R27, R44, R27, RZ, P0, !PT ;  /* 0x0000001b2c1bd210 */ /* 0x000fe400007fe4ff */
[----:B------:R-:W-:Y:S02]  /*16c0*/  @!P3 SHF.L.U64.HI R40, R40, 0x2, R41 ;  /* 0x000000022828b819 */ /* 0x000fe40000010229 */
[----:B----4-:R-:W-:-:S02]  /*16d0*/  @!P3 IADD3 R32, P0, R3, R32, RZ ;  /* 0x000000200320b210 */ /* 0x010fc40007f1e0ff */
[----:B------:R-:W-:Y:S01]  /*16e0*/  IADD3 R51, R2, 0xc8, RZ ;  /* 0x000000c802337810 */ /* 0x000fe20007ffe0ff */
[----:B0-----:R-:W-:Y:S01]  /*16f0*/  @!P2 IMAD R37, R49, R39, R22 ;  /* 0x000000273125a224 */ /* 0x001fe200078e0216 */
[----:B------:R-:W-:Y:S01]  /*1700*/  @!P3 IADD3.X R33, R40, R33, RZ, P0, !PT ;  /* 0x000000212821b210 */ /* 0x000fe200007fe4ff */
[----:B------:R-:W0:Y:S01]  /*1710*/  @!P2 LDC.64 R46, c[0x0][0x228] ;  /* 0x00008a00ff2eab82 */ /* 0x000e220000000a00 */
[----:B------:R-:W-:Y:S02]  /*1720*/  ISETP.GE.U32.AND P0, PT, R51, UR18, PT ;  /* 0x0000001233007c0c */ /* 0x000fe4000bf06070 */
[----:B------:R-:W-:Y:S02]  /*1730*/  @!P2 MOV R23, R7 ;  /* 0x000000070017a202 */ /* 0x000fe40000000f00 */
[----:B------:R-:W-:Y:S02]  /*1740*/  CS2R R24, SRZ ;  /* 0x0000000000187805 */ /* 0x000fe4000001ff00 */
[----:B------:R-:W-:Y:S01]  /*1750*/  @!P2 MOV R22, R4 ;  /* 0x000000040016a202 */ /* 0x000fe20000000f00 */
[----:B------:R-:W5:Y:S04]  /*1760*/  @!P5 LDG.E.64 R88, desc[UR22][R26.64] ;  /* 0x000000161a58d981 */ /* 0x000f68000c1e1b00 */
[----:B------:R-:W-:Y:S01]  /*1770*/  @!P2 IMAD.WIDE.U32 R38, R49, R38, R22 ;  /* 0x000000263126a225 */ /* 0x000fe200078e0016 */
[----:B------:R-:W-:-:S02]  /*1780*/  CS2R R22, SRZ ;  /* 0x0000000000167805 */ /* 0x000fc4000001ff00 */
[----:B------:R-:W-:Y:S01]  /*1790*/  IADD3 R49, R2, 0xd0, RZ ;  /* 0x000000d002317810 */ /* 0x000fe20007ffe0ff */
[----:B------:R-:W5:Y:S01]  /*17a0*/  @!P3 LDG.E.64 R86, desc[UR22][R32.64] ;  /* 0x000000162056b981 */ /* 0x000f62000c1e1b00 */
[----:B------:R-:W-:-:S03]  /*17b0*/  @!P5 IADD3 R28, P6, R45, R28, RZ ;  /* 0x0000001c2d1cd210 */ /* 0x000fc60007fde0ff */
[----:B------:R0:W5:Y:S01]  /*17c0*/  @!P4 LDG.E.64 R22, desc[UR22][R30.64] ;  /* 0x000000161e16c981 */ /* 0x000162000c1e1b00 */
[----:B------:R-:W-:Y:S02]  /*17d0*/  ISETP.GE.U32.AND P4, PT, R49, UR18, PT ;  /* 0x0000001231007c0c */ /* 0x000fe4000bf86070 */
[----:B------:R-:W-:Y:S01]  /*17e0*/  @!P5 IADD3.X R29, R44, R29, RZ, P6, !PT ;  /* 0x0000001d2c1dd210 */ /* 0x000fe200037fe4ff */
[----:B------:R-:W-:Y:S04]  /*17f0*/  STL [R1+0xb4], R104 ;  /* 0x0000b46801007387 */ /* 0x000fe80000100800 */
[----:B------:R-:W-:Y:S01]  /*1800*/  STL [R1+0xb0], R105 ;  /* 0x0000b06901007387 */ /* 0x000fe20000100800 */
[----:B--2---:R-:W-:-:S03]  /*1810*/  @!P3 IADD3 R34, P6, R3, R34, RZ ;  /* 0x000000220322b210 */ /* 0x004fc60007fde0ff */
[----:B------:R2:W5:Y:S01]  /*1820*/  @!P5 LDG.E.64 R24, desc[UR22][R28.64] ;  /* 0x000000161c18d981 */ /* 0x000562000c1e1b00 */
[----:B------:R-:W-:Y:S02]  /*1830*/  @!P3 IADD3.X R35, R40, R35, RZ, P6, !PT ;  /* 0x000000232823b210 */ /* 0x000fe400037fe4ff */
[----:B------:R-:W-:Y:S01]  /*1840*/  ISETP.GE.U32.AND P5, PT, R48, UR18, PT ;  /* 0x0000001230007c0c */ /* 0x000fe2000bfa6070 */
[----:B------:R3:W-:Y:S02]  /*1850*/  STL.64 [R1+0xb8], R8 ;  /* 0x0000b80801007387 */ /* 0x0007e40000100a00 */
[----:B---3--:R-:W-:-:S04]  /*1860*/  SHF.R.S32.HI R8, RZ, 0x1f, R51 ;  /* 0x0000001fff087819 */ /* 0x008fc80000011433 */
[----:B------:R-:W-:Y:S01]  /*1870*/  ISETP.GE.AND.EX P0, PT, R8, UR19, PT, P0 ;  /* 0x0000001308007c0c */ /* 0x000fe2000bf06300 */
[----:B------:R-:W-:Y:S03]  /*1880*/  STL.64 [R1+0xc0], R102 ;  /* 0x0000c06601007387 */ /* 0x000fe60000100a00 */
[----:B------:R-:W-:Y:S01]  /*1890*/  ISETP.GT.U32.OR P0, PT, R0, 0x187, P0 ;  /* 0x000001870000780c */ /* 0x000fe20000704470 */
[----:B------:R3:W-:Y:S01]  /*18a0*/  STL.64 [R1+0xc8], R10 ;  /* 0x0000c80a01007387 */ /* 0x0007e20000100a00 */
[----:B------:R-:W-:Y:S02]  /*18b0*/  SHF.R.S32.HI R9, RZ, 0x1f, R48 ;  /* 0x0000001fff097819 */ /* 0x000fe40000011430 */
[----:B---3--:R-:W-:-:S09]  /*18c0*/  SHF.R.S32.HI R10, RZ, 0x1f, R49 ;  /* 0x0000001fff0a7819 */ /* 0x008fd20000011431 */
[----:B------:R-:W3:Y:S01]  /*18d0*/  @!P0 LDC.64 R40, c[0x0][0x288] ;  /* 0x0000a200ff288b82 */ /* 0x000ee20000000a00 */
[----:B------:R-:W-:-:S04]  /*18e0*/  ISETP.GE.AND.EX P4, PT, R10, UR19, PT, P4 ;  /* 0x000000130a007c0c */ /* 0x000fc8000bf86340 */
[----:B------:R-:W-:-:S03]  /*18f0*/  ISETP.GT.U32.OR P4, PT, R0, 0x187, P4 ;  /* 0x000001870000780c */ /* 0x000fc60002784470 */
[----:B------:R-:W4:Y:S01]  /*1900*/  @!P0 LDC.64 R52, c[0x0][0x228] ;  /* 0x00008a00ff348b82 */ /* 0x000f220000000a00 */
[----:B------:R-:W-:Y:S02]  /*1910*/  ISETP.GE.AND.EX P5, PT, R9, UR19, PT, P5 ;  /* 0x0000001309007c0c */ /* 0x000fe4000bfa6350 */
[----:B------:R-:W-:Y:S02]  /*1920*/  @!P2 IADD3 R37, R39, R37, RZ ;  /* 0x000000252725a210 */ /* 0x000fe40007ffe0ff */
[----:B------:R-:W-:Y:S02]  /*1930*/  @!P2 SHF.L.U32 R3, R38, 0x2, RZ ;  /* 0x000000022603a819 */ /* 0x000fe400000006ff */
[----:B------:R-:W-:Y:S02]  /*1940*/  ISETP.GT.U32.OR P5, PT, R0, 0x187, P5 ;  /* 0x000001870000780c */ /* 0x000fe40002fa4470 */
[----:B------:R-:W-:Y:S02]  /*1950*/  @!P2 SHF.L.U64.HI R36, R38, 0x2, R37 ;  /* 0x000000022624a819 */ /* 0x000fe40000010225 */
[----:B-1----:R-:W-:Y:S01]  /*1960*/  @!P2 IADD3 R38, P6, R3, R42, RZ ;  /* 0x0000002a0326a210 */ /* 0x002fe20007fde0ff */
[----:B------:R-:W1:Y:S03]  /*1970*/  @!P4 LDC.64 R44, c[0x0][0x288] ;  /* 0x0000a200ff2ccb82 */ /* 0x000e660000000a00 */
[----:B------:R-:W-:-:S02]  /*1980*/  @!P2 IADD3.X R39, R36, R43, RZ, P6, !PT ;  /* 0x0000002b2427a210 */ /* 0x000fc400037fe4ff */
[----:B0-----:R-:W-:Y:S01]  /*1990*/  @!P2 IADD3 R30, P6, R3, R46, RZ ;  /* 0x0000002e031ea210 */ /* 0x001fe20007fde0ff */
[----:B---3--:R-:W-:Y:S01]  /*19a0*/  @!P0 IMAD R42, R8, R40, RZ ;  /* 0x00000028082a8224 */ /* 0x008fe200078e02ff */
[----:B------:R-:W-:Y:S01]  /*19b0*/  @!P0 MOV R26, R4 ;  /* 0x00000004001a8202 */ /* 0x000fe20000000f00 */
[----:B--2---:R-:W0:Y:S01]  /*19c0*/  @!P5 LDC.64 R28, c[0x0][0x288] ;  /* 0x0000a200ff1cdb82 */ /* 0x004e220000000a00 */
[----:B------:R-:W-:Y:S02]  /*19d0*/  @!P2 IADD3.X R31, R36, R47, RZ, P6, !PT ;  /* 0x0000002f241fa210 */ /* 0x000fe400037fe4ff */
[----:B------:R-:W-:Y:S01]  /*19e0*/  @!P0 MOV R27, R7 ;  /* 0x00000007001b8202 */ /* 0x000fe20000000f00 */
[----:B------:R-:W-:Y:S04]  /*19f0*/  STL.64 [R1+0xd0], R100 ;  /* 0x0000d06401007387 */ /* 0x000fe80000100a00 */
[----:B------:R-:W2:Y:S01]  /*1a00*/  @!P0 LDC.64 R36, c[0x0][0x230] ;  /* 0x00008c00ff248b82 */ /* 0x000ea20000000a00 */
[C---:B------:R-:W-:Y:S01]  /*1a10*/  @!P0 IMAD R43, R51.reuse, R41, R42 ;  /* 0x00000029332b8224 */ /* 0x040fe200078e022a */
[----:B------:R-:W5:Y:S01]  /*1a20*/  @!P2 LDG.E.64 R84, desc[UR22][R38.64] ;  /* 0x000000162654a981 */ /* 0x000f62000c1e1b00 */
[----:B------:R-:W-:Y:S01]  /*1a30*/  @!P0 IMAD.WIDE.U32 R40, R51, R40, R26 ;  /* 0x0000002833288225 */ /* 0x000fe200078e001a */
[----:B------:R-:W-:-:S04]  /*1a40*/  CS2R R26, SRZ ;  /* 0x00000000001a7805 */ /* 0x000fc8000001ff00 */
[----:B------:R-:W3:Y:S01]  /*1a50*/  @!P4 LDC.64 R46, c[0x0][0x230] ;  /* 0x00008c00ff2ecb82 */ /* 0x000ee20000000a00 */
[----:B------:R-:W-:Y:S01]  /*1a60*/  @!P0 IADD3 R41, R41, R43, RZ ;  /* 0x0000002b29298210 */ /* 0x000fe20007ffe0ff */
[----:B------:R4:W5:Y:S01]  /*1a70*/  @!P3 LDG.E.64 R26, desc[UR22][R34.64] ;  /* 0x00000016221ab981 */ /* 0x000962000c1e1b00 */
[----:B-1----:R-:W-:-:S05]  /*1a80*/  @!P4 IMAD R54, R10, R44, RZ ;  /* 0x0000002c0a36c224 */ /* 0x002fca00078e02ff */
[----:B------:R-:W1:Y:S01]  /*1a90*/  @!P4 LDC.64 R42, c[0x0][0x228] ;  /* 0x00008a00ff2acb82 */ /* 0x000e620000000a00 */
[----:B----4-:R-:W-:Y:S02]  /*1aa0*/  @!P4 MOV R34, R4 ;  /* 0x000000040022c202 */ /* 0x010fe40000000f00 */
[----:B------:R-:W-:Y:S01]  /*1ab0*/  @!P4 MOV R35, R7 ;  /* 0x000000070023c202 */ /* 0x000fe20000000f00 */
[C---:B------:R-:W-:Y:S01]  /*1ac0*/  @!P4 IMAD R55, R49.reuse, R45, R54 ;  /* 0x0000002d3137c224 */ /* 0x040fe200078e0236 */
[C---:B------:R-:W-:Y:S02]  /*1ad0*/  @!P0 SHF.L.U32 R51, R40.reuse, 0x2, RZ ;  /* 0x0000000228338819 */ /* 0x040fe400000006ff */
[----:B------:R-:W-:Y:S01]  /*1ae0*/  @!P0 SHF.L.U64.HI R50, R40, 0x2, R41 ;  /* 0x0000000228328819 */ /* 0x000fe20000010229 */
[----:B------:R-:W-:Y:S01]  /*1af0*/  @!P4 IMAD.WIDE.U32 R44, R49, R44, R34 ;  /* 0x0000002c312cc225 */ /* 0x000fe200078e0022 */
[----:B------:R-:W4:Y:S01]  /*1b00*/  @!P5 LDC.64 R40, c[0x0][0x230] ;  /* 0x00008c00ff28db82 */ /* 0x000f220000000a00 */
[----:B--2---:R-:W-:-:S02]  /*1b10*/  @!P0 IADD3 R32, P6, R51, R36, RZ ;  /* 0x0000002433208210 */ /* 0x004fc40007fde0ff */
[----:B0-----:R-:W-:Y:S01]  /*1b20*/  @!P5 IMAD R34, R9, R28, RZ ;  /* 0x0000001c0922d224 */ /* 0x001fe200078e02ff */
[----:B------:R-:W-:Y:S02]  /*1b30*/  @!P4 IADD3 R35, R45, R55, RZ ;  /* 0x000000372d23c210 */ /* 0x000fe40007ffe0ff */
[----:B------:R-:W-:Y:S01]  /*1b40*/  @!P0 IADD3.X R33, R50, R37, RZ, P6, !PT ;  /* 0x0000002532218210 */ /* 0x000fe200037fe4ff */
[----:B------:R-:W-:Y:S01]  /*1b50*/  @!P5 IMAD R49, R48, R29, R34 ;  /* 0x0000001d3031d224 */ /* 0x000fe200078e0222 */
[C---:B------:R-:W-:Y:S01]  /*1b60*/  @!P4 SHF.L.U32 R45, R44.reuse, 0x2, RZ ;  /* 0x000000022c2dc819 */ /* 0x040fe200000006ff */
[----:B------:R0:W-:Y:S01]  /*1b70*/  STL.64 [R1+0xd8], R12 ;  /* 0x0000d80c01007387 */ /* 0x0001e20000100a00 */
[----:B------:R-:W-:Y:S01]  /*1b80*/  @!P0 IADD3 R52, P6, R51, R52, RZ ;  /* 0x0000003433348210 */ /* 0x000fe20007fde0ff */
[----:B------:R-:W2:Y:S01]  /*1b90*/  @!P5 LDC.64 R36, c[0x0][0x228] ;  /* 0x00008a00ff24db82 */ /* 0x000ea20000000a00 */
[----:B------:R-:W-:Y:S01]  /*1ba0*/  @!P4 SHF.L.U64.HI R44, R44, 0x2, R35 ;  /* 0x000000022c2cc819 */ /* 0x000fe20000010223 */
[----:B------:R0:W5:Y:S01]  /*1bb0*/  @!P0 LDG.E.64 R62, desc[UR22][R32.64] ;  /* 0x00000016203e8981 */ /* 0x000162000c1e1b00 */
[----:B------:R-:W-:-:S02]  /*1bc0*/  @!P5 MOV R34, R4 ;  /* 0x000000040022d202 */ /* 0x000fc40000000f00 */
[----:B------:R-:W-:Y:S02]  /*1bd0*/  @!P5 MOV R35, R7 ;  /* 0x000000070023d202 */ /* 0x000fe40000000f00 */
[----:B------:R-:W-:Y:S02]  /*1be0*/  @!P0 IADD3.X R53, R50, R53, RZ, P6, !PT ;  /* 0x0000003532358210 */ /* 0x000fe400037fe4ff */
[----:B---3--:R-:W-:Y:S01]  /*1bf0*/  @!P4 IADD3 R46, P6, R45, R46, RZ ;  /* 0x0000002e2d2ec210 */ /* 0x008fe20007fde0ff */
[----:B------:R-:W-:-:S03]  /*1c00*/  @!P5 IMAD.WIDE.U32 R28, R48, R28, R34 ;  /* 0x0000001c301cd225 */ /* 0x000fc600078e0022 */
[----:B------:R-:W-:Y:S02]  /*1c10*/  @!P4 IADD3.X R47, R44, R47, RZ, P6, !PT ;  /* 0x0000002f2c2fc210 */ /* 0x000fe400037fe4ff */
[----:B-1----:R-:W-:Y:S02]  /*1c20*/  @!P4 IADD3 R42, P6, R45, R42, RZ ;  /* 0x0000002a2d2ac210 */ /* 0x002fe40007fde0ff */
[----:B------:R-:W-:Y:S02]  /*1c30*/  @!P5 IADD3 R45, R29, R49, RZ ;  /* 0x000000311d2dd210 */ /* 0x000fe40007ffe0ff */
[----:B0-----:R-:W-:Y:S02]  /*1c40*/  CS2R R12, SRZ ;  /* 0x00000000000c7805 */ /* 0x001fe4000001ff00 */
[----:B------:R-:W-:Y:S02]  /*1c50*/  @!P5 SHF.L.U32 R29, R28, 0x2, RZ ;  /* 0x000000021c1dd819 */ /* 0x000fe400000006ff */
[----:B------:R-:W-:-:S02]  /*1c60*/  IADD3 R3, R2, 0xe0, RZ ;  /* 0x000000e002037810 */ /* 0x000fc40007ffe0ff */
[----:B------:R-:W-:Y:S02]  /*1c70*/  CS2R R32, SRZ ;  /* 0x0000000000207805 */ /* 0x000fe4000001ff00 */
[----:B------:R-:W-:Y:S01]  /*1c80*/  @!P4 IADD3.X R43, R44, R43, RZ, P6, !PT ;  /* 0x0000002b2c2bc210 */ /* 0x000fe200037fe4ff */
[----:B------:R-:W5:Y:S01]  /*1c90*/  @!P4 LDG.E.64 R60, desc[UR22][R46.64] ;  /* 0x000000162e3cc981 */ /* 0x000f62000c1e1b00 */
[----:B------:R-:W-:Y:S02]  /*1ca0*/  @!P5 SHF.L.U64.HI R28, R28, 0x2, R45 ;  /* 0x000000021c1cd819 */ /* 0x000fe4000001022d */
[----:B----4-:R-:W-:Y:S01]  /*1cb0*/  @!P5 IADD3 R40, P6, R29, R40, RZ ;  /* 0x000000281d28d210 */ /* 0x010fe20007fde0ff */
[----:B------:R-:W5:Y:S03]  /*1cc0*/  @!P4 LDG.E.64 R32, desc[UR22][R42.64] ;  /* 0x000000162a20c981 */ /* 0x000f66000c1e1b00 */
[----:B------:R-:W-:-:S05]  /*1cd0*/  @!P5 IADD3.X R41, R28, R41, RZ, P6, !PT ;  /* 0x000000291c29d210 */ /* 0x000fca00037fe4ff */
[----:B------:R-:W3:Y:S01]  /*1ce0*/  @!P5 LDG.E.64 R12, desc[UR22][R40.64] ;  /* 0x00000016280cd981 */ /* 0x000ee2000c1e1b00 */
[----:B------:R-:W-:Y:S02]  /*1cf0*/  ISETP.GE.U32.AND P3, PT, R3, UR18, PT ;  /* 0x0000001203007c0c */ /* 0x000fe4000bf66070 */
[----:B------:R-:W-:-:S04]  /*1d00*/  SHF.R.S32.HI R8, RZ, 0x1f, R3 ;  /* 0x0000001fff087819 */ /* 0x000fc80000011403 */
[----:B------:R-:W-:-:S04]  /*1d10*/  ISETP.GE.AND.EX P3, PT, R8, UR19, PT, P3 ;  /* 0x0000001308007c0c */ /* 0x000fc8000bf66330 */
[----:B------:R-:W-:-:S13]  /*1d20*/  ISETP.GT.U32.OR P3, PT, R0, 0x187, P3 ;  /* 0x000001870000780c */ /* 0x000fda0001f64470 */
[----:B------:R-:W0:Y:S01]  /*1d30*/  @!P3 LDC.64 R34, c[0x0][0x288] ;  /* 0x0000a200ff22bb82 */ /* 0x000e220000000a00 */
[----:B--2---:R-:W-:-:S04]  /*1d40*/  @!P5 IADD3 R36, P6, R29, R36, RZ ;  /* 0x000000241d24d210 */ /* 0x004fc80007fde0ff */
[----:B------:R-:W-:Y:S02]  /*1d50*/  @!P5 IADD3.X R37, R28, R37, RZ, P6, !PT ;  /* 0x000000251c25d210 */ /* 0x000fe400037fe4ff */
[----:B------:R-:W-:Y:S02]  /*1d60*/  CS2R R28, SRZ ;  /* 0x00000000001c7805 */ /* 0x000fe4000001ff00 */
[C---:B------:R-:W-:Y:S01]  /*1d70*/  IADD3 R49, R2.reuse, 0xe8, RZ ;  /* 0x000000e802317810 */ /* 0x040fe20007ffe0ff */
[----:B------:R-:W1:Y:S03]  /*1d80*/  @!P3 LDC.64 R50, c[0x0][0x230] ;  /* 0x00008c00ff32bb82 */ /* 0x000e660000000a00 */
[----:B------:R2:W5:Y:S01]  /*1d90*/  @!P2 LDG.E.64 R28, desc[UR22][R30.64] ;  /* 0x000000161e1ca981 */ /* 0x000562000c1e1b00 */
[----:B------:R-:W-:Y:S02]  /*1da0*/  ISETP.GE.U32.AND P2, PT, R49, UR18, PT ;  /* 0x0000001231007c0c */ /* 0x000fe4000bf46070 */
[----:B------:R-:W-:-:S02]  /*1db0*/  IADD3 R48, R2, 0xf0, RZ ;  /* 0x000000f002307810 */ /* 0x000fc40007ffe0ff */
[----:B------:R-:W4:Y:S01]  /*1dc0*/  @!P3 LDC.64 R38, c[0x0][0x228] ;  /* 0x00008a00ff26bb82 */ /* 0x000f220000000a00 */
[----:B0-----:R-:W-:Y:S01]  /*1dd0*/  @!P3 IMAD R44, R8, R34, RZ ;  /* 0x00000022082cb224 */ /* 0x001fe200078e02ff */
[----:B------:R-:W-:-:S04]  /*1de0*/  SHF.R.S32.HI R8, RZ, 0x1f, R49 ;  /* 0x0000001fff087819 */ /* 0x000fc80000011431 */
[----:B------:R-:W-:Y:S02]  /*1df0*/  ISETP.GE.AND.EX P2, PT, R8, UR19, PT, P2 ;  /* 0x0000001308007c0c */ /* 0x000fe4000bf46320 */
[----:B--2---:R-:W-:Y:S02]  /*1e00*/  @!P3 MOV R30, R4 ;  /* 0x00000004001eb202 */ /* 0x004fe40000000f00 */
[----:B------:R-:W-:Y:S02]  /*1e10*/  @!P3 MOV R31, R7 ;  /* 0x00000007001fb202 */ /* 0x000fe40000000f00 */
[----:B------:R-:W-:Y:S01]  /*1e20*/  ISETP.GT.U32.OR P2, PT, R0, 0x187, P2 ;  /* 0x000001870000780c */ /* 0x000fe20001744470 */
[C---:B------:R-:W-:Y:S02]  /*1e30*/  @!P3 IMAD R55, R3.reuse, R35, R44 ;  /* 0x000000230337b224 */ /* 0x040fe400078e022c */
[----:B------:R-:W-:Y:S01]  /*1e40*/  @!P3 IMAD.WIDE.U32 R34, R3, R34, R30 ;  /* 0x000000220322b225 */ /* 0x000fe200078e001e */
[----:B------:R-:W-:-:S02]  /*1e50*/  CS2R R30, SRZ ;  /* 0x00000000001e7805 */ /* 0x000fc4000001ff00 */
[----:B------:R-:W-:-:S04]  /*1e60*/  SHF.R.S32.HI R10, RZ, 0x1f, R48 ;  /* 0x0000001fff0a7819 */ /* 0x000fc80000011430 */
[----:B------:R0:W5:Y:S01]  /*1e70*/  @!P0 LDG.E.64 R30, desc[UR22][R52.64] ;  /* 0x00000016341e8981 */ /* 0x000162000c1e1b00 */
[----:B------:R-:W-:Y:S02]  /*1e80*/  ISETP.GE.U32.AND P0, PT, R48, UR18, PT ;  /* 0x0000001230007c0c */ /* 0x000fe4000bf06070 */
[----:B------:R-:W2:Y:S02]  /*1e90*/  @!P2 LDC.64 R44, c[0x0][0x288] ;  /* 0x0000a200ff2cab82 */ /* 0x000ea40000000a00 */
[----:B------:R-:W-:Y:S02]  /*1ea0*/  ISETP.GE.AND.EX P0, PT, R10, UR19, PT, P0 ;  /* 0x000000130a007c0c */ /* 0x000fe4000bf06300 */
[----:B------:R-:W-:Y:S02]  /*1eb0*/  ISETP.GE.U32.AND P4, PT, R58, UR18, PT ;  /* 0x000000123a007c0c */ /* 0x000fe4000bf86070 */
[----:B------:R-:W-:Y:S02]  /*1ec0*/  ISETP.GT.U32.OR P0, PT, R0, 0x187, P0 ;  /* 0x000001870000780c */ /* 0x000fe40000704470 */
[----:B------:R-:W-:Y:S01]  /*1ed0*/  SHF.R.S32.HI R9, RZ, 0x1f, R58 ;  /* 0x0000001fff097819 */ /* 0x000fe2000001143a */
[----:B------:R-:W4:Y:S03]  /*1ee0*/  @!P2 LDC.64 R40, c[0x0][0x230] ;  /* 0x00008c00ff28ab82 */ /* 0x000f260000000a00 */
[----:B------:R-:W-:-:S02]  /*1ef0*/  ISETP.GE.AND.EX P4, PT, R9, UR19, PT, P4 ;  /* 0x0000001309007c0c */ /* 0x000fc4000bf86340 */
[----:B------:R-:W-:Y:S02]  /*1f00*/  @!P3 IADD3 R35, R35, R55, RZ ;  /* 0x000000372323b210 */ /* 0x000fe40007ffe0ff */
[----:B------:R-:W-:Y:S01]  /*1f10*/  ISETP.GT.U32.OR P4, PT, R0, 0x187, P4 ;  /* 0x000001870000780c */ /* 0x000fe20002784470 */
[----:B------:R-:W4:Y:S01]  /*1f20*/  @!P2 LDC.64 R46, c[0x0][0x228] ;  /* 0x00008a00ff2eab82 */ /* 0x000f220000000a00 */
[C---:B------:R-:W-:Y:S02]  /*1f30*/  @!P3 SHF.L.U32 R3, R34.reuse, 0x2, RZ ;  /* 0x000000022203b819 */ /* 0x040fe400000006ff */
[----:B0-----:R-:W-:Y:S02]  /*1f40*/  @!P3 SHF.L.U64.HI R52, R34, 0x2, R35 ;  /* 0x000000022234b819 */ /* 0x001fe40000010223 */
[----:B------:R-:W-:-:S03]  /*1f50*/  CS2R R34, SRZ ;  /* 0x0000000000227805 */ /* 0x000fc6000001ff00 */
[----:B------:R-:W0:Y:S01]  /*1f60*/  @!P0 LDC.64 R54, c[0x0][0x288] ;  /* 0x0000a200ff368b82 */ /* 0x000e220000000a00 */
[----:B--2---:R-:W-:Y:S02]  /*1f70*/  @!P2 IMAD R42, R8, R44, RZ ;  /* 0x0000002c082aa224 */ /* 0x004fe400078e02ff */
[----:B------:R2:W5:Y:S01]  /*1f80*/  @!P5 LDG.E.64 R34, desc[UR22][R36.64] ;  /* 0x000000162422d981 */ /* 0x000562000c1e1b00 */
[----:B------:R-:W-:Y:S01]  /*1f90*/  @!P2 MOV R43, R7 ;  /* 0x00000007002ba202 */ /* 0x000fe20000000f00 */
[----:B------:R-:W-:Y:S01]  /*1fa0*/  @!P2 IMAD R53, R49, R45, R42 ;  /* 0x0000002d3135a224 */ /* 0x000fe200078e022a */
[----:B------:R-:W-:Y:S02]  /*1fb0*/  @!P2 MOV R42, R4 ;  /* 0x00000004002aa202 */ /* 0x000fe40000000f00 */
[C---:B-1----:R-:W-:Y:S01]  /*1fc0*/  @!P3 IADD3 R50, P5, R3.reuse, R50, RZ ;  /* 0x000000320332b210 */ /* 0x042fe20007fbe0ff */
[----:B--2---:R-:W1:Y:S01]  /*1fd0*/  @!P4 LDC.64 R36, c[0x0][0x288] ;  /* 0x0000a200ff24cb82 */ /* 0x004e620000000a00 */
[----:B----4-:R-:W-:Y:S01]  /*1fe0*/  @!P3 IADD3 R38, P6, R3, R38, RZ ;  /* 0x000000260326b210 */ /* 0x010fe20007fde0ff */
[----:B------:R-:W-:Y:S01]  /*1ff0*/  @!P2 IMAD.WIDE.U32 R44, R49, R44, R42 ;  /* 0x0000002c312ca225 */ /* 0x000fe200078e002a */
[----:B------:R-:W-:-:S02]  /*2000*/  IADD3 R3, R2, 0xb0, RZ ;  /* 0x000000b002037810 */ /* 0x000fc40007ffe0ff */
[----:B------:R-:W-:Y:S02]  /*2010*/  @!P3 IADD3.X R51, R52, R51, RZ, P5, !PT ;  /* 0x000000333433b210 */ /* 0x000fe40002ffe4ff */
[----:B------:R-:W-:Y:S01]  /*2020*/  ISETP.GE.U32.AND P5, PT, R3, UR18, PT ;  /* 0x0000001203007c0c */ /* 0x000fe2000bfa6070 */
[----:B------:R-:W2:Y:S01]  /*2030*/  @!P0 LDC.64 R42, c[0x0][0x230] ;  /* 0x00008c00ff2a8b82 */ /* 0x000ea20000000a00 */
[----:B------:R-:W-:Y:S02]  /*2040*/  SHF.R.S32.HI R8, RZ, 0x1f, R3 ;  /* 0x0000001fff087819 */ /* 0x000fe40000011403 */
[----:B------:R-:W-:Y:S01]  /*2050*/  @!P2 IADD3 R45, R45, R53, RZ ;  /* 0x000000352d2da210 */ /* 0x000fe20007ffe0ff */
[----:B0-----:R-:W-:Y:S01]  /*2060*/  @!P0 IMAD R49, R10, R54, RZ ;  /* 0x000000360a318224 */ /* 0x001fe200078e02ff */
[----:B------:R-:W-:Y:S02]  /*2070*/  ISETP.GE.AND.EX P5, PT, R8, UR19, PT, P5 ;  /* 0x0000001308007c0c */ /* 0x000fe4000bfa6350 */
[----:B------:R-:W-:-:S02]  /*2080*/  @!P2 SHF.L.U32 R57, R44, 0x2, RZ ;  /* 0x000000022c39a819 */ /* 0x000fc400000006ff */
[----:B------:R-:W-:Y:S02]  /*2090*/  @!P2 SHF.L.U64.HI R56, R44, 0x2, R45 ;  /* 0x000000022c38a819 */ /* 0x000fe4000001022d */
[----:B------:R-:W-:Y:S02]  /*20a0*/  @!P3 IADD3.X R39, R52, R39, RZ, P6, !PT ;  /* 0x000000273427b210 */ /* 0x000fe400037fe4ff */
[----:B------:R-:W-:Y:S01]  /*20b0*/  @!P0 MOV R44, R4 ;  /* 0x00000004002c8202 */ /* 0x000fe20000000f00 */
[----:B------:R-:W0:Y:S01]  /*20c0*/  @!P0 LDC.64 R52, c[0x0][0x228] ;  /* 0x00008a00ff348b82 */ /* 0x000e220000000a00 */
[----:B------:R-:W-:Y:S01]  /*20d0*/  @!P0 MOV R45, R7 ;  /* 0x00000007002d8202 */ /* 0x000fe20000000f00 */
[----:B------:R-:W-:Y:S01]  /*20e0*/  @!P0 IMAD R59, R48, R55, R49 ;  /* 0x00000037303b8224 */ /* 0x000fe200078e0231 */
[----:B------:R-:W-:Y:S02]  /*20f0*/  ISETP.GT.U32.OR P5, PT, R0, 0x187, P5 ;  /* 0x000001870000780c */ /* 0x000fe40002fa4470 */
[----:B------:R-:W-:Y:S01]  /*2100*/  @!P2 IADD3 R40, P6, R57, R40, RZ ;  /* 0x000000283928a210 */ /* 0x000fe20007fde0ff */
[----:B------:R-:W-:-:S02]  /*2110*/  @!P0 IMAD.WIDE.U32 R54, R48, R54, R44 ;  /* 0x0000003630368225 */ /* 0x000fc400078e002c */
[----:B------:R-:W4:Y:S01]  /*2120*/  @!P4 LDC.64 R48, c[0x0][0x230] ;  /* 0x00008c00ff30cb82 */ /* 0x000f220000000a00 */
[----:B------:R-:W-:Y:S02]  /*2130*/  @!P2 IADD3.X R41, R56, R41, RZ, P6, !PT ;  /* 0x000000293829a210 */ /* 0x000fe400037fe4ff */
[----:B------:R-:W-:Y:S01]  /*2140*/  @!P2 IADD3 R46, P6, R57, R46, RZ ;  /* 0x0000002e392ea210 */ /* 0x000fe20007fde0ff */
[----:B-1----:R-:W-:Y:S01]  /*2150*/  @!P4 IMAD R57, R9, R36, RZ ;  /* 0x000000240939c224 */ /* 0x002fe200078e02ff */
[----:B------:R-:W-:-:S03]  /*2160*/  @!P0 IADD3 R55, R55, R59, RZ ;  /* 0x0000003b37378210 */ /* 0x000fc60007ffe0ff */
[----:B------:R-:W1:Y:S01]  /*2170*/  @!P4 LDC.64 R44, c[0x0][0x228] ;  /* 0x00008a00ff2ccb82 */ /* 0x000e620000000a00 */
[----:B------:R-:W-:Y:S01]  /*2180*/  @!P2 IADD3.X R47, R56, R47, RZ, P6, !PT ;  /* 0x0000002f382fa210 */ /* 0x000fe200037fe4ff */
[----:B------:R-:W-:Y:S01]  /*2190*/  @!P4 IMAD R37, R58, R37, R57 ;  /* 0x000000253a25c224 */ /* 0x000fe200078e0239 */
[C---:B------:R-:W-:Y:S02]  /*21a0*/  @!P0 SHF.L.U32 R59, R54.reuse, 0x2, RZ ;  /* 0x00000002363b8819 */ /* 0x040fe400000006ff */
[----:B------:R-:W-:Y:S02]  /*21b0*/  @!P0 SHF.L.U64.HI R64, R54, 0x2, R55 ;  /* 0x0000000236408819 */ /* 0x000fe40000010237 */
[----:B------:R-:W-:Y:S01]  /*21c0*/  @!P4 MOV R56, R4 ;  /* 0x000000040038c202 */ /* 0x000fe20000000f00 */
[----:B------:R-:W1:Y:S01]  /*21d0*/  @!P5 LDC.64 R54, c[0x0][0x288] ;  /* 0x0000a200ff36db82 */ /* 0x000e620000000a00 */
[----:B------:R-:W-:Y:S02]  /*21e0*/  @!P4 MOV R57, R7 ;  /* 0x000000070039c202 */ /* 0x000fe40000000f00 */
[----:B--2---:R-:W-:Y:S01]  /*21f0*/  @!P0 IADD3 R42, P6, R59, R42, RZ ;  /* 0x0000002a3b2a8210 */ /* 0x004fe20007fde0ff */
[----:B------:R-:W-:-:S03]  /*2200*/  @!P4 IMAD.WIDE.U32 R56, R58, R36, R56 ;  /* 0x000000243a38c225 */ /* 0x000fc600078e0038 */
[----:B------:R-:W-:Y:S01]  /*2210*/  @!P0 IADD3.X R43, R64, R43, RZ, P6, !PT ;  /* 0x0000002b402b8210 */ /* 0x000fe200037fe4ff */
[----:B------:R-:W2:Y:S01]  /*2220*/  @!P5 LDC.64 R66, c[0x0][0x228] ;  /* 0x00008a00ff42db82 */ /* 0x000ea20000000a00 */
[----:B0-----:R-:W-:Y:S02]  /*2230*/  @!P0 IADD3 R52, P6, R59, R52, RZ ;  /* 0x000000343b348210 */ /* 0x001fe40007fde0ff */
[----:B------:R-:W-:Y:S02]  /*2240*/  @!P4 IADD3 R57, R57, R37, RZ ;  /* 0x000000253939c210 */ /* 0x000fe40007ffe0ff */
[----:B------:R-:W-:Y:S02]  /*2250*/  @!P4 SHF.L.U32 R37, R56, 0x2, RZ ;  /* 0x000000023825c819 */ /* 0x000fe400000006ff */
[----:B------:R-:W-:Y:S02]  /*2260*/  @!P0 IADD3.X R53, R64, R53, RZ, P6, !PT ;  /* 0x0000003540358210 */ /* 0x000fe400037fe4ff */
[----:B------:R-:W-:-:S02]  /*2270*/  @!P4 SHF.L.U64.HI R56, R56, 0x2, R57 ;  /* 0x000000023838c819 */ /* 0x000fc40000010239 */
[----:B----4-:R-:W-:-:S04]  /*2280*/  @!P4 IADD3 R48, P6, R37, R48, RZ ;  /* 0x000000302530c210 */ /* 0x010fc80007fde0ff */
[----:B------:R-:W-:Y:S02]  /*2290*/  @!P4 IADD3.X R49, R56, R49, RZ, P6, !PT ;  /* 0x000000313831c210 */ /* 0x000fe400037fe4ff */
[----:B-1----:R-:W-:-:S04]  /*22a0*/  @!P4 IADD3 R44, P6, R37, R44, RZ ;  /* 0x0000002c252cc210 */ /* 0x002fc80007fde0ff */
[----:B------:R-:W-:Y:S01]  /*22b0*/  @!P4 IADD3.X R45, R56, R45, RZ, P6, !PT ;  /* 0x0000002d382dc210 */ /* 0x000fe200037fe4ff */
[----:B------:R-:W-:Y:S01]  /*22c0*/  @!P5 IMAD R56, R8, R54, RZ ;  /* 0x000000360838d224 */ /* 0x000fe200078e02ff */
[----:B------:R-:W-:-:S06]  /*22d0*/  CS2R R8, SRZ ;  /* 0x0000000000087805 */ /* 0x000fcc000001ff00 */
[----:B------:R-:W4:Y:S01]  /*22e0*/  @!P3 LDG.E.64 R8, desc[UR22][R50.64] ;  /* 0x000000163208b981 */ /* 0x000f22000c1e1b00 */
[----:B------:R-:W-:-:S06]  /*22f0*/  CS2R R58, SRZ ;  /* 0x00000000003a7805 */ /* 0x000fcc000001ff00 */
[----:B------:R-:W4:Y:S04]  /*2300*/  @!P0 LDG.E.64 R58, desc[UR22][R42.64] ;  /* 0x000000162a3a8981 */ /* 0x000f28000c1e1b00 */
[----:B---3--:R0:W-:Y:S02]  /*2310*/  STL.64 [R1+0x58], R12 ;  /* 0x0000580c01007387 */ /* 0x0081e40000100a00 */
[----:B0-----:R-:W-:-:S06]  /*2320*/  CS2R R12, SRZ ;  /* 0x00000000000c7805 */ /* 0x001fcc000001ff00 */
[----:B------:R-:W3:Y:S01]  /*2330*/  @!P2 LDG.E.64 R12, desc[UR22][R40.64] ;  /* 0x00000016280ca981 */ /* 0x000ee2000c1e1b00 */
[----:B------:R-:W-:-:S06]  /*2340*/  CS2R R36, SRZ ;  /* 0x0000000000247805 */ /* 0x000fcc000001ff00 */
[----:B------:R0:W5:Y:S01]  /*2350*/  @!P3 LDG.E.64 R36, desc[UR22][R38.64] ;  /* 0x000000162624b981 */ /* 0x000162000c1e1b00 */
[----:B------:R-:W-:Y:S01]  /*2360*/  ISETP.GE.U32.AND P3, PT, R65, UR18, PT ;  /* 0x0000001241007c0c */ /* 0x000fe2000bf66070 */
[----:B------:R-:W-:Y:S01]  /*2370*/  @!P5 IMAD R56, R3, R55, R56 ;  /* 0x000000370338d224 */ /* 0x000fe200078e0238 */
[----:B0-----:R-:W-:Y:S02]  /*2380*/  @!P5 MOV R38, R4 ;  /* 0x000000040026d202 */ /* 0x001fe40000000f00 */
[----:B------:R-:W-:-:S03]  /*2390*/  @!P5 MOV R39, R7 ;  /* 0x000000070027d202 */ /* 0x000fc60000000f00 */
[----:B------:R-:W-:Y:S01]  /*23a0*/  @!P5 IMAD.WIDE.U32 R54, R3, R54, R38 ;  /* 0x000000360336d225 */ /* 0x000fe200078e0026 */
[----:B------:R-:W-:Y:S02]  /*23b0*/  CS2R R38, SRZ ;  /* 0x0000000000267805 */ /* 0x000fe4000001ff00 */
[----:B------:R-:W-:-:S04]  /*23c0*/  IADD3 R11, R2, 0x10, RZ ;  /* 0x00000010020b7810 */ /* 0x000fc80007ffe0ff */
[----:B------:R0:W5:Y:S01]  /*23d0*/  @!P2 LDG.E.64 R38, desc[UR22][R46.64] ;  /* 0x000000162e26a981 */ /* 0x000162000c1e1b00 */
[----:B------:R-:W-:Y:S02]  /*23e0*/  ISETP.GE.U32.AND P2, PT, R11, UR18, PT ;  /* 0x000000120b007c0c */ /* 0x000fe4000bf46070 */
[----:B------:R-:W-:-:S06]  /*23f0*/  CS2R R40, SRZ ;  /* 0x0000000000287805 */ /* 0x000fcc000001ff00 */
[----:B------:R-:W5:Y:S01]  /*2400*/  @!P0 LDG.E.64 R40, desc[UR22][R52.64] ;  /* 0x0000001634288981 */ /* 0x000f62000c1e1b00 */
[----:B0-----:R-:W0:Y:S01]  /*2410*/  @!P5 LDC.64 R46, c[0x0][0x230] ;  /* 0x00008c00ff2edb82 */ /* 0x001e220000000a00 */
[----:B------:R-:W-:Y:S02]  /*2420*/  @!P5 IADD3 R3, R55, R56, RZ ;  /* 0x000000383703d210 */ /* 0x000fe40007ffe0ff */
[----:B------:R-:W-:Y:S02]  /*2430*/  CS2R R42, SRZ ;  /* 0x00000000002a7805 */ /* 0x000fe4000001ff00 */
[----:B------:R-:W-:-:S04]  /*2440*/  @!P5 SHF.L.U32 R55, R54, 0x2, RZ ;  /* 0x000000023637d819 */ /* 0x000fc800000006ff */
[----:B------:R1:W5:Y:S01]  /*2450*/  @!P4 LDG.E.64 R42, desc[UR22][R44.64] ;  /* 0x000000162c2ac981 */ /* 0x000362000c1e1b00 */
[----:B------:R-:W-:Y:S02]  /*2460*/  @!P5 SHF.L.U64.HI R3, R54, 0x2, R3 ;  /* 0x000000023603d819 */ /* 0x000fe40000010203 */
[----:B--2---:R-:W-:-:S04]  /*2470*/  @!P5 IADD3 R66, P6, R55, R66, RZ ;  /* 0x000000423742d210 */ /* 0x004fc80007fde0ff */
[----:B------:R-:W-:Y:S01]  /*2480*/  @!P5 IADD3.X R67, R3, R67, RZ, P6, !PT ;  /* 0x000000430343d210 */ /* 0x000fe200037fe4ff */
[----:B----4-:R2:W-:Y:S02]  /*2490*/  STL.64 [R1+0x68], R8 ;  /* 0x0000680801007387 */ /* 0x0105e40000100a00 */
[----:B--2---:R-:W-:-:S04]  /*24a0*/  SHF.R.S32.HI R9, RZ, 0x1f, R65 ;  /* 0x0000001fff097819 */ /* 0x004fc80000011441 */
[----:B------:R-:W-:-:S04]  /*24b0*/  ISETP.GE.AND.EX P3, PT, R9, UR19, PT, P3 ;  /* 0x0000001309007c0c */ /* 0x000fc8000bf66330 */
[----:B------:R-:W-:Y:S02]  /*24c0*/  ISETP.GT.U32.OR P3, PT, R0, 0x187, P3 ;  /* 0x000001870000780c */ /* 0x000fe40001f64470 */
[----:B------:R-:W-:-:S11]  /*24d0*/  IADD3 R8, R2, 0x18, RZ ;  /* 0x0000001802087810 */ /* 0x000fd60007ffe0ff */
[----:B------:R-:W2:Y:S01]  /*24e0*/  @!P3 LDC.64 R50, c[0x0][0x288] ;  /* 0x0000a200ff32bb82 */ /* 0x000ea20000000a00 */
[----:B------:R-:W-:Y:S02]  /*24f0*/  SHF.R.S32.HI R10, RZ, 0x1f, R8 ;  /* 0x0000001fff0a7819 */ /* 0x000fe40000011408 */
[----:B------:R-:W-:-:S04]  /*2500*/  ISETP.GE.U32.AND P0, PT, R8, UR18, PT ;  /* 0x0000001208007c0c */ /* 0x000fc8000bf06070 */
[----:B------:R-:W-:Y:S01]  /*2510*/  ISETP.GE.AND.EX P0, PT, R10, UR19, PT, P0 ;  /* 0x000000130a007c0c */ /* 0x000fe2000bf06300 */
[----:B------:R-:W4:Y:S03]  /*2520*/  @!P3 LDC.64 R68, c[0x0][0x228] ;  /* 0x00008a00ff44bb82 */ /* 0x000f260000000a00 */
[----:B------:R-:W-:Y:S02]  /*2530*/  ISETP.GT.U32.OR P0, PT, R0, 0x187, P0 ;  /* 0x000001870000780c */ /* 0x000fe40000704470 */
[----:B-1----:R-:W-:Y:S02]  /*2540*/  @!P3 MOV R44, R4 ;  /* 0x00000004002cb202 */ /* 0x002fe40000000f00 */
[----:B------:R-:W-:Y:S01]  /*2550*/  @!P3 MOV R45, R7 ;  /* 0x00000007002db202 */ /* 0x000fe20000000f00 */
[----:B--2---:R-:W-:-:S08]  /*2560*/  @!P3 IMAD R64, R9, R50, RZ ;  /* 0x000000320940b224 */ /* 0x004fd000078e02ff */
[----:B------:R-:W1:Y:S01]  /*2570*/  @!P0 LDC.64 R70, c[0x0][0x228] ;  /* 0x00008a00ff468b82 */ /* 0x000e620000000a00 */
[C---:B------:R-:W-:Y:S02]  /*2580*/  @!P3 IMAD R64, R65.reuse, R51, R64 ;  /* 0x000000334140b224 */ /* 0x040fe400078e0240 */
[----:B------:R-:W-:-:S05]  /*2590*/  @!P3 IMAD.WIDE.U32 R50, R65, R50, R44 ;  /* 0x000000324132b225 */ /* 0x000fca00078e002c */
[----:B------:R-:W2:Y:S01]  /*25a0*/  @!P0 LDC.64 R44, c[0x0][0x288] ;  /* 0x0000a200ff2c8b82 */ /* 0x000ea20000000a00 */
[----:B---3--:R3:W-:Y:S02]  /*25b0*/  STL.64 [R1+0x98], R12 ;  /* 0x0000980c01007387 */ /* 0x0087e40000100a00 */
[----:B---3--:R-:W-:-:S04]  /*25c0*/  SHF.R.S32.HI R12, RZ, 0x1f, R11 ;  /* 0x0000001fff0c7819 */ /* 0x008fc8000001140b */
[----:B------:R-:W-:-:S04]  /*25d0*/  ISETP.GE.AND.EX P2, PT, R12, UR19, PT, P2 ;  /* 0x000000130c007c0c */ /* 0x000fc8000bf46320 */
[----:B------:R-:W-:Y:S01]  /*25e0*/  ISETP.GT.U32.OR P2, PT, R0, 0x187, P2 ;  /* 0x000001870000780c */ /* 0x000fe20001744470 */
[----:B------:R3:W-:Y:S02]  /*25f0*/  STL.64 [R1+0xa0], R58 ;  /* 0x0000a03a01007387 */ /* 0x0007e40000100a00 */
[----:B---3--:R-:W-:-:S10]  /*2600*/  CS2R R58, SRZ ;  /* 0x00000000003a7805 */ /* 0x008fd4000001ff00 */
[----:B------:R-:W3:Y:S01]  /*2610*/  @!P2 LDC.64 R56, c[0x0][0x288] ;  /* 0x0000a200ff38ab82 */ /* 0x000ee20000000a00 */
[----:B------:R0:W5:Y:S01]  /*2620*/  @!P4 LDG.E.64 R58, desc[UR22][R48.64] ;  /* 0x00000016303ac981 */ /* 0x000162000c1e1b00 */
[----:B------:R-:W-:-:S06]  /*2630*/  IADD3 R13, R2, 0x20, RZ ;  /* 0x00000020020d7810 */ /* 0x000fcc0007ffe0ff */
[----:B------:R-:W1:Y:S08]  /*2640*/  @!P2 LDC.64 R52, c[0x0][0x228] ;  /* 0x00008a00ff34ab82 */ /* 0x000e700000000a00 */
[----:B0-----:R-:W0:Y:S01]  /*2650*/  @!P3 LDC.64 R48, c[0x0][0x230] ;  /* 0x00008c00ff30bb82 */ /* 0x001e220000000a00 */
[----:B------:R-:W-:-:S04]  /*2660*/  @!P5 IADD3 R46, P4, R55, R46, RZ ;  /* 0x0000002e372ed210 */ /* 0x000fc80007f9e0ff */
[----:B------:R-:W-:Y:S02]  /*2670*/  @!P5 IADD3.X R47, R3, R47, RZ, P4, !PT ;  /* 0x0000002f032fd210 */ /* 0x000fe400027fe4ff */
[----:B------:R-:W-:Y:S01]  /*2680*/  @!P3 IADD3 R3, R51, R64, RZ ;  /* 0x000000403303b210 */ /* 0x000fe20007ffe0ff */
[----:B---3--:R-:W-:Y:S01]  /*2690*/  @!P2 IMAD R65, R12, R56, RZ ;  /* 0x000000380c41a224 */ /* 0x008fe200078e02ff */
[C---:B------:R-:W-:Y:S01]  /*26a0*/  @!P3 SHF.L.U32 R64, R50.reuse, 0x2, RZ ;  /* 0x000000023240b819 */ /* 0x040fe200000006ff */
[----:B------:R-:W3:Y:S01]  /*26b0*/  @!P2 LDC.64 R54, c[0x0][0x230] ;  /* 0x00008c00ff36ab82 */ /* 0x000ee20000000a00 */
[----:B------:R-:W-:Y:S02]  /*26c0*/  @!P3 SHF.L.U64.HI R3, R50, 0x2, R3 ;  /* 0x000000023203b819 */ /* 0x000fe40000010203 */
[----:B------:R-:W-:Y:S02]  /*26d0*/  @!P2 MOV R50, R4 ;  /* 0x000000040032a202 */ /* 0x000fe40000000f00 */
[----:B------:R-:W-:Y:S01]  /*26e0*/  @!P2 MOV R51, R7 ;  /* 0x000000070033a202 */ /* 0x000fe20000000f00 */
[----:B------:R-:W-:-:S02]  /*26f0*/  @!P2 IMAD R65, R11, R57, R65 ;  /* 0x000000390b41a224 */ /* 0x000fc400078e0241 */
[----:B------:R-:W-:Y:S01]  /*2700*/  @!P2 IMAD.WIDE.U32 R56, R11, R56, R50 ;  /* 0x000000380b38a225 */ /* 0x000fe200078e0032 */
[----:B0-----:R-:W-:-:S04]  /*2710*/  @!P3 IADD3 R48, P6, R64, R48, RZ ;  /* 0x000000304030b210 */ /* 0x001fc80007fde0ff */
[----:B------:R-:W-:Y:S02]  /*2720*/  @!P2 IADD3 R65, R57, R65, RZ ;  /* 0x000000413941a210 */ /* 0x000fe40007ffe0ff */
[C---:B------:R-:W-:Y:S02]  /*2730*/  @!P3 IADD3.X R49, R3.reuse, R49, RZ, P6, !PT ;  /* 0x000000310331b210 */ /* 0x040fe400037fe4ff */
[----:B----4-:R-:W-:Y:S02]  /*2740*/  @!P3 IADD3 R68, P6, R64, R68, RZ ;  /* 0x000000444044b210 */ /* 0x010fe40007fde0ff */
[C---:B------:R-:W-:Y:S02]  /*2750*/  @!P2 SHF.L.U32 R57, R56.reuse, 0x2, RZ ;  /* 0x000000023839a819 */ /* 0x040fe400000006ff */
[----:B------:R-:W-:Y:S02]  /*2760*/  @!P3 IADD3.X R69, R3, R69, RZ, P6, !PT ;  /* 0x000000450345b210 */ /* 0x000fe400037fe4ff */
[----:B------:R-:W-:Y:S01]  /*2770*/  @!P2 SHF.L.U64.HI R3, R56, 0x2, R65 ;  /* 0x000000023803a819 */ /* 0x000fe20000010241 */
[----:B--2---:R-:W-:Y:S01]  /*2780*/  @!P0 IMAD R56, R10, R44, RZ ;  /* 0x0000002c0a388224 */ /* 0x004fe200078e02ff */
[----:B------:R-:W-:-:S06]  /*2790*/  CS2R R10, SRZ ;  /* 0x00000000000a7805 */ /* 0x000fcc000001ff00 */
[----:B------:R0:W2:Y:S01]  /*27a0*/  @!P3 LDG.E.64 R10, desc[UR22][R48.64] ;  /* 0x00000016300ab981 */ /* 0x0000a2000c1e1b00 */
[----:B------:R-:W-:Y:S02]  /*27b0*/  SHF.R.S32.HI R9, RZ, 0x1f, R13 ;  /* 0x0000001fff097819 */ /* 0x000fe4000001140d */
[----:B------:R-:W-:-:S04]  /*27c0*/  ISETP.GE.U32.AND P4, PT, R13, UR18, PT ;  /* 0x000000120d007c0c */ /* 0x000fc8000bf86070 */
[----:B------:R-:W-:-:S04]  /*27d0*/  ISETP.GE.AND.EX P4, PT, R9, UR19, PT, P4 ;  /* 0x0000001309007c0c */ /* 0x000fc8000bf86340 */
[----:B------:R-:W-:Y:S02]  /*27e0*/  ISETP.GT.U32.OR P4, PT, R0, 0x187, P4 ;  /* 0x000001870000780c */ /* 0x000fe40002784470 */
[----:B---3--:R-:W-:Y:S01]  /*27f0*/  @!P2 IADD3 R54, P6, R57, R54, RZ ;  /* 0x000000363936a210 */ /* 0x008fe20007fde0ff */
[----:B------:R-:W-:Y:S01]  /*2800*/  @!P0 IMAD R64, R8, R45, R56 ;  /* 0x0000002d08408224 */ /* 0x000fe200078e0238 */
[----:B------:R-:W-:Y:S02]  /*2810*/  @!P0 MOV R56, R4 ;  /* 0x0000000400388202 */ /* 0x000fe40000000f00 */
[----:B------:R-:W-:Y:S02]  /*2820*/  @!P2 IADD3.X R55, R3, R55, RZ, P6, !PT ;  /* 0x000000370337a210 */ /* 0x000fe400037fe4ff */
[----:B-1----:R-:W-:Y:S02]  /*2830*/  @!P2 IADD3 R52, P6, R57, R52, RZ ;  /* 0x000000343934a210 */ /* 0x002fe40007fde0ff */
[----:B------:R-:W-:-:S02]  /*2840*/  @!P0 MOV R57, R7 ;  /* 0x0000000700398202 */ /* 0x000fc40000000f00 */
[----:B------:R-:W-:Y:S01]  /*2850*/  IADD3 R12, R2, 0x30, RZ ;  /* 0x00000030020c7810 */ /* 0x000fe20007ffe0ff */
[----:B------:R-:W1:Y:S01]  /*2860*/  @!P4 LDC.64 R50, c[0x0][0x288] ;  /* 0x0000a200ff32cb82 */ /* 0x000e620000000a00 */
[----:B------:R-:W-:Y:S01]  /*2870*/  @!P4 MOV R74, R4 ;  /* 0x00000004004ac202 */ /* 0x000fe20000000f00 */
[----:B------:R-:W-:Y:S01]  /*2880*/  @!P0 IMAD.WIDE.U32 R44, R8, R44, R56 ;  /* 0x0000002c082c8225 */ /* 0x000fe200078e0038 */
[----:B------:R-:W-:Y:S02]  /*2890*/  @!P2 IADD3.X R53, R3, R53, RZ, P6, !PT ;  /* 0x000000350335a210 */ /* 0x000fe400037fe4ff */
[----:B0-----:R-:W-:Y:S02]  /*28a0*/  CS2R R48, SRZ ;  /* 0x0000000000307805 */ /* 0x001fe4000001ff00 */
[----:B------:R-:W-:Y:S01]  /*28b0*/  @!P4 MOV R75, R7 ;  /* 0x00000007004bc202 */ /* 0x000fe20000000f00 */
[----:B------:R-:W5:Y:S01]  /*28c0*/  @!P2 LDG.E.64 R124, desc[UR22][R54.64] ;  /* 0x00000016367ca981 */ /* 0x000f62000c1e1b00 */
[----:B------:R-:W-:-:S02]  /*28d0*/  @!P0 IADD3 R3, R45, R64, RZ ;  /* 0x000000402d038210 */ /* 0x000fc40007ffe0ff */
[----:B------:R-:W-:Y:S02]  /*28e0*/  CS2R R56, SRZ ;  /* 0x0000000000387805 */ /* 0x000fe4000001ff00 */
[C---:B------:R-:W-:Y:S01]  /*28f0*/  @!P0 SHF.L.U32 R65, R44.reuse, 0x2, RZ ;  /* 0x000000022c418819 */ /* 0x040fe200000006ff */
[----:B------:R-:W0:Y:S01]  /*2900*/  @!P4 LDC.64 R78, c[0x0][0x230] ;  /* 0x00008c00ff4ecb82 */ /* 0x000e220000000a00 */
[----:B------:R-:W-:Y:S02]  /*2910*/  @!P0 SHF.L.U64.HI R3, R44, 0x2, R3 ;  /* 0x000000022c038819 */ /* 0x000fe40000010203 */
[----:B------:R-:W-:Y:S02]  /*2920*/  CS2R R44, SRZ ;  /* 0x00000000002c7805 */ /* 0x000fe4000001ff00 */
[----:B------:R-:W-:Y:S01]  /*2930*/  IADD3 R8, R2, 0x28, RZ ;  /* 0x0000002802087810 */ /* 0x000fe20007ffe0ff */
[----:B------:R-:W5:Y:S04]  /*2940*/  @!P5 LDG.E.64 R56, desc[UR22][R46.64] ;  /* 0x000000162e38d981 */ /* 0x000f68000c1e1b00 */
[----:B------:R3:W5:Y:S01]  /*2950*/  @!P5 LDG.E.64 R44, desc[UR22][R66.64] ;  /* 0x00000016422cd981 */ /* 0x000762000c1e1b00 */
[----:B------:R-:W-:Y:S01]  /*2960*/  ISETP.GE.U32.AND P5, PT, R8, UR18, PT ;  /* 0x0000001208007c0c */ /* 0x000fe2000bfa6070 */
[----:B------:R-:W4:Y:S02]  /*2970*/  @!P4 LDC.64 R76, c[0x0][0x228] ;  /* 0x00008a00ff4ccb82 */ /* 0x000f240000000a00 */
[----:B------:R-:W5:Y:S01]  /*2980*/  @!P2 LDG.E.64 R48, desc[UR22][R52.64] ;  /* 0x000000163430a981 */ /* 0x000f62000c1e1b00 */
[----:B-1----:R-:W-:Y:S01]  /*2990*/  @!P4 IMAD R64, R9, R50, RZ ;  /* 0x000000320940c224 */ /* 0x002fe200078e02ff */
[----:B------:R-:W-:-:S04]  /*29a0*/  SHF.R.S32.HI R9, RZ, 0x1f, R8 ;  /* 0x0000001fff097819 */ /* 0x000fc80000011408 */
[----:B---3--:R-:W1:Y:S01]  /*29b0*/  @!P0 LDC.64 R66, c[0x0][0x230] ;  /* 0x00008c00ff428b82 */ /* 0x008e620000000a00 */
[----:B------:R-:W-:Y:S02]  /*29c0*/  ISETP.GE.AND.EX P5, PT, R9, UR19, PT, P5 ;  /* 0x0000001309007c0c */ /* 0x000fe4000bfa6350 */
[----:B------:R-:W-:Y:S02]  /*29d0*/  CS2R R46, SRZ ;  /* 0x00000000002e7805 */ /* 0x000fe4000001ff00 */
[----:B------:R-:W-:Y:S01]  /*29e0*/  ISETP.GT.U32.OR P5, PT, R0, 0x187, P5 ;  /* 0x000001870000780c */ /* 0x000fe20002fa4470 */
[C---:B------:R-:W-:Y:S02]  /*29f0*/  @!P4 IMAD R64, R13.reuse, R51, R64 ;  /* 0x000000330d40c224 */ /* 0x040fe400078e0240 */
[----:B------:R-:W-:Y:S01]  /*2a00*/  @!P4 IMAD.WIDE.U32 R50, R13, R50, R74 ;  /* 0x000000320d32c225 */ /* 0x000fe200078e004a */
[----:B------:R3:W5:Y:S01]  /*2a10*/  @!P3 LDG.E.64 R46, desc[UR22][R68.64] ;  /* 0x00000016442eb981 */ /* 0x000762000c1e1b00 */
[----:B------:R-:W-:-:S02]  /*2a20*/  SHF.R.S32.HI R13, RZ, 0x1f, R12 ;  /* 0x0000001fff0d7819 */ /* 0x000fc4000001140c */
[----:B------:R-:W-:-:S04]  /*2a30*/  ISETP.GE.U32.AND P3, PT, R12, UR18, PT ;  /* 0x000000120c007c0c */ /* 0x000fc8000bf66070 */
[----:B------:R-:W-:Y:S02]  /*2a40*/  ISETP.GE.AND.EX P3, PT, R13, UR19, PT, P3 ;  /* 0x000000130d007c0c */ /* 0x000fe4000bf66330 */
[C---:B------:R-:W-:Y:S01]  /*2a50*/  @!P0 IADD3 R70, P2, R65.reuse, R70, RZ ;  /* 0x0000004641468210 */ /* 0x040fe20007f5e0ff */
[----:B---3--:R-:W3:Y:S01]  /*2a60*/  @!P5 LDC.64 R68, c[0x0][0x288] ;  /* 0x0000a200ff44db82 */ /* 0x008ee20000000a00 */
[----:B------:R-:W-:Y:S02]  /*2a70*/  ISETP.GT.U32.OR P3, PT, R0, 0x187, P3 ;  /* 0x000001870000780c */ /* 0x000fe40001f64470 */
[----:B-1----:R-:W-:Y:S02]  /*2a80*/  @!P0 IADD3 R66, P6, R65, R66, RZ ;  /* 0x0000004241428210 */ /* 0x002fe40007fde0ff */
[----:B------:R-:W-:-:S03]  /*2a90*/  @!P4 IADD3 R64, R51, R64, RZ ;  /* 0x000000403340c210 */ /* 0x000fc60007ffe0ff */
[----:B------:R-:W1:Y:S01]  /*2aa0*/  @!P5 LDC.64 R74, c[0x0][0x230] ;  /* 0x00008c00ff4adb82 */ /* 0x000e620000000a00 */
[C---:B------:R-:W-:Y:S02]  /*2ab0*/  @!P0 IADD3.X R67, R3.reuse, R67, RZ, P6, !PT ;  /* 0x0000004303438210 */ /* 0x040fe400037fe4ff */
[C---:B------:R-:W-:Y:S02]  /*2ac0*/  @!P4 SHF.L.U32 R51, R50.reuse, 0x2, RZ ;  /* 0x000000023233c819 */ /* 0x040fe400000006ff */
[----:B------:R-:W-:Y:S01]  /*2ad0*/  @!P0 IADD3.X R71, R3, R71, RZ, P2, !PT ;  /* 0x0000004703478210 */ /* 0x000fe200017fe4ff */
[----:B------:R0:W5:Y:S02]  /*2ae0*/  @!P0 LDG.E.64 R106, desc[UR22][R66.64] ;  /* 0x00000016426a8981 */ /* 0x000164000c1e1b00 */
[----:B------:R-:W4:Y:S01]  /*2af0*/  @!P3 LDC.64 R52, c[0x0][0x288] ;  /* 0x0000a200ff34bb82 */ /* 0x000f220000000a00 */
[----:B------:R-:W-:Y:S02]  /*2b00*/  @!P4 SHF.L.U64.HI R50, R50, 0x2, R64 ;  /* 0x000000023232c819 */ /* 0x000fe40000010240 */
[----:B------:R-:W-:-:S05]  /*2b10*/  @!P5 MOV R80, R4 ;  /* 0x000000040050d202 */ /* 0x000fca0000000f00 */
[----:B------:R-:W1:Y:S01]  /*2b20*/  @!P5 LDC.64 R64, c[0x0][0x228] ;  /* 0x00008a00ff40db82 */ /* 0x000e620000000a00 */
[----:B---3--:R-:W-:Y:S01]  /*2b30*/  @!P5 IMAD R3, R9, R68, RZ ;  /* 0x000000440903d224 */ /* 0x008fe200078e02ff */
[----:B------:R-:W-:-:S03]  /*2b40*/  @!P5 MOV R81, R7 ;  /* 0x000000070051d202 */ /* 0x000fc60000000f00 */
[C---:B------:R-:W-:Y:S02]  /*2b50*/  @!P5 IMAD R3, R8.reuse, R69, R3 ;  /* 0x000000450803d224 */ /* 0x040fe400078e0203 */
[----:B------:R-:W-:Y:S01]  /*2b60*/  @!P5 IMAD.WIDE.U32 R68, R8, R68, R80 ;  /* 0x000000440844d225 */ /* 0x000fe200078e0050 */
[----:B0-----:R-:W0:Y:S04]  /*2b70*/  @!P3 LDC.64 R66, c[0x0][0x230] ;  /* 0x00008c00ff42bb82 */ /* 0x001e280000000a00 */
[----:B------:R-:W-:Y:S02]  /*2b80*/  @!P5 IADD3 R3, R69, R3, RZ ;  /* 0x000000034503d210 */ /* 0x000fe40007ffe0ff */
[----:B------:R-:W-:Y:S02]  /*2b90*/  @!P3 MOV R69, R7 ;  /* 0x000000070045b202 */ /* 0x000fe40000000f00 */
[----:B------:R-:W-:Y:S01]  /*2ba0*/  @!P5 SHF.L.U64.HI R3, R68, 0x2, R3 ;  /* 0x000000024403d819 */ /* 0x000fe20000010203 */
[----:B----4-:R-:W-:Y:S01]  /*2bb0*/  @!P3 IMAD R80, R13, R52, RZ ;  /* 0x000000340d50b224 */ /* 0x010fe200078e02ff */
[----:B------:R-:W-:-:S03]  /*2bc0*/  IADD3 R9, R2, 0x40, RZ ;  /* 0x0000004002097810 */ /* 0x000fc60007ffe0ff */
[----:B------:R-:W-:Y:S01]  /*2bd0*/  @!P3 IMAD R80, R12, R53, R80 ;  /* 0x000000350c50b224 */ /* 0x000fe200078e0250 */
[----:B------:R-:W-:Y:S01]  /*2be0*/  SHF.R.S32.HI R8, RZ, 0x1f, R9 ;  /* 0x0000001fff087819 */ /* 0x000fe20000011409 */
[----:B------:R-:W-:Y:S01]  /*2bf0*/  UIMAD.WIDE UR6, UR8, 0x8, UR6 ;  /* 0x00000008080678a5 */ /* 0x000fe2000f8e0206 */
[----:B--2---:R2:W-:Y:S02]  /*2c00*/  STL.64 [R1], R10 ;  /* 0x0000000a01007387 */ /* 0x0045e40000100a00 */
[----:B--2---:R-:W-:-:S04]  /*2c10*/  IADD3 R10, R2, 0x38, RZ ;  /* 0x00000038020a7810 */ /* 0x004fc80007ffe0ff */
[----:B------:R-:W-:Y:S02]  /*2c20*/  SHF.R.S32.HI R11, RZ, 0x1f, R10 ;  /* 0x0000001fff0b7819 */ /* 0x000fe4000001140a */
[----:B------:R-:W-:-:S04]  /*2c30*/  ISETP.GE.U32.AND P6, PT, R10, UR18, PT ;  /* 0x000000120a007c0c */ /* 0x000fc8000bfc6070 */
[----:B------:R-:W-:Y:S02]  /*2c40*/  ISETP.GE.AND.EX P2, PT, R11, UR19, PT, P6 ;  /* 0x000000130b007c0c */ /* 0x000fe4000bf46360 */
[C---:B------:R-:W-:Y:S02]  /*2c50*/  @!P4 IADD3 R78, P6, R51.reuse, R78, RZ ;  /* 0x0000004e334ec210 */ /* 0x040fe40007fde0ff */
[----:B------:R-:W-:Y:S02]  /*2c60*/  ISETP.GT.U32.OR P2, PT, R0, 0x187, P2 ;  /* 0x000001870000780c */ /* 0x000fe40001744470 */
[----:B------:R-:W-:Y:S02]  /*2c70*/  @!P4 IADD3.X R79, R50, R79, RZ, P6, !PT ;  /* 0x0000004f324fc210 */ /* 0x000fe400037fe4ff */
[----:B------:R-:W-:-:S03]  /*2c80*/  @!P4 IADD3 R76, P6, R51, R76, RZ ;  /* 0x0000004c334cc210 */ /* 0x000fc60007fde0ff */
[----:B------:R-:W5:Y:S01]  /*2c90*/  @!P4 LDG.E.64 R108, desc[UR22][R78.64] ;  /* 0x000000164e6cc981 */ /* 0x000f62000c1e1b00 */
[----:B------:R-:W-:Y:S02]  /*2ca0*/  @!P4 IADD3.X R77, R50, R77, RZ, P6, !PT ;  /* 0x0000004d324dc210 */ /* 0x000fe400037fe4ff */
[----:B------:R-:W-:-:S03]  /*2cb0*/  CS2R R50, SRZ ;  /* 0x0000000000327805 */ /* 0x000fc6000001ff00 */
[----:B------:R-:W2:Y:S03]  /*2cc0*/  @!P2 LDC.64 R54, c[0x0][0x288] ;  /* 0x0000a200ff36ab82 */ /* 0x000ea60000000a00 */
[----:B------:R3:W5:Y:S02]  /*2cd0*/  @!P0 LDG.E.64 R50, desc[UR22][R70.64] ;  /* 0x0000001646328981 */ /* 0x000764000c1e1b00 */
[----:B---3--:R-:W-:Y:S02]  /*2ce0*/  @!P5 SHF.L.U32 R70, R68, 0x2, RZ ;  /* 0x000000024446d819 */ /* 0x008fe400000006ff */
[----:B------:R-:W-:Y:S02]  /*2cf0*/  @!P3 MOV R68, R4 ;  /* 0x000000040044b202 */ /* 0x000fe40000000f00 */
[----:B-1----:R-:W-:-:S03]  /*2d00*/  @!P5 IADD3 R74, P6, R70, R74, RZ ;  /* 0x0000004a464ad210 */ /* 0x002fc60007fde0ff */
[----:B------:R-:W-:Y:S01]  /*2d10*/  @!P3 IMAD.WIDE.U32 R52, R12, R52, R68 ;  /* 0x000000340c34b225 */ /* 0x000fe200078e0044 */
[----:B------:R-:W-:Y:S01]  /*2d20*/  @!P5 IADD3.X R75, R3, R75, RZ, P6, !PT ;  /* 0x0000004b034bd210 */ /* 0x000fe200037fe4ff */
[----:B------:R-:W1:Y:S01]  /*2d30*/  @!P2 LDC.64 R68, c[0x0][0x230] ;  /* 0x00008c00ff44ab82 */ /* 0x000e620000000a00 */
[----:B------:R-:W-:Y:S02]  /*2d40*/  @!P5 IADD3 R64, P6, R70, R64, RZ ;  /* 0x000000404640d210 */ /* 0x000fe40007fde0ff */
[----:B------:R-:W-:-:S05]  /*2d50*/  ISETP.GE.U32.AND P0, PT, R9, UR18, PT ;  /* 0x0000001209007c0c */ /* 0x000fca000bf06070 */
[----:B------:R-:W3:Y:S01]  /*2d60*/  @!P3 LDC.64 R70, c[0x0][0x228] ;  /* 0x00008a00ff46bb82 */ /* 0x000ee20000000a00 */
[----:B------:R-:W-:Y:S02]  /*2d70*/  @!P3 IADD3 R80, R53, R80, RZ ;  /* 0x000000503550b210 */ /* 0x000fe40007ffe0ff */
[----:B------:R-:W-:Y:S02]  /*2d80*/  ISETP.GE.AND.EX P0, PT, R8, UR19, PT, P0 ;  /* 0x0000001308007c0c */ /* 0x000fe4000bf06300 */
[----:B------:R-:W-:Y:S02]  /*2d90*/  @!P5 IADD3.X R65, R3, R65, RZ, P6, !PT ;  /* 0x000000410341d210 */ /* 0x000fe400037fe4ff */
[----:B------:R-:W-:Y:S02]  /*2da0*/  @!P3 SHF.L.U64.HI R3, R52, 0x2, R80 ;  /* 0x000000023403b819 */ /* 0x000fe40000010250 */
[----:B------:R-:W4:Y:S01]  /*2db0*/  @!P2 LDC.64 R80, c[0x0][0x228] ;  /* 0x00008a00ff50ab82 */ /* 0x000f220000000a00 */
[----:B------:R-:W-:Y:S01]  /*2dc0*/  ISETP.GT.U32.OR P0, PT, R0, 0x187, P0 ;  /* 0x000001870000780c */ /* 0x000fe20000704470 */
[----:B--2---:R-:W-:Y:S01]  /*2dd0*/  @!P2 IMAD R82, R11, R54, RZ ;  /* 0x000000360b52a224 */ /* 0x004fe200078e02ff */
[----:B------:R-:W-:-:S02]  /*2de0*/  @!P3 SHF.L.U32 R83, R52, 0x2, RZ ;  /* 0x000000023453b819 */ /* 0x000fc400000006ff */
[----:B------:R-:W-:Y:S02]  /*2df0*/  @!P2 MOV R52, R4 ;  /* 0x000000040034a202 */ /* 0x000fe40000000f00 */
[----:B------:R-:W-:Y:S01]  /*2e00*/  @!P2 MOV R53, R7 ;  /* 0x000000070035a202 */ /* 0x000fe20000000f00 */
[C---:B------:R-:W-:Y:S01]  /*2e10*/  @!P2 IMAD R82, R10.reuse, R55, R82 ;  /* 0x000000370a52a224 */ /* 0x040fe200078e0252 */
[----:B0-----:R-:W-:Y:S01]  /*2e20*/  @!P3 IADD3 R66, P6, R83, R66, RZ ;  /* 0x000000425342b210 */ /* 0x001fe20007fde0ff */
[----:B------:R-:W-:Y:S01]  /*2e30*/  @!P2 IMAD.WIDE.U32 R54, R10, R54, R52 ;  /* 0x000000360a36a225 */ /* 0x000fe200078e0034 */
[----:B------:R-:W-:Y:S02]  /*2e40*/  CS2R R52, SRZ ;  /* 0x0000000000347805 */ /* 0x000fe4000001ff00 */
[----:B------:R-:W-:Y:S01]  /*2e50*/  IADD3 R12, R2, 0x48, RZ ;  /* 0x00000048020c7810 */ /* 0x000fe20007ffe0ff */
[----:B------:R-:W0:Y:S01]  /*2e60*/  @!P0 LDC.64 R116, c[0x0][0x288] ;  /* 0x0000a200ff748b82 */ /* 0x000e220000000a00 */
[----:B------:R-:W-:-:S02]  /*2e70*/  @!P3 IADD3.X R67, R3, R67, RZ, P6, !PT ;  /* 0x000000430343b210 */ /* 0x000fc400037fe4ff */
[----:B---3--:R-:W-:Y:S01]  /*2e80*/  @!P3 IADD3 R70, P6, R83, R70, RZ ;  /* 0x000000465346b210 */ /* 0x008fe20007fde0ff */
[----:B------:R2:W5:Y:S01]  /*2e90*/  @!P4 LDG.E.64 R52, desc[UR22][R76.64] ;  /* 0x000000164c34c981 */ /* 0x000562000c1e1b00 */
[----:B------:R-:W-:Y:S02]  /*2ea0*/  @!P2 IADD3 R82, R55, R82, RZ ;  /* 0x000000523752a210 */ /* 0x000fe40007ffe0ff */
[----:B------:R-:W-:Y:S01]  /*2eb0*/  @!P2 SHF.L.U32 R55, R54, 0x2, RZ ;  /* 0x000000023637a819 */ /* 0x000fe200000006ff */
[----:B------:R-:W5:Y:S01]  /*2ec0*/  @!P3 LDG.E.64 R112, desc[UR22][R66.64] ;  /* 0x000000164270b981 */ /* 0x000f62000c1e1b00 */
[----:B------:R-:W-:Y:S02]  /*2ed0*/  SHF.R.S32.HI R11, RZ, 0x1f, R12 ;  /* 0x0000001fff0b7819 */ /* 0x000fe4000001140c */
[----:B------:R-:W-:Y:S02]  /*2ee0*/  ISETP.GE.U32.AND P4, PT, R12, UR18, PT ;  /* 0x000000120c007c0c */ /* 0x000fe4000bf86070 */
[----:B------:R-:W-:-:S02]  /*2ef0*/  @!P3 IADD3.X R71, R3, R71, RZ, P6, !PT ;  /* 0x000000470347b210 */ /* 0x000fc400037fe4ff */
[----:B------:R-:W-:Y:S02]  /*2f00*/  @!P2 SHF.L.U64.HI R82, R54, 0x2, R82 ;  /* 0x000000023652a819 */ /* 0x000fe40000010252 */
[----:B-1----:R-:W-:Y:S02]  /*2f10*/  @!P2 IADD3 R68, P6, R55, R68, RZ ;  /* 0x000000443744a210 */ /* 0x002fe40007fde0ff */
[----:B------:R-:W-:Y:S02]  /*2f20*/  ISETP.GE.AND.EX P4, PT, R11, UR19, PT, P4 ;  /* 0x000000130b007c0c */ /* 0x000fe4000bf86340 */
[----:B------:R-:W-:Y:S02]  /*2f30*/  @!P2 IADD3.X R69, R82, R69, RZ, P6, !PT ;  /* 0x000000455245a210 */ /* 0x000fe400037fe4ff */
[----:B----4-:R-:W-:Y:S02]  /*2f40*/  @!P2 IADD3 R80, P6, R55, R80, RZ ;  /* 0x000000503750a210 */ /* 0x010fe40007fde0ff */
[----:B------:R-:W-:-:S02]  /*2f50*/  CS2R R54, SRZ ;  /* 0x0000000000367805 */ /* 0x000fc4000001ff00 */
[----:B------:R-:W-:-:S04]  /*2f60*/  ISETP.GT.U32.OR P4, PT, R0, 0x187, P4 ;  /* 0x000001870000780c */ /* 0x000fc80002784470 */
[----:B------:R1:W5:Y:S01]  /*2f70*/  @!P5 LDG.E.64 R54, desc[UR22][R64.64] ;  /* 0x000000164036d981 */ /* 0x000362000c1e1b00 */
[----:B0-----:R-:W-:Y:S01]  /*2f80*/  @!P0 IMAD R3, R8, R116, RZ ;  /* 0x0000007408038224 */ /* 0x001fe200078e02ff */
[----:B------:R-:W-:Y:S02]  /*2f90*/  @!P0 MOV R78, R4 ;  /* 0x00000004004e8202 */ /* 0x000fe40000000f00 */
[----:B------:R-:W-:-:S05]  /*2fa0*/  @!P0 MOV R79, R7 ;  /* 0x00000007004f8202 */ /* 0x000fca0000000f00 */
[----:B--2---:R-:W0:Y:S01]  /*2fb0*/  @!P4 LDC.64 R76, c[0x0][0x288] ;  /* 0x0000a200ff4ccb82 */ /* 0x004e220000000a00 */
[----:B-1----:R-:W-:Y:S01]  /*2fc0*/  CS2R R64, SRZ ;  /* 0x0000000000407805 */ /* 0x002fe2000001ff00 */
[----:B------:R-:W-:-:S05]  /*2fd0*/  @!P0 IMAD R3, R9, R117, R3 ;  /* 0x0000007509038224 */ /* 0x000fca00078e0203 */
[----:B------:R1:W5:Y:S01]  /*2fe0*/  @!P3 LDG.E.64 R64, desc[UR22][R70.64] ;  /* 0x000000164640b981 */ /* 0x000362000c1e1b00 */
[----:B------:R-:W-:Y:S02]  /*2ff0*/  @!P0 IMAD.WIDE.U32 R116, R9, R116, R78 ;  /* 0x0000007409748225 */ /* 0x000fe400078e004e */
[----:B------:R-:W2:Y:S08]  /*3000*/  @!P0 LDC.64 R78, c[0x0][0x228] ;  /* 0x00008a00ff4e8b82 */ /* 0x000eb00000000a00 */
[----:B-1----:R-:W1:Y:S01]  /*3010*/  @!P0 LDC.64 R70, c[0x0][0x230] ;  /* 0x00008c00ff468b82 */ /* 0x002e620000000a00 */
[----:B------:R-:W-:-:S02]  /*3020*/  @!P0 IADD3 R66, R117, R3, RZ ;  /* 0x0000000375428210 */ /* 0x000fc40007ffe0ff */
[C---:B------:R-:W-:Y:S02]  /*3030*/  @!P0 SHF.L.U32 R3, R116.reuse, 0x2, RZ ;  /* 0x0000000274038819 */ /* 0x040fe400000006ff */
[----:B------:R-:W-:Y:S02]  /*3040*/  @!P0 SHF.L.U64.HI R116, R116, 0x2, R66 ;  /* 0x0000000274748819 */ /* 0x000fe40000010242 */
[----:B------:R-:W-:Y:S02]  /*3050*/  CS2R R66, SRZ ;  /* 0x0000000000427805 */ /* 0x000fe4000001ff00 */
[----:B------:R-:W-:Y:S01]  /*3060*/  @!P2 IADD3.X R81, R82, R81, RZ, P6, !PT ;  /* 0x000000515251a210 */ /* 0x000fe200037fe4ff */
[----:B0-----:R-:W-:-:S04]  /*3070*/  @!P4 IMAD R117, R11, R76, RZ ;  /* 0x0000004c0b75c224 */ /* 0x001fc800078e02ff */
[----:B------:R0:W5:Y:S01]  /*3080*/  @!P2 LDG.E.64 R66, desc[UR22][R80.64] ;  /* 0x000000165042a981 */ /* 0x000162000c1e1b00 */
[C---:B------:R-:W-:Y:S01]  /*3090*/  @!P4 IMAD R117, R12.reuse, R77, R117 ;  /* 0x0000004d0c75c224 */ /* 0x040fe200078e0275 */
[----:B0-----:R-:W-:Y:S02]  /*30a0*/  @!P4 MOV R80, R4 ;  /* 0x000000040050c202 */ /* 0x001fe40000000f00 */
[----:B------:R-:W-:Y:S02]  /*30b0*/  @!P4 MOV R81, R7 ;  /* 0x000000070051c202 */ /* 0x000fe40000000f00 */
[----:B-1----:R-:W-:Y:S01]  /*30c0*/  @!P0 IADD3 R70, P6, R3, R70, RZ ;  /* 0x0000004603468210 */ /* 0x002fe20007fde0ff */
[----:B------:R-:W-:-:S03]  /*30d0*/  @!P4 IMAD.WIDE.U32 R76, R12, R76, R80 ;  /* 0x0000004c0c4cc225 */ /* 0x000fc600078e0050 */
[C---:B------:R-:W-:Y:S02]  /*30e0*/  @!P0 IADD3.X R71, R116.reuse, R71, RZ, P6, !PT ;  /* 0x0000004774478210 */ /* 0x040fe400037fe4ff */
[----:B--2---:R-:W-:Y:S02]  /*30f0*/  @!P0 IADD3 R12, P6, R3, R78, RZ ;  /* 0x0000004e030c8210 */ /* 0x004fe40007fde0ff */
[----:B------:R-:W-:Y:S02]  /*3100*/  @!P4 IADD3 R3, R77, R117, RZ ;  /* 0x000000754d03c210 */ /* 0x000fe40007ffe0ff */
[----:B------:R-:W-:Y:S02]  /*3110*/  @!P0 IADD3.X R13, R116, R79, RZ, P6, !PT ;  /* 0x0000004f740d8210 */ /* 0x000fe400037fe4ff */
[----:B------:R-:W-:Y:S02]  /*3120*/  MOV R116, UR6 ;  /* 0x0000000600747c02 */ /* 0x000fe40008000f00 */
[----:B------:R-:W-:-:S06]  /*3130*/  MOV R117, UR7 ;  /* 0x0000000700757c02 */ /* 0x000fcc0008000f00 */
[----:B------:R-:W2:Y:S01]  /*3140*/  LDG.E.64 R116, desc[UR22][R116.64] ;  /* 0x0000001674747981 */ /* 0x000ea2000c1e1b00 */
[----:B------:R-:W-:Y:S02]  /*3150*/  CS2R R110, SRZ ;  /* 0x00000000006e7805 */ /* 0x000fe4000001ff00 */
[----:B------:R-:W-:-:S04]  /*3160*/  IADD3 R8, R2, 0x50, RZ ;  /* 0x0000005002087810 */ /* 0x000fc80007ffe0ff */
[----:B------:R-:W-:Y:S01]  /*3170*/  SHF.R.S32.HI R102, RZ, 0x1f, R8 ;  /* 0x0000001fff667819 */ /* 0x000fe20000011408 */
[----:B------:R0:W5:Y:S01]  /*3180*/  @!P5 LDG.E.64 R110, desc[UR22][R74.64] ;  /* 0x000000164a6ed981 */ /* 0x000162000c1e1b00 */
[----:B------:R-:W-:Y:S02]  /*3190*/  ISETP.GE.U32.AND P5, PT, R8, UR18, PT ;  /* 0x0000001208007c0c */ /* 0x000fe4000bfa6070 */
[----:B------:R-:W-:Y:S02]  /*31a0*/  IADD3 R9, R2, 0x58, RZ ;  /* 0x0000005802097810 */ /* 0x000fe40007ffe0ff */
[----:B------:R-:W-:Y:S02]  /*31b0*/  ISETP.GE.AND.EX P5, PT, R102, UR19, PT, P5 ;  /* 0x0000001366007c0c */ /* 0x000fe4000bfa6350 */
[----:B------:R-:W-:Y:S02]  /*31c0*/  SHF.R.S32.HI R10, RZ, 0x1f, R9 ;  /* 0x0000001fff0a7819 */ /* 0x000fe40000011409 */
[----:B------:R-:W-:Y:S01]  /*31d0*/  ISETP.GT.U32.OR P5, PT, R0, 0x187, P5 ;  /* 0x000001870000780c */ /* 0x000fe20002fa4470 */
[----:B0-----:R-:W0:Y:S01]  /*31e0*/  @!P4 LDC.64 R74, c[0x0][0x230] ;  /* 0x00008c00ff4acb82 */ /* 0x001e220000000a00 */
[----:B------:R-:W-:-:S04]  /*31f0*/  ISETP.GE.U32.AND P3, PT, R9, UR18, PT ;  /* 0x0000001209007c0c */ /* 0x000fc8000bf66070 */
[----:B------:R-:W-:-:S04]  /*3200*/  ISETP.GE.AND.EX P3, PT, R10, UR19, PT, P3 ;  /* 0x000000130a007c0c */ /* 0x000fc8000bf66330 */
[----:B------:R-:W-:Y:S02]  /*3210*/  ISETP.GT.U32.OR P3, PT, R0, 0x187, P3 ;  /* 0x000001870000780c */ /* 0x000fe40001f64470 */
[----:B------:R-:W-:Y:S01]  /*3220*/  CS2R R114, SRZ ;  /* 0x0000000000727805 */ /* 0x000fe2000001ff00 */
[----:B------:R-:W1:Y:S01]  /*3230*/  @!P5 LDC.64 R118, c[0x0][0x288] ;  /* 0x0000a200ff76db82 */ /* 0x000e620000000a00 */
[----:B------:R-:W-:-:S04]  /*3240*/  IADD3 R11, R2, 0xf8, RZ ;  /* 0x000000f8020b7810 */ /* 0x000fc80007ffe0ff */
[----:B------:R3:W5:Y:S01]  /*3250*/  @!P2 LDG.E.64 R114, desc[UR22][R68.64] ;  /* 0x000000164472a981 */ /* 0x000762000c1e1b00 */
[----:B------:R-:W-:Y:S02]  /*3260*/  ISETP.GE.U32.AND P2, PT, R11, UR18, PT ;  /* 0x000000120b007c0c */ /* 0x000fe4000bf46070 */
[----:B------:R-:W-:Y:S01]  /*3270*/  SHF.R.S32.HI R103, RZ, 0x1f, R11 ;  /* 0x0000001fff677819 */ /* 0x000fe2000001140b */
[----:B------:R-:W4:Y:S08]  /*3280*/  @!P5 LDC.64 R78, c[0x0][0x230] ;  /* 0x00008c00ff4edb82 */ /* 0x000f300000000a00 */
[----:B---3--:R-:W3:Y:S01]  /*3290*/  @!P4 LDC.64 R68, c[0x0][0x228] ;  /* 0x00008a00ff44cb82 */ /* 0x008ee20000000a00 */
[----:B------:R-:W-:-:S07]  /*32a0*/  ISETP.GE.AND.EX P2, PT, R103, UR19, PT, P2 ;  /* 0x0000001367007c0c */ /* 0x000fce000bf46320 */
[----:B------:R-:W4:Y:S01]  /*32b0*/  @!P3 LDC.64 R82, c[0x0][0x288] ;  /* 0x0000a200ff52bb82 */ /* 0x000f220000000a00 */
[----:B------:R-:W-:Y:S02]  /*32c0*/  ISETP.GT.U32.OR P2, PT, R0, 0x187, P2 ;  /* 0x000001870000780c */ /* 0x000fe40001744470 */
[C---:B------:R-:W-:Y:S02]  /*32d0*/  @!P4 SHF.L.U32 R122, R76.reuse, 0x2, RZ ;  /* 0x000000024c7ac819 */ /* 0x040fe400000006ff */
[----:B------:R-:W-:Y:S02]  /*32e0*/  @!P4 SHF.L.U64.HI R3, R76, 0x2, R3 ;  /* 0x000000024c03c819 */ /* 0x000fe40000010203 */
[----:B0-----:R-:W-:Y:S01]  /*32f0*/  @!P4 IADD3 R100, P6, R122, R74, RZ ;  /* 0x0000004a7a64c210 */ /* 0x001fe20007fde0ff */
[----:B-1----:R-:W-:Y:S01]  /*3300*/  @!P5 IMAD R74, R102, R118, RZ ;  /* 0x00000076664ad224 */ /* 0x002fe200078e02ff */
[----:B------:R-:W-:Y:S01]  /*3310*/  @!P5 MOV R80, R4 ;  /* 0x000000040050d202 */ /* 0x000fe20000000f00 */
[----:B------:R-:W0:Y:S01]  /*3320*/  @!P5 LDC.64 R76, c[0x0][0x228] ;  /* 0x00008a00ff4cdb82 */ /* 0x000e220000000a00 */
[----:B------:R-:W-:Y:S01]  /*3330*/  @!P5 MOV R81, R7 ;  /* 0x000000070051d202 */ /* 0x000fe20000000f00 */
[C---:B------:R-:W-:Y:S01]  /*3340*/  @!P5 IMAD R123, R8.reuse, R119, R74 ;  /* 0x00000077087bd224 */ /* 0x040fe200078e024a */
[----:B------:R-:W-:Y:S01]  /*3350*/  @!P4 IADD3.X R101, R3, R75, RZ, P6, !PT ;  /* 0x0000004b0365c210 */ /* 0x000fe200037fe4ff */
[----:B------:R-:W-:-:S04]  /*3360*/  @!P5 IMAD.WIDE.U32 R118, R8, R118, R80 ;  /* 0x000000760876d225 */ /* 0x000fc800078e0050 */
[----:B------:R-:W1:Y:S01]  /*3370*/  @!P3 LDC.64 R80, c[0x0][0x230] ;  /* 0x00008c00ff50bb82 */ /* 0x000e620000000a00 */
[----:B---3--:R-:W-:Y:S01]  /*3380*/  @!P4 IADD3 R122, P6, R122, R68, RZ ;  /* 0x000000447a7ac210 */ /* 0x008fe20007fde0ff */
[----:B----4-:R-:W-:-:S06]  /*3390*/  @!P3 IMAD R68, R10, R82, RZ ;  /* 0x000000520a44b224 */ /* 0x010fcc00078e02ff */
[----:B------:R-:W3:Y:S01]  /*33a0*/  @!P2 LDC.64 R74, c[0x0][0x288] ;  /* 0x0000a200ff4aab82 */ /* 0x000ee20000000a00 */
[----:B------:R-:W-:Y:S01]  /*33b0*/  @!P3 IMAD R8, R9, R83, R68 ;  /* 0x000000530908b224 */ /* 0x000fe200078e0244 */
[----:B------:R-:W-:Y:S02]  /*33c0*/  @!P5 IADD3 R68, R119, R123, RZ ;  /* 0x0000007b7744d210 */ /* 0x000fe40007ffe0ff */
[----:B------:R-:W-:Y:S02]  /*33d0*/  @!P4 IADD3.X R123, R3, R69, RZ, P6, !PT ;  /* 0x00000045037bc210 */ /* 0x000fe400037fe4ff */
[C---:B------:R-:W-:Y:S02]  /*33e0*/  @!P5 SHF.L.U32 R3, R118.reuse, 0x2, RZ ;  /* 0x000000027603d819 */ /* 0x040fe400000006ff */
[----:B------:R-:W-:Y:S02]  /*33f0*/  @!P5 SHF.L.U64.HI R118, R118, 0x2, R68 ;  /* 0x000000027676d819 */ /* 0x000fe40000010244 */
[----:B------:R-:W4:Y:S01]  /*3400*/  @!P2 LDC.64 R68, c[0x0][0x230] ;  /* 0x00008c00ff44ab82 */ /* 0x000f220000000a00 */
[----:B------:R-:W-:-:S02]  /*3410*/  @!P2 MOV R119, R7 ;  /* 0x000000070077a202 */ /* 0x000fc40000000f00 */
[----:B--2---:R-:W-:Y:S02]  /*3420*/  MOV R104, R116 ;  /* 0x0000007400687202 */ /* 0x004fe40000000f00 */
[----:B------:R-:W-:Y:S02]  /*3430*/  MOV R105, R117 ;  /* 0x0000007500697202 */ /* 0x000fe40000000f00 */
[----:B------:R-:W-:Y:S02]  /*3440*/  @!P3 MOV R116, R4 ;  /* 0x000000040074b202 */ /* 0x000fe40000000f00 */
[----:B------:R-:W-:-:S03]  /*3450*/  @!P3 MOV R117, R7 ;  /* 0x000000070075b202 */ /* 0x000fc60000000f00 */
[----:B------:R-:W-:-:S03]  /*3460*/  @!P3 IMAD.WIDE.U32 R82, R9, R82, R116 ;  /* 0x000000520952b225 */ /* 0x000fc600078e0074 */
[----:B------:R-:W2:Y:S02]  /*3470*/  @!P3 LDC.64 R116, c[0x0][0x228] ;  /* 0x00008a00ff74bb82 */ /* 0x000ea40000000a00 */
[----:B------:R-:W-:Y:S02]  /*3480*/  @!P3 IADD3 R83, R83, R8, RZ ;  /* 0x000000085353b210 */ /* 0x000fe40007ffe0ff */
[C---:B------:R-:W-:Y:S02]  /*3490*/  @!P5 IADD3 R8, P6, R3.reuse, R78, RZ ;  /* 0x0000004e0308d210 */ /* 0x040fe40007fde0ff */
[----:B------:R-:W-:Y:S02]  /*34a0*/  @!P3 SHF.L.U32 R10, R82, 0x2, RZ ;  /* 0x00000002520ab819 */ /* 0x000fe400000006ff */
[----:B------:R-:W-:Y:S02]  /*34b0*/  @!P5 IADD3.X R9, R118, R79, RZ, P6, !PT ;  /* 0x0000004f7609d210 */ /* 0x000fe400037fe4ff */
[----:B0-----:R-:W-:Y:S01]  /*34c0*/  @!P5 IADD3 R78, P6, R3, R76, RZ ;  /* 0x0000004c034ed210 */ /* 0x001fe20007fde0ff */
[----:B---3--:R-:W-:Y:S01]  /*34d0*/  @!P2 IMAD R3, R103, R74, RZ ;  /* 0x0000004a6703a224 */ /* 0x008fe200078e02ff */
[----:B------:R-:W-:-:S02]  /*34e0*/  @!P3 SHF.L.U64.HI R102, R82, 0x2, R83 ;  /* 0x000000025266b819 */ /* 0x000fc40000010253 */
[----:B------:R-:W-:Y:S01]  /*34f0*/  @!P5 IADD3.X R79, R118, R77, RZ, P6, !PT ;  /* 0x0000004d764fd210 */ /* 0x000fe200037fe4ff */
[C---:B------:R-:W-:Y:S01]  /*3500*/  @!P2 IMAD R3, R11.reuse, R75, R3 ;  /* 0x0000004b0b03a224 */ /* 0x040fe200078e0203 */
[----:B-1----:R-:W-:Y:S01]  /*3510*/  @!P3 IADD3 R76, P6, R10, R80, RZ ;  /* 0x000000500a4cb210 */ /* 0x002fe20007fde0ff */
[----:B------:R-:W0:Y:S01]  /*3520*/  @!P2 LDC.64 R82, c[0x0][0x228] ;  /* 0x00008a00ff52ab82 */ /* 0x000e220000000a00 */
[----:B------:R-:W-:Y:S02]  /*3530*/  @!P2 MOV R118, R4 ;  /* 0x000000040076a202 */ /* 0x000fe40000000f00 */
[----:B------:R-:W-:Y:S02]  /*3540*/  @!P3 IADD3.X R77, R102, R81, RZ, P6, !PT ;  /* 0x00000051664db210 */ /* 0x000fe400037fe4ff */
[----:B------:R-:W-:Y:S01]  /*3550*/  CS2R R80, SRZ ;  /* 0x0000000000507805 */ /* 0x000fe2000001ff00 */
[----:B------:R-:W-:Y:S01]  /*3560*/  @!P2 IMAD.WIDE.U32 R74, R11, R74, R118 ;  /* 0x0000004a0b4aa225 */ /* 0x000fe200078e0076 */
[----:B--2---:R-:W-:-:S04]  /*3570*/  @!P3 IADD3 R10, P6, R10, R116, RZ ;  /* 0x000000740a0ab210 */ /* 0x004fc80007fde0ff */
[----:B------:R1:W2:Y:S01]  /*3580*/  @P1 LDG.E.64 R80, desc[UR22][R120.64] ;  /* 0x0000001678501981 */ /* 0x0002a2000c1e1b00 */
[----:B------:R-:W-:Y:S02]  /*3590*/  @!P2 IADD3 R75, R75, R3, RZ ;  /* 0x000000034b4ba210 */ /* 0x000fe40007ffe0ff */
[----:B------:R-:W-:Y:S02]  /*35a0*/  @!P2 SHF.L.U32 R3, R74, 0x2, RZ ;  /* 0x000000024a03a819 */ /* 0x000fe400000006ff */
[----:B------:R-:W-:Y:S02]  /*35b0*/  @!P3 IADD3.X R11, R102, R117, RZ, P6, !PT ;  /* 0x00000075660bb210 */ /* 0x000fe400037fe4ff */
[----:B-1----:R-:W-:Y:S02]  /*35c0*/  CS2R R120, SRZ ;  /* 0x0000000000787805 */ /* 0x002fe4000001ff00 */
[----:B------:R-:W-:Y:S02]  /*35d0*/  @!P2 SHF.L.U64.HI R74, R74, 0x2, R75 ;  /* 0x000000024a4aa819 */ /* 0x000fe4000001024b */
[----:B----4-:R-:W-:-:S02]  /*35e0*/  @!P2 IADD3 R102, P6, R3, R68, RZ ;  /* 0x000000440366a210 */ /* 0x010fc40007fde0ff */
[----:B------:R1:W5:Y:S02]  /*35f0*/  @!P5 LDG.E.64 R120, desc[UR22][R8.64] ;  /* 0x000000160878d981 */ /* 0x000364000c1e1b00 */
[----:B------:R-:W-:Y:S02]  /*3600*/  @!P2 IADD3.X R103, R74, R69, RZ, P6, !PT ;  /* 0x000000454a67a210 */ /* 0x000fe400037fe4ff */
[----:B-1----:R-:W-:-:S06]  /*3610*/  CS2R R8, SRZ ;  /* 0x0000000000087805 */ /* 0x002fcc000001ff00 */
[----:B------:R-:W3:Y:S01]  /*3620*/  @!P2 LDG.E.64 R8, desc[UR22][R102.64] ;  /* 0x000000166608a981 */ /* 0x000ee2000c1e1b00 */
[----:B------:R-:W-:Y:S02]  /*3630*/  R2UR UR6, R104 ;  /* 0x00000000680672ca */ /* 0x000fe400000e0000 */
[----:B------:R-:W-:Y:S02]  /*3640*/  CS2R R116, SRZ ;  /* 0x0000000000747805 */ /* 0x000fe4000001ff00 */
[----:B0-----:R-:W-:-:S04]  /*3650*/  @!P2 IADD3 R82, P6, R3, R82, RZ ;  /* 0x000000520352a210 */ /* 0x001fc80007fde0ff */
[----:B------:R0:W5:Y:S05]  /*3660*/  @!P0 LDG.E.64 R116, desc[UR22][R70.64] ;  /* 0x0000001646748981 */ /* 0x00016a000c1e1b00 */
[----:B------:R-:W-:Y:S02]  /*3670*/  MOV R3, UR6 ;  /* 0x0000000600037c02 */ /* 0x000fe40008000f00 */
[----:B0-----:R-:W-:-:S03]  /*3680*/  CS2R R70, SRZ ;  /* 0x0000000000467805 */ /* 0x001fc6000001ff00 */
[----:B------:R-:W-:-:S03]  /*3690*/  FFMA.FTZ R3, -R3, UR6, R105 ;  /* 0x0000000603037c23 */ /* 0x000fc60008010169 */
[----:B------:R-:W5:Y:S02]  /*36a0*/  @!P0 LDG.E.64 R70, desc[UR22][R12.64] ;  /* 0x000000160c468981 */ /* 0x000f64000c1e1b00 */
[----:B------:R-:W-:Y:S02]  /*36b0*/  FSETP.GTU.FTZ.AND P0, PT, R3, RZ, PT ;  /* 0x000000ff0300720b */ /* 0x000fe40003f1c000 */
[----:B------:R-:W-:-:S06]  /*36c0*/  CS2R R68, SRZ ;  /* 0x0000000000447805 */ /* 0x000fcc000001ff00 */
[----:B------:R0:W5:Y:S01]  /*36d0*/  @P1 LDG.E.64 R68, desc[UR22][R72.64] ;  /* 0x0000001648441981 */ /* 0x000162000c1e1b00 */
[----:B------:R-:W-:-:S03]  /*36e0*/  CS2R R118, SRZ ;  /* 0x0000000000767805 */ /* 0x000fc6000001ff00 */
[----:B------:R-:W5:Y:S01]  /*36f0*/  LDL.LU.64 R12, [R1+0xd8] ;  /* 0x0000d800010c7983 */ /* 0x000f620000300a00 */
[----:B------:R-:W-:Y:S01]  /*3700*/  VOTEU.ANY UP0, P0 ;  /* 0x00000000003f7886 */ /* 0x000fe20000000100 */
[----:B------:R-:W-:Y:S02]  /*3710*/  PLOP3.LUT P0, PT, PT, PT, UP0, 0x80, 0x0 ;  /* 0x000000000000781c */ /* 0x000fe40003f0f008 */
[----:B------:R-:W5:Y:S02]  /*3720*/  @!P4 LDG.E.64 R118, desc[UR22][R100.64] ;  /* 0x000000166476c981 */ /* 0x000f64000c1e1b00 */
[----:B------:R-:W-:Y:S01]  /*3730*/  @UP0 ULDC UR5, c[0x0][0x250] ;  /* 0x0000940000050ab9 */ /* 0x000fe20000000800 */
[----:B0-----:R-:W-:-:S06]  /*3740*/  CS2R R72, SRZ ;  /* 0x0000000000487805 */ /* 0x001fcc000001ff00 */
[----:B------:R0:W5:Y:S02]  /*3750*/  @!P4 LDG.E.64 R72, desc[UR22][R122.64] ;  /* 0x000000167a48c981 */ /* 0x000164000c1e1b00 */
[----:B------:R-:W-:Y:S02]  /*3760*/  @P0 FADD.FTZ R3, R3, UR5 ;  /* 0x0000000503030e21 */ /* 0x000fe40008010000 */
[----:B------:R-:W5:Y:S04]  /*3770*/  LDL.LU.64 R100, [R1+0xd0] ;  /* 0x0000d00001647983 */ /* 0x000f680000300a00 */
[----:B------:R-:W1:Y:S01]  /*3780*/  @P0 MUFU.RSQ R3, R3 ;  /* 0x0000000300030308 */ /* 0x000e620000001400 */
[----:B0-----:R-:W-:-:S06]  /*3790*/  CS2R R122, SRZ ;  /* 0x00000000007a7805 */ /* 0x001fcc000001ff00 */
[----:B------:R0:W5:Y:S02]  /*37a0*/  @!P3 LDG.E.64 R122, desc[UR22][R76.64] ;  /* 0x000000164c7ab981 */ /* 0x000164000c1e1b00 */
[----:B0-----:R-:W-:Y:S02]  /*37b0*/  CS2R R76, SRZ ;  /* 0x00000000004c7805 */ /* 0x001fe4000001ff00 */
[----:B-1----:R-:W-:-:S04]  /*37c0*/  @P0 R2UR UR5, R3 ;  /* 0x00000000030502ca */ /* 0x002fc800000e0000 */
[----:B------:R-:W5:Y:S04]  /*37d0*/  @!P3 LDG.E.64 R76, desc[UR22][R10.64] ;  /* 0x000000160a4cb981 */ /* 0x000f68000c1e1b00 */
[----:B------:R-:W5:Y:S04]  /*37e0*/  LDL.LU.64 R10, [R1+0xc8] ;  /* 0x0000c800010a7983 */ /* 0x000f680000300a00 */
[----:B------:R-:W5:Y:S01]  /*37f0*/  LDL.LU.64 R102, [R1+0xc0] ;  /* 0x0000c00001667983 */ /* 0x000f620000300a00 */
[----:B------:R-:W-:Y:S02]  /*3800*/  @!P2 IADD3.X R83, R74, R83, RZ, P6, !PT ;  /* 0x000000534a53a210 */ /* 0x000fe400037fe4ff */
[----:B------:R-:W-:-:S02]  /*3810*/  CS2R R74, SRZ ;  /* 0x00000000004a7805 */ /* 0x000fc4000001ff00 */
[----:B------:R-:W-:Y:S01]  /*3820*/  ISETP.GT.U32.AND P0, PT, R0, 0x187, PT ;  /* 0x000001870000780c */ /* 0x000fe20003f04070 */
[----:B------:R-:W-:-:S03]  /*3830*/  UMOV UR26, 0x3f800000 ;  /* 0x3f800000001a7882 */ /* 0x000fc60000000000 */
[----:B------:R0:W5:Y:S01]  /*3840*/  @!P5 LDG.E.64 R74, desc[UR22][R78.64] ;  /* 0x000000164e4ad981 */ /* 0x000162000c1e1b00 */
[----:B------:R-:W-:Y:S01]  /*3850*/  @UP0 UMOV UR26, UR5 ;  /* 0x00000005001a0c82 */ /* 0x000fe20008000000 */
[----:B------:R-:W-:Y:S01]  /*3860*/  BSSY B0, `(.L_x_2526) ;  /* 0x000001e000007945 */ /* 0x000fe20003800000 */
[----:B------:R-:W-:Y:S02]  /*3870*/  ISETP.NE.AND P5, PT, RZ, UR25, PT ;  /* 0x00000019ff007c0c */ /* 0x000fe4000bfa5270 */
[----:B0-----:R-:W-:-:S06]  /*3880*/  CS2R R78, SRZ ;  /* 0x00000000004e7805 */ /* 0x001fcc000001ff00 */
[----:B------:R0:W5:Y:S02]  /*3890*/  @!P2 LDG.E.64 R78, desc[UR22][R82.64] ;  /* 0x00000016524ea981 */ /* 0x000164000c1e1b00 */
[----:B0-----:R-:W-:Y:S01]  /*38a0*/  CS2R R82, SRZ ;  /* 0x0000000000527805 */ /* 0x001fe2000001ff00 */
[----:B--2---:R-:W-:Y:S01]  /*38b0*/  FADD.FTZ R80, R80, -UR6 ;  /* 0x8000000650507e21 */ /* 0x004fe20008010000 */
[----:B------:R-:W-:Y:S01]  /*38c0*/  FADD.FTZ R3, R81, -UR6 ;  /* 0x8000000651037e21 */ /* 0x000fe20008010000 */
[----:B---3--:R0:W-:Y:S04]  /*38d0*/  STL.64 [R1+0x90], R8 ;  /* 0x0000900801007387 */ /* 0x0081e80000100a00 */
[----:B0-----:R0:W5:Y:S04]  /*38e0*/  LDL.LU.64 R8, [R1+0xb8] ;  /* 0x0000b80001087983 */ /* 0x0011680000300a00 */
[----:B------:R0:W5:Y:S04]  /*38f0*/  LDL.LU R104, [R1+0xb4] ;  /* 0x0000b40001687983 */ /* 0x0001680000300800 */
[----:B------:R0:W5:Y:S04]  /*3900*/  LDL.LU R105, [R1+0xb0] ;  /* 0x0000b00001697983 */ /* 0x0001680000300800 */
[----:B------:R1:W-:Y:S04]  /*3910*/  STL [R1+0x18], R80 ;  /* 0x0000185001007387 */ /* 0x0003e80000100800 */
[----:B------:R0:W-:Y:S01]  /*3920*/  STL [R1+0x14], R3 ;  /* 0x0000140301007387 */ /* 0x0001e20000100800 */
[----:B-1----:R-:W-:Y:S01]  /*3930*/  CS2R R80, SRZ ;  /* 0x0000000000507805 */ /* 0x002fe2000001ff00 */
[----:B------:R-:W-:Y:S06]  /*3940*/  @P0 BRA `(.L_x_2527) ;  /* 0x00000000003c0947 */ /* 0x000fec0003800000 */
[----:B0-----:R-:W2:Y:S01]  /*3950*/  LDL R3, [R1+0xa8] ;  /* 0x0000a80001037983 */ /* 0x001ea20000100800 */
[----:B------:R-:W-:-:S03]  /*3960*/  ISETP.NE.AND P0, PT, RZ, UR25, PT ;  /* 0x00000019ff007c0c */ /* 0x000fc6000bf05270 */
[----:B------:R-:W-:Y:S04]  /*3970*/  STL [R1+0xb8], R0 ;  /* 0x0000b80001007387 */ /* 0x000fe80000100800 */
[----:B------:R0:W-:Y:S06]  /*3980*/  STL.64 [R1+0xb0], R4 ;  /* 0x0000b00401007387 */ /* 0x0001ec0000100a00 */
[----:B------:R-:W1:Y:S08]  /*3990*/  @P0 LDC.64 R80, c[0x0][0x240] ;  /* 0x00009000ff500b82 */ /* 0x000e700000000a00 */
[----:B0-----:R-:W0:Y:S01]  /*39a0*/  LDC.64 R4, c[0x0][0x238] ;  /* 0x00008e00ff047b82 */ /* 0x001e220000000a00 */
[----:B--2---:R-:W-:-:S04]  /*39b0*/  IADD3 R3, R3, UR17, RZ ;  /* 0x0000001103037c10 */ /* 0x004fc8000fffe0ff */
[C---:B-1----:R-:W-:Y:S01]  /*39c0*/  @P0 LEA R80, P2, R3.reuse, R80, 0x2 ;  /* 0x0000005003500211 */ /* 0x042fe200078410ff */
[----:B0-----:R-:W-:Y:S01]  /*39d0*/  IMAD.WIDE R4, R3, 0x4, R4 ;  /* 0x0000000403047825 */ /* 0x001fe200078e0204 */
[----:B------:R-:W-:-:S04]  /*39e0*/  SHF.R.S32.HI R0, RZ, 0x1f, R3 ;  /* 0x0000001fff007819 */ /* 0x000fc80000011403 */
[----:B------:R-:W-:Y:S02]  /*39f0*/  @P0 LEA.HI.X R81, R3, R81, R0, 0x2, P2 ;  /* 0x0000005103510211 */ /* 0x000fe400010f1400 */
[----:B------:R1:W5:Y:S04]  /*3a00*/  LDL.LU R0, [R1+0xb8] ;  /* 0x0000b80001007983 */ /* 0x0003680000300800 */
[----:B------:R1:W5:Y:S04]  /*3a10*/  @P0 LDG.E.64 R82, desc[UR22][R80.64] ;  /* 0x0000001650520981 */ /* 0x000368000c1e1b00 */
[----:B------:R1:W5:Y:S04]  /*3a20*/  LDG.E.64 R80, desc[UR22][R4.64] ;  /* 0x0000001604507981 */ /* 0x000368000c1e1b00 */
[----:B------:R1:W5:Y:S02]  /*3a30*/  LDL.LU.64 R4, [R1+0xb0] ;  /* 0x0000b00001047983 */ /* 0x0003640000300a00 */
.L_x_2527:
[----:B------:R-:W-:Y:S05]  /*3a40*/  BSYNC B0 ;  /* 0x0000000000007941 */ /* 0x000fea0003800000 */
.L_x_2526:
[----:B------:R2:W-:Y:S04]  /*3a50*/  STL [R1+0xb4], R2 ;  /* 0x0000b40201007387 */ /* 0x0005e80000100800 */
[----:B--2---:R-:W2:Y:S04]  /*3a60*/  LDL.LU R2, [R1+0x18] ;  /* 0x0000180001027983 */ /* 0x004ea80000300800 */
[----:B-----5:R3:W-:Y:S04]  /*3a70*/  STL [R1+0xb0], R0 ;  /* 0x0000b00001007387 */ /* 0x0207e80000100800 */
[----:B---3--:R-:W3:Y:S01]  /*3a80*/  LDL.LU R0, [R1+0x14] ;  /* 0x0000140001007983 */ /* 0x008ee20000300800 */
[----:B0-----:R-:W-:-:S03]  /*3a90*/  MOV R3, R69 ;  /* 0x0000004500037202 */ /* 0x001fc60000000f00 */
[----:B------:R-:W-:Y:S01]  /*3aa0*/  STL [R1+0x8], R68 ;  /* 0x0000084401007387 */ /* 0x000fe20000100800 */
[----:B--2---:R-:W-:-:S05]  /*3ab0*/  FMUL.FTZ R2, R2, UR26 ;  /* 0x0000001a02027c20 */ /* 0x004fca0008410000 */
[----:B------:R0:W-:Y:S01]  /*3ac0*/  STL [R1+0x70], R2 ;  /* 0x0000700201007387 */ /* 0x0001e20000100800 */
[----:B---3--:R-:W-:-:S03]  /*3ad0*/  FMUL.FTZ R0, R0, UR26 ;  /* 0x0000001a00007c20 */ /* 0x008fc60008410000 */
[----:B0-----:R0:W5:Y:S04]  /*3ae0*/  LDL.LU R2, [R1+0xb4] ;  /* 0x0000b40001027983 */ /* 0x0011680000300800 */
[----:B------:R2:W-:Y:S04]  /*3af0*/  STL [R1+0x74], R0 ;  /* 0x0000740001007387 */ /* 0x0005e80000100800 */
[----:B--2---:R0:W5:Y:S01]  /*3b00*/  LDL.LU R0, [R1+0xb0] ;  /* 0x0000b00001007983 */ /* 0x0041620000300800 */
[----:B------:R-:W-:Y:S05]  /*3b10*/  @!P5 BRA `(.L_x_2528) ;  /* 0x00000000006cd947 */ /* 0x000fea0003800000 */
[----:B------:R-:W2:Y:S04]  /*3b20*/  LDL R3, [R1+0x70] ;  /* 0x0000700001037983 */ /* 0x000ea80000100800 */
[----:B------:R-:W-:Y:S04]  /*3b30*/  STL [R1+0xb8], R4 ;  /* 0x0000b80401007387 */ /* 0x000fe80000100800 */
[----:B-----5:R3:W-:Y:S04]  /*3b40*/  STL [R1+0xb4], R2 ;  /* 0x0000b40201007387 */ /* 0x0207e80000100800 */
[----:B---3--:R-:W3:Y:S04]  /*3b50*/  LDL R2, [R1+0x74] ;  /* 0x0000740001027983 */ /* 0x008ee80000100800 */
[----:B------:R2:W-:Y:S02]  /*3b60*/  STL [R1+0xb0], R0 ;  /* 0x0000b00001007387 */ /* 0x0005e40000100800 */
[----:B--2---:R-:W-:-:S04]  /*3b70*/  FFMA.FTZ R0, R3, R80, R82 ;  /* 0x0000005003007223 */ /* 0x004fc80000010052 */
[----:B------:R-:W-:-:S06]  /*3b80*/  FMUL.FTZ R3, R0, -1.4426950216293334961 ;  /* 0xbfb8aa3b00037820 */ /* 0x000fcc0000410000 */
[----:B------:R-:W2:Y:S02]  /*3b90*/  MUFU.EX2 R3, R3 ;  /* 0x0000000300037308 */ /* 0x000ea40000000800 */
[----:B--2---:R-:W-:-:S06]  /*3ba0*/  FADD.FTZ R3, R3, 1 ;  /* 0x3f80000003037421 */ /* 0x004fcc0000010000 */
[----:B------:R-:W1:Y:S02]  /*3bb0*/  MUFU.RCP R3, R3 ;  /* 0x0000000300037308 */ /* 0x000e640000001000 */
[----:B-1----:R-:W-:Y:S01]  /*3bc0*/  FADD.FTZ R4, -R3, 1 ;  /* 0x3f80000003047421 */ /* 0x002fe20000010100 */
[----:B------:R-:W-:-:S03]  /*3bd0*/  FMUL.FTZ R3, R68, R3 ;  /* 0x0000000344037220 */ /* 0x000fc60000410000 */
[----:B------:R-:W-:Y:S02]  /*3be0*/  FFMA.FTZ R0, R0, R4, 1 ;  /* 0x3f80000000007423 */ /* 0x000fe40000010004 */
[----:B------:R2:W5:Y:S02]  /*3bf0*/  LDL.LU R4, [R1+0xb8] ;  /* 0x0000b80001047983 */ /* 0x0005640000300800 */
[----:B------:R-:W-:Y:S01]  /*3c00*/  FMUL.FTZ R3, R3, R0 ;  /* 0x0000000003037220 */ /* 0x000fe20000410000 */
[----:B---3--:R-:W-:-:S04]  /*3c10*/  FFMA.FTZ R0, R2, R81, R83 ;  /* 0x0000005102007223 */ /* 0x008fc80000010053 */
[----:B------:R1:W-:Y:S02]  /*3c20*/  STL [R1+0x8], R3 ;  /* 0x0000080301007387 */ /* 0x0003e40000100800 */
[----:B-1----:R-:W-:-:S06]  /*3c30*/  FMUL.FTZ R3, R0, -1.4426950216293334961 ;  /* 0xbfb8aa3b00037820 */ /* 0x002fcc0000410000 */
[----:B------:R-:W1:Y:S02]  /*3c40*/  MUFU.EX2 R3, R3 ;  /* 0x0000000300037308 */ /* 0x000e640000000800 */
[----:B-1----:R-:W-:-:S06]  /*3c50*/  FADD.FTZ R3, R3, 1 ;  /* 0x3f80000003037421 */ /* 0x002fcc0000010000 */
[----:B------:R-:W1:Y:S02]  /*3c60*/  MUFU.RCP R3, R3 ;  /* 0x0000000300037308 */ /* 0x000e640000001000 */
[----:B-1----:R-:W-:Y:S01]  /*3c70*/  FADD.FTZ R2, -R3, 1 ;  /* 0x3f80000003027421 */ /* 0x002fe20000010100 */
[----:B------:R-:W-:-:S03]  /*3c80*/  FMUL.FTZ R3, R69, R3 ;  /* 0x0000000345037220 */ /* 0x000fc60000410000 */
[----:B------:R-:W-:Y:S02]  /*3c90*/  FFMA.FTZ R0, R0, R2, 1 ;  /* 0x3f80000000007423 */ /* 0x000fe40000010002 */
[----:B------:R2:W5:Y:S02]  /*3ca0*/  LDL.LU R2, [R1+0xb4] ;  /* 0x0000b40001027983 */ /* 0x0005640000300800 */
[----:B------:R-:W-:Y:S02]  /*3cb0*/  FMUL.FTZ R3, R3, R0 ;  /* 0x0000000003037220 */ /* 0x000fe40000410000 */
[----:B------:R2:W5:Y:S05]  /*3cc0*/  LDL.LU R0, [R1+0xb0] ;  /* 0x0000b00001007983 */ /* 0x00056a0000300800 */
.L_x_2528:
[----:B------:R3:W-:Y:S04]  /*3cd0*/  STL [R1+0xc4], R7 ;  /* 0x0000c40701007387 */ /* 0x0007e80000100800 */
[----:B---3--:R-:W3:Y:S04]  /*3ce0*/  LDL R7, [R1+0x70] ;  /* 0x0000700001077983 */ /* 0x008ee80000100800 */
[----:B------:R4:W-:Y:S04]  /*3cf0*/  STL [R1+0xc0], R6 ;  /* 0x0000c00601007387 */ /* 0x0009e80000100800 */
[----:B----4-:R-:W4:Y:S04]  /*3d00*/  LDL R6, [R1+0x74] ;  /* 0x0000740001067983 */ /* 0x010f280000100800 */
[----:B------:R1:W-:Y:S04]  /*3d10*/  STL [R1+0xbc], R5 ;  /* 0x0000bc0501007387 */ /* 0x0003e80000100800 */
[----:B-1----:R-:W2:Y:S04]  /*3d20*/  LDL R5, [R1+0x8] ;  /* 0x0000080001057983 */ /* 0x002ea80000100800 */
[----:B-----5:R-:W-:Y:S04]  /*3d30*/  STL [R1+0xb8], R4 ;  /* 0x0000b80401007387 */ /* 0x020fe80000100800 */
[----:B------:R1:W-:Y:S04]  /*3d40*/  STL [R1+0xb4], R2 ;  /* 0x0000b40201007387 */ /* 0x0003e80000100800 */
[----:B-1----:R-:W4:Y:S04]  /*3d50*/  LDL.LU R2, [R1] ;  /* 0x0000000001027983 */ /* 0x002f280000300800 */
[----:B------:R1:W-:Y:S04]  /*3d60*/  STL [R1+0xb0], R0 ;  /* 0x0000b00001007387 */ /* 0x0003e80000100800 */
[----:B-1----:R-:W4:Y:S01]  /*3d70*/  LDL.LU R0, [R1+0x4] ;  /* 0x0000040001007983 */ /* 0x002f220000300800 */
[----:B------:R-:W-:Y:S01]  /*3d80*/  FMUL.FTZ R4, R3, R81 ;  /* 0x0000005103047220 */ /* 0x000fe20000410000 */
[----:B--2---:R-:W-:-:S04]  /*3d90*/  FMUL.FTZ R5, R5, R80 ;  /* 0x0000005005057220 */ /* 0x004fc80000410000 */
[----:B---3--:R-:W-:Y:S01]  /*3da0*/  FFMA.FTZ R7, R7, R5, RZ ;  /* 0x0000000507077223 */ /* 0x008fe200000100ff */
[----:B------:R-:W-:-:S03]  /*3db0*/  FADD.FTZ R5, RZ, R5 ;  /* 0x00000005ff057221 */ /* 0x000fc60000010000 */
[----:B----4-:R-:W-:Y:S01]  /*3dc0*/  FFMA.FTZ R6, R6, R4, R7 ;  /* 0x0000000406067223 */ /* 0x010fe20000010007 */
[----:B------:R-:W-:Y:S01]  /*3dd0*/  FADD.FTZ R4, R4, R5 ;  /* 0x0000000504047221 */ /* 0x000fe20000010000 */
[----:B------:R1:W5:Y:S04]  /*3de0*/  LDL.LU R7, [R1+0xc4] ;  /* 0x0000c40001077983 */ /* 0x0003680000300800 */
[----:B------:R2:W-:Y:S01]  /*3df0*/  STL [R1+0x18], R6 ;  /* 0x0000180601007387 */ /* 0x0005e20000100800 */
[----:B------:R-:W-:-:S04]  /*3e00*/  FADD.FTZ R2, R2, -UR6 ;  /* 0x8000000602027e21 */ /* 0x000fc80008010000 */
[----:B------:R-:W-:Y:S01]  /*3e10*/  FMUL.FTZ R2, R2, UR26 ;  /* 0x0000001a02027c20 */ /* 0x000fe20008410000 */
[----:B--2---:R1:W5:Y:S04]  /*3e20*/  LDL.LU R6, [R1+0xc0] ;  /* 0x0000c00001067983 */ /* 0x0043680000300800 */
[----:B------:R1:W5:Y:S01]  /*3e30*/  LDL.LU R5, [R1+0xbc] ;  /* 0x0000bc0001057983 */ /* 0x0003620000300800 */
[----:B------:R-:W-:-:S03]  /*3e40*/  FADD.FTZ R0, R0, -UR6 ;  /* 0x8000000600007e21 */ /* 0x000fc60008010000 */
[----:B------:R2:W-:Y:S01]  /*3e50*/  STL [R1+0x14], R4 ;  /* 0x0000140401007387 */ /* 0x0005e20000100800 */
[----:B------:R-:W-:-:S03]  /*3e60*/  FMUL.FTZ R0, R0, UR26 ;  /* 0x0000001a00007c20 */ /* 0x000fc60008410000 */
[----:B--2---:R1:W5:Y:S04]  /*3e70*/  LDL.LU R4, [R1+0xb8] ;  /* 0x0000b80001047983 */ /* 0x0043680000300800 */
[----:B------:R2:W-:Y:S04]  /*3e80*/  STL [R1+0x80], R2 ;  /* 0x0000800201007387 */ /* 0x0005e80000100800 */
[----:B--2---:R1:W5:Y:S04]  /*3e90*/  LDL.LU R2, [R1+0xb4] ;  /* 0x0000b40001027983 */ /* 0x0043680000300800 */
[----:B------:R2:W-:Y:S04]  /*3ea0*/  STL [R1+0x8c], R0 ;  /* 0x00008c0001007387 */ /* 0x0005e80000100800 */
[----:B--2---:R1:W5:Y:S04]  /*3eb0*/  LDL.LU R0, [R1+0xb0] ;  /* 0x0000b00001007983 */ /* 0x0043680000300800 */
[----:B------:R1:W-:Y:S04]  /*3ec0*/  STL [R1+0x4], R46 ;  /* 0x0000042e01007387 */ /* 0x0003e80000100800 */
[----:B------:R1:W-:Y:S01]  /*3ed0*/  STL [R1], R47 ;  /* 0x0000002f01007387 */ /* 0x0003e20000100800 */
[----:B------:R-:W-:Y:S05]  /*3ee0*/  @!P5 BRA `(.L_x_2529) ;  /* 0x000000000078d947 */ /* 0x000fea0003800000 */
[----:B-----5:R2:W-:Y:S04]  /*3ef0*/  STL [R1+0xbc], R4 ;  /* 0x0000bc0401007387 */ /* 0x0205e80000100800 */
[----:B--2---:R-:W2:Y:S04]  /*3f00*/  LDL R4, [R1+0x80] ;  /* 0x0000800001047983 */ /* 0x004ea80000100800 */
[----:B------:R3:W-:Y:S04]  /*3f10*/  STL [R1+0xb8], R3 ;  /* 0x0000b80301007387 */ /* 0x0007e80000100800 */
[----:B---3--:R-:W3:Y:S04]  /*3f20*/  LDL R3, [R1+0x8c] ;  /* 0x00008c0001037983 */ /* 0x008ee80000100800 */
[----:B------:R2:W-:Y:S04]  /*3f30*/  STL [R1+0xb4], R2 ;  /* 0x0000b40201007387 */ /* 0x0005e80000100800 */
[----:B------:R4:W-:Y:S01]  /*3f40*/  STL [R1+0xb0], R0 ;  /* 0x0000b00001007387 */ /* 0x0009e20000100800 */
[----:B--2---:R-:W-:-:S04]  /*3f50*/  FFMA.FTZ R2, R4, R80, R82 ;  /* 0x0000005004027223 */ /* 0x004fc80000010052 */
[----:B----4-:R-:W-:-:S06]  /*3f60*/  FMUL.FTZ R0, R2, -1.4426950216293334961 ;  /* 0xbfb8aa3b02007820 */ /* 0x010fcc0000410000 */
[----:B------:R-:W2:Y:S02]  /*3f70*/  MUFU.EX2 R0, R0 ;  /* 0x0000000000007308 */ /* 0x000ea40000000800 */
[----:B--2---:R-:W-:-:S06]  /*3f80*/  FADD.FTZ R0, R0, 1 ;  /* 0x3f80000000007421 */ /* 0x004fcc0000010000 */
[----:B------:R-:W2:Y:S02]  /*3f90*/  MUFU.RCP R0, R0 ;  /* 0x0000000000007308 */ /* 0x000ea40000001000 */
[----:B--2---:R-:W-:Y:S01]  /*3fa0*/  FADD.FTZ R4, -R0, 1 ;  /* 0x3f80000000047421 */ /* 0x004fe20000010100 */
[----:B------:R-:W-:-:S03]  /*3fb0*/  FMUL.FTZ R0, R46, R0 ;  /* 0x000000002e007220 */ /* 0x000fc60000410000 */
[----:B------:R-:W-:Y:S02]  /*3fc0*/  FFMA.FTZ R2, R2, R4, 1 ;  /* 0x3f80000002027423 */ /* 0x000fe40000010004 */
[----:B------:R2:W5:Y:S02]  /*3fd0*/  LDL.LU R4, [R1+0xbc] ;  /* 0x0000bc0001047983 */ /* 0x0005640000300800 */
[----:B------:R-:W-:Y:S01]  /*3fe0*/  FMUL.FTZ R0, R0, R2 ;  /* 0x0000000200007220 */ /* 0x000fe20000410000 */
[----:B---3--:R-:W-:-:S04]  /*3ff0*/  FFMA.FTZ R2, R3, R81, R83 ;  /* 0x0000005103027223 */ /* 0x008fc80000010053 */
[----:B------:R3:W-:Y:S02]  /*4000*/  STL [R1+0x4], R0 ;  /* 0x0000040001007387 */ /* 0x0007e40000100800 */
[----:B---3--:R-:W-:-:S06]  /*4010*/  FMUL.FTZ R0, R2, -1.4426950216293334961 ;  /* 0xbfb8aa3b02007820 */ /* 0x008fcc0000410000 */
[----:B------:R-:W3:Y:S02]  /*4020*/  MUFU.EX2 R0, R0 ;  /* 0x0000000000007308 */ /* 0x000ee40000000800 */
[----:B---3--:R-:W-:-:S06]  /*4030*/  FADD.FTZ R0, R0, 1 ;  /* 0x3f80000000007421 */ /* 0x008fcc0000010000 */
[----:B------:R-:W3:Y:S02]  /*4040*/  MUFU.RCP R0, R0 ;  /* 0x0000000000007308 */ /* 0x000ee40000001000 */
[----:B---3--:R-:W-:Y:S01]  /*4050*/  FADD.FTZ R3, -R0, 1 ;  /* 0x3f80000000037421 */ /* 0x008fe20000010100 */
[----:B------:R-:W-:-:S03]  /*4060*/  FMUL.FTZ R0, R47, R0 ;  /* 0x000000002f007220 */ /* 0x000fc60000410000 */
[----:B------:R-:W-:Y:S02]  /*4070*/  FFMA.FTZ R2, R2, R3, 1 ;  /* 0x3f80000002027423 */ /* 0x000fe40000010003 */
[----:B------:R2:W5:Y:S02]  /*4080*/  LDL.LU R3, [R1+0xb8] ;  /* 0x0000b80001037983 */ /* 0x0005640000300800 */
[----:B------:R-:W-:Y:S02]  /*4090*/  FMUL.FTZ R0, R0, R2 ;  /* 0x0000000200007220 */ /* 0x000fe40000410000 */
[----:B------:R2:W5:Y:S04]  /*40a0*/  LDL.LU R2, [R1+0xb4] ;  /* 0x0000b40001027983 */ /* 0x0005680000300800 */
[----:B------:R3:W-:Y:S04]  /*40b0*/  STL [R1], R0 ;  /* 0x0000000001007387 */ /* 0x0007e80000100800 */
[----:B---3--:R2:W5:Y:S02]  /*40c0*/  LDL.LU R0, [R1+0xb0] ;  /* 0x0000b00001007983 */ /* 0x0085640000300800 */
.L_x_2529:
[----:B------:R3:W-:Y:S04]  /*40d0*/  STL [R1+0xd4], R11 ;  /* 0x0000d40b01007387 */ /* 0x0007e80000100800 */
[----:B---3--:R-:W3:Y:S04]  /*40e0*/  LDL R11, [R1+0x70] ;  /* 0x00007000010b7983 */ /* 0x008ee80000100800 */
[----:B------:R4:W-:Y:S04]  /*40f0*/  STL [R1+0xd0], R10 ;  /* 0x0000d00a01007387 */ /* 0x0009e80000100800 */
[----:B----4-:R-:W4:Y:S04]  /*4100*/  LDL.LU R10, [R1+0x4] ;  /* 0x00000400010a7983 */ /* 0x010f280000300800 */
[----:B------:R0:W-:Y:S04]  /*4110*/  STL [R1+0xcc], R9 ;  /* 0x0000cc0901007387 */ /* 0x0001e80000100800 */
[----:B0-----:R-:W3:Y:S04]  /*4120*/  LDL.LU R9, [R1+0x8] ;  /* 0x0000080001097983 */ /* 0x001ee80000300800 */
[----:B------:R0:W-:Y:S04]  /*4130*/  STL [R1+0xc8], R8 ;  /* 0x0000c80801007387 */ /* 0x0001e80000100800 */
[----:B0-----:R-:W2:Y:S04]  /*4140*/  LDL.LU R8, [R1+0x18] ;  /* 0x0000180001087983 */ /* 0x001ea80000300800 */
[----:B-----5:R0:W-:Y:S04]  /*4150*/  STL [R1+0xc4], R7 ;  /* 0x0000c40701007387 */ /* 0x0201e80000100800 */
[----:B0-----:R-:W2:Y:S04]  /*4160*/  LDL R7, [R1+0x74] ;  /* 0x0000740001077983 */ /* 0x001ea80000100800 */
[----:B------:R0:W-:Y:S04]  /*4170*/  STL [R1+0xc0], R6 ;  /* 0x0000c00601007387 */ /* 0x0001e80000100800 */
[----:B0-----:R-:W2:Y:S04]  /*4180*/  LDL.LU R6, [R1] ;  /* 0x0000000001067983 */ /* 0x001ea80000300800 */
[----:B------:R0:W-:Y:S04]  /*4190*/  STL [R1+0xbc], R5 ;  /* 0x0000bc0501007387 */ /* 0x0001e80000100800 */
[----:B0-----:R-:W2:Y:S04]  /*41a0*/  LDL.LU R5, [R1+0x14] ;  /* 0x0000140001057983 */ /* 0x001ea80000300800 */
[----:B------:R0:W-:Y:S04]  /*41b0*/  STL [R1+0xb8], R4 ;  /* 0x0000b80401007387 */ /* 0x0001e80000100800 */
[----:B0-----:R-:W2:Y:S04]  /*41c0*/  LDL R4, [R1+0x80] ;  /* 0x0000800001047983 */ /* 0x001ea80000100800 */
[----:B------:R0:W-:Y:S04]  /*41d0*/  STL [R1+0xb4], R2 ;  /* 0x0000b40201007387 */ /* 0x0001e80000100800 */
[----:B0-----:R-:W2:Y:S04]  /*41e0*/  LDL R2, [R1+0x8c] ;  /* 0x00008c0001027983 */ /* 0x001ea80000100800 */
[----:B------:R4:W-:Y:S01]  /*41f0*/  STL [R1+0xb0], R0 ;  /* 0x0000b00001007387 */ /* 0x0009e20000100800 */
[----:B------:R-:W-:Y:S01]  /*4200*/  FADD.FTZ R124, R124, -UR6 ;  /* 0x800000067c7c7e21 */ /* 0x000fe20008010000 */
[----:B------:R-:W-:-:S03]  /*4210*/  FADD.FTZ R125, R125, -UR6 ;  /* 0x800000067d7d7e21 */ /* 0x000fc60008010000 */
[----:B------:R-:W-:Y:S01]  /*4220*/  FMUL.FTZ R124, R124, UR26 ;  /* 0x0000001a7c7c7c20 */ /* 0x000fe20008410000 */
[----:B------:R-:W-:Y:S01]  /*4230*/  FMUL.FTZ R125, R125, UR26 ;  /* 0x0000001a7d7d7c20 */ /* 0x000fe20008410000 */
[----:B----4-:R-:W-:Y:S01]  /*4240*/  FMUL.FTZ R0, R10, R80 ;  /* 0x000000500a007220 */ /* 0x010fe20000410000 */
[----:B---3--:R-:W-:Y:S01]  /*4250*/  FFMA.FTZ R11, R11, R9, RZ ;  /* 0x000000090b0b7223 */ /* 0x008fe200000100ff */
[----:B------:R-:W-:-:S04]  /*4260*/  FADD.FTZ R9, RZ, R9 ;  /* 0x00000009ff097221 */ /* 0x000fc80000010000 */
[----:B------:R-:W-:Y:S01]  /*4270*/  FADD.FTZ R9, R9, R10 ;  /* 0x0000000a09097221 */ /* 0x000fe20000010000 */
[----:B--2---:R-:W-:Y:S01]  /*4280*/  FFMA.FTZ R7, R7, R3, RZ ;  /* 0x0000000307077223 */ /* 0x004fe200000100ff */
[C---:B------:R-:W-:Y:S01]  /*4290*/  FFMA.FTZ R11, R4.reuse, R10, R11 ;  /* 0x0000000a040b7223 */ /* 0x040fe2000001000b */
[----:B------:R-:W-:Y:S01]  /*42a0*/  FFMA.FTZ R4, R4, R0, R8 ;  /* 0x0000000004047223 */ /* 0x000fe20000010008 */
[----:B------:R-:W-:Y:S01]  /*42b0*/  FADD.FTZ R0, R5, R0 ;  /* 0x0000000005007221 */ /* 0x000fe20000010000 */
[----:B------:R-:W-:Y:S02]  /*42c0*/  FADD.FTZ R5, RZ, R3 ;  /* 0x00000003ff057221 */ /* 0x000fe40000010000 */
[----:B------:R0:W-:Y:S01]  /*42d0*/  STL [R1+0x24], R11 ;  /* 0x0000240b01007387 */ /* 0x0001e20000100800 */
[----:B------:R-:W-:Y:S01]  /*42e0*/  FMUL.FTZ R3, R6, R81 ;  /* 0x0000005106037220 */ /* 0x000fe20000410000 */
[----:B------:R-:W-:Y:S01]  /*42f0*/  FADD.FTZ R5, R5, R6 ;  /* 0x0000000605057221 */ /* 0x000fe20000010000 */
[C---:B------:R-:W-:Y:S01]  /*4300*/  FFMA.FTZ R7, R2.reuse, R6, R7 ;  /* 0x0000000602077223 */ /* 0x040fe20000010007 */
[----:B0-----:R0:W5:Y:S04]  /*4310*/  LDL.LU R11, [R1+0xd4] ;  /* 0x0000d400010b7983 */ /* 0x0011680000300800 */
[----:B------:R0:W5:Y:S04]  /*4320*/  LDL.LU R10, [R1+0xd0] ;  /* 0x0000d000010a7983 */ /* 0x0001680000300800 */
[----:B------:R2:W-:Y:S01]  /*4330*/  STL [R1+0x1c], R9 ;  /* 0x00001c0901007387 */ /* 0x0005e20000100800 */
[----:B------:R-:W-:Y:S01]  /*4340*/  FFMA.FTZ R2, R2, R3, R4 ;  /* 0x0000000302027223 */ /* 0x000fe20000010004 */
[----:B------:R-:W-:-:S02]  /*4350*/  FADD.FTZ R3, R3, R0 ;  /* 0x0000000003037221 */ /* 0x000fc40000010000 */
[----:B--2---:R0:W5:Y:S04]  /*4360*/  LDL.LU R9, [R1+0xcc] ;  /* 0x0000cc0001097983 */ /* 0x0041680000300800 */
[----:B------:R0:W5:Y:S04]  /*4370*/  LDL.LU R8, [R1+0xc8] ;  /* 0x0000c80001087983 */ /* 0x0001680000300800 */
[----:B------:R2:W-:Y:S04]  /*4380*/  STL [R1+0x20], R7 ;  /* 0x0000200701007387 */ /* 0x0005e80000100800 */
        /* <DEDUP_REMOVED lines=9> */
[----:B------:R3:W-:Y:S04]  /*4420*/  STL [R1+0x78], R124 ;  /* 0x0000787c01007387 */ /* 0x0007e80000100800 */
[----:B------:R0:W-:Y:S01]  /*4430*/  STL [R1+0x84], R125 ;  /* 0x0000847d01007387 */ /* 0x0001e20000100800 */
[----:B--2---:R-:W-:-:S02]  /*4440*/  MOV R3, R48 ;  /* 0x0000003000037202 */ /* 0x004fc40000000f00 */
[----:B---3--:R-:W-:Y:S01]  /*4450*/  MOV R124, R49 ;  /* 0x00000031007c7202 */ /* 0x008fe20000000f00 */
[----:B------:R-:W-:Y:S06]  /*4460*/  @!P5 BRA `(.L_x_2530) ;  /* 0x00000000005cd947 */ /* 0x000fec0003800000 */
[----:B------:R-:W-:Y:S02]  /*4470*/  MOV R124, R125 ;  /* 0x0000007d007c7202 */ /* 0x000fe40000000f00 */
[----:B0-----:R-:W2:Y:S04]  /*4480*/  LDL R125, [R1+0x78] ;  /* 0x00007800017d7983 */ /* 0x001ea80000100800 */
[----:B-----5:R0:W-:Y:S02]  /*4490*/  STL [R1+0xb0], R0 ;  /* 0x0000b00001007387 */ /* 0x0201e40000100800 */
[----:B0-----:R-:W-:Y:S01]  /*44a0*/  MOV R0, R124 ;  /* 0x0000007c00007202 */ /* 0x001fe20000000f00 */
[----:B--2---:R-:W-:-:S04]  /*44b0*/  FFMA.FTZ R3, R125, R80, R82 ;  /* 0x000000507d037223 */ /* 0x004fc80000010052 */
        /* <DEDUP_REMOVED lines=14> */
[----:B------:R-:W-:Y:S02]  /*45a0*/  FFMA.FTZ R125, R125, R0, 1 ;  /* 0x3f8000007d7d7423 */ /* 0x000fe40000010000 */
[----:B------:R2:W5:Y:S01]  /*45b0*/  LDL.LU R0, [R1+0xb0] ;  /* 0x0000b00001007983 */ /* 0x0005620000300800 */
[----:B------:R-:W-:-:S04]  /*45c0*/  FMUL.FTZ R124, R49, R124 ;  /* 0x0000007c317c7220 */ /* 0x000fc80000410000 */
[----:B------:R-:W-:-:S07]  /*45d0*/  FMUL.FTZ R124, R124, R125 ;  /* 0x0000007d7c7c7220 */ /* 0x000fce0000410000 */
.L_x_2530:
[----:B-----5:R3:W-:Y:S04]  /*45e0*/  STL [R1+0xc8], R8 ;  /* 0x0000c80801007387 */ /* 0x0207e80000100800 */
[----:B---3--:R-:W3:Y:S04]  /*45f0*/  LDL.LU R8, [R1+0x1c] ;  /* 0x00001c0001087983 */ /* 0x008ee80000300800 */
[----:B------:R4:W-:Y:S04]  /*4600*/  STL [R1+0xc4], R7 ;  /* 0x0000c40701007387 */ /* 0x0009e80000100800 */
[----:B----4-:R-:W4:Y:S04]  /*4610*/  LDL.LU R7, [R1+0x24] ;  /* 0x0000240001077983 */ /* 0x010f280000300800 */
[----:B------:R0:W-:Y:S04]  /*4620*/  STL [R1+0xc0], R6 ;  /* 0x0000c00601007387 */ /* 0x0001e80000100800 */
[----:B0-----:R-:W2:Y:S04]  /*4630*/  LDL.LU R6, [R1+0x10] ;  /* 0x0000100001067983 */ /* 0x001ea80000300800 */
[----:B------:R0:W-:Y:S04]  /*4640*/  STL [R1+0xbc], R5 ;  /* 0x0000bc0501007387 */ /* 0x0001e80000100800 */
[----:B0-----:R-:W2:Y:S04]  /*4650*/  LDL.LU R5, [R1+0x14] ;  /* 0x0000140001057983 */ /* 0x001ea80000300800 */
[----:B------:R0:W-:Y:S04]  /*4660*/  STL [R1+0xb8], R4 ;  /* 0x0000b80401007387 */ /* 0x0001e80000100800 */
[----:B0-----:R-:W2:Y:S04]  /*4670*/  LDL.LU R4, [R1+0x20] ;  /* 0x0000200001047983 */ /* 0x001ea80000300800 */
[----:B------:R0:W-:Y:S04]  /*4680*/  STL [R1+0xb4], R2 ;  /* 0x0000b40201007387 */ /* 0x0001e80000100800 */
[----:B0-----:R-:W4:Y:S01]  /*4690*/  LDL R2, [R1+0x78] ;  /* 0x0000780001027983 */ /* 0x001f220000100800 */
[----:B------:R-:W-:-:S03]  /*46a0*/  FMUL.FTZ R125, R3, R80 ;  /* 0x00000050037d7220 */ /* 0x000fc60000410000 */
[----:B------:R0:W-:Y:S04]  /*46b0*/  STL [R1+0xb0], R0 ;  /* 0x0000b00001007387 */ /* 0x0001e80000100800 */
[----:B0-----:R-:W2:Y:S01]  /*46c0*/  LDL R0, [R1+0x84] ;  /* 0x0000840001007983 */ /* 0x001ea20000100800 */
[----:B---3--:R-:W-:-:S05]  /*46d0*/  FADD.FTZ R8, R8, R3 ;  /* 0x0000000308087221 */ /* 0x008fca0000010000 */
[----:B------:R0:W-:Y:S04]  /*46e0*/  STL [R1+0x18], R8 ;  /* 0x0000180801007387 */ /* 0x0001e80000100800 */
[----:B0-----:R0:W5:Y:S01]  /*46f0*/  LDL.LU R8, [R1+0xc8] ;  /* 0x0000c80001087983 */ /* 0x0011620000300800 */
[----:B----4-:R-:W-:-:S03]  /*4700*/  FFMA.FTZ R3, R2, R3, R7 ;  /* 0x0000000302037223 */ /* 0x010fc60000010007 */
[----:B------:R0:W5:Y:S04]  /*4710*/  LDL.LU R7, [R1+0xc4] ;  /* 0x0000c40001077983 */ /* 0x0001680000300800 */
[----:B------:R3:W-:Y:S04]  /*4720*/  STL [R1+0x8], R3 ;  /* 0x0000080301007387 */ /* 0x0007e80000100800 */
[----:B---3--:R-:W3:Y:S01]  /*4730*/  LDL.LU R3, [R1+0x4] ;  /* 0x0000040001037983 */ /* 0x008ee20000300800 */
[----:B--2---:R-:W-:Y:S01]  /*4740*/  FFMA.FTZ R2, R2, R125, R6 ;  /* 0x0000007d02027223 */ /* 0x004fe20000010006 */
[----:B------:R-:W-:-:S02]  /*4750*/  FADD.FTZ R5, R5, R124 ;  /* 0x0000007c05057221 */ /* 0x000fc40000010000 */
[----:B------:R0:W5:Y:S04]  /*4760*/  LDL.LU R6, [R1+0xc0] ;  /* 0x0000c00001067983 */ /* 0x0001680000300800 */
[----:B------:R2:W-:Y:S01]  /*4770*/  STL [R1+0xc], R5 ;  /* 0x00000c0501007387 */ /* 0x0005e20000100800 */
[----:B------:R-:W-:Y:S01]  /*4780*/  FADD.FTZ R106, R106, -UR6 ;  /* 0x800000066a6a7e21 */ /* 0x000fe20008010000 */
[----:B------:R-:W-:Y:S02]  /*4790*/  FADD.FTZ R107, R107, -UR6 ;  /* 0x800000066b6b7e21 */ /* 0x000fe40008010000 */
[----:B--2---:R0:W5:Y:S01]  /*47a0*/  LDL.LU R5, [R1+0xbc] ;  /* 0x0000bc0001057983 */ /* 0x0041620000300800 */
[----:B------:R-:W-:Y:S01]  /*47b0*/  FMUL.FTZ R106, R106, UR26 ;  /* 0x0000001a6a6a7c20 */ /* 0x000fe20008410000 */
[----:B---3--:R-:W-:Y:S01]  /*47c0*/  FADD.FTZ R125, R3, R125 ;  /* 0x0000007d037d7221 */ /* 0x008fe20000010000 */
[----:B------:R-:W-:Y:S01]  /*47d0*/  FMUL.FTZ R3, R124, R81 ;  /* 0x000000517c037220 */ /* 0x000fe20000410000 */
[----:B------:R-:W-:-:S02]  /*47e0*/  FFMA.FTZ R124, R0, R124, R4 ;  /* 0x0000007c007c7223 */ /* 0x000fc40000010004 */
[----:B------:R0:W5:Y:S04]  /*47f0*/  LDL.LU R4, [R1+0xb8] ;  /* 0x0000b80001047983 */ /* 0x0001680000300800 */
[----:B------:R2:W-:Y:S02]  /*4800*/  STL [R1+0x4], R124 ;  /* 0x0000047c01007387 */ /* 0x0005e40000100800 */
[----:B--2---:R-:W-:Y:S02]  /*4810*/  FFMA.FTZ R124, R0, R3, R2 ;  /* 0x00000003007c7223 */ /* 0x004fe40000010002 */
[----:B------:R0:W5:Y:S04]  /*4820*/  LDL.LU R2, [R1+0xb4] ;  /* 0x0000b40001027983 */ /* 0x0001680000300800 */
[----:B------:R0:W5:Y:S04]  /*4830*/  LDL.LU R0, [R1+0xb0] ;  /* 0x0000b00001007983 */ /* 0x0001680000300800 */
[----:B------:R2:W-:Y:S04]  /*4840*/  STL [R1], R124 ;  /* 0x0000007c01007387 */ /* 0x0005e80000100800 */
[----:B------:R3:W-:Y:S01]  /*4850*/  STL [R1+0x7c], R106 ;  /* 0x00007c6a01007387 */ /* 0x0007e20000100800 */
[----:B--2---:R-:W-:-:S05]  /*4860*/  FMUL.FTZ R124, R107, UR26 ;  /* 0x0000001a6b7c7c20 */ /* 0x004fca0008410000 */
[----:B------:R0:W-:Y:S01]  /*4870*/  STL [R1+0x88], R124 ;  /* 0x0000887c01007387 */ /* 0x0001e20000100800 */
[----:B------:R-:W-:Y:S01]  /*4880*/  FADD.FTZ R125, R3, R125 ;  /* 0x0000007d037d7221 */ /* 0x000fe20000010000 */
[----:B------:R-:W-:Y:S02]  /*4890*/  MOV R3, R50 ;  /* 0x0000003200037202 */ /* 0x000fe40000000f00 */
[----:B---3--:R-:W-:Y:S01]  /*48a0*/  MOV R106, R51 ;  /* 0x00000033006a7202 */ /* 0x008fe20000000f00 */
[----:B------:R-:W-:Y:S06]  /*48b0*/  @!P5 BRA `(.L_x_2531) ;  /* 0x00000000004cd947 */ /* 0x000fec0003800000 */
[----:B------:R-:W2:Y:S02]  /*48c0*/  LDL R107, [R1+0x7c] ;  /* 0x00007c00016b7983 */ /* 0x000ea40000100800 */
[----:B--2---:R-:W-:-:S04]  /*48d0*/  FFMA.FTZ R3, R107, R80, R82 ;  /* 0x000000506b037223 */ /* 0x004fc80000010052 */
[----:B------:R-:W-:-:S06]  /*48e0*/  FMUL.FTZ R106, R3, -1.4426950216293334961 ;  /* 0xbfb8aa3b036a7820 */ /* 0x000fcc0000410000 */
[----:B------:R-:W2:Y:S02]  /*48f0*/  MUFU.EX2 R106, R106 ;  /* 0x0000006a006a7308 */ /* 0x000ea40000000800 */
[----:B--2---:R-:W-:-:S06]  /*4900*/  FADD.FTZ R106, R106, 1 ;  /* 0x3f8000006a6a7421 */ /* 0x004fcc0000010000 */
[----:B------:R-:W2:Y:S02]  /*4910*/  MUFU.RCP R106, R106 ;  /* 0x0000006a006a7308 */ /* 0x000ea40000001000 */
[----:B--2---:R-:W-:Y:S01]  /*4920*/  FADD.FTZ R107, -R106, 1 ;  /* 0x3f8000006a6b7421 */ /* 0x004fe20000010100 */
[----:B------:R-:W-:-:S03]  /*4930*/  FMUL.FTZ R106, R50, R106 ;  /* 0x0000006a326a7220 */ /* 0x000fc60000410000 */
[----:B------:R-:W-:-:S04]  /*4940*/  FFMA.FTZ R3, R3, R107, 1 ;  /* 0x3f80000003037423 */ /* 0x000fc8000001006b */
[----:B------:R-:W-:Y:S01]  /*4950*/  FMUL.FTZ R3, R106, R3 ;  /* 0x000000036a037220 */ /* 0x000fe20000410000 */
[----:B------:R-:W-:-:S04]  /*4960*/  FFMA.FTZ R106, R124, R81, R83 ;  /* 0x000000517c6a7223 */ /* 0x000fc80000010053 */
[----:B------:R-:W-:-:S06]  /*4970*/  FMUL.FTZ R107, R106, -1.4426950216293334961 ;  /* 0xbfb8aa3b6a6b7820 */ /* 0x000fcc0000410000 */
[----:B------:R-:W2:Y:S02]  /*4980*/  MUFU.EX2 R107, R107 ;  /* 0x0000006b006b7308 */ /* 0x000ea40000000800 */
[----:B--2---:R-:W-:-:S06]  /*4990*/  FADD.FTZ R107, R107, 1 ;  /* 0x3f8000006b6b7421 */ /* 0x004fcc0000010000 */
[----:B------:R-:W0:Y:S02]  /*49a0*/  MUFU.RCP R107, R107 ;  /* 0x0000006b006b7308 */ /* 0x000e240000001000 */
[----:B0-----:R-:W-:Y:S01]  /*49b0*/  FADD.FTZ R124, -R107, 1 ;  /* 0x3f8000006b7c7421 */ /* 0x001fe20000010100 */
[----:B------:R-:W-:-:S03]  /*49c0*/  FMUL.FTZ R107, R51, R107 ;  /* 0x0000006b336b7220 */ /* 0x000fc60000410000 */
[----:B------:R-:W-:-:S04]  /*49d0*/  FFMA.FTZ R106, R106, R124, 1 ;  /* 0x3f8000006a6a7423 */ /* 0x000fc8000001007c */
[----:B------:R-:W-:-:S07]  /*49e0*/  FMUL.FTZ R106, R107, R106 ;  /* 0x0000006a6b6a7220 */ /* 0x000fce0000410000 */
.L_x_2531:
[----:B-----5:R2:W-:Y:S04]  /*49f0*/  STL [R1+0xc4], R7 ;  /* 0x0000c40701007387 */ /* 0x0205e80000100800 */
[----:B--2---:R-:W2:Y:S04]  /*4a00*/  LDL.LU R7, [R1+0x18] ;  /* 0x0000180001077983 */ /* 0x004ea80000300800 */
[----:B------:R3:W-:Y:S04]  /*4a10*/  STL [R1+0xc0], R6 ;  /* 0x0000c00601007387 */ /* 0x0007e80000100800 */
[----:B---3--:R-:W3:Y:S04]  /*4a20*/  LDL.LU R6, [R1+0x8] ;  /* 0x0000080001067983 */ /* 0x008ee80000300800 */
[----:B------:R4:W-:Y:S04]  /*4a30*/  STL [R1+0xbc], R5 ;  /* 0x0000bc0501007387 */ /* 0x0009e80000100800 */
[----:B----4-:R-:W4:Y:S04]  /*4a40*/  LDL.LU R5, [R1] ;  /* 0x0000000001057983 */ /* 0x010f280000300800 */
[----:B0-----:R-:W3:Y:S04]  /*4a50*/  LDL R124, [R1+0x7c] ;  /* 0x00007c00017c7983 */ /* 0x001ee80000100800 */
[----:B------:R0:W-:Y:S04]  /*4a60*/  STL [R1+0xb8], R4 ;  /* 0x0000b80401007387 */ /* 0x0001e80000100800 */
[----:B0-----:R-:W4:Y:S04]  /*4a70*/  LDL.LU R4, [R1+0xc] ;  /* 0x00000c0001047983 */ /* 0x001f280000300800 */
[----:B------:R0:W-:Y:S04]  /*4a80*/  STL [R1+0xb4], R2 ;  /* 0x0000b40201007387 */ /* 0x0001e80000100800 */
[----:B0-----:R-:W4:Y:S04]  /*4a90*/  LDL.LU R2, [R1+0x4] ;  /* 0x0000040001027983 */ /* 0x001f280000300800 */
[----:B------:R0:W-:Y:S04]  /*4aa0*/  STL [R1+0xb0], R0 ;  /* 0x0000b00001007387 */ /* 0x0001e80000100800 */
[----:B0-----:R-:W4:Y:S01]  /*4ab0*/  LDL R0, [R1+0x88] ;  /* 0x0000880001007983 */ /* 0x001f220000100800 */
[----:B------:R-:W-:Y:S01]  /*4ac0*/  FMUL.FTZ R107, R3, R80 ;  /* 0x00000050036b7220 */ /* 0x000fe20000410000 */
[----:B------:R-:W-:-:S03]  /*4ad0*/  FADD.FTZ R108, R108, -UR6 ;  /* 0x800000066c6c7e21 */ /* 0x000fc60008010000 */
[----:B------:R-:W-:Y:S01]  /*4ae0*/  FADD.FTZ R125, R125, R107 ;  /* 0x0000006b7d7d7221 */ /* 0x000fe20000010000 */
[----:B------:R-:W-:-:S04]  /*4af0*/  FADD.FTZ R109, R109, -UR6 ;  /* 0x800000066d6d7e21 */ /* 0x000fc80008010000 */
[----:B------:R-:W-:Y:S01]  /*4b00*/  FMUL.FTZ R109, R109, UR26 ;  /* 0x0000001a6d6d7c20 */ /* 0x000fe20008410000 */
[----:B--2---:R-:W-:-:S05]  /*4b10*/  FADD.FTZ R7, R7, R3 ;  /* 0x0000000307077221 */ /* 0x004fca0000010000 */
[----:B------:R0:W-:Y:S04]  /*4b20*/  STL [R1+0x10], R7 ;  /* 0x0000100701007387 */ /* 0x0001e80000100800 */
[----:B0-----:R0:W5:Y:S01]  /*4b30*/  LDL.LU R7, [R1+0xc4] ;  /* 0x0000c40001077983 */ /* 0x0011620000300800 */
[C---:B---3--:R-:W-:Y:S01]  /*4b40*/  FFMA.FTZ R3, R124.reuse, R3, R6 ;  /* 0x000000037c037223 */ /* 0x048fe20000010006 */
[----:B----4-:R-:W-:Y:S01]  /*4b50*/  FFMA.FTZ R124, R124, R107, R5 ;  /* 0x0000006b7c7c7223 */ /* 0x010fe20000010005 */
[----:B------:R-:W-:Y:S01]  /*4b60*/  FMUL.FTZ R107, R106, R81 ;  /* 0x000000516a6b7220 */ /* 0x000fe20000410000 */
[----:B------:R0:W5:Y:S03]  /*4b70*/  LDL.LU R6, [R1+0xc0] ;  /* 0x0000c00001067983 */ /* 0x0001660000300800 */
[----:B------:R-:W-:Y:S01]  /*4b80*/  FADD.FTZ R125, R107, R125 ;  /* 0x0000007d6b7d7221 */ /* 0x000fe20000010000 */
[----:B------:R0:W5:Y:S01]  /*4b90*/  LDL.LU R5, [R1+0xbc] ;  /* 0x0000bc0001057983 */ /* 0x0001620000300800 */
[----:B------:R-:W-:-:S05]  /*4ba0*/  FADD.FTZ R4, R4, R106 ;  /* 0x0000006a04047221 */ /* 0x000fca0000010000 */
[----:B------:R2:W-:Y:S04]  /*4bb0*/  STL [R1+0x8], R4 ;  /* 0x0000080401007387 */ /* 0x0005e80000100800 */
[----:B--2---:R0:W5:Y:S01]  /*4bc0*/  LDL.LU R4, [R1+0xb8] ;  /* 0x0000b80001047983 */ /* 0x0041620000300800 */
[C---:B------:R-:W-:Y:S01]  /*4bd0*/  FFMA.FTZ R106, R0.reuse, R106, R2 ;  /* 0x0000006a006a7223 */ /* 0x040fe20000010002 */
[----:B------:R-:W-:Y:S01]  /*4be0*/  FFMA.FTZ R124, R0, R107, R124 ;  /* 0x0000006b007c7223 */ /* 0x000fe2000001007c */
[----:B------:R-:W-:Y:S01]  /*4bf0*/  FMUL.FTZ R107, R108, UR26 ;  /* 0x0000001a6c6b7c20 */ /* 0x000fe20008410000 */
[----:B------:R0:W5:Y:S04]  /*4c00*/  LDL.LU R2, [R1+0xb4] ;  /* 0x0000b40001027983 */ /* 0x0001680000300800 */
[----:B------:R0:W5:Y:S01]  /*4c10*/  LDL.LU R0, [R1+0xb0] ;  /* 0x0000b00001007983 */ /* 0x0001620000300800 */
[----:B------:R-:W-:-:S03]  /*4c20*/  MOV R108, R52 ;  /* 0x00000034006c7202 */ /* 0x000fc60000000f00 */
[----:B------:R2:W-:Y:S04]  /*4c30*/  STL [R1+0x4], R106 ;  /* 0x0000046a01007387 */ /* 0x0005e80000100800 */
[----:B------:R0:W-:Y:S04]  /*4c40*/  STL [R1+0x64], R107 ;  /* 0x0000646b01007387 */ /* 0x0001e80000100800 */
[----:B------:R0:W-:Y:S01]  /*4c50*/  STL [R1+0x60], R109 ;  /* 0x0000606d01007387 */ /* 0x0001e20000100800 */
[----:B--2---:R-:W-:Y:S01]  /*4c60*/  MOV R106, R53 ;  /* 0x00000035006a7202 */ /* 0x004fe20000000f00 */
        /* <DEDUP_REMOVED lines=19> */
.L_x_2532:
[----:B-----5:R2:W-:Y:S04]  /*4da0*/  STL [R1+0xb8], R4 ;  /* 0x0000b80401007387 */ /* 0x0205e80000100800 */
[----:B--2---:R-:W2:Y:S04]  /*4db0*/  LDL.LU R4, [R1+0x10] ;  /* 0x0000100001047983 */ /* 0x004ea80000300800 */
[----:B------:R3:W-:Y:S04]  /*4dc0*/  STL [R1+0xb4], R2 ;  /* 0x0000b40201007387 */ /* 0x0007e80000100800 */
[----:B---3--:R-:W3:Y:S01]  /*4dd0*/  LDL R2, [R1+0x64] ;  /* 0x0000640001027983 */ /* 0x008ee20000100800 */
[----:B0-----:R-:W-:-:S03]  /*4de0*/  FMUL.FTZ R107, R108, R80 ;  /* 0x000000506c6b7220 */ /* 0x001fc60000410000 */
[----:B------:R0:W-:Y:S01]  /*4df0*/  STL [R1+0xb0], R0 ;  /* 0x0000b00001007387 */ /* 0x0001e20000100800 */
[----:B------:R-:W-:-:S03]  /*4e00*/  FADD.FTZ R125, R125, R107 ;  /* 0x0000006b7d7d7221 */ /* 0x000fc60000010000 */
[----:B0-----:R-:W4:Y:S04]  /*4e10*/  LDL.LU R0, [R1+0x4] ;  /* 0x0000040001007983 */ /* 0x001f280000300800 */
[----:B------:R-:W4:Y:S01]  /*4e20*/  LDL R109, [R1+0x60] ;  /* 0x00006000016d7983 */ /* 0x000f220000100800 */
[----:B--2---:R-:W-:-:S05]  /*4e30*/  FADD.FTZ R4, R4, R108 ;  /* 0x0000006c04047221 */ /* 0x004fca0000010000 */
[----:B------:R0:W-:Y:S01]  /*4e40*/  STL [R1], R4 ;  /* 0x0000000401007387 */ /* 0x0001e20000100800 */
[----:B---3--:R-:W-:-:S03]  /*4e50*/  FFMA.FTZ R3, R2, R108, R3 ;  /* 0x0000006c02037223 */ /* 0x008fc60000010003 */
[----:B0-----:R0:W5:Y:S01]  /*4e60*/  LDL.LU R4, [R1+0xb8] ;  /* 0x0000b80001047983 */ /* 0x0011620000300800 */
[----:B------:R-:W-:-:S03]  /*4e70*/  FFMA.FTZ R124, R2, R107, R124 ;  /* 0x0000006b027c7223 */ /* 0x000fc6000001007c */
[----:B------:R0:W5:Y:S04]  /*4e80*/  LDL.LU R2, [R1+0xb4] ;  /* 0x0000b40001027983 */ /* 0x0001680000300800 */
[----:B------:R-:W2:Y:S01]  /*4e90*/  LDL.LU R107, [R1+0x8] ;  /* 0x00000800016b7983 */ /* 0x000ea20000300800 */
[----:B------:R-:W-:Y:S01]  /*4ea0*/  FADD.FTZ R110, R110, -UR6 ;  /* 0x800000066e6e7e21 */ /* 0x000fe20008010000 */
[----:B------:R-:W-:Y:S01]  /*4eb0*/  FADD.FTZ R111, R111, -UR6 ;  /* 0x800000066f6f7e21 */ /* 0x000fe20008010000 */
[----:B------:R-:W-:Y:S02]  /*4ec0*/  FMUL.FTZ R108, R106, R81 ;  /* 0x000000516a6c7220 */ /* 0x000fe40000410000 */
[----:B------:R-:W-:Y:S01]  /*4ed0*/  FMUL.FTZ R110, R110, UR26 ;  /* 0x0000001a6e6e7c20 */ /* 0x000fe20008410000 */
[----:B------:R-:W-:Y:S01]  /*4ee0*/  FMUL.FTZ R111, R111, UR26 ;  /* 0x0000001a6f6f7c20 */ /* 0x000fe20008410000 */
[----:B------:R-:W-:Y:S01]  /*4ef0*/  FADD.FTZ R125, R108, R125 ;  /* 0x0000007d6c7d7221 */ /* 0x000fe20000010000 */
[----:B----4-:R-:W-:Y:S01]  /*4f00*/  FFMA.FTZ R124, R109, R108, R124 ;  /* 0x0000006c6d7c7223 */ /* 0x010fe2000001007c */
[----:B------:R-:W-:Y:S01]  /*4f10*/  MOV R108, R54 ;  /* 0x00000036006c7202 */ /* 0x000fe20000000f00 */
[----:B--2---:R-:W-:Y:S01]  /*4f20*/  FADD.FTZ R107, R107, R106 ;  /* 0x0000006a6b6b7221 */ /* 0x004fe20000010000 */
[----:B------:R-:W-:-:S02]  /*4f30*/  FFMA.FTZ R106, R109, R106, R0 ;  /* 0x0000006a6d6a7223 */ /* 0x000fc40000010000 */
[----:B------:R0:W5:Y:S01]  /*4f40*/  LDL.LU R0, [R1+0xb0] ;  /* 0x0000b00001007983 */ /* 0x0001620000300800 */
[----:B------:R-:W-:-:S03]  /*4f50*/  MOV R109, R55 ;  /* 0x00000037006d7202 */ /* 0x000fc60000000f00 */
[----:B------:R0:W-:Y:S04]  /*4f60*/  STL [R1+0x50], R110 ;  /* 0x0000506e01007387 */ /* 0x0001e80000100800 */
[----:B------:R0:W-:Y:S01]  /*4f70*/  STL [R1+0x4c], R111 ;  /* 0x00004c6f01007387 */ /* 0x0001e20000100800 */
[----:B------:R-:W-:Y:S05]  /*4f80*/  @!P5 BRA `(.L_x_2533) ;  /* 0x000000000048d947 */ /* 0x000fea0003800000 */
        /* <DEDUP_REMOVED lines=18> */
.L_x_2533:
[----:B0-----:R-:W2:Y:S04]  /*50b0*/  LDL.LU R111, [R1] ;  /* 0x00000000016f7983 */ /* 0x001ea80000300800 */
[----:B-----5:R0:W-:Y:S04]  /*50c0*/  STL [R1+0xb0], R0 ;  /* 0x0000b00001007387 */ /* 0x0201e80000100800 */
[----:B0-----:R-:W3:Y:S01]  /*50d0*/  LDL R0, [R1+0x50] ;  /* 0x0000500001007983 */ /* 0x001ee20000100800 */
[----:B------:R-:W-:-:S04]  /*50e0*/  FMUL.FTZ R110, R108, R80 ;  /* 0x000000506c6e7220 */ /* 0x000fc80000410000 */
[----:B------:R-:W-:Y:S01]  /*50f0*/  FADD.FTZ R125, R125, R110 ;  /* 0x0000006e7d7d7221 */ /* 0x000fe20000010000 */
[----:B------:R-:W-:Y:S01]  /*5100*/  FADD.FTZ R112, R112, -UR6 ;  /* 0x8000000670707e21 */ /* 0x000fe20008010000 */
[----:B------:R-:W-:Y:S01]  /*5110*/  FADD.FTZ R113, R113, -UR6 ;  /* 0x8000000671717e21 */ /* 0x000fe20008010000 */
[----:B------:R-:W-:Y:S01]  /*5120*/  FADD.FTZ R107, R107, R109 ;  /* 0x0000006d6b6b7221 */ /* 0x000fe20000010000 */
[----:B--2---:R-:W-:Y:S01]  /*5130*/  FADD.FTZ R111, R111, R108 ;  /* 0x0000006c6f6f7221 */ /* 0x004fe20000010000 */
[C---:B---3--:R-:W-:Y:S01]  /*5140*/  FFMA.FTZ R3, R0.reuse, R108, R3 ;  /* 0x0000006c00037223 */ /* 0x048fe20000010003 */
[----:B------:R-:W-:Y:S02]  /*5150*/  FFMA.FTZ R124, R0, R110, R124 ;  /* 0x0000006e007c7223 */ /* 0x000fe4000001007c */
[----:B------:R0:W5:Y:S04]  /*5160*/  LDL.LU R0, [R1+0xb0] ;  /* 0x0000b00001007983 */ /* 0x0001680000300800 */
[----:B------:R-:W2:Y:S01]  /*5170*/  LDL R110, [R1+0x4c] ;  /* 0x00004c00016e7983 */ /* 0x000ea20000100800 */
[----:B------:R-:W-:Y:S01]  /*5180*/  FMUL.FTZ R108, R109, R81 ;  /* 0x000000516d6c7220 */ /* 0x000fe20000410000 */
[----:B------:R-:W-:-:S03]  /*5190*/  FMUL.FTZ R113, R113, UR26 ;  /* 0x0000001a71717c20 */ /* 0x000fc60008410000 */
[----:B------:R-:W-:Y:S01]  /*51a0*/  FADD.FTZ R125, R108, R125 ;  /* 0x0000007d6c7d7221 */ /* 0x000fe20000010000 */
[----:B--2---:R-:W-:Y:S01]  /*51b0*/  FFMA.FTZ R106, R110, R109, R106 ;  /* 0x0000006d6e6a7223 */ /* 0x004fe2000001006a */
[----:B------:R-:W-:Y:S01]  /*51c0*/  FMUL.FTZ R109, R112, UR26 ;  /* 0x0000001a706d7c20 */ /* 0x000fe20008410000 */
[----:B------:R-:W-:Y:S01]  /*51d0*/  FFMA.FTZ R124, R110, R108, R124 ;  /* 0x0000006c6e7c7223 */ /* 0x000fe2000001007c */
[----:B------:R-:W-:Y:S02]  /*51e0*/  MOV R110, R64 ;  /* 0x00000040006e7202 */ /* 0x000fe40000000f00 */
[----:B------:R-:W-:Y:S01]  /*51f0*/  MOV R108, R65 ;  /* 0x00000041006c7202 */ /* 0x000fe20000000f00 */
        /* <DEDUP_REMOVED lines=21> */
.L_x_2534:
[----:B------:R-:W2:Y:S01]  /*5350*/  LDL R112, [R1+0x48] ;  /* 0x0000480001707983 */ /* 0x000ea20000100800 */
[----:B0-----:R-:W-:Y:S01]  /*5360*/  FMUL.FTZ R109, R110, R80 ;  /* 0x000000506e6d7220 */ /* 0x001fe20000410000 */
[----:B------:R-:W-:Y:S01]  /*5370*/  FADD.FTZ R114, R114, -UR6 ;  /* 0x8000000672727e21 */ /* 0x000fe20008010000 */
[----:B------:R-:W-:Y:S01]  /*5380*/  FADD.FTZ R115, R115, -UR6 ;  /* 0x8000000673737e21 */ /* 0x000fe20008010000 */
[----:B------:R-:W-:Y:S01]  /*5390*/  FADD.FTZ R107, R107, R108 ;  /* 0x0000006c6b6b7221 */ /* 0x000fe20000010000 */
[----:B------:R-:W-:Y:S01]  /*53a0*/  FADD.FTZ R125, R125, R109 ;  /* 0x0000006d7d7d7221 */ /* 0x000fe20000010000 */
[----:B------:R-:W-:Y:S01]  /*53b0*/  FFMA.FTZ R106, R113, R108, R106 ;  /* 0x0000006c716a7223 */ /* 0x000fe2000001006a */
[----:B------:R-:W-:Y:S01]  /*53c0*/  FADD.FTZ R111, R111, R110 ;  /* 0x0000006e6f6f7221 */ /* 0x000fe20000010000 */
[----:B--2---:R-:W-:Y:S01]  /*53d0*/  FFMA.FTZ R124, R112, R109, R124 ;  /* 0x0000006d707c7223 */ /* 0x004fe2000001007c */
[----:B------:R-:W-:Y:S01]  /*53e0*/  FMUL.FTZ R109, R108, R81 ;  /* 0x000000516c6d7220 */ /* 0x000fe20000410000 */
[----:B------:R-:W-:Y:S01]  /*53f0*/  FFMA.FTZ R3, R112, R110, R3 ;  /* 0x0000006e70037223 */ /* 0x000fe20000010003 */
[----:B------:R-:W-:-:S02]  /*5400*/  MOV R110, R67 ;  /* 0x00000043006e7202 */ /* 0x000fc40000000f00 */
[----:B------:R-:W-:Y:S01]  /*5410*/  FFMA.FTZ R108, R113, R109, R124 ;  /* 0x0000006d716c7223 */ /* 0x000fe2000001007c */
[----:B------:R-:W-:Y:S01]  /*5420*/  FADD.FTZ R109, R109, R125 ;  /* 0x0000007d6d6d7221 */ /* 0x000fe20000010000 */
[----:B------:R-:W-:Y:S01]  /*5430*/  FMUL.FTZ R125, R114, UR26 ;  /* 0x0000001a727d7c20 */ /* 0x000fe20008410000 */
[----:B------:R-:W-:Y:S01]  /*5440*/  FMUL.FTZ R124, R115, UR26 ;  /* 0x0000001a737c7c20 */ /* 0x000fe20008410000 */
        /* <DEDUP_REMOVED lines=20> */
.L_x_2535:
[----:B------:R-:W-:Y:S01]  /*5590*/  FADD.FTZ R116, R116, -UR6 ;  /* 0x8000000674747e21 */ /* 0x000fe20008010000 */
[----:B------:R-:W-:Y:S01]  /*55a0*/  FMUL.FTZ R112, R113, R80 ;  /* 0x0000005071707220 */ /* 0x000fe20000410000 */
[----:B------:R-:W-:Y:S01]  /*55b0*/  FADD.FTZ R117, R117, -UR6 ;  /* 0x8000000675757e21 */ /* 0x000fe20008010000 */
[----:B------:R-:W-:Y:S01]  /*55c0*/  FADD.FTZ R111, R111, R113 ;  /* 0x000000716f6f7221 */ /* 0x000fe20000010000 */
[----:B------:R-:W-:Y:S01]  /*55d0*/  FMUL.FTZ R115, R116, UR26 ;  /* 0x0000001a74737c20 */ /* 0x000fe20008410000 */
[----:B------:R-:W-:Y:S01]  /*55e0*/  FFMA.FTZ R108, R125, R112, R108 ;  /* 0x000000707d6c7223 */ /* 0x000fe2000001006c */
[----:B------:R-:W-:Y:S01]  /*55f0*/  FADD.FTZ R109, R109, R112 ;  /* 0x000000706d6d7221 */ /* 0x000fe20000010000 */
[----:B------:R-:W-:Y:S01]  /*5600*/  FMUL.FTZ R112, R110, R81 ;  /* 0x000000516e707220 */ /* 0x000fe20000410000 */
[----:B------:R-:W-:Y:S01]  /*5610*/  FFMA.FTZ R3, R125, R113, R3 ;  /* 0x000000717d037223 */ /* 0x000fe20000010003 */
[----:B------:R0:W-:Y:S01]  /*5620*/  STL [R1], R115 ;  /* 0x0000007301007387 */ /* 0x0001e20000100800 */
[----:B------:R-:W-:Y:S01]  /*5630*/  FADD.FTZ R107, R107, R110 ;  /* 0x0000006e6b6b7221 */ /* 0x000fe20000010000 */
[C---:B------:R-:W-:Y:S01]  /*5640*/  FFMA.FTZ R106, R124.reuse, R110, R106 ;  /* 0x0000006e7c6a7223 */ /* 0x040fe2000001006a */
[----:B------:R-:W-:Y:S01]  /*5650*/  FFMA.FTZ R108, R124, R112, R108 ;  /* 0x000000707c6c7223 */ /* 0x000fe2000001006c */
[----:B------:R-:W-:Y:S01]  /*5660*/  FADD.FTZ R109, R112, R109 ;  /* 0x0000006d706d7221 */ /* 0x000fe20000010000 */
[----:B------:R-:W-:Y:S01]  /*5670*/  FMUL.FTZ R117, R117, UR26 ;  /* 0x0000001a75757c20 */ /* 0x000fe20008410000 */
[----:B------:R-:W-:-:S02]  /*5680*/  MOV R113, R70 ;  /* 0x0000004600717202 */ /* 0x000fc40000000f00 */
[----:B------:R-:W-:Y:S01]  /*5690*/  MOV R110, R71 ;  /* 0x00000047006e7202 */ /* 0x000fe20000000f00 */
[----:B------:R-:W-:Y:S06]  /*56a0*/  @!P5 BRA `(.L_x_2536) ;  /* 0x000000000048d947 */ /* 0x000fec0003800000 */
[----:B------:R-:W-:-:S04]  /*56b0*/  FFMA.FTZ R110, R115, R80, R82 ;  /* 0x00000050736e7223 */ /* 0x000fc80000010052 */
[----:B------:R-:W-:-:S06]  /*56c0*/  FMUL.FTZ R112, R110, -1.4426950216293334961 ;  /* 0xbfb8aa3b6e707820 */ /* 0x000fcc0000410000 */
[----:B------:R-:W2:Y:S02]  /*56d0*/  MUFU.EX2 R112, R112 ;  /* 0x0000007000707308 */ /* 0x000ea40000000800 */
[----:B--2---:R-:W-:-:S06]  /*56e0*/  FADD.FTZ R112, R112, 1 ;  /* 0x3f80000070707421 */ /* 0x004fcc0000010000 */
[----:B------:R-:W2:Y:S02]  /*56f0*/  MUFU.RCP R112, R112 ;  /* 0x0000007000707308 */ /* 0x000ea40000001000 */
[----:B--2---:R-:W-:Y:S01]  /*5700*/  FADD.FTZ R113, -R112, 1 ;  /* 0x3f80000070717421 */ /* 0x004fe20000010100 */
[----:B------:R-:W-:-:S03]  /*5710*/  FMUL.FTZ R112, R70, R112 ;  /* 0x0000007046707220 */ /* 0x000fc60000410000 */
[----:B------:R-:W-:Y:S01]  /*5720*/  FFMA.FTZ R113, R110, R113, 1 ;  /* 0x3f8000006e717423 */ /* 0x000fe20000010071 */
[----:B------:R-:W-:-:S03]  /*5730*/  FFMA.FTZ R110, R117, R81, R83 ;  /* 0x00000051756e7223 */ /* 0x000fc60000010053 */
[----:B------:R-:W-:Y:S01]  /*5740*/  FMUL.FTZ R113, R112, R113 ;  /* 0x0000007170717220 */ /* 0x000fe20000410000 */
[----:B------:R-:W-:-:S06]  /*5750*/  FMUL.FTZ R112, R110, -1.4426950216293334961 ;  /* 0xbfb8aa3b6e707820 */ /* 0x000fcc0000410000 */
[----:B------:R-:W2:Y:S02]  /*5760*/  MUFU.EX2 R112, R112 ;  /* 0x0000007000707308 */ /* 0x000ea40000000800 */
[----:B--2---:R-:W-:-:S06]  /*5770*/  FADD.FTZ R112, R112, 1 ;  /* 0x3f80000070707421 */ /* 0x004fcc0000010000 */
[----:B------:R-:W2:Y:S02]  /*5780*/  MUFU.RCP R112, R112 ;  /* 0x0000007000707308 */ /* 0x000ea40000001000 */
[----:B--2---:R-:W-:Y:S01]  /*5790*/  FADD.FTZ R114, -R112, 1 ;  /* 0x3f80000070727421 */ /* 0x004fe20000010100 */
[----:B------:R-:W-:-:S03]  /*57a0*/  FMUL.FTZ R112, R71, R112 ;  /* 0x0000007047707220 */ /* 0x000fc60000410000 */
[----:B------:R-:W-:-:S04]  /*57b0*/  FFMA.FTZ R110, R110, R114, 1 ;  /* 0x3f8000006e6e7423 */ /* 0x000fc80000010072 */
[----:B------:R-:W-:-:S07]  /*57c0*/  FMUL.FTZ R110, R112, R110 ;  /* 0x0000006e706e7220 */ /* 0x000fce0000410000 */
.L_x_2536:
[----:B------:R-:W-:Y:S01]  /*57d0*/  FMUL.FTZ R112, R113, R80 ;  /* 0x0000005071707220 */ /* 0x000fe20000410000 */
[----:B------:R-:W-:Y:S01]  /*57e0*/  FADD.FTZ R118, R118, -UR6 ;  /* 0x8000000676767e21 */ /* 0x000fe20008010000 */
[----:B------:R-:W-:Y:S01]  /*57f0*/  FFMA.FTZ R3, R115, R113, R3 ;  /* 0x0000007173037223 */ /* 0x000fe20000010003 */
[----:B------:R-:W-:Y:S01]  /*5800*/  FADD.FTZ R119, R119, -UR6 ;  /* 0x8000000677777e21 */ /* 0x000fe20008010000 */
[----:B------:R-:W-:Y:S01]  /*5810*/  FFMA.FTZ R108, R115, R112, R108 ;  /* 0x00000070736c7223 */ /* 0x000fe2000001006c */
[----:B0-----:R-:W-:Y:S01]  /*5820*/  FMUL.FTZ R115, R118, UR26 ;  /* 0x0000001a76737c20 */ /* 0x001fe20008410000 */
[----:B------:R-:W-:Y:S01]  /*5830*/  FADD.FTZ R109, R109, R112 ;  /* 0x000000706d6d7221 */ /* 0x000fe20000010000 */
[----:B------:R-:W-:Y:S01]  /*5840*/  FMUL.FTZ R112, R110, R81 ;  /* 0x000000516e707220 */ /* 0x000fe20000410000 */
[----:B------:R-:W-:Y:S01]  /*5850*/  FADD.FTZ R111, R111, R113 ;  /* 0x000000716f6f7221 */ /* 0x000fe20000010000 */
[----:B------:R-:W-:Y:S01]  /*5860*/  FADD.FTZ R107, R107, R110 ;  /* 0x0000006e6b6b7221 */ /* 0x000fe20000010000 */
[----:B------:R0:W-:Y:S01]  /*5870*/  STL [R1+0x4], R115 ;  /* 0x0000047301007387 */ /* 0x0001e20000100800 */
        /* <DEDUP_REMOVED lines=25> */
.L_x_2537:
[----:B------:R-:W-:Y:S01]  /*5a10*/  FMUL.FTZ R112, R113, R80 ;  /* 0x0000005071707220 */ /* 0x000fe20000410000 */
[----:B------:R-:W-:Y:S01]  /*5a20*/  FADD.FTZ R120, R120, -UR6 ;  /* 0x8000000678787e21 */ /* 0x000fe20008010000 */
[----:B------:R-:W-:Y:S01]  /*5a30*/  FADD.FTZ R121, R121, -UR6 ;  /* 0x8000000679797e21 */ /* 0x000fe20008010000 */
[C---:B------:R-:W-:Y:S01]  /*5a40*/  FFMA.FTZ R3, R115.reuse, R113, R3 ;  /* 0x0000007173037223 */ /* 0x040fe20000010003 */
[----:B------:R-:W-:Y:S01]  /*5a50*/  FFMA.FTZ R108, R115, R112, R108 ;  /* 0x00000070736c7223 */ /* 0x000fe2000001006c */
[----:B------:R-:W-:Y:S01]  /*5a60*/  FMUL.FTZ R116, R120, UR26 ;  /* 0x0000001a78747c20 */ /* 0x000fe20008410000 */
[----:B0-----:R-:W-:Y:S01]  /*5a70*/  FMUL.FTZ R115, R121, UR26 ;  /* 0x0000001a79737c20 */ /* 0x001fe20008410000 */
[----:B------:R-:W-:Y:S01]  /*5a80*/  FADD.FTZ R109, R109, R112 ;  /* 0x000000706d6d7221 */ /* 0x000fe20000010000 */
[----:B------:R-:W-:Y:S01]  /*5a90*/  FMUL.FTZ R112, R110, R81 ;  /* 0x000000516e707220 */ /* 0x000fe20000410000 */
[----:B------:R-:W-:Y:S01]  /*5aa0*/  FADD.FTZ R111, R111, R113 ;  /* 0x000000716f6f7221 */ /* 0x000fe20000010000 */
[----:B------:R0:W-:Y:S01]  /*5ab0*/  STL [R1+0xc], R116 ;  /* 0x00000c7401007387 */ /* 0x0001e20000100800 */
[----:B------:R-:W-:Y:S01]  /*5ac0*/  FADD.FTZ R107, R107, R110 ;  /* 0x0000006e6b6b7221 */ /* 0x000fe20000010000 */
[C---:B------:R-:W-:Y:S01]  /*5ad0*/  FFMA.FTZ R106, R119.reuse, R110, R106 ;  /* 0x0000006e776a7223 */ /* 0x040fe2000001006a */
[----:B------:R-:W-:Y:S01]  /*5ae0*/  FFMA.FTZ R108, R119, R112, R108 ;  /* 0x00000070776c7223 */ /* 0x000fe2000001006c */
[----:B------:R0:W-:Y:S01]  /*5af0*/  STL [R1+0x8], R115 ;  /* 0x0000087301007387 */ /* 0x0001e20000100800 */
[----:B------:R-:W-:Y:S01]  /*5b00*/  FADD.FTZ R109, R112, R109 ;  /* 0x0000006d706d7221 */ /* 0x000fe20000010000 */
        /* <DEDUP_REMOVED lines=21> */
.L_x_2538:
[----:B------:R-:W-:Y:S01]  /*5c60*/  FMUL.FTZ R112, R113, R80 ;  /* 0x0000005071707220 */ /* 0x000fe20000410000 */
[----:B------:R-:W-:Y:S01]  /*5c70*/  FADD.FTZ R122, R122, -UR6 ;  /* 0x800000067a7a7e21 */ /* 0x000fe20008010000 */
[----:B------:R-:W-:Y:S01]  /*5c80*/  FADD.FTZ R123, R123, -UR6 ;  /* 0x800000067b7b7e21 */ /* 0x000fe20008010000 */
[C---:B------:R-:W-:Y:S01]  /*5c90*/  FFMA.FTZ R3, R116.reuse, R113, R3 ;  /* 0x0000007174037223 */ /* 0x040fe20000010003 */
[----:B------:R-:W-:Y:S01]  /*5ca0*/  FFMA.FTZ R108, R116, R112, R108 ;  /* 0x00000070746c7223 */ /* 0x000fe2000001006c */
[----:B------:R-:W-:Y:S01]  /*5cb0*/  FADD.FTZ R109, R109, R112 ;  /* 0x000000706d6d7221 */ /* 0x000fe20000010000 */
[----:B------:R-:W-:Y:S01]  /*5cc0*/  FMUL.FTZ R112, R110, R81 ;  /* 0x000000516e707220 */ /* 0x000fe20000410000 */
[----:B------:R-:W-:Y:S01]  /*5cd0*/  FFMA.FTZ R106, R115, R110, R106 ;  /* 0x0000006e736a7223 */ /* 0x000fe2000001006a */
[----:B0-----:R-:W-:Y:S01]  /*5ce0*/  FMUL.FTZ R116, R122, UR26 ;  /* 0x0000001a7a747c20 */ /* 0x001fe20008410000 */
[----:B------:R-:W-:Y:S01]  /*5cf0*/  FADD.FTZ R111, R111, R113 ;  /* 0x000000716f6f7221 */ /* 0x000fe20000010000 */
[----:B------:R-:W-:Y:S01]  /*5d00*/  FFMA.FTZ R108, R115, R112, R108 ;  /* 0x00000070736c7223 */ /* 0x000fe2000001006c */
[----:B------:R-:W-:Y:S01]  /*5d10*/  FMUL.FTZ R115, R123, UR26 ;  /* 0x0000001a7b737c20 */ /* 0x000fe20008410000 */
[----:B------:R-:W-:Y:S01]  /*5d20*/  FADD.FTZ R107, R107, R110 ;  /* 0x0000006e6b6b7221 */ /* 0x000fe20000010000 */
[----:B------:R0:W-:Y:S01]  /*5d30*/  STL [R1+0x1c], R116 ;  /* 0x00001c7401007387 */ /* 0x0001e20000100800 */
[----:B------:R-:W-:Y:S01]  /*5d40*/  FADD.FTZ R109, R112, R109 ;  /* 0x0000006d706d7221 */ /* 0x000fe20000010000 */
[----:B------:R-:W-:-:S02]  /*5d50*/  MOV R113, R76 ;  /* 0x0000004c00717202 */ /* 0x000fc40000000f00 */
[----:B------:R0:W-:Y:S01]  /*5d60*/  STL [R1+0x18], R115 ;  /* 0x0000187301007387 */ /* 0x0001e20000100800 */
        /* <DEDUP_REMOVED lines=20> */
.L_x_2539:
[----:B------:R-:W-:Y:S01]  /*5eb0*/  FADD.FTZ R102, R102, -UR6 ;  /* 0x8000000666667e21 */ /* 0x000fe20008010000 */
[----:B------:R-:W-:Y:S01]  /*5ec0*/  FADD.FTZ R103, R103, -UR6 ;  /* 0x8000000667677e21 */ /* 0x000fe20008010000 */
[----:B------:R-:W-:Y:S01]  /*5ed0*/  FMUL.FTZ R112, R113, R80 ;  /* 0x0000005071707220 */ /* 0x000fe20000410000 */
[----:B------:R-:W-:Y:S01]  /*5ee0*/  FADD.FTZ R111, R111, R113 ;  /* 0x000000716f6f7221 */ /* 0x000fe20000010000 */
[----:B------:R-:W-:Y:S01]  /*5ef0*/  FFMA.FTZ R3, R116, R113, R3 ;  /* 0x0000007174037223 */ /* 0x000fe20000010003 */
[----:B------:R-:W-:Y:S01]  /*5f00*/  FMUL.FTZ R114, R102, UR26 ;  /* 0x0000001a66727c20 */ /* 0x000fe20008410000 */
[----:B------:R-:W-:Y:S01]  /*5f10*/  FMUL.FTZ R113, R103, UR26 ;  /* 0x0000001a67717c20 */ /* 0x000fe20008410000 */
[----:B------:R-:W-:Y:S01]  /*5f20*/  FFMA.FTZ R108, R116, R112, R108 ;  /* 0x00000070746c7223 */ /* 0x000fe2000001006c */
[----:B------:R-:W-:Y:S01]  /*5f30*/  FADD.FTZ R109, R109, R112 ;  /* 0x000000706d6d7221 */ /* 0x000fe20000010000 */
[----:B------:R-:W-:Y:S01]  /*5f40*/  FMUL.FTZ R112, R110, R81 ;  /* 0x000000516e707220 */ /* 0x000fe20000410000 */
        /* <DEDUP_REMOVED lines=11> */
[----:B------:R-:W3:Y:S02]  /*6000*/  MUFU.EX2 R103, R103 ;  /* 0x0000006700677308 */ /* 0x000ee40000000800 */
[----:B---3--:R-:W-:-:S06]  /*6010*/  FADD.FTZ R103, R103, 1 ;  /* 0x3f80000067677421 */ /* 0x008fcc0000010000 */
[----:B------:R-:W3:Y:S02]  /*6020*/  MUFU.RCP R103, R103 ;  /* 0x0000006700677308 */ /* 0x000ee40000001000 */
[----:B---3--:R-:W-:Y:S01]  /*6030*/  FADD.FTZ R110, -R103, 1 ;  /* 0x3f800000676e7421 */ /* 0x008fe20000010100 */
[----:B------:R-:W-:-:S03]  /*6040*/  FMUL.FTZ R103, R10, R103 ;  /* 0x000000670a677220 */ /* 0x000fc60000410000 */
[----:B------:R-:W-:Y:S01]  /*6050*/  FFMA.FTZ R110, R102, R110, 1 ;  /* 0x3f800000666e7423 */ /* 0x000fe2000001006e */
[----:B------:R-:W-:-:S03]  /*6060*/  FFMA.FTZ R102, R113, R81, R83 ;  /* 0x0000005171667223 */ /* 0x000fc60000010053 */
[----:B------:R-:W-:Y:S01]  /*6070*/  FMUL.FTZ R110, R103, R110 ;  /* 0x0000006e676e7220 */ /* 0x000fe20000410000 */
[----:B------:R-:W-:-:S06]  /*6080*/  FMUL.FTZ R103, R102, -1.4426950216293334961 ;  /* 0xbfb8aa3b66677820 */ /* 0x000fcc0000410000 */
[----:B------:R-:W3:Y:S02]  /*6090*/  MUFU.EX2 R103, R103 ;  /* 0x0000006700677308 */ /* 0x000ee40000000800 */
[----:B---3--:R-:W-:-:S06]  /*60a0*/  FADD.FTZ R103, R103, 1 ;  /* 0x3f80000067677421 */ /* 0x008fcc0000010000 */
[----:B------:R-:W3:Y:S02]  /*60b0*/  MUFU.RCP R103, R103 ;  /* 0x0000006700677308 */ /* 0x000ee40000001000 */
[----:B---3--:R-:W-:Y:S01]  /*60c0*/  FADD.FTZ R112, -R103, 1 ;  /* 0x3f80000067707421 */ /* 0x008fe20000010100 */
[----:B------:R-:W-:-:S03]  /*60d0*/  FMUL.FTZ R103, R11, R103 ;  /* 0x000000670b677220 */ /* 0x000fc60000410000 */
[----:B------:R-:W-:-:S04]  /*60e0*/  FFMA.FTZ R102, R102, R112, 1 ;  /* 0x3f80000066667423 */ /* 0x000fc80000010070 */
[----:B------:R-:W-:-:S07]  /*60f0*/  FMUL.FTZ R102, R103, R102 ;  /* 0x0000006667667220 */ /* 0x000fce0000410000 */
.L_x_2540:
        /* <DEDUP_REMOVED lines=21> */
[----:B------:R-:W4:Y:S02]  /*6250*/  MUFU.EX2 R101, R101 ;  /* 0x0000006500657308 */ /* 0x000f240000000800 */
[----:B----4-:R-:W-:-:S06]  /*6260*/  FADD.FTZ R101, R101, 1 ;  /* 0x3f80000065657421 */ /* 0x010fcc0000010000 */
[----:B------:R-:W4:Y:S02]  /*6270*/  MUFU.RCP R101, R101 ;  /* 0x0000006500657308 */ /* 0x000f240000001000 */
[----:B----4-:R-:W-:Y:S01]  /*6280*/  FADD.FTZ R102, -R101, 1 ;  /* 0x3f80000065667421 */ /* 0x010fe20000010100 */
[----:B------:R-:W-:-:S03]  /*6290*/  FMUL.FTZ R101, R12, R101 ;  /* 0x000000650c657220 */ /* 0x000fc60000410000 */
[----:B------:R-:W-:Y:S01]  /*62a0*/  FFMA.FTZ R102, R100, R102, 1 ;  /* 0x3f80000064667423 */ /* 0x000fe20000010066 */
[----:B------:R-:W-:-:S03]  /*62b0*/  FFMA.FTZ R100, R110, R81, R83 ;  /* 0x000000516e647223 */ /* 0x000fc60000010053 */
[----:B------:R-:W-:Y:S01]  /*62c0*/  FMUL.FTZ R102, R101, R102 ;  /* 0x0000006665667220 */ /* 0x000fe20000410000 */
[----:B------:R-:W-:-:S06]  /*62d0*/  FMUL.FTZ R101, R100, -1.4426950216293334961 ;  /* 0xbfb8aa3b64657820 */ /* 0x000fcc0000410000 */
[----:B------:R-:W4:Y:S02]  /*62e0*/  MUFU.EX2 R101, R101 ;  /* 0x0000006500657308 */ /* 0x000f240000000800 */
[----:B----4-:R-:W-:-:S06]  /*62f0*/  FADD.FTZ R101, R101, 1 ;  /* 0x3f80000065657421 */ /* 0x010fcc0000010000 */
[----:B------:R-:W4:Y:S02]  /*6300*/  MUFU.RCP R101, R101 ;  /* 0x0000006500657308 */ /* 0x000f240000001000 */
[----:B----4-:R-:W-:Y:S01]  /*6310*/  FADD.FTZ R103, -R101, 1 ;  /* 0x3f80000065677421 */ /* 0x010fe20000010100 */
[----:B------:R-:W-:-:S03]  /*6320*/  FMUL.FTZ R101, R13, R101 ;  /* 0x000000650d657220 */ /* 0x000fc60000410000 */
[----:B------:R-:W-:-:S04]  /*6330*/  FFMA.FTZ R100, R100, R103, 1 ;  /* 0x3f80000064647423 */ /* 0x000fc80000010067 */
[----:B------:R-:W-:-:S07]  /*6340*/  FMUL.FTZ R100, R101, R100 ;  /* 0x0000006465647220 */ /* 0x000fce0000410000 */
.L_x_2541:
        /* <DEDUP_REMOVED lines=37> */
.L_x_2542:
        /* <DEDUP_REMOVED lines=37> */
.L_x_2543:
[----:B------:R-:W-:Y:S01]  /*67f0*/  FMUL.FTZ R97, R98, R80 ;  /* 0x0000005062617220 */ /* 0x000fe20000410000 */
[----:B------:R-:W-:Y:S01]  /*6800*/  FADD.FTZ R94, R94, -UR6 ;  /* 0x800000065e5e7e21 */ /* 0x000fe20008010000 */
[----:B------:R-:W-:Y:S01]  /*6810*/  FADD.FTZ R95, R95, -UR6 ;  /* 0x800000065f5f7e21 */ /* 0x000fe20008010000 */
[----:B------:R-:W-:Y:S01]  /*6820*/  FADD.FTZ R107, R107, R96 ;  /* 0x000000606b6b7221 */ /* 0x000fe20000010000 */
[----:B------:R-:W-:Y:S01]  /*6830*/  FFMA.FTZ R108, R101, R97, R108 ;  /* 0x00000061656c7223 */ /* 0x000fe2000001006c */
[----:B------:R-:W-:Y:S01]  /*6840*/  FADD.FTZ R109, R109, R97 ;  /* 0x000000616d6d7221 */ /* 0x000fe20000010000 */
[----:B------:R-:W-:Y:S01]  /*6850*/  FMUL.FTZ R97, R96, R81 ;  /* 0x0000005160617220 */ /* 0x000fe20000410000 */
[----:B------:R-:W-:Y:S01]  /*6860*/  FFMA.FTZ R106, R100, R96, R106 ;  /* 0x00000060646a7223 */ /* 0x000fe2000001006a */
[----:B------:R-:W-:Y:S01]  /*6870*/  FMUL.FTZ R118, R94, UR26 ;  /* 0x0000001a5e767c20 */ /* 0x000fe20008410000 */
[----:B------:R-:W-:Y:S01]  /*6880*/  FADD.FTZ R111, R111, R98 ;  /* 0x000000626f6f7221 */ /* 0x000fe20000010000 */
[----:B------:R-:W-:Y:S01]  /*6890*/  FFMA.FTZ R3, R101, R98, R3 ;  /* 0x0000006265037223 */ /* 0x000fe20000010003 */
[----:B------:R-:W-:Y:S01]  /*68a0*/  FFMA.FTZ R108, R100, R97, R108 ;  /* 0x00000061646c7223 */ /* 0x000fe2000001006c */
[----:B------:R-:W-:Y:S01]  /*68b0*/  FADD.FTZ R109, R97, R109 ;  /* 0x0000006d616d7221 */ /* 0x000fe20000010000 */
[----:B0-----:R-:W-:Y:S01]  /*68c0*/  FMUL.FTZ R116, R95, UR26 ;  /* 0x0000001a5f747c20 */ /* 0x001fe20008410000 */
        /* <DEDUP_REMOVED lines=21> */
.L_x_2544:
        /* <DEDUP_REMOVED lines=13> */
[----:B--2---:R-:W-:Y:S01]  /*6af0*/  FMUL.FTZ R114, R93, UR26 ;  /* 0x0000001a5d727c20 */ /* 0x004fe20008410000 */
        /* <DEDUP_REMOVED lines=21> */
.L_x_2545:
[----:B------:R-:W-:Y:S01]  /*6c50*/  FMUL.FTZ R93, R94, R80 ;  /* 0x000000505e5d7220 */ /* 0x000fe20000410000 */
[----:B------:R-:W-:Y:S01]  /*6c60*/  FADD.FTZ R91, R91, -UR6 ;  /* 0x800000065b5b7e21 */ /* 0x000fe20008010000 */
[----:B------:R-:W-:Y:S01]  /*6c70*/  FADD.FTZ R90, R90, -UR6 ;  /* 0x800000065a5a7e21 */ /* 0x000fe20008010000 */
[----:B------:R-:W-:Y:S01]  /*6c80*/  FADD.FTZ R111, R111, R94 ;  /* 0x0000005e6f6f7221 */ /* 0x000fe20000010000 */
[----:B------:R-:W-:Y:S01]  /*6c90*/  FFMA.FTZ R108, R115, R93, R108 ;  /* 0x0000005d736c7223 */ /* 0x000fe2000001006c */
[----:B------:R-:W-:Y:S01]  /*6ca0*/  FADD.FTZ R109, R109, R93 ;  /* 0x0000005d6d6d7221 */ /* 0x000fe20000010000 */
[----:B------:R-:W-:Y:S01]  /*6cb0*/  FMUL.FTZ R93, R92, R81 ;  /* 0x000000515c5d7220 */ /* 0x000fe20000410000 */
[----:B---3--:R-:W-:Y:S01]  /*6cc0*/  FMUL.FTZ R112, R91, UR26 ;  /* 0x0000001a5b707c20 */ /* 0x008fe20008410000 */
[----:B------:R-:W-:Y:S01]  /*6cd0*/  FFMA.FTZ R3, R115, R94, R3 ;  /* 0x0000005e73037223 */ /* 0x000fe20000010003 */
[----:B------:R-:W-:Y:S01]  /*6ce0*/  FADD.FTZ R107, R107, R92 ;  /* 0x0000005c6b6b7221 */ /* 0x000fe20000010000 */
[C---:B------:R-:W-:Y:S01]  /*6cf0*/  FFMA.FTZ R108, R114.reuse, R93, R108 ;  /* 0x0000005d726c7223 */ /* 0x040fe2000001006c */
[----:B------:R-:W-:Y:S01]  /*6d00*/  FADD.FTZ R109, R93, R109 ;  /* 0x0000006d5d6d7221 */ /* 0x000fe20000010000 */
[----:B------:R-:W-:Y:S01]  /*6d10*/  FFMA.FTZ R106, R114, R92, R106 ;  /* 0x0000005c726a7223 */ /* 0x000fe2000001006a */
[----:B------:R-:W-:Y:S01]  /*6d20*/  FMUL.FTZ R113, R90, UR26 ;  /* 0x0000001a5a717c20 */ /* 0x000fe20008410000 */
        /* <DEDUP_REMOVED lines=21> */
.L_x_2546:
[----:B------:R-:W-:Y:S01]  /*6e80*/  FMUL.FTZ R92, R93, R80 ;  /* 0x000000505d5c7220 */ /* 0x000fe20000410000 */
[----:B------:R-:W-:Y:S01]  /*6e90*/  FADD.FTZ R88, R88, -UR6 ;  /* 0x8000000658587e21 */ /* 0x000fe20008010000 */
[----:B------:R-:W-:Y:S01]  /*6ea0*/  FADD.FTZ R89, R89, -UR6 ;  /* 0x8000000659597e21 */ /* 0x000fe20008010000 */
[----:B------:R-:W-:Y:S01]  /*6eb0*/  FADD.FTZ R90, R111, R93 ;  /* 0x0000005d6f5a7221 */ /* 0x000fe20000010000 */
[----:B------:R-:W-:Y:S01]  /*6ec0*/  FFMA.FTZ R108, R113, R92, R108 ;  /* 0x0000005c716c7223 */ /* 0x000fe2000001006c */
[----:B------:R-:W-:Y:S01]  /*6ed0*/  FADD.FTZ R109, R109, R92 ;  /* 0x0000005c6d6d7221 */ /* 0x000fe20000010000 */
[----:B------:R-:W-:Y:S01]  /*6ee0*/  FMUL.FTZ R92, R91, R81 ;  /* 0x000000515b5c7220 */ /* 0x000fe20000410000 */
[----:B------:R-:W-:Y:S01]  /*6ef0*/  FADD.FTZ R107, R107, R91 ;  /* 0x0000005b6b6b7221 */ /* 0x000fe20000010000 */
[----:B------:R-:W-:Y:S01]  /*6f00*/  FFMA.FTZ R106, R112, R91, R106 ;  /* 0x0000005b706a7223 */ /* 0x000fe2000001006a */
[----:B------:R-:W-:Y:S01]  /*6f10*/  FMUL.FTZ R111, R88, UR26 ;  /* 0x0000001a586f7c20 */ /* 0x000fe20008410000 */
[----:B------:R-:W-:Y:S01]  /*6f20*/  FFMA.FTZ R3, R113, R93, R3 ;  /* 0x0000005d71037223 */ /* 0x000fe20000010003 */
        /* <DEDUP_REMOVED lines=24> */
.L_x_2547:
        /* <DEDUP_REMOVED lines=12> */
[----:B------:R-:W-:Y:S01]  /*7170*/  FMUL.FTZ R109, R104, UR26 ;  /* 0x0000001a686d7c20 */ /* 0x000fe20008410000 */
        /* <DEDUP_REMOVED lines=22> */
.L_x_2548:
        /* <DEDUP_REMOVED lines=35> */
.L_x_2549:
[----:B------:R-:W-:Y:S01]  /*7510*/  FMUL.FTZ R87, R93, R80 ;  /* 0x000000505d577220 */ /* 0x000fe20000410000 */
[----:B------:R-:W-:Y:S01]  /*7520*/  FADD.FTZ R56, R56, -UR6 ;  /* 0x8000000638387e21 */ /* 0x000fe20008010000 */
[----:B------:R-:W-:Y:S01]  /*7530*/  FADD.FTZ R57, R57, -UR6 ;  /* 0x8000000639397e21 */ /* 0x000fe20008010000 */
[----:B------:R-:W-:Y:S01]  /*7540*/  FADD.FTZ R89, R89, R86 ;  /* 0x0000005659597221 */ /* 0x000fe20000010000 */
[C---:B------:R-:W-:Y:S01]  /*7550*/  FFMA.FTZ R88, R107.reuse, R87, R88 ;  /* 0x000000576b587223 */ /* 0x040fe20000010058 */
        /* <DEDUP_REMOVED lines=30> */
.L_x_2550:
        /* <DEDUP_REMOVED lines=8> */
[----:B----4-:R-:W-:Y:S01]  /*77c0*/  FMUL.FTZ R103, R58, UR26 ;  /* 0x0000001a3a677c20 */ /* 0x010fe20008410000 */
        /* <DEDUP_REMOVED lines=26> */
.L_x_2551:
        /* <DEDUP_REMOVED lines=35> */
.L_x_2552:
        /* <DEDUP_REMOVED lines=35> */
.L_x_2553:
        /* <DEDUP_REMOVED lines=35> */
.L_x_2554:
[----:B------:R-:W2:Y:S04]  /*8000*/  LDL.LU R61, [R1+0x58] ;  /* 0x00005800013d7983 */ /* 0x000ea80000300800 */
[----:B------:R-:W3:Y:S01]  /*8010*/  LDL.LU R59, [R1+0x5c] ;  /* 0x00005c00013b7983 */ /* 0x000ee20000300800 */
[----:B------:R-:W-:Y:S01]  /*8020*/  FFMA.FTZ R62, R94, R56, R91 ;  /* 0x000000385e3e7223 */ /* 0x000fe2000001005b */
[----:B------:R-:W-:Y:S01]  /*8030*/  FMUL.FTZ R57, R58, R80 ;  /* 0x000000503a397220 */ /* 0x000fe20000410000 */
[----:B------:R-:W-:Y:S01]  /*8040*/  FADD.FTZ R60, R90, R58 ;  /* 0x0000003a5a3c7221 */ /* 0x000fe20000010000 */
[----:B------:R-:W-:Y:S01]  /*8050*/  FFMA.FTZ R58, R95, R58, R3 ;  /* 0x0000003a5f3a7223 */ /* 0x000fe20000010003 */
[----:B------:R-:W-:Y:S01]  /*8060*/  FADD.FTZ R123, R89, R56 ;  /* 0x00000038597b7221 */ /* 0x000fe20000010000 */
[----:B------:R0:W-:Y:S01]  /*8070*/  STL [R1+0x40], R62 ;  /* 0x0000403e01007387 */ /* 0x0001e20000100800 */
[----:B------:R-:W-:Y:S01]  /*8080*/  FFMA.FTZ R3, R95, R57, R88 ;  /* 0x000000395f037223 */ /* 0x000fe20000010058 */
[----:B------:R-:W-:Y:S01]  /*8090*/  FADD.FTZ R92, R92, R57 ;  /* 0x000000395c5c7221 */ /* 0x000fe20000010000 */
[----:B------:R-:W-:Y:S01]  /*80a0*/  FMUL.FTZ R57, R56, R81 ;  /* 0x0000005138397220 */ /* 0x000fe20000410000 */
[----:B------:R-:W-:-:S03]  /*80b0*/  MOV R122, R35 ;  /* 0x00000023007a7202 */ /* 0x000fc60000000f00 */
[----:B------:R-:W-:Y:S01]  /*80c0*/  FADD.FTZ R56, R57, R92 ;  /* 0x0000005c39387221 */ /* 0x000fe20000010000 */
[----:B------:R-:W-:Y:S01]  /*80d0*/  FFMA.FTZ R3, R94, R57, R3 ;  /* 0x000000395e037223 */ /* 0x000fe20000010003 */
[----:B--2---:R-:W-:Y:S01]  /*80e0*/  FADD.FTZ R93, R61, -UR6 ;  /* 0x800000063d5d7e21 */ /* 0x004fe20008010000 */
[----:B---3--:R-:W-:-:S03]  /*80f0*/  FADD.FTZ R92, R59, -UR6 ;  /* 0x800000063b5c7e21 */ /* 0x008fc60008010000 */
[----:B------:R-:W-:Y:S01]  /*8100*/  FMUL.FTZ R93, R93, UR26 ;  /* 0x0000001a5d5d7c20 */ /* 0x000fe20008410000 */
[----:B------:R-:W-:Y:S01]  /*8110*/  MOV R59, R34 ;  /* 0x00000022003b7202 */ /* 0x000fe20000000f00 */
[----:B------:R-:W-:Y:S01]  /*8120*/  FMUL.FTZ R92, R92, UR26 ;  /* 0x0000001a5c5c7c20 */ /* 0x000fe20008410000 */
[----:B0-----:R-:W-:Y:S06]  /*8130*/  @!P5 BRA `(.L_x_2555) ;  /* 0x000000000048d947 */ /* 0x001fec0003800000 */
        /* <DEDUP_REMOVED lines=18> */
.L_x_2555:
[----:B------:R-:W2:Y:S04]  /*8260*/  LDL.LU R62, [R1+0x68] ;  /* 0x00006800013e7983 */ /* 0x000ea80000300800 */
[----:B------:R-:W3:Y:S01]  /*8270*/  LDL.LU R61, [R1+0x6c] ;  /* 0x00006c00013d7983 */ /* 0x000ee20000300800 */
[----:B------:R-:W-:Y:S01]  /*8280*/  FADD.FTZ R60, R60, R59 ;  /* 0x0000003b3c3c7221 */ /* 0x000fe20000010000 */
[----:B------:R-:W-:Y:S01]  /*8290*/  FFMA.FTZ R58, R93, R59, R58 ;  /* 0x0000003b5d3a7223 */ /* 0x000fe2000001003a */
[----:B------:R-:W-:Y:S01]  /*82a0*/  FMUL.FTZ R57, R59, R80 ;  /* 0x000000503b397220 */ /* 0x000fe20000410000 */
[----:B------:R-:W-:Y:S02]  /*82b0*/  MOV R120, R36 ;  /* 0x0000002400787202 */ /* 0x000fe40000000f00 */
[----:B------:R0:W-:Y:S01]  /*82c0*/  STL [R1+0x38], R60 ;  /* 0x0000383c01007387 */ /* 0x0001e20000100800 */
[----:B------:R-:W-:Y:S01]  /*82d0*/  FFMA.FTZ R3, R93, R57, R3 ;  /* 0x000000395d037223 */ /* 0x000fe20000010003 */
[----:B------:R-:W-:Y:S01]  /*82e0*/  FADD.FTZ R56, R56, R57 ;  /* 0x0000003938387221 */ /* 0x000fe20000010000 */
[----:B------:R-:W-:Y:S01]  /*82f0*/  FMUL.FTZ R57, R122, R81 ;  /* 0x000000517a397220 */ /* 0x000fe20000410000 */
[----:B------:R0:W-:Y:S01]  /*8300*/  STL [R1+0x3c], R58 ;  /* 0x00003c3a01007387 */ /* 0x0001e20000100800 */
[----:B------:R-:W-:-:S02]  /*8310*/  MOV R121, R37 ;  /* 0x0000002500797202 */ /* 0x000fc40000000f00 */
[----:B------:R-:W-:Y:S01]  /*8320*/  FFMA.FTZ R3, R92, R57, R3 ;  /* 0x000000395c037223 */ /* 0x000fe20000010003 */
[----:B------:R-:W-:Y:S01]  /*8330*/  FADD.FTZ R56, R57, R56 ;  /* 0x0000003839387221 */ /* 0x000fe20000010000 */
[----:B--2---:R-:W-:Y:S01]  /*8340*/  FADD.FTZ R89, R62, -UR6 ;  /* 0x800000063e597e21 */ /* 0x004fe20008010000 */
[----:B---3--:R-:W-:-:S03]  /*8350*/  FADD.FTZ R88, R61, -UR6 ;  /* 0x800000063d587e21 */ /* 0x008fc60008010000 */
[----:B------:R-:W-:Y:S01]  /*8360*/  FMUL.FTZ R89, R89, UR26 ;  /* 0x0000001a59597c20 */ /* 0x000fe20008410000 */
        /* <DEDUP_REMOVED lines=20> */
.L_x_2556:
[----:B------:R-:W2:Y:S04]  /*84b0*/  LDL.LU R59, [R1+0x98] ;  /* 0x00009800013b7983 */ /* 0x000ea80000300800 */
[----:B------:R-:W3:Y:S01]  /*84c0*/  LDL.LU R58, [R1+0x9c] ;  /* 0x00009c00013a7983 */ /* 0x000ee20000300800 */
[----:B------:R-:W-:Y:S01]  /*84d0*/  FMUL.FTZ R57, R120, R80 ;  /* 0x0000005078397220 */ /* 0x000fe20000410000 */
[----:B------:R-:W-:Y:S02]  /*84e0*/  MOV R63, R38 ;  /* 0x00000026003f7202 */ /* 0x000fe40000000f00 */
[----:B------:R-:W-:Y:S01]  /*84f0*/  MOV R85, R39 ;  /* 0x0000002700557202 */ /* 0x000fe20000000f00 */
[----:B------:R-:W-:Y:S01]  /*8500*/  FFMA.FTZ R3, R89, R57, R3 ;  /* 0x0000003959037223 */ /* 0x000fe20000010003 */
[----:B------:R-:W-:Y:S01]  /*8510*/  FADD.FTZ R56, R56, R57 ;  /* 0x0000003938387221 */ /* 0x000fe20000010000 */
[----:B------:R-:W-:-:S04]  /*8520*/  FMUL.FTZ R57, R121, R81 ;  /* 0x0000005179397220 */ /* 0x000fc80000410000 */
[----:B------:R-:W-:Y:S01]  /*8530*/  FFMA.FTZ R3, R88, R57, R3 ;  /* 0x0000003958037223 */ /* 0x000fe20000010003 */
[----:B------:R-:W-:Y:S01]  /*8540*/  FADD.FTZ R56, R57, R56 ;  /* 0x0000003839387221 */ /* 0x000fe20000010000 */
[----:B--2---:R-:W-:Y:S01]  /*8550*/  FADD.FTZ R87, R59, -UR6 ;  /* 0x800000063b577e21 */ /* 0x004fe20008010000 */
[----:B---3--:R-:W-:-:S03]  /*8560*/  FADD.FTZ R86, R58, -UR6 ;  /* 0x800000063a567e21 */ /* 0x008fc60008010000 */
        /* <DEDUP_REMOVED lines=21> */
.L_x_2557:
[----:B------:R-:W2:Y:S04]  /*86c0*/  LDL.LU R60, [R1+0xa0] ;  /* 0x0000a000013c7983 */ /* 0x000ea80000300800 */
[----:B------:R-:W3:Y:S01]  /*86d0*/  LDL.LU R59, [R1+0xa4] ;  /* 0x0000a400013b7983 */ /* 0x000ee20000300800 */
[----:B------:R-:W-:Y:S01]  /*86e0*/  FMUL.FTZ R57, R63, R80 ;  /* 0x000000503f397220 */ /* 0x000fe20000410000 */
[----:B------:R-:W-:Y:S01]  /*86f0*/  FMUL.FTZ R58, R85, R81 ;  /* 0x00000051553a7220 */ /* 0x000fe20000410000 */
[----:B------:R-:W-:Y:S02]  /*8700*/  MOV R61, R40 ;  /* 0x00000028003d7202 */ /* 0x000fe40000000f00 */
[----:B------:R-:W-:Y:S01]  /*8710*/  FFMA.FTZ R3, R87, R57, R3 ;  /* 0x0000003957037223 */ /* 0x000fe20000010003 */
[----:B------:R-:W-:Y:S01]  /*8720*/  FADD.FTZ R57, R56, R57 ;  /* 0x0000003938397221 */ /* 0x000fe20000010000 */
[----:B------:R-:W-:-:S02]  /*8730*/  MOV R62, R41 ;  /* 0x00000029003e7202 */ /* 0x000fc40000000f00 */
        /* <DEDUP_REMOVED lines=25> */
.L_x_2558:
[----:B------:R-:W2:Y:S04]  /*88d0*/  LDL.LU R60, [R1+0x90] ;  /* 0x00009000013c7983 */ /* 0x000ea80000300800 */
[----:B------:R-:W3:Y:S01]  /*88e0*/  LDL.LU R59, [R1+0x94] ;  /* 0x00009400013b7983 */ /* 0x000ee20000300800 */
[----:B------:R-:W-:Y:S01]  /*88f0*/  FMUL.FTZ R58, R61, R80 ;  /* 0x000000503d3a7220 */ /* 0x000fe20000410000 */
[----:B------:R-:W-:-:S03]  /*8900*/  FMUL.FTZ R91, R62, R81 ;  /* 0x000000513e5b7220 */ /* 0x000fc60000410000 */
[----:B------:R-:W-:Y:S01]  /*8910*/  FFMA.FTZ R56, R84, R58, R56 ;  /* 0x0000003a54387223 */ /* 0x000fe20000010038 */
[----:B------:R-:W-:Y:S01]  /*8920*/  FADD.FTZ R57, R57, R58 ;  /* 0x0000003a39397221 */ /* 0x000fe20000010000 */
[----:B------:R-:W-:Y:S02]  /*8930*/  MOV R58, R78 ;  /* 0x0000004e003a7202 */ /* 0x000fe40000000f00 */
[----:B------:R-:W-:Y:S01]  /*8940*/  FFMA.FTZ R90, R3, R91, R56 ;  /* 0x0000005b035a7223 */ /* 0x000fe20000010038 */
[----:B------:R-:W-:Y:S01]  /*8950*/  FADD.FTZ R91, R91, R57 ;  /* 0x000000395b5b7221 */ /* 0x000fe20000010000 */
[----:B------:R-:W-:Y:S01]  /*8960*/  MOV R56, R79 ;  /* 0x0000004f00387202 */ /* 0x000fe20000000f00 */
        /* <DEDUP_REMOVED lines=23> */
.L_x_2559:
[----:B------:R-:W2:Y:S01]  /*8ae0*/  LDL R60, [R1+0xac] ;  /* 0x0000ac00013c7983 */ /* 0x000ea20000100800 */
[----:B------:R-:W-:Y:S01]  /*8af0*/  MOV R59, R123 ;  /* 0x0000007b003b7202 */ /* 0x000fe20000000f00 */
[----:B------:R-:W-:Y:S01]  /*8b00*/  FMUL.FTZ R57, R58, R80 ;  /* 0x000000503a397220 */ /* 0x000fe20000410000 */
[----:B------:R-:W-:Y:S01]  /*8b10*/  MOV R123, 0xffffffe0 ;  /* 0xffffffe0007b7802 */ /* 0x000fe20000000f00 */
[----:B------:R0:W-:Y:S01]  /*8b20*/  STL [R1+0xb0], R2 ;  /* 0x0000b00201007387 */ /* 0x0001e20000100800 */
[----:B-----5:R-:W-:Y:S01]  /*8b30*/  ISETP.GT.AND P0, PT, R0, 0x17f, PT ;  /* 0x0000017f0000780c */ /* 0x020fe20003f04270 */
[----:B------:R-:W-:Y:S01]  /*8b40*/  FFMA.FTZ R90, R99, R57, R90 ;  /* 0x00000039635a7223 */ /* 0x000fe2000001005a */
[----:B------:R-:W-:Y:S01]  /*8b50*/  FADD.FTZ R91, R91, R57 ;  /* 0x000000395b5b7221 */ /* 0x000fe20000010000 */
[----:B0-----:R-:W3:Y:S01]  /*8b60*/  LDL.LU R2, [R1+0x40] ;  /* 0x0000400001027983 */ /* 0x001ee20000300800 */
[----:B------:R-:W-:-:S04]  /*8b70*/  FMUL.FTZ R57, R56, R81 ;  /* 0x0000005138397220 */ /* 0x000fc80000410000 */
[----:B------:R-:W-:Y:S01]  /*8b80*/  FADD.FTZ R91, R57, R91 ;  /* 0x0000005b395b7221 */ /* 0x000fe20000010000 */
[----:B------:R-:W-:Y:S01]  /*8b90*/  FFMA.FTZ R90, R98, R57, R90 ;  /* 0x00000039625a7223 */ /* 0x000fe2000001005a */
[----:B------:R-:W-:-:S04]  /*8ba0*/  FADD.FTZ R59, R59, R122 ;  /* 0x0000007a3b3b7221 */ /* 0x000fc80000010000 */
[----:B------:R-:W-:Y:S01]  /*8bb0*/  FADD.FTZ R59, R59, R121 ;  /* 0x000000793b3b7221 */ /* 0x000fe20000010000 */
[----:B--2---:R-:W-:Y:S02]  /*8bc0*/  IMAD R123, R60, R123, 0x187 ;  /* 0x000001873c7b7424 */ /* 0x004fe400078e027b */
[----:B------:R-:W0:Y:S03]  /*8bd0*/  S2R R60, SR_LANEID ;  /* 0x00000000003c7919 */ /* 0x000e260000000000 */
[----:B------:R-:W-:-:S05]  /*8be0*/  SEL R123, R123, 0x1f, P0 ;  /* 0x0000001f7b7b7807 */ /* 0x000fca0000000000 */
[----:B------:R-:W2:Y:S01]  /*8bf0*/  SHFL.DOWN PT, R57, R91, 0x1, R123 ;  /* 0x082000005b397989 */ /* 0x000ea200000e007b */
[----:B0-----:R-:W-:-:S13]  /*8c00*/  ISETP.GE.AND P0, PT, R60, R123, PT ;  /* 0x0000007b3c00720c */ /* 0x001fda0003f06270 */
[----:B--2---:R-:W-:Y:S02]  /*8c10*/  @!P0 FADD.FTZ R91, R91, R57 ;  /* 0x000000395b5b8221 */ /* 0x004fe40000010000 */
        /* <DEDUP_REMOVED lines=19> */
[----:B---3--:R-:W-:-:S04]  /*8d50*/  FFMA.FTZ R122, R92, R122, R2 ;  /* 0x0000007a5c7a7223 */ /* 0x008fc80000010002 */
[----:B------:R-:W-:Y:S01]  /*8d60*/  FFMA.FTZ R122, R88, R121, R122 ;  /* 0x00000079587a7223 */ /* 0x000fe2000001007a */
[----:B0-----:R-:W-:Y:S01]  /*8d70*/  @!P0 FADD.FTZ R90, R90, R57 ;  /* 0x000000395a5a8221 */ /* 0x001fe20000010000 */
[----:B------:R-:W-:Y:S02]  /*8d80*/  IADD3 R57, R60, 0x10, RZ ;  /* 0x000000103c397810 */ /* 0x000fe40007ffe0ff */
[----:B------:R-:W-:Y:S02]  /*8d90*/  SHFL.DOWN PT, R60, R91, 0x10, R123 ;  /* 0x0a0000005b3c7989 */ /* 0x000fe400000e007b */
[----:B------:R-:W-:Y:S02]  /*8da0*/  ISETP.GT.AND P0, PT, R57, R123, PT ;  /* 0x0000007b3900720c */ /* 0x000fe40003f04270 */
[----:B------:R0:W2:Y:S04]  /*8db0*/  SHFL.DOWN PT, R57, R90, 0x10, R123 ;  /* 0x0a0000005a397989 */ /* 0x0000a800000e007b */
[----:B0-----:R-:W3:Y:S04]  /*8dc0*/  LDL.LU R123, [R1+0x3c] ;  /* 0x00003c00017b7983 */ /* 0x001ee80000300800 */
[----:B------:R0:W5:Y:S04]  /*8dd0*/  LDL.LU R2, [R1+0xb0] ;  /* 0x0000b00001027983 */ /* 0x0001680000300800 */
[----:B------:R-:W4:Y:S01]  /*8de0*/  LDL.LU R121, [R1+0x38] ;  /* 0x0000380001797983 */ /* 0x000f220000300800 */
[----:B------:R-:W-:Y:S01]  /*8df0*/  FADD.FTZ R59, R59, R85 ;  /* 0x000000553b3b7221 */ /* 0x000fe20000010000 */
[----:B------:R-:W-:-:S02]  /*8e00*/  FFMA.FTZ R122, R86, R85, R122 ;  /* 0x00000055567a7223 */ /* 0x000fc4000001007a */
[----:B------:R-:W1:Y:S01]  /*8e10*/  S2R R85, SR_LANEID ;  /* 0x0000000000557919 */ /* 0x000e620000000000 */
[----:B------:R-:W-:Y:S01]  /*8e20*/  FADD.FTZ R59, R59, R62 ;  /* 0x0000003e3b3b7221 */ /* 0x000fe20000010000 */
[----:B------:R-:W-:Y:S01]  /*8e30*/  FFMA.FTZ R122, R3, R62, R122 ;  /* 0x0000003e037a7223 */ /* 0x000fe2000001007a */
[----:B--2---:R-:W-:Y:S01]  /*8e40*/  @!P0 FADD.FTZ R90, R90, R57 ;  /* 0x000000395a5a8221 */ /* 0x004fe20000010000 */
[----:B------:R-:W-:Y:S01]  /*8e50*/  @!P0 FADD.FTZ R91, R91, R60 ;  /* 0x0000003c5b5b8221 */ /* 0x000fe20000010000 */
[----:B------:R-:W-:Y:S01]  /*8e60*/  FADD.FTZ R59, R59, R56 ;  /* 0x000000383b3b7221 */ /* 0x000fe20000010000 */
[----:B----4-:R-:W-:Y:S01]  /*8e70*/  FADD.FTZ R121, R121, R120 ;  /* 0x0000007879797221 */ /* 0x010fe20000010000 */
[----:B---3--:R-:W-:-:S03]  /*8e80*/  FFMA.FTZ R120, R89, R120, R123 ;  /* 0x0000007859787223 */ /* 0x008fc6000001007b */
[----:B------:R-:W-:Y:S01]  /*8e90*/  FADD.FTZ R121, R121, R63 ;  /* 0x0000003f79797221 */ /* 0x000fe20000010000 */
[----:B------:R-:W-:Y:S02]  /*8ea0*/  FFMA.FTZ R120, R87, R63, R120 ;  /* 0x0000003f57787223 */ /* 0x000fe40000010078 */
[----:B------:R-:W2:Y:S01]  /*8eb0*/  LDL R63, [R1+0xac] ;  /* 0x0000ac00013f7983 */ /* 0x000ea20000100800 */
[----:B------:R-:W3:Y:S01]  /*8ec0*/  S2R R123, SR_CgaCtaId ;  /* 0x00000000007b7919 */ /* 0x000ee20000008800 */
[----:B------:R-:W-:Y:S01]  /*8ed0*/  FFMA.FTZ R120, R84, R61, R120 ;  /* 0x0000003d54787223 */ /* 0x000fe20000010078 */
[----:B-1----:R-:W-:Y:S01]  /*8ee0*/  ISETP.NE.AND P0, PT, R85, RZ, PT ;  /* 0x000000ff5500720c */ /* 0x002fe20003f05270 */
[----:B------:R-:W-:Y:S02]  /*8ef0*/  FFMA.FTZ R57, R98, R56, R122 ;  /* 0x0000003862397223 */ /* 0x000fe4000001007a */
[----:B------:R-:W-:Y:S01]  /*8f00*/  FFMA.FTZ R56, R99, R58, R120 ;  /* 0x0000003a63387223 */ /* 0x000fe20000010078 */
[----:B------:R-:W-:-:S04]  /*8f10*/  MOV R120, 0x400 ;  /* 0x0000040000787802 */ /* 0x000fc80000000f00 */
[----:B------:R-:W-:Y:S01]  /*8f20*/  IADD3 R85, R120, 0x90, RZ ;  /* 0x0000009078557810 */ /* 0x000fe20007ffe0ff */
[----:B------:R-:W-:Y:S01]  /*8f30*/  FADD.FTZ R121, R121, R61 ;  /* 0x0000003d79797221 */ /* 0x000fe20000010000 */
[----:B------:R-:W-:-:S03]  /*8f40*/  ISETP.NE.AND P2, PT, R0, RZ, PT ;  /* 0x000000ff0000720c */ /* 0x000fc60003f45270 */
[----:B------:R-:W-:Y:S01]  /*8f50*/  FADD.FTZ R58, R121, R58 ;  /* 0x0000003a793a7221 */ /* 0x000fe20000010000 */
[----:B------:R-:W-:Y:S01]  /*8f60*/  BSSY B0, `(.L_x_2560) ;  /* 0x000002a000007945 */ /* 0x000fe20003800000 */
[C---:B------:R-:W-:Y:S02]  /*8f70*/  ISETP.GT.U32.AND P3, PT, R0.reuse, 0x30, PT ;  /* 0x000000300000780c */ /* 0x040fe40003f64070 */
[C---:B---3--:R-:W-:Y:S02]  /*8f80*/  LEA R85, R123.reuse, R85, 0x18 ;  /* 0x000000557b557211 */ /* 0x048fe400078ec0ff */
[----:B------:R-:W-:Y:S02]  /*8f90*/  @!P0 LEA R60, R123, R120, 0x18 ;  /* 0x000000787b3c8211 */ /* 0x000fe400078ec0ff */
[----:B------:R-:W-:-:S05]  /*8fa0*/  LEA R85, R0, R85, 0x4 ;  /* 0x0000005500557211 */ /* 0x000fca00078e20ff */
[----:B------:R0:W-:Y:S01]  /*8fb0*/  STS.128 [R85], R56 ;  /* 0x0000003855007388 */ /* 0x0001e20000000c00 */
[----:B--2---:R-:W-:-:S05]  /*8fc0*/  @!P0 LEA R60, R63, R60, 0x3 ;  /* 0x0000003c3f3c8211 */ /* 0x004fca00078e18ff */
[----:B------:R0:W-:Y:S01]  /*8fd0*/  @!P0 STS.64 [R60+0x10], R90 ;  /* 0x0000105a3c008388 */ /* 0x0001e20000000a00 */
[----:B------:R-:W-:Y:S06]  /*8fe0*/  BAR.SYNC.DEFER_BLOCKING 0x0 ;  /* 0x0000000000007b1d */ /* 0x000fec0000010000 */
[----:B------:R-:W-:Y:S05]  /*8ff0*/  @P2 BRA `(.L_x_2561) ;  /* 0x0000000000802947 */ /* 0x000fea0003800000 */
[----:B------:R-:W-:-:S05]  /*9000*/  LEA R120, R123, R120, 0x18 ;  /* 0x000000787b787211 */ /* 0x000fca00078ec0ff */
[----:B0-----:R-:W0:Y:S02]  /*9010*/  LDS.64 R60, [R120+0x18] ;  /* 0x00001800783c7984 */ /* 0x001e240000000a00 */
        /* <DEDUP_REMOVED lines=30> */
.L_x_2561:
[----:B------:R-:W-:Y:S05]  /*9200*/  BSYNC B0 ;  /* 0x0000000000007941 */ /* 0x000fea0003800000 */
.L_x_2560:
[----:B------:R-:W-:Y:S06]  /*9210*/  BAR.SYNC.DEFER_BLOCKING 0x0 ;  /* 0x0000000000007b1d */ /* 0x000fec0000010000 */
[----:B------:R-:W-:Y:S04]  /*9220*/  BSSY B0, `(.L_x_2562) ;  /* 0x0000025000007945 */ /* 0x000fe80003800000 */
[----:B------:R-:W-:Y:S05]  /*9230*/  @P3 BRA `(.L_x_2563) ;  /* 0x00000000008c3947 */ /* 0x000fea0003800000 */
[----:B0-----:R-:W0:Y:S02]  /*9240*/  LDS.128 R60, [R85+0x310] ;  /* 0x00031000553c7984 */ /* 0x001e240000000c00 */
        /* <DEDUP_REMOVED lines=34> */
.L_x_2563:
[----:B------:R-:W-:Y:S05]  /*9470*/  BSYNC B0 ;  /* 0x0000000000007941 */ /* 0x000fea0003800000 */
.L_x_2562:
[----:B------:R-:W1:Y:S01]  /*9480*/  LDC.64 R62, c[0x0][0x268] ;  /* 0x00009a00ff3e7b82 */ /* 0x000e620000000a00 */
[----:B0-----:R-:W-:Y:S01]  /*9490*/  MOV R60, UR16 ;  /* 0x00000010003c7c02 */ /* 0x001fe20008000f00 */
[----:B------:R-:W-:Y:S04]  /*94a0*/  BSSY B0, `(.L_x_2564) ;  /* 0x0000011000007945 */ /* 0x000fe80003800000 */
[----:B------:R-:W-:-:S04]  /*94b0*/  IMAD R60, R60, 0x31, R0 ;  /* 0x000000313c3c7824 */ /* 0x000fc800078e0200 */
[----:B-1----:R-:W-:Y:S01]  /*94c0*/  IMAD.WIDE R60, R60, 0x4, R62 ;  /* 0x000000043c3c7825 */ /* 0x002fe200078e023e */
[----:B------:R-:W-:Y:S06]  /*94d0*/  @P3 BRA `(.L_x_2565) ;  /* 0x0000000000343947 */ /* 0x000fec0003800000 */
[----:B------:R-:W-:Y:S01]  /*94e0*/  MOV R62, UR9 ;  /* 0x00000009003e7c02 */ /* 0x000fe20008000f00 */
[----:B------:R-:W-:Y:S03]  /*94f0*/  REDG.E.ADD.F32.FTZ.RN.STRONG.GPU desc[UR22][R60.64], R56 ;  /* 0x000000383c0079a6 */ /* 0x000fe6000c10f396 */
[----:B------:R-:W-:-:S04]  /*9500*/  LEA R62, P0, R62, R60, 0x2 ;  /* 0x0000003c3e3e7211 */ /* 0x000fc800078010ff */
[----:B------:R-:W-:-:S05]  /*9510*/  IADD3.X R63, R61, UR11, RZ, P0, !PT ;  /* 0x0000000b3d3f7c10 */ /* 0x000fca00087fe4ff */
[----:B------:R0:W-:Y:S02]  /*9520*/  REDG.E.ADD.F32.FTZ.RN.STRONG.GPU desc[UR22][R62.64], R57 ;  /* 0x000000393e0079a6 */ /* 0x0001e4000c10f396 */
[----:B0-----:R-:W0:Y:S01]  /*9530*/  LDC.64 R62, c[0x0][0x288] ;  /* 0x0000a200ff3e7b82 */ /* 0x001e220000000a00 */
[----:B------:R-:W-:Y:S02]  /*9540*/  MOV R57, UR10 ;  /* 0x0000000a00397c02 */ /* 0x000fe40008000f00 */
[CC--:B0-----:R-:W-:Y:S02]  /*9550*/  LEA R56, P0, R62.reuse, R60.reuse, 0x2 ;  /* 0x0000003c3e387211 */ /* 0x0c1fe400078010ff */
[----:B------:R-:W-:Y:S02]  /*9560*/  LEA R60, P3, R57, R60, 0x2 ;  /* 0x0000003c393c7211 */ /* 0x000fe400078610ff */
[----:B------:R-:W-:Y:S02]  /*9570*/  LEA.HI.X R57, R62, R61, R63, 0x2, P0 ;  /* 0x0000003d3e397211 */ /* 0x000fe400000f143f */
[----:B------:R-:W-:-:S03]  /*9580*/  IADD3.X R61, R61, UR12, RZ, P3, !PT ;  /* 0x0000000c3d3d7c10 */ /* 0x000fc60009ffe4ff */
[----:B------:R0:W-:Y:S04]  /*9590*/  REDG.E.ADD.F32.FTZ.RN.STRONG.GPU desc[UR22][R56.64], R58 ;  /* 0x0000003a380079a6 */ /* 0x0001e8000c10f396 */
[----:B------:R0:W-:Y:S02]  /*95a0*/  REDG.E.ADD.F32.FTZ.RN.STRONG.GPU desc[UR22][R60.64], R59 ;  /* 0x0000003b3c0079a6 */ /* 0x0001e4000c10f396 */
.L_x_2565:
[----:B------:R-:W-:Y:S05]  /*95b0*/  BSYNC B0 ;  /* 0x0000000000007941 */ /* 0x000fea0003800000 */
.L_x_2564:
[----:B------:R-:W-:Y:S02]  /*95c0*/  ULDC UR15, c[0x0][0xc] ;  /* 0x00000300000f7ab9 */ /* 0x000fe40000000800 */
[----:B------:R-:W-:-:S06]  /*95d0*/  UISETP.GE.U32.AND UP0, UPT, UR15, 0x2, UPT ;  /* 0x000000020f00788c */ /* 0x000fcc000bf06070 */
[----:B------:R-:W-:-:S13]  /*95e0*/  PLOP3.LUT P0, PT, PT, PT, UP0, 0x80, 0x0 ;  /* 0x000000000000781c */ /* 0x000fda0003f0f008 */
[----:B------:R-:W-:Y:S05]  /*95f0*/  @!P0 BRA `(.L_x_2566) ;  /* 0x0000001800448947 */ /* 0x000fea0003800000 */
        /* <DEDUP_REMOVED lines=12> */
[----:B0-----:R-:W0:Y:S01]  /*96c0*/  S2R R58, SR_LANEID ;  /* 0x00000000003a7919 */ /* 0x001e220000000000 */
        /* <DEDUP_REMOVED lines=8> */
[----:B------:R-:W-:Y:S02]  /*9750*/  UFLO.U32 UR17, UR16 ;  /* 0x00000010001172bd */ /* 0x000fe400080e0000 */
[----:B------:R-:W-:Y:S02]  /*9760*/  UPOPC UR16, UR16 ;  /* 0x00000010001072bf */ /* 0x000fe40008000000 */
[----:B------:R1:W-:Y:S02]  /*9770*/  STG.E.64 desc[UR22][R56.64], R90 ;  /* 0x0000005a38007986 */ /* 0x0003e4000c101b16 */
[----:B------:R-:W-:Y:S01]  /*9780*/  UIMAD UR5, UR5, UR16, URZ ;  /* 0x00000010050572a4 */ /* 0x000fe2000f8e023f */
[----:B0-----:R-:W-:-:S05]  /*9790*/  ISETP.EQ.U32.AND P0, PT, R58, UR17, PT ;  /* 0x000000113a007c0c */ /* 0x001fca000bf02070 */
[----:B------:R-:W-:Y:S02]  /*97a0*/  MOV R58, UR5 ;  /* 0x00000005003a7c02 */ /* 0x000fe40008000f00 */
[----:B-1----:R-:W-:Y:S02]  /*97b0*/  MOV R56, UR18 ;  /* 0x0000001200387c02 */ /* 0x002fe40008000f00 */
[----:B------:R-:W-:-:S04]  /*97c0*/  MOV R57, UR19 ;  /* 0x0000001300397c02 */ /* 0x000fc80008000f00 */
[----:B------:R-:W-:Y:S06]  /*97d0*/  @P0 MEMBAR.ALL.GPU ;  /* 0x0000000000000992 */ /* 0x000fec000000a000 */
[----:B------:R-:W-:-:S00]  /*97e0*/  @P0 ERRBAR ;  /* 0x00000000000009ab */ /* 0x000fc00000000000 */
[----:B------:R-:W-:Y:S06]  /*97f0*/  @P0 CGAERRBAR ;  /* 0x00000000000005ab */ /* 0x000fec0000000000 */
[----:B------:R0:W-:Y:S01]  /*9800*/  @P0 REDG.E.ADD.S32.STRONG.GPU desc[UR22][R56.64], R58 ;  /* 0x0000003a3800098e */ /* 0x0001e2000c10e396 */
[----:B------:R-:W-:-:S04]  /*9810*/  PLOP3.LUT P0, PT, PT, PT, UP0, 0x80, 0x0 ;  /* 0x000000000000781c */ /* 0x000fc80003f0f008 */
[----:B0-----:R-:W-:-:S04]  /*9820*/  SEL R58, RZ, UR15, P0 ;  /* 0x0000000fff3a7c07 */ /* 0x001fc80008000000 */
[----:B------:R-:W-:-:S13]  /*9830*/  ISETP.NE.AND P0, PT, R58, -0x1, PT ;  /* 0xffffffff3a00780c */ /* 0x000fda0003f05270 */
[----:B------:R-:W-:Y:S05]  /*9840*/  @!P0 BRA `(.L_x_2567) ;  /* 0x00000000001c8947 */ /* 0x000fea0003800000 */
.L_x_2568:
[----:B------:R-:W-:Y:S02]  /*9850*/  MOV R56, UR18 ;  /* 0x0000001200387c02 */ /* 0x000fe40008000f00 */
[----:B------:R-:W-:-:S05]  /*9860*/  MOV R57, UR19 ;  /* 0x0000001300397c02 */ /* 0x000fca0008000f00 */
[----:B------:R-:W2:Y:S04]  /*9870*/  LDG.E.STRONG.GPU R56, desc[UR22][R56.64] ;  /* 0x0000001638387981 */ /* 0x000ea8000c1ef900 */
[----:B--2---:R-:W-:Y:S01]  /*9880*/  CCTL.IVALL ;  /* 0x00000000ff00798f */ /* 0x004fe20002000000 */
[----:B------:R-:W-:Y:S05]  /*9890*/  YIELD ;  /* 0x0000000000007946 */ /* 0x000fea0003800000 */
[----:B------:R-:W-:-:S13]  /*98a0*/  ISETP.NE.AND P0, PT, R56, R58, PT ;  /* 0x0000003a3800720c */ /* 0x000fda0003f05270 */
[----:B------:R-:W-:Y:S05]  /*98b0*/  @P0 BRA `(.L_x_2568) ;  /* 0xfffffffc00e40947 */ /* 0x000fea000383ffff */
.L_x_2567:
        /* <DEDUP_REMOVED lines=8> */
[----:B------:R-:W-:Y:S05]  /*9940*/  @!P0 BRA `(.L_x_2569) ;  /* 0x0000001000d08947 */ /* 0x000fea0003800000 */
[----:B------:R-:W-:Y:S01]  /*9950*/  ULOP3.LUT UR16, UR15, 0x3, URZ, 0xc0, !UPT ;  /* 0x000000030f107892 */ /* 0x000fe2000f8ec03f */
[----:B------:R-:W-:-:S03]  /*9960*/  UMOV UR5, URZ ;  /* 0x0000003f00057c82 */ /* 0x000fc60008000000 */
[----:B------:R-:W-:-:S06]  /*9970*/  UIADD3 UR16, -UR16, UR15, URZ ;  /* 0x0000000f10107290 */ /* 0x000fcc000fffe13f */
[----:B------:R-:W-:-:S13]  /*9980*/  ISETP.LT.AND P0, PT, RZ, UR16, PT ;  /* 0x00000010ff007c0c */ /* 0x000fda000bf01270 */
[----:B------:R-:W-:Y:S05]  /*9990*/  @!P0 BRA `(.L_x_2570) ;  /* 0x00000010000c8947 */ /* 0x000fea0003800000 */
[----:B------:R-:W-:Y:S01]  /*99a0*/  UISETP.GT.AND UP0, UPT, UR16, 0xc, UPT ;  /* 0x0000000c1000788c */ /* 0x000fe2000bf04270 */
[----:B------:R-:W-:-:S05]  /*99b0*/  PLOP3.LUT P0, PT, PT, PT, PT, 0x80, 0x0 ;  /* 0x000000000000781c */ /* 0x000fca0003f0f070 */
[----:B------:R-:W-:-:S13]  /*99c0*/  PLOP3.LUT P3, PT, PT, PT, UP0, 0x80, 0x0 ;  /* 0x000000000000781c */ /* 0x000fda0003f6f008 */
[----:B------:R-:W-:Y:S05]  /*99d0*/  @!P3 BRA `(.L_x_2571) ;  /* 0x000000080098b947 */ /* 0x000fea0003800000 */
[----:B------:R-:W-:-:S13]  /*99e0*/  PLOP3.LUT P0, PT, PT, PT, PT, 0x8, 0x0 ;  /* 0x000000000000781c */ /* 0x000fda0003f0e170 */
.L_x_2572:
[----:B0-----:R-:W0:Y:S02]  /*99f0*/  S2R R56, SR_CTAID.X ;  /* 0x0000000000387919 */ /* 0x001e240000002500 */
[----:B0-----:R-:W-:-:S13]  /*9a00*/  ISETP.EQ.OR P6, PT, R56, UR5, P2 ;  /* 0x0000000538007c0c */ /* 0x001fda00097c2670 */
[----:B------:R-:W-:-:S05]  /*9a10*/  VOTEU.ALL UP0, P6 ;  /* 0x00000000003f7886 */ /* 0x000fca0003000000 */
[----:B------:R-:W-:-:S04]  /*9a20*/  @!UP0 UIMAD UR18, UR14, UR5, UR13 ;  /* 0x000000050e1282a4 */ /* 0x000fc8000f8e020d */
[----:B------:R-:W-:-:S06]  /*9a30*/  @!UP0 UIMAD.WIDE.U32 UR18, UR18, 0x8, UR6 ;  /* 0x00000008121288a5 */ /* 0x000fcc000f8e0006 */
[----:B------:R-:W-:Y:S02]  /*9a40*/  MOV R58, UR18 ;  /* 0x00000012003a7c02 */ /* 0x000fe40008000f00 */
[----:B------:R-:W-:-:S06]  /*9a50*/  MOV R59, UR19 ;  /* 0x00000013003b7c02 */ /* 0x000fcc0008000f00 */
[----:B------:R-:W2:Y:S01]  /*9a60*/  @!P6 LDG.E.64 R58, desc[UR22][R58.64] ;  /* 0x000000163a3ae981 */ /* 0x000ea2000c1e1b00 */
[----:B------:R-:W-:Y:S02]  /*9a70*/  UIADD3 UR18, UR5, 0x1, URZ ;  /* 0x0000000105127890 */ /* 0x000fe4000fffe03f */
[----:B------:R-:W-:Y:S02]  /*9a80*/  UIADD3 UR20, UR5, 0x2, URZ ;  /* 0x0000000205147890 */ /* 0x000fe4000fffe03f */
[----:B------:R-:W-:Y:S02]  /*9a90*/  UIADD3 UR17, UR5, 0x3, URZ ;  /* 0x0000000305117890 */ /* 0x000fe4000fffe03f */
[C---:B------:R-:W-:Y:S02]  /*9aa0*/  ISETP.EQ.OR P3, PT, R56.reuse, UR18, P2 ;  /* 0x0000001238007c0c */ /* 0x040fe40009762670 */
[----:B------:R-:W-:-:S11]  /*9ab0*/  ISETP.EQ.OR P4, PT, R56, UR20, P2 ;  /* 0x0000001438007c0c */ /* 0x000fd60009782670 */
[----:B------:R-:W-:Y:S02]  /*9ac0*/  VOTEU.ALL UP0, P3 ;  /* 0x00000000003f7886 */ /* 0x000fe40001800000 */
[----:B------:R-:W-:-:S03]  /*9ad0*/  VOTEU.ALL UP1, P4 ;  /* 0x00000000003f7886 */ /* 0x000fc60002020000 */
[----:B------:R-:W-:Y:S02]  /*9ae0*/  @!UP0 UIMAD UR18, UR14, UR18, UR13 ;  /* 0x000000120e1282a4 */ /* 0x000fe4000f8e020d */
[----:B------:R-:W-:Y:S02]  /*9af0*/  @!UP1 UIMAD UR20, UR14, UR20, UR13 ;  /* 0x000000140e1492a4 */ /* 0x000fe4000f8e020d */
[----:B------:R-:W-:Y:S02]  /*9b00*/  @!UP0 UIMAD.WIDE.U32 UR18, UR18, 0x8, UR6 ;  /* 0x00000008121288a5 */ /* 0x000fe4000f8e0006 */
[----:B------:R-:W-:-:S04]  /*9b10*/  @!UP1 UIMAD.WIDE.U32 UR20, UR20, 0x8, UR6 ;  /* 0x00000008141498a5 */ /* 0x000fc8000f8e0006 */
[----:B------:R-:W-:Y:S02]  /*9b20*/  MOV R60, UR18 ;  /* 0x00000012003c7c02 */ /* 0x000fe40008000f00 */
[----:B------:R-:W-:-:S06]  /*9b30*/  MOV R61, UR19 ;  /* 0x00000013003d7c02 */ /* 0x000fcc0008000f00 */
[----:B------:R-:W3:Y:S01]  /*9b40*/  @!P3 LDG.E.64 R60, desc[UR22][R60.64] ;  /* 0x000000163c3cb981 */ /* 0x000ee2000c1e1b00 */
[----:B--2---:R-:W-:Y:S01]  /*9b50*/  @!P6 FADD.FTZ R90, R90, R58 ;  /* 0x0000003a5a5ae221 */ /* 0x004fe20000010000 */
[----:B------:R-:W-:Y:S01]  /*9b60*/  @!P6 FADD.FTZ R91, R91, R59 ;  /* 0x0000003b5b5be221 */ /* 0x000fe20000010000 */
[----:B------:R-:W-:Y:S02]  /*9b70*/  ISETP.EQ.OR P6, PT, R56, UR17, P2 ;  /* 0x0000001138007c0c */ /* 0x000fe400097c2670 */
[----:B------:R-:W-:-:S11]  /*9b80*/  MOV R58, UR20 ;  /* 0x00000014003a7c02 */ /* 0x000fd60008000f00 */
[----:B------:R-:W-:-:S05]  /*9b90*/  VOTEU.ALL UP0, P6 ;  /* 0x00000000003f7886 */ /* 0x000fca0003000000 */
[----:B------:R-:W-:Y:S01]  /*9ba0*/  @!UP0 UIMAD UR18, UR14, UR17, UR13 ;  /* 0x000000110e1282a4 */ /* 0x000fe2000f8e020d */
[----:B------:R-:W-:-:S03]  /*9bb0*/  MOV R59, UR21 ;  /* 0x00000015003b7c02 */ /* 0x000fc60008000f00 */
[----:B------:R-:W-:-:S03]  /*9bc0*/  @!UP0 UIMAD.WIDE.U32 UR18, UR18, 0x8, UR6 ;  /* 0x00000008121288a5 */ /* 0x000fc6000f8e0006 */
[----:B------:R-:W2:Y:S03]  /*9bd0*/  @!P4 LDG.E.64 R58, desc[UR22][R58.64] ;  /* 0x000000163a3ac981 */ /* 0x000ea6000c1e1b00 */
[----:B------:R-:W-:Y:S02]  /*9be0*/  MOV R62, UR18 ;  /* 0x00000012003e7c02 */ /* 0x000fe40008000f00 */
[----:B------:R-:W-:-:S06]  /*9bf0*/  MOV R63, UR19 ;  /* 0x00000013003f7c02 */ /* 0x000fcc0008000f00 */
[----:B------:R-:W4:Y:S01]  /*9c00*/  @!P6 LDG.E.64 R62, desc[UR22][R62.64] ;  /* 0x000000163e3ee981 */ /* 0x000f22000c1e1b00 */
[----:B------:R-:W-:Y:S01]  /*9c10*/  UIADD3 UR18, UR5, 0x4, URZ ;  /* 0x0000000405127890 */ /* 0x000fe2000fffe03f */
[----:B---3--:R-:W-:Y:S01]  /*9c20*/  @!P3 FADD.FTZ R90, R90, R60 ;  /* 0x0000003c5a5ab221 */ /* 0x008fe20000010000 */
[----:B------:R-:W-:-:S04]  /*9c30*/  @!P3 FADD.FTZ R91, R91, R61 ;  /* 0x0000003d5b5bb221 */ /* 0x000fc80000010000 */
[----:B------:R-:W-:Y:S01]  /*9c40*/  ISETP.EQ.OR P3, PT, R56, UR18, P2 ;  /* 0x0000001238007c0c */ /* 0x000fe20009762670 */
[----:B------:R-:W-:Y:S02]  /*9c50*/  UIADD3 UR20, UR5, 0x5, URZ ;  /* 0x0000000505147890 */ /* 0x000fe4000fffe03f */
[----:B------:R-:W-:-:S10]  /*9c60*/  UIADD3 UR17, UR5, 0x6, URZ ;  /* 0x0000000605117890 */ /* 0x000fd4000fffe03f */
[----:B------:R-:W-:-:S05]  /*9c70*/  VOTEU.ALL UP0, P3 ;  /* 0x00000000003f7886 */ /* 0x000fca0001800000 */
[----:B------:R-:W-:-:S04]  /*9c80*/  @!UP0 UIMAD UR18, UR14, UR18, UR13 ;  /* 0x000000120e1282a4 */ /* 0x000fc8000f8e020d */
[----:B------:R-:W-:-:S06]  /*9c90*/  @!UP0 UIMAD.WIDE.U32 UR18, UR18, 0x8, UR6 ;  /* 0x00000008121288a5 */ /* 0x000fcc000f8e0006 */
[----:B------:R-:W-:Y:S02]  /*9ca0*/  MOV R60, UR18 ;  /* 0x00000012003c7c02 */ /* 0x000fe40008000f00 */
[----:B------:R-:W-:-:S06]  /*9cb0*/  MOV R61, UR19 ;  /* 0x00000013003d7c02 */ /* 0x000fcc0008000f00 */
[----:B------:R-:W3:Y:S01]  /*9cc0*/  @!P3 LDG.E.64 R60, desc[UR22][R60.64] ;  /* 0x000000163c3cb981 */ /* 0x000ee2000c1e1b00 */
[----:B--2---:R-:W-:Y:S01]  /*9cd0*/  @!P4 FADD.FTZ R90, R90, R58 ;  /* 0x0000003a5a5ac221 */ /* 0x004fe20000010000 */
[----:B------:R-:W-:Y:S01]  /*9ce0*/  @!P4 FADD.FTZ R91, R91, R59 ;  /* 0x0000003b5b5bc221 */ /* 0x000fe20000010000 */
[----:B------:R-:W-:Y:S02]  /*9cf0*/  ISETP.EQ.OR P4, PT, R56, UR20, P2 ;  /* 0x0000001438007c0c */ /* 0x000fe40009782670 */
[----:B----4-:R-:W-:Y:S01]  /*9d00*/  @!P6 FADD.FTZ R90, R90, R62 ;  /* 0x0000003e5a5ae221 */ /* 0x010fe20000010000 */
[----:B------:R-:W-:Y:S01]  /*9d10*/  @!P6 FADD.FTZ R91, R91, R63 ;  /* 0x0000003f5b5be221 */ /* 0x000fe20000010000 */
[----:B------:R-:W-:-:S09]  /*9d20*/  ISETP.EQ.OR P6, PT, R56, UR17, P2 ;  /* 0x0000001138007c0c */ /* 0x000fd200097c2670 */
[----:B------:R-:W-:-:S05]  /*9d30*/  VOTEU.ALL UP1, P4 ;  /* 0x00000000003f7886 */ /* 0x000fca0002020000 */
[----:B------:R-:W-:Y:S01]  /*9d40*/  @!UP1 UIMAD UR20, UR14, UR20, UR13 ;  /* 0x000000140e1492a4 */ /* 0x000fe2000f8e020d */
[----:B------:R-:W-:-:S03]  /*9d50*/  VOTEU.ALL UP0, P6 ;  /* 0x00000000003f7886 */ /* 0x000fc60003000000 */
[----:B------:R-:W-:Y:S02]  /*9d60*/  @!UP1 UIMAD.WIDE.U32 UR20, UR20, 0x8, UR6 ;  /* 0x00000008141498a5 */ /* 0x000fe4000f8e0006 */
[----:B------:R-:W-:-:S04]  /*9d70*/  @!UP0 UIMAD UR18, UR14, UR17, UR13 ;  /* 0x000000110e1282a4 */ /* 0x000fc8000f8e020d */
[----:B------:R-:W-:Y:S01]  /*9d80*/  MOV R58, UR20 ;  /* 0x00000014003a7c02 */ /* 0x000fe20008000f00 */
[----:B------:R-:W-:Y:S01]  /*9d90*/  @!UP0 UIMAD.WIDE.U32 UR18, UR18, 0x8, UR6 ;  /* 0x00000008121288a5 */ /* 0x000fe2000f8e0006 */
[----:B------:R-:W-:-:S05]  /*9da0*/  MOV R59, UR21 ;  /* 0x00000015003b7c02 */ /* 0x000fca0008000f00 */
[----:B------:R-:W-:Y:S01]  /*9db0*/  MOV R62, UR18 ;  /* 0x00000012003e7c02 */ /* 0x000fe20008000f00 */
[----:B------:R-:W2:Y:S01]  /*9dc0*/  @!P4 LDG.E.64 R58, desc[UR22][R58.64] ;  /* 0x000000163a3ac981 */ /* 0x000ea2000c1e1b00 */
        /* <DEDUP_REMOVED lines=25> */
[----:B------:R-:W-:Y:S01]  /*9f60*/  @!UP0 UIMAD.WIDE.U32 UR18, UR18, 0x8, UR6 ;  /* 0x00000008121288a5 */ /* 0x000fe2000f8e0006 */
[----:B------:R-:W-:Y:S02]  /*9f70*/  MOV R58, UR20 ;  /* 0x00000014003a7c02 */ /* 0x000fe40008000f00 */
[----:B------:R-:W-:-:S03]  /*9f80*/  MOV R59, UR21 ;  /* 0x00000015003b7c02 */ /* 0x000fc60008000f00 */
[----:B------:R-:W-:Y:S02]  /*9f90*/  MOV R62, UR18 ;  /* 0x00000012003e7c02 */ /* 0x000fe40008000f00 */
[----:B------:R-:W-:Y:S01]  /*9fa0*/  MOV R63, UR19 ;  /* 0x00000013003f7c02 */ /* 0x000fe20008000f00 */
[----:B------:R-:W2:Y:S05]  /*9fb0*/  @!P4 LDG.E.64 R58, desc[UR22][R58.64] ;  /* 0x000000163a3ac981 */ /* 0x000eaa000c1e1b00 */
        /* <DEDUP_REMOVED lines=19> */
[----:B------:R-:W-:-:S04]  /*a0f0*/  VOTEU.ALL UP1, P4 ;  /* 0x00000000003f7886 */ /* 0x000fc80002020000 */
[----:B------:R-:W-:Y:S01]  /*a100*/  VOTEU.ALL UP0, P6 ;  /* 0x00000000003f7886 */ /* 0x000fe20003000000 */
[----:B------:R-:W-:-:S04]  /*a110*/  @!UP1 UIMAD UR20, UR14, UR20, UR13 ;  /* 0x000000140e1492a4 */ /* 0x000fc8000f8e020d */
        /* <DEDUP_REMOVED lines=17> */
[----:B------:R-:W-:Y:S01]  /*a230*/  @!UP0 UIMAD.WIDE.U32 UR18, UR18, 0x8, UR6 ;  /* 0x00000008121288a5 */ /* 0x000fe2000f8e0006 */
[----:B--2---:R-:W-:Y:S01]  /*a240*/  @!P4 FADD.FTZ R90, R90, R58 ;  /* 0x0000003a5a5ac221 */ /* 0x004fe20000010000 */
[----:B------:R-:W-:Y:S01]  /*a250*/  @!P4 FADD.FTZ R91, R91, R59 ;  /* 0x0000003b5b5bc221 */ /* 0x000fe20000010000 */
[----:B------:R-:W-:Y:S02]  /*a260*/  ISETP.EQ.OR P4, PT, R56, UR20, P2 ;  /* 0x0000001438007c0c */ /* 0x000fe40009782670 */
[----:B----4-:R-:W-:Y:S01]  /*a270*/  @!P6 FADD.FTZ R90, R90, R62 ;  /* 0x0000003e5a5ae221 */ /* 0x010fe20000010000 */
[----:B------:R-:W-:Y:S01]  /*a280*/  @!P6 FADD.FTZ R91, R91, R63 ;  /* 0x0000003f5b5be221 */ /* 0x000fe20000010000 */
[----:B------:R-:W-:Y:S02]  /*a290*/  ISETP.EQ.OR P6, PT, R56, UR17, P2 ;  /* 0x0000001138007c0c */ /* 0x000fe400097c2670 */
[----:B------:R-:W-:Y:S02]  /*a2a0*/  MOV R58, UR18 ;  /* 0x00000012003a7c02 */ /* 0x000fe40008000f00 */
[----:B------:R-:W-:-:S05]  /*a2b0*/  MOV R59, UR19 ;  /* 0x00000013003b7c02 */ /* 0x000fca0008000f00 */
[----:B------:R-:W-:Y:S01]  /*a2c0*/  VOTEU.ALL UP1, P4 ;  /* 0x00000000003f7886 */ /* 0x000fe20002020000 */
[----:B------:R-:W2:Y:S03]  /*a2d0*/  @!P3 LDG.E.64 R58, desc[UR22][R58.64] ;  /* 0x000000163a3ab981 */ /* 0x000ea6000c1e1b00 */
        /* <DEDUP_REMOVED lines=9> */
[----:B------:R-:W3:Y:S05]  /*a370*/  @!P4 LDG.E.64 R56, desc[UR22][R56.64] ;  /* 0x000000163838c981 */ /* 0x000eea000c1e1b00 */
[----:B------:R-:W4:Y:S01]  /*a380*/  @!P6 LDG.E.64 R60, desc[UR22][R60.64] ;  /* 0x000000163c3ce981 */ /* 0x000f22000c1e1b00 */
[----:B------:R-:W-:-:S04]  /*a390*/  UIADD3 UR16, UR16, -0x10, URZ ;  /* 0xfffffff010107890 */ /* 0x000fc8000fffe03f */
[----:B------:R-:W-:Y:S02]  /*a3a0*/  UISETP.GT.AND UP0, UPT, UR16, 0xc, UPT ;  /* 0x0000000c1000788c */ /* 0x000fe4000bf04270 */
[----:B------:R-:W-:Y:S01]  /*a3b0*/  UIADD3 UR5, UR5, 0x10, URZ ;  /* 0x0000001005057890 */ /* 0x000fe2000fffe03f */
[----:B--2---:R-:W-:Y:S01]  /*a3c0*/  @!P3 FADD.FTZ R90, R90, R58 ;  /* 0x0000003a5a5ab221 */ /* 0x004fe20000010000 */
[----:B------:R-:W-:Y:S02]  /*a3d0*/  @!P3 FADD.FTZ R91, R91, R59 ;  /* 0x0000003b5b5bb221 */ /* 0x000fe40000010000 */
[----:B------:R-:W-:Y:S01]  /*a3e0*/  PLOP3.LUT P3, PT, PT, PT, UP0, 0x80, 0x0 ;  /* 0x000000000000781c */ /* 0x000fe20003f6f008 */
[----:B---3--:R-:W-:Y:S01]  /*a3f0*/  @!P4 FADD.FTZ R90, R90, R56 ;  /* 0x000000385a5ac221 */ /* 0x008fe20000010000 */
[----:B------:R-:W-:-:S03]  /*a400*/  @!P4 FADD.FTZ R91, R91, R57 ;  /* 0x000000395b5bc221 */ /* 0x000fc60000010000 */
[----:B----4-:R-:W-:Y:S01]  /*a410*/  @!P6 FADD.FTZ R90, R90, R60 ;  /* 0x0000003c5a5ae221 */ /* 0x010fe20000010000 */
[----:B------:R-:W-:-:S07]  /*a420*/  @!P6 FADD.FTZ R91, R91, R61 ;  /* 0x0000003d5b5be221 */ /* 0x000fce0000010000 */
[----:B------:R-:W-:Y:S05]  /*a430*/  @P3 BRA `(.L_x_2572) ;  /* 0xfffffff4006c3947 */ /* 0x000fea000383ffff */
.L_x_2571:
[----:B------:R-:W-:-:S06]  /*a440*/  UISETP.GT.AND UP0, UPT, UR16, 0x4, UPT ;  /* 0x000000041000788c */ /* 0x000fcc000bf04270 */
[----:B------:R-:W-:-:S13]  /*a450*/  PLOP3.LUT P3, PT, PT, PT, UP0, 0x80, 0x0 ;  /* 0x000000000000781c */ /* 0x000fda0003f6f008 */
[----:B------:R-:W-:Y:S05]  /*a460*/  @!P3 BRA `(.L_x_2573) ;  /* 0x000000040050b947 */ /* 0x000fea0003800000 */
[----:B------:R-:W1:Y:S02]  /*a470*/  S2R R85, SR_CTAID.X ;  /* 0x0000000000557919 */ /* 0x000e640000002500 */
[----:B-1----:R-:W-:-:S13]  /*a480*/  ISETP.EQ.OR P0, PT, R85, UR5, P2 ;  /* 0x0000000555007c0c */ /* 0x002fda0009702670 */
[----:B------:R-:W-:-:S05]  /*a490*/  VOTEU.ALL UP0, P0 ;  /* 0x00000000003f7886 */ /* 0x000fca0000000000 */
[----:B------:R-:W-:-:S04]  /*a4a0*/  @!UP0 UIMAD UR18, UR5, UR14, UR13 ;  /* 0x0000000e051282a4 */ /* 0x000fc8000f8e020d */
[----:B------:R-:W-:-:S06]  /*a4b0*/  @!UP0 UIMAD.WIDE.U32 UR18, UR18, 0x8, UR6 ;  /* 0x00000008121288a5 */ /* 0x000fcc000f8e0006 */
[----:B0-----:R-:W-:Y:S01]  /*a4c0*/  MOV R56, UR18 ;  /* 0x0000001200387c02 */ /* 0x001fe20008000f00 */
[----:B------:R-:W-:Y:S01]  /*a4d0*/  UIADD3 UR18, UR5, 0x1, URZ ;  /* 0x0000000105127890 */ /* 0x000fe2000fffe03f */
[----:B------:R-:W-:Y:S01]  /*a4e0*/  MOV R57, UR19 ;  /* 0x0000001300397c02 */ /* 0x000fe20008000f00 */
[----:B------:R-:W-:Y:S02]  /*a4f0*/  UIADD3 UR20, UR5, 0x2, URZ ;  /* 0x0000000205147890 */ /* 0x000fe4000fffe03f */
[----:B------:R-:W-:Y:S02]  /*a500*/  UIADD3 UR17, UR5, 0x3, URZ ;  /* 0x0000000305117890 */ /* 0x000fe4000fffe03f */
[C---:B------:R-:W-:Y:S01]  /*a510*/  ISETP.EQ.OR P3, PT, R85.reuse, UR18, P2 ;  /* 0x0000001255007c0c */ /* 0x040fe20009762670 */
[----:B------:R-:W2:Y:S01]  /*a520*/  @!P0 LDG.E.64 R56, desc[UR22][R56.64] ;  /* 0x0000001638388981 */ /* 0x000ea2000c1e1b00 */
[C---:B------:R-:W-:Y:S02]  /*a530*/  ISETP.EQ.OR P4, PT, R85.reuse, UR20, P2 ;  /* 0x0000001455007c0c */ /* 0x040fe40009782670 */
[----:B------:R-:W-:-:S09]  /*a540*/  ISETP.EQ.OR P6, PT, R85, UR17, P2 ;  /* 0x0000001155007c0c */ /* 0x000fd200097c2670 */
[----:B------:R-:W-:Y:S02]  /*a550*/  VOTEU.ALL UP0, P3 ;  /* 0x00000000003f7886 */ /* 0x000fe40001800000 */
[----:B------:R-:W-:Y:S02]  /*a560*/  VOTEU.ALL UP1, P4 ;  /* 0x00000000003f7886 */ /* 0x000fe40002020000 */
[----:B------:R-:W-:Y:S01]  /*a570*/  VOTEU.ALL UP2, P6 ;  /* 0x00000000003f7886 */ /* 0x000fe20003040000 */
[----:B------:R-:W-:Y:S02]  /*a580*/  @!UP0 UIMAD UR18, UR14, UR18, UR13 ;  /* 0x000000120e1282a4 */ /* 0x000fe4000f8e020d */
[----:B------:R-:W-:Y:S02]  /*a590*/  @!UP1 UIMAD UR20, UR14, UR20, UR13 ;  /* 0x000000140e1492a4 */ /* 0x000fe4000f8e020d */
[----:B------:R-:W-:Y:S02]  /*a5a0*/  @!UP0 UIMAD.WIDE.U32 UR18, UR18, 0x8, UR6 ;  /* 0x00000008121288a5 */ /* 0x000fe4000f8e0006 */
[----:B------:R-:W-:-:S02]  /*a5b0*/  @!UP2 UIMAD UR17, UR14, UR17, UR13 ;  /* 0x000000110e11a2a4 */ /* 0x000fc4000f8e020d */
[----:B------:R-:W-:Y:S02]  /*a5c0*/  @!UP1 UIMAD.WIDE.U32 UR20, UR20, 0x8, UR6 ;  /* 0x00000008141498a5 */ /* 0x000fe4000f8e0006 */
[----:B------:R-:W-:Y:S02]  /*a5d0*/  MOV R60, UR18 ;  /* 0x00000012003c7c02 */ /* 0x000fe40008000f00 */
[----:B------:R-:W-:Y:S01]  /*a5e0*/  MOV R61, UR19 ;  /* 0x00000013003d7c02 */ /* 0x000fe20008000f00 */
[----:B------:R-:W-:Y:S01]  /*a5f0*/  @!UP2 UIMAD.WIDE.U32 UR18, UR17, 0x8, UR6 ;  /* 0x000000081112a8a5 */ /* 0x000fe2000f8e0006 */
[----:B------:R-:W-:Y:S02]  /*a600*/  MOV R58, UR20 ;  /* 0x00000014003a7c02 */ /* 0x000fe40008000f00 */
[----:B------:R-:W-:Y:S02]  /*a610*/  MOV R59, UR21 ;  /* 0x00000015003b7c02 */ /* 0x000fe40008000f00 */
[----:B------:R-:W3:Y:S01]  /*a620*/  @!P3 LDG.E.64 R60, desc[UR22][R60.64] ;  /* 0x000000163c3cb981 */ /* 0x000ee2000c1e1b00 */
[----:B------:R-:W-:-:S02]  /*a630*/  MOV R62, UR18 ;  /* 0x00000012003e7c02 */ /* 0x000fc40008000f00 */
[----:B------:R-:W-:Y:S01]  /*a640*/  MOV R63, UR19 ;  /* 0x00000013003f7c02 */ /* 0x000fe20008000f00 */
[----:B------:R-:W4:Y:S05]  /*a650*/  @!P4 LDG.E.64 R58, desc[UR22][R58.64] ;  /* 0x000000163a3ac981 */ /* 0x000f2a000c1e1b00 */
[----:B------:R-:W4:Y:S01]  /*a660*/  @!P6 LDG.E.64 R62, desc[UR22][R62.64] ;  /* 0x000000163e3ee981 */ /* 0x000f22000c1e1b00 */
[----:B------:R-:W-:-:S04]  /*a670*/  UIADD3 UR17, UR5, 0x4, URZ ;  /* 0x0000000405117890 */ /* 0x000fc8000fffe03f */
[----:B------:R-:W-:Y:S02]  /*a680*/  UIADD3 UR20, UR17, 0x1, URZ ;  /* 0x0000000111147890 */ /* 0x000fe4000fffe03f */
[----:B------:R-:W-:Y:S02]  /*a690*/  UIADD3 UR5, UR17, 0x2, URZ ;  /* 0x0000000211057890 */ /* 0x000fe4000fffe03f */
[----:B------:R-:W-:Y:S01]  /*a6a0*/  UIADD3 UR27, UR17, 0x3, URZ ;  /* 0x00000003111b7890 */ /* 0x000fe2000fffe03f */
[----:B--2---:R-:W-:Y:S01]  /*a6b0*/  @!P0 FADD.FTZ R90, R90, R56 ;  /* 0x000000385a5a8221 */ /* 0x004fe20000010000 */
[----:B------:R-:W-:Y:S01]  /*a6c0*/  @!P0 FADD.FTZ R91, R91, R57 ;  /* 0x000000395b5b8221 */ /* 0x000fe20000010000 */
[----:B------:R-:W-:-:S13]  /*a6d0*/  ISETP.EQ.OR P0, PT, R85, UR17, P2 ;  /* 0x0000001155007c0c */ /* 0x000fda0009702670 */
[----:B------:R-:W-:Y:S01]  /*a6e0*/  VOTEU.ALL UP0, P0 ;  /* 0x00000000003f7886 */ /* 0x000fe20000000000 */
[----:B---3--:R-:W-:Y:S01]  /*a6f0*/  @!P3 FADD.FTZ R90, R90, R60 ;  /* 0x0000003c5a5ab221 */ /* 0x008fe20000010000 */
[----:B------:R-:W-:-:S03]  /*a700*/  @!P3 FADD.FTZ R91, R91, R61 ;  /* 0x0000003d5b5bb221 */ /* 0x000fc60000010000 */
[----:B----4-:R-:W-:Y:S01]  /*a710*/  @!P4 FADD.FTZ R90, R90, R58 ;  /* 0x0000003a5a5ac221 */ /* 0x010fe20000010000 */
[----:B------:R-:W-:Y:S01]  /*a720*/  @!P4 FADD.FTZ R91, R91, R59 ;  /* 0x0000003b5b5bc221 */ /* 0x000fe20000010000 */
[----:B------:R-:W-:Y:S02]  /*a730*/  ISETP.EQ.OR P4, PT, R85, UR20, P2 ;  /* 0x0000001455007c0c */ /* 0x000fe40009782670 */
[----:B------:R-:W-:Y:S01]  /*a740*/  @!P6 FADD.FTZ R90, R90, R62 ;  /* 0x0000003e5a5ae221 */ /* 0x000fe20000010000 */
[----:B------:R-:W-:Y:S01]  /*a750*/  @!P6 FADD.FTZ R91, R91, R63 ;  /* 0x0000003f5b5be221 */ /* 0x000fe20000010000 */
[C---:B------:R-:W-:Y:S02]  /*a760*/  ISETP.EQ.OR P6, PT, R85.reuse, UR5, P2 ;  /* 0x0000000555007c0c */ /* 0x040fe400097c2670 */
[----:B------:R-:W-:Y:S01]  /*a770*/  ISETP.EQ.OR P3, PT, R85, UR27, P2 ;  /* 0x0000001b55007c0c */ /* 0x000fe20009762670 */
[----:B------:R-:W-:-:S06]  /*a780*/  @!UP0 UIMAD UR18, UR14, UR17, UR13 ;  /* 0x000000110e1282a4 */ /* 0x000fcc000f8e020d */
[----:B------:R-:W-:Y:S01]  /*a790*/  VOTEU.ALL UP1, P4 ;  /* 0x00000000003f7886 */ /* 0x000fe20002020000 */
[----:B------:R-:W-:-:S03]  /*a7a0*/  @!UP0 UIMAD.WIDE.U32 UR18, UR18, 0x8, UR6 ;  /* 0x00000008121288a5 */ /* 0x000fc6000f8e0006 */
[----:B------:R-:W-:Y:S01]  /*a7b0*/  VOTEU.ALL UP2, P6 ;  /* 0x00000000003f7886 */ /* 0x000fe20003040000 */
[----:B------:R-:W-:Y:S02]  /*a7c0*/  @!UP1 UIMAD UR20, UR14, UR20, UR13 ;  /* 0x000000140e1492a4 */ /* 0x000fe4000f8e020d */
[----:B------:R-:W-:Y:S01]  /*a7d0*/  MOV R56, UR18 ;  /* 0x0000001200387c02 */ /* 0x000fe20008000f00 */
[----:B------:R-:W-:Y:S01]  /*a7e0*/  VOTEU.ALL UP0, P3 ;  /* 0x00000000003f7886 */ /* 0x000fe20001800000 */
[----:B------:R-:W-:Y:S01]  /*a7f0*/  @!UP2 UIMAD UR5, UR14, UR5, UR13 ;  /* 0x000000050e05a2a4 */ /* 0x000fe2000f8e020d */
[----:B------:R-:W-:Y:S01]  /*a800*/  MOV R57, UR19 ;  /* 0x0000001300397c02 */ /* 0x000fe20008000f00 */
[----:B------:R-:W-:Y:S02]  /*a810*/  @!UP1 UIMAD.WIDE.U32 UR20, UR20, 0x8, UR6 ;  /* 0x00000008141498a5 */ /* 0x000fe4000f8e0006 */
[----:B------:R-:W-:Y:S02]  /*a820*/  @!UP2 UIMAD.WIDE.U32 UR18, UR5, 0x8, UR6 ;  /* 0x000000080512a8a5 */ /* 0x000fe4000f8e0006 */
[----:B------:R-:W-:Y:S01]  /*a830*/  @!UP0 UIMAD UR5, UR14, UR27, UR13 ;  /* 0x0000001b0e0582a4 */ /* 0x000fe2000f8e020d */
[----:B------:R-:W2:Y:S01]  /*a840*/  @!P0 LDG.E.64 R56, desc[UR22][R56.64] ;  /* 0x0000001638388981 */ /* 0x000ea2000c1e1b00 */
[----:B------:R-:W-:-:S02]  /*a850*/  MOV R58, UR20 ;  /* 0x00000014003a7c02 */ /* 0x000fc40008000f00 */
[----:B------:R-:W-:Y:S02]  /*a860*/  MOV R59, UR21 ;  /* 0x00000015003b7c02 */ /* 0x000fe40008000f00 */
[----:B------:R-:W-:Y:S02]  /*a870*/  MOV R60, UR18 ;  /* 0x00000012003c7c02 */ /* 0x000fe40008000f00 */
[----:B------:R-:W-:Y:S01]  /*a880*/  MOV R61, UR19 ;  /* 0x00000013003d7c02 */ /* 0x000fe20008000f00 */
[----:B------:R-:W-:Y:S01]  /*a890*/  @!UP0 UIMAD.WIDE.U32 UR18, UR5, 0x8, UR6 ;  /* 0x00000008051288a5 */ /* 0x000fe2000f8e0006 */
[----:B------:R-:W3:Y:S04]  /*a8a0*/  @!P4 LDG.E.64 R58, desc[UR22][R58.64] ;  /* 0x000000163a3ac981 */ /* 0x000ee8000c1e1b00 */
[----:B------:R-:W4:Y:S01]  /*a8b0*/  @!P6 LDG.E.64 R60, desc[UR22][R60.64] ;  /* 0x000000163c3ce981 */ /* 0x000f22000c1e1b00 */
[----:B------:R-:W-:-:S02]  /*a8c0*/  MOV R62, UR18 ;  /* 0x00000012003e7c02 */ /* 0x000fc40008000f00 */
[----:B------:R-:W-:-:S06]  /*a8d0*/  MOV R63, UR19 ;  /* 0x00000013003f7c02 */ /* 0x000fcc0008000f00 */
[----:B------:R-:W4:Y:S01]  /*a8e0*/  @!P3 LDG.E.64 R62, desc[UR22][R62.64] ;  /* 0x000000163e3eb981 */ /* 0x000f22000c1e1b00 */
[----:B------:R-:W-:Y:S02]  /*a8f0*/  UIADD3 UR16, UR16, -0x4, URZ ;  /* 0xfffffffc10107890 */ /* 0x000fe4000fffe03f */
[----:B------:R-:W-:Y:S02]  /*a900*/  UIADD3 UR5, UR17, 0x4, URZ ;  /* 0x0000000411057890 */ /* 0x000fe4000fffe03f */
[----:B------:R-:W-:Y:S01]  /*a910*/  UIADD3 UR16, UR16, -0x4, URZ ;  /* 0xfffffffc10107890 */ /* 0x000fe2000fffe03f */
[----:B--2---:R-:W-:Y:S01]  /*a920*/  @!P0 FADD.FTZ R90, R90, R56 ;  /* 0x000000385a5a8221 */ /* 0x004fe20000010000 */
[----:B------:R-:W-:-:S03]  /*a930*/  @!P0 FADD.FTZ R91, R91, R57 ;  /* 0x000000395b5b8221 */ /* 0x000fc60000010000 */
[----:B---3--:R-:W-:Y:S01]  /*a940*/  @!P4 FADD.FTZ R90, R90, R58 ;  /* 0x0000003a5a5ac221 */ /* 0x008fe20000010000 */
[----:B------:R-:W-:-:S03]  /*a950*/  @!P4 FADD.FTZ R91, R91, R59 ;  /* 0x0000003b5b5bc221 */ /* 0x000fc60000010000 */
[----:B----4-:R-:W-:Y:S01]  /*a960*/  @!P6 FADD.FTZ R90, R90, R60 ;  /* 0x0000003c5a5ae221 */ /* 0x010fe20000010000 */
[----:B------:R-:W-:Y:S01]  /*a970*/  @!P6 FADD.FTZ R91, R91, R61 ;  /* 0x0000003d5b5be221 */ /* 0x000fe20000010000 */
[----:B------:R-:W-:Y:S02]  /*a980*/  PLOP3.LUT P0, PT, PT, PT, PT, 0x8, 0x0 ;  /* 0x000000000000781c */ /* 0x000fe40003f0e170 */
[----:B------:R-:W-:Y:S01]  /*a990*/  @!P3 FADD.FTZ R90, R90, R62 ;  /* 0x0000003e5a5ab221 */ /* 0x000fe20000010000 */
[----:B------:R-:W-:-:S10]  /*a9a0*/  @!P3 FADD.FTZ R91, R91, R63 ;  /* 0x0000003f5b5bb221 */ /* 0x000fd40000010000 */
.L_x_2573:
[----:B------:R-:W-:-:S13]  /*a9b0*/  ISETP.NE.OR P0, PT, RZ, UR16, P0 ;  /* 0x00000010ff007c0c */ /* 0x000fda0008705670 */
[----:B------:R-:W-:Y:S05]  /*a9c0*/  @!P0 BRA `(.L_x_2569) ;  /* 0x0000000000b08947 */ /* 0x000fea0003800000 */
.L_x_2570:
[----:B0-----:R-:W0:Y:S02]  /*a9d0*/  S2R R56, SR_CTAID.X ;  /* 0x0000000000387919 */ /* 0x001e240000002500 */
[----:B0-----:R-:W-:-:S13]  /*a9e0*/  ISETP.EQ.OR P3, PT, R56, UR5, P2 ;  /* 0x0000000538007c0c */ /* 0x001fda0009762670 */
[----:B------:R-:W-:-:S05]  /*a9f0*/  VOTEU.ALL UP0, P3 ;  /* 0x00000000003f7886 */ /* 0x000fca0001800000 */
[----:B------:R-:W-:-:S04]  /*aa00*/  @!UP0 UIMAD UR18, UR14, UR5, UR13 ;  /* 0x000000050e1282a4 */ /* 0x000fc8000f8e020d */
[----:B------:R-:W-:-:S06]  /*aa10*/  @!UP0 UIMAD.WIDE.U32 UR18, UR18, 0x8, UR6 ;  /* 0x00000008121288a5 */ /* 0x000fcc000f8e0006 */
[----:B------:R-:W-:Y:S01]  /*aa20*/  MOV R58, UR18 ;  /* 0x00000012003a7c02 */ /* 0x000fe20008000f00 */
[----:B------:R-:W-:Y:S01]  /*aa30*/  UIADD3 UR18, UR5, 0x1, URZ ;  /* 0x0000000105127890 */ /* 0x000fe2000fffe03f */
[----:B------:R-:W-:-:S05]  /*aa40*/  MOV R59, UR19 ;  /* 0x00000013003b7c02 */ /* 0x000fca0008000f00 */
[----:B------:R-:W-:Y:S01]  /*aa50*/  ISETP.EQ.OR P4, PT, R56, UR18, P2 ;  /* 0x0000001238007c0c */ /* 0x000fe20009782670 */
[----:B------:R-:W-:Y:S01]  /*aa60*/  UIADD3 UR17, UR5, 0x2, URZ ;  /* 0x0000000205117890 */ /* 0x000fe2000fffe03f */
[----:B------:R-:W2:Y:S01]  /*aa70*/  @!P3 LDG.E.64 R58, desc[UR22][R58.64] ;  /* 0x000000163a3ab981 */ /* 0x000ea2000c1e1b00 */
[----:B------:R-:W-:-:S04]  /*aa80*/  UIADD3 UR20, UR5, 0x3, URZ ;  /* 0x0000000305147890 */ /* 0x000fc8000fffe03f */
[C---:B------:R-:W-:Y:S02]  /*aa90*/  ISETP.EQ.OR P6, PT, R56.reuse, UR17, P2 ;  /* 0x0000001138007c0c */ /* 0x040fe400097c2670 */
[----:B------:R-:W-:-:S04]  /*aaa0*/  ISETP.EQ.OR P0, PT, R56, UR20, P2 ;  /* 0x0000001438007c0c */ /* 0x000fc80009702670 */
[----:B------:R-:W-:-:S05]  /*aab0*/  VOTEU.ALL UP0, P4 ;  /* 0x00000000003f7886 */ /* 0x000fca0002000000 */
[----:B------:R-:W-:-:S04]  /*aac0*/  @!UP0 UIMAD UR18, UR14, UR18, UR13 ;  /* 0x000000120e1282a4 */ /* 0x000fc8000f8e020d */
[----:B------:R-:W-:-:S06]  /*aad0*/  @!UP0 UIMAD.WIDE.U32 UR18, UR18, 0x8, UR6 ;  /* 0x00000008121288a5 */ /* 0x000fcc000f8e0006 */
[----:B------:R-:W-:Y:S02]  /*aae0*/  MOV R56, UR18 ;  /* 0x0000001200387c02 */ /* 0x000fe40008000f00 */
[----:B------:R-:W-:-:S06]  /*aaf0*/  MOV R57, UR19 ;  /* 0x0000001300397c02 */ /* 0x000fcc0008000f00 */
[----:B------:R-:W3:Y:S01]  /*ab00*/  @!P4 LDG.E.64 R56, desc[UR22][R56.64] ;  /* 0x000000163838c981 */ /* 0x000ee2000c1e1b00 */
[----:B------:R-:W-:-:S05]  /*ab10*/  VOTEU.ALL UP0, P6 ;  /* 0x00000000003f7886 */ /* 0x000fca0003000000 */
[----:B------:R-:W-:-:S04]  /*ab20*/  @!UP0 UIMAD UR18, UR14, UR17, UR13 ;  /* 0x000000110e1282a4 */ /* 0x000fc8000f8e020d */
[----:B------:R-:W-:Y:S01]  /*ab30*/  @!UP0 UIMAD.WIDE.U32 UR18, UR18, 0x8, UR6 ;  /* 0x00000008121288a5 */ /* 0x000fe2000f8e0006 */
[----:B------:R-:W-:Y:S01]  /*ab40*/  VOTEU.ALL UP0, P0 ;  /* 0x00000000003f7886 */ /* 0x000fe20000000000 */
[----:B--2---:R-:W-:-:S04]  /*ab50*/  @!P3 FADD.FTZ R90, R90, R58 ;  /* 0x0000003a5a5ab221 */ /* 0x004fc80000010000 */
[----:B------:R-:W-:Y:S01]  /*ab60*/  MOV R58, UR18 ;  /* 0x00000012003a7c02 */ /* 0x000fe20008000f00 */
[----:B------:R-:W-:Y:S01]  /*ab70*/  @!UP0 UIMAD UR18, UR14, UR20, UR13 ;  /* 0x000000140e1282a4 */ /* 0x000fe2000f8e020d */
[----:B------:R-:W-:Y:S01]  /*ab80*/  @!P3 FADD.FTZ R91, R91, R59 ;  /* 0x0000003b5b5bb221 */ /* 0x000fe20000010000 */
[----:B------:R-:W-:Y:S02]  /*ab90*/  MOV R59, UR19 ;  /* 0x00000013003b7c02 */ /* 0x000fe40008000f00 */
[----:B------:R-:W-:-:S04]  /*aba0*/  @!UP0 UIMAD.WIDE.U32 UR18, UR18, 0x8, UR6 ;  /* 0x00000008121288a5 */ /* 0x000fc8000f8e0006 */
[----:B------:R-:W2:Y:S01]  /*abb0*/  @!P6 LDG.E.64 R58, desc[UR22][R58.64] ;  /* 0x000000163a3ae981 */ /* 0x000ea2000c1e1b00 */
[----:B---3--:R-:W-:Y:S01]  /*abc0*/  @!P4 FADD.FTZ R90, R90, R56 ;  /* 0x000000385a5ac221 */ /* 0x008fe20000010000 */
[----:B------:R-:W-:Y:S01]  /*abd0*/  @!P4 FADD.FTZ R91, R91, R57 ;  /* 0x000000395b5bc221 */ /* 0x000fe20000010000 */
[----:B------:R-:W-:Y:S02]  /*abe0*/  MOV R56, UR18 ;  /* 0x0000001200387c02 */ /* 0x000fe40008000f00 */
[----:B------:R-:W-:-:S06]  /*abf0*/  MOV R57, UR19 ;  /* 0x0000001300397c02 */ /* 0x000fcc0008000f00 */
[----:B------:R-:W3:Y:S01]  /*ac00*/  @!P0 LDG.E.64 R56, desc[UR22][R56.64] ;  /* 0x0000001638388981 */ /* 0x000ee2000c1e1b00 */
[----:B------:R-:W-:-:S06]  /*ac10*/  UIADD3 UR16, UR16, -0x4, URZ ;  /* 0xfffffffc10107890 */ /* 0x000fcc000fffe03f */
[----:B------:R-:W-:Y:S01]  /*ac20*/  ISETP.NE.AND P3, PT, RZ, UR16, PT ;  /* 0x00000010ff007c0c */ /* 0x000fe2000bf65270 */
[----:B------:R-:W-:Y:S01]  /*ac30*/  UIADD3 UR5, UR5, 0x4, URZ ;  /* 0x0000000405057890 */ /* 0x000fe2000fffe03f */
[----:B--2---:R-:W-:Y:S01]  /*ac40*/  @!P6 FADD.FTZ R90, R90, R58 ;  /* 0x0000003a5a5ae221 */ /* 0x004fe20000010000 */
[----:B------:R-:W-:-:S03]  /*ac50*/  @!P6 FADD.FTZ R91, R91, R59 ;  /* 0x0000003b5b5be221 */ /* 0x000fc60000010000 */
[----:B---3--:R-:W-:Y:S01]  /*ac60*/  @!P0 FADD.FTZ R90, R90, R56 ;  /* 0x000000385a5a8221 */ /* 0x008fe20000010000 */
[----:B------:R-:W-:-:S06]  /*ac70*/  @!P0 FADD.FTZ R91, R91, R57 ;  /* 0x000000395b5b8221 */ /* 0x000fcc0000010000 */
[----:B------:R-:W-:Y:S05]  /*ac80*/  @P3 BRA `(.L_x_2570) ;  /* 0xfffffffc00503947 */ /* 0x000fea000383ffff */
.L_x_2569:
[----:B------:R-:W-:-:S06]  /*ac90*/  ULOP3.LUT UP0, UR15, UR15, 0x3, URZ, 0xc0, !UPT ;  /* 0x000000030f0f7892 */ /* 0x000fcc000f80c03f */
[----:B------:R-:W-:-:S13]  /*aca0*/  PLOP3.LUT P0, PT, PT, PT, UP0, 0x80, 0x0 ;  /* 0x000000000000781c */ /* 0x000fda0003f0f008 */
[----:B------:R-:W-:Y:S05]  /*acb0*/  @!P0 BRA `(.L_x_2566) ;  /* 0x0000000000948947 */ /* 0x000fea0003800000 */
        /* <DEDUP_REMOVED lines=11> */
.L_x_2575:
[----:B------:R-:W-:Y:S05]  /*ad70*/  BSYNC B0 ;  /* 0x0000000000007941 */ /* 0x000fea0003800000 */
.L_x_2574:
[----:B------:R-:W-:-:S06]  /*ad80*/  UISETP.NE.AND UP0, UPT, UR15, 0x1, UPT ;  /* 0x000000010f00788c */ /* 0x000fcc000bf05270 */
[----:B------:R-:W-:-:S13]  /*ad90*/  PLOP3.LUT P0, PT, PT, PT, UP0, 0x80, 0x0 ;  /* 0x000000000000781c */ /* 0x000fda0003f0f008 */
[----:B------:R-:W-:Y:S05]  /*ada0*/  @!P0 BRA `(.L_x_2566) ;  /* 0x0000000000588947 */ /* 0x000fea0003800000 */
[----:B------:R-:W-:Y:S02]  /*adb0*/  UIADD3 UR16, UR5, 0x1, URZ ;  /* 0x0000000105107890 */ /* 0x000fe4000fffe03f */
[----:B------:R-:W-:-:S04]  /*adc0*/  UIADD3 UR5, UR5, 0x2, URZ ;  /* 0x0000000205057890 */ /* 0x000fc8000fffe03f */
[C---:B------:R-:W-:Y:S02]  /*add0*/  ISETP.EQ.OR P3, PT, R58.reuse, UR16, P2 ;  /* 0x000000103a007c0c */ /* 0x040fe40009762670 */
[----:B------:R-:W-:-:S11]  /*ade0*/  ISETP.EQ.OR P0, PT, R58, UR5, P2 ;  /* 0x000000053a007c0c */ /* 0x000fd60009702670 */
[----:B------:R-:W-:-:S05]  /*adf0*/  VOTEU.ALL UP0, P3 ;  /* 0x00000000003f7886 */ /* 0x000fca0001800000 */
[----:B------:R-:W-:-:S04]  /*ae00*/  @!UP0 UIMAD UR16, UR16, UR14, UR13 ;  /* 0x0000000e101082a4 */ /* 0x000fc8000f8e020d */
[----:B------:R-:W-:-:S06]  /*ae10*/  @!UP0 UIMAD.WIDE.U32 UR16, UR16, 0x8, UR6 ;  /* 0x00000008101088a5 */ /* 0x000fcc000f8e0006 */
[----:B------:R-:W-:Y:S02]  /*ae20*/  MOV R56, UR16 ;  /* 0x0000001000387c02 */ /* 0x000fe40008000f00 */
[----:B------:R-:W-:-:S06]  /*ae30*/  MOV R57, UR17 ;  /* 0x0000001100397c02 */ /* 0x000fcc0008000f00 */
[----:B------:R-:W2:Y:S02]  /*ae40*/  @!P3 LDG.E.64 R56, desc[UR22][R56.64] ;  /* 0x000000163838b981 */ /* 0x000ea4000c1e1b00 */
[----:B--2---:R-:W-:Y:S01]  /*ae50*/  @!P3 FADD.FTZ R90, R90, R56 ;  /* 0x000000385a5ab221 */ /* 0x004fe20000010000 */
[----:B------:R-:W-:Y:S01]  /*ae60*/  MOV R56, UR15 ;  /* 0x0000000f00387c02 */ /* 0x000fe20008000f00 */
[----:B------:R-:W-:-:S03]  /*ae70*/  @!P3 FADD.FTZ R91, R91, R57 ;  /* 0x000000395b5bb221 */ /* 0x000fc60000010000 */
        /* <DEDUP_REMOVED lines=9> */
.L_x_2566:
[----:B0-----:R0:W5:Y:S04]  /*af10*/  LDL R59, [R1+0x70] ;  /* 0x00007000013b7983 */ /* 0x0011680000100800 */
[----:B------:R0:W5:Y:S01]  /*af20*/  LDL R58, [R1+0x74] ;  /* 0x00007400013a7983 */ /* 0x0001620000100800 */
[----:B------:R-:W1:Y:S01]  /*af30*/  S2UR UR6, SR_CgaCtaId ;  /* 0x00000000000679c3 */ /* 0x000e620000008800 */
[----:B------:R-:W-:Y:S02]  /*af40*/  UMOV UR5, 0x400 ;  /* 0x0000040000057882 */ /* 0x000fe40000000000 */
[----:B-1----:R-:W-:-:S03]  /*af50*/  ULEA UR5, UR6, UR5, 0x18 ;  /* 0x0000000506057291 */ /* 0x002fc6000f8ec03f */
[----:B------:R-:W-:-:S06]  /*af60*/  ULDC UR6, c[0x0][0x2bc] ;  /* 0x0000af0000067ab9 */ /* 0x000fcc0000000800 */
[----:B------:R-:W-:Y:S01]  /*af70*/  @!P2 STS.64 [UR5+0x80], R90 ;  /* 0x0000805aff00a988 */ /* 0x000fe20008000a05 */
[----:B------:R-:W-:Y:S06]  /*af80*/  BAR.SYNC.DEFER_BLOCKING 0x0 ;  /* 0x0000000000007b1d */ /* 0x000fec0000010000 */
[----:B------:R-:W1:Y:S02]  /*af90*/  LDS.64 R56, [UR5+0x80] ;  /* 0x00008005ff387984 */ /* 0x000e640008000a00 */
[----:B-1----:R-:W-:Y:S01]  /*afa0*/  FMUL.FTZ R56, R56, UR6 ;  /* 0x0000000638387c20 */ /* 0x002fe20008410000 */
[----:B------:R-:W-:-:S04]  /*afb0*/  FMUL.FTZ R57, R57, UR6 ;  /* 0x0000000639397c20 */ /* 0x000fc80008410000 */
[----:B------:R-:W-:Y:S02]  /*afc0*/  R2UR UR5, R56 ;  /* 0x00000000380572ca */ /* 0x000fe400000e0000 */
[----:B------:R-:W-:Y:S01]  /*afd0*/  R2UR UR13, R57 ;  /* 0x00000000390d72ca */ /* 0x000fe200000e0000 */
[----:B0-----:R-:W-:-:S14]  /*afe0*/  @!P5 BRA `(.L_x_2576) ;  /* 0x000000000048d947 */ /* 0x001fdc0003800000 */
        /* <DEDUP_REMOVED lines=18> */
.L_x_2576:
[----:B------:R-:W-:Y:S04]  /*b110*/  BSSY B0, `(.L_x_2577) ;  /* 0x0000016000007945 */ /* 0x000fe80003800000 */
[----:B------:R-:W-:Y:S05]  /*b120*/  @!P1 BRA `(.L_x_2578) ;  /* 0x0000000000509947 */ /* 0x000fea0003800000 */
[----:B------:R-:W-:Y:S01]  /*b130*/  MOV R56, UR5 ;  /* 0x0000000500387c02 */ /* 0x000fe20008000f00 */
[----:B------:R-:W-:Y:S01]  /*b140*/  ULDC.64 UR6, c[0x0][0x288] ;  /* 0x0000a20000067ab9 */ /* 0x000fe20000000a00 */
[----:B-----5:R-:W-:-:S03]  /*b150*/  SHF.R.S32.HI R57, RZ, 0x1f, R2 ;  /* 0x0000001fff397819 */ /* 0x020fc60000011402 */
[----:B------:R-:W-:Y:S01]  /*b160*/  FFMA.FTZ R56, R59, R56, UR13 ;  /* 0x0000000d3b387e23 */ /* 0x000fe20008010038 */
[----:B------:R-:W-:-:S03]  /*b170*/  MOV R59, R7 ;  /* 0x00000007003b7202 */ /* 0x000fc60000000f00 */
[----:B------:R-:W-:Y:S01]  /*b180*/  FFMA.FTZ R68, R80, R68, -R56 ;  /* 0x0000004450447223 */ /* 0x000fe20000010838 */
[----:B------:R-:W-:-:S05]  /*b190*/  MOV R56, UR5 ;  /* 0x0000000500387c02 */ /* 0x000fca0008000f00 */
[----:B------:R-:W-:Y:S01]  /*b1a0*/  FFMA.FTZ R56, R58, R56, UR13 ;  /* 0x0000000d3a387e23 */ /* 0x000fe20008010038 */
[----:B------:R-:W-:-:S03]  /*b1b0*/  MOV R58, R4 ;  /* 0x00000004003a7202 */ /* 0x000fc60000000f00 */
[----:B------:R-:W-:Y:S01]  /*b1c0*/  FFMA.FTZ R69, R81, R69, -R56 ;  /* 0x0000004551457223 */ /* 0x000fe20000010838 */
[----:B------:R-:W-:Y:S02]  /*b1d0*/  IMAD R56, R57, UR6, RZ ;  /* 0x0000000639387c24 */ /* 0x000fe4000f8e02ff */
[----:B------:R-:W-:-:S04]  /*b1e0*/  IMAD.WIDE.U32 R58, R2, UR6, R58 ;  /* 0x00000006023a7c25 */ /* 0x000fc8000f8e003a */
[----:B------:R-:W-:Y:S01]  /*b1f0*/  IMAD R56, R2, UR7, R56 ;  /* 0x0000000702387c24 */ /* 0x000fe2000f8e0238 */
[----:B------:R-:W-:-:S04]  /*b200*/  ULDC.64 UR6, c[0x0][0x210] ;  /* 0x0000840000067ab9 */ /* 0x000fc80000000a00 */
[----:B------:R-:W-:Y:S01]  /*b210*/  IADD3 R57, R59, R56, RZ ;  /* 0x000000383b397210 */ /* 0x000fe20007ffe0ff */
[----:B------:R-:W-:Y:S01]  /*b220*/  FMUL.FTZ R59, R69, UR26 ;  /* 0x0000001a453b7c20 */ /* 0x000fe20008410000 */
[----:B------:R-:W-:-:S04]  /*b230*/  LEA R56, P0, R58, UR6, 0x2 ;  /* 0x000000063a387c11 */ /* 0x000fc8000f8010ff */
[----:B------:R-:W-:Y:S01]  /*b240*/  LEA.HI.X R57, R58, UR7, R57, 0x2, P0 ;  /* 0x000000073a397c11 */ /* 0x000fe200080f1439 */
[----:B------:R-:W-:-:S05]  /*b250*/  FMUL.FTZ R58, R68, UR26 ;  /* 0x0000001a443a7c20 */ /* 0x000fca0008410000 */
[----:B------:R0:W-:Y:S03]  /*b260*/  STG.E.64 desc[UR22][R56.64], R58 ;  /* 0x0000003a38007986 */ /* 0x0001e6000c101b16 */
.L_x_2578:
[----:B------:R-:W-:Y:S05]  /*b270*/  BSYNC B0 ;  /* 0x0000000000007941 */ /* 0x000fea0003800000 */
.L_x_2577:
[----:B0----5:R0:W5:Y:S04]  /*b280*/  LDL R58, [R1+0x80] ;  /* 0x00008000013a7983 */ /* 0x0211680000100800 */
[----:B------:R0:W5:Y:S01]  /*b290*/  LDL R59, [R1+0x8c] ;  /* 0x00008c00013b7983 */ /* 0x0001620000100800 */
[C---:B------:R-:W-:Y:S01]  /*b2a0*/  IADD3 R61, R2.reuse, 0x8, RZ ;  /* 0x00000008023d7810 */ /* 0x040fe20007ffe0ff */
[----:B------:R-:W-:Y:S01]  /*b2b0*/  ULDC.64 UR6, c[0x0][0x290] ;  /* 0x0000a40000067ab9 */ /* 0x000fe20000000a00 */
[----:B------:R-:W-:Y:S02]  /*b2c0*/  IADD3 R60, R2, 0x8, RZ ;  /* 0x00000008023c7810 */ /* 0x000fe40007ffe0ff */
[----:B------:R-:W-:Y:S02]  /*b2d0*/  SHF.R.S32.HI R61, RZ, 0x1f, R61 ;  /* 0x0000001fff3d7819 */ /* 0x000fe4000001143d */
[----:B------:R-:W-:-:S04]  /*b2e0*/  ISETP.GE.U32.AND P0, PT, R60, UR6, PT ;  /* 0x000000063c007c0c */ /* 0x000fc8000bf06070 */
[----:B------:R-:W-:-:S04]  /*b2f0*/  ISETP.GE.AND.EX P0, PT, R61, UR7, PT, P0 ;  /* 0x000000073d007c0c */ /* 0x000fc8000bf06300 */
[----:B------:R-:W-:Y:S01]  /*b300*/  ISETP.GT.U32.OR P0, PT, R0, 0x187, P0 ;  /* 0x000001870000780c */ /* 0x000fe20000704470 */
[----:B0-----:R-:W-:-:S12]  /*b310*/  @!P5 BRA `(.L_x_2579) ;  /* 0x000000000048d947 */ /* 0x001fd80003800000 */
        /* <DEDUP_REMOVED lines=18> */
.L_x_2579:
[----:B------:R-:W-:Y:S04]  /*b440*/  BSSY B0, `(.L_x_2580) ;  /* 0x0000015000007945 */ /* 0x000fe80003800000 */
[----:B------:R-:W-:Y:S05]  /*b450*/  @P0 BRA `(.L_x_2581) ;  /* 0x00000000004c0947 */ /* 0x000fea0003800000 */
[----:B------:R-:W-:Y:S01]  /*b460*/  MOV R56, UR5 ;  /* 0x0000000500387c02 */ /* 0x000fe20008000f00 */
[----:B------:R-:W-:Y:S01]  /*b470*/  ULDC.64 UR14, c[0x0][0x288] ;  /* 0x0000a200000e7ab9 */ /* 0x000fe20000000a00 */
[----:B------:R-:W-:-:S03]  /*b480*/  MOV R57, R7 ;  /* 0x0000000700397202 */ /* 0x000fc60000000f00 */
[----:B-----5:R-:W-:-:S04]  /*b490*/  FFMA.FTZ R56, R58, R56, UR13 ;  /* 0x0000000d3a387e23 */ /* 0x020fc80008010038 */
[----:B------:R-:W-:Y:S01]  /*b4a0*/  FFMA.FTZ R58, R80, R46, -R56 ;  /* 0x0000002e503a7223 */ /* 0x000fe20000010838 */
[----:B------:R-:W-:Y:S02]  /*b4b0*/  MOV R46, UR5 ;  /* 0x00000005002e7c02 */ /* 0x000fe40008000f00 */
[----:B------:R-:W-:-:S03]  /*b4c0*/  MOV R56, R4 ;  /* 0x0000000400387202 */ /* 0x000fc60000000f00 */
[----:B------:R-:W-:Y:S02]  /*b4d0*/  FFMA.FTZ R46, R59, R46, UR13 ;  /* 0x0000000d3b2e7e23 */ /* 0x000fe4000801002e */
[----:B------:R-:W-:-:S04]  /*b4e0*/  IMAD.WIDE.U32 R56, R60, UR14, R56 ;  /* 0x0000000e3c387c25 */ /* 0x000fc8000f8e0038 */
[----:B------:R-:W-:Y:S01]  /*b4f0*/  FFMA.FTZ R59, R81, R47, -R46 ;  /* 0x0000002f513b7223 */ /* 0x000fe2000001082e */
[----:B------:R-:W-:-:S04]  /*b500*/  IMAD R46, R61, UR14, RZ ;  /* 0x0000000e3d2e7c24 */ /* 0x000fc8000f8e02ff */
        /* <DEDUP_REMOVED lines=8> */
.L_x_2581:
[----:B------:R-:W-:Y:S05]  /*b590*/  BSYNC B0 ;  /* 0x0000000000007941 */ /* 0x000fea0003800000 */
.L_x_2580:
[----:B0-----:R0:W5:Y:S04]  /*b5a0*/  LDL R56, [R1+0x78] ;  /* 0x0000780001387983 */ /* 0x0011680000100800 */
[----:B------:R0:W5:Y:S01]  /*b5b0*/  LDL R57, [R1+0x84] ;  /* 0x0000840001397983 */ /* 0x0001620000100800 */
[C---:B------:R-:W-:Y:S02]  /*b5c0*/  IADD3 R62, R2.reuse, 0x10, RZ ;  /* 0x00000010023e7810 */ /* 0x040fe40007ffe0ff */
[C---:B-----5:R-:W-:Y:S02]  /*b5d0*/  IADD3 R58, R2.reuse, 0x18, RZ ;  /* 0x00000018023a7810 */ /* 0x060fe40007ffe0ff */
[C---:B------:R-:W-:Y:S02]  /*b5e0*/  IADD3 R60, R2.reuse, 0x18, RZ ;  /* 0x00000018023c7810 */ /* 0x040fe40007ffe0ff */
[----:B------:R-:W-:-:S02]  /*b5f0*/  IADD3 R63, R2, 0x10, RZ ;  /* 0x00000010023f7810 */ /* 0x000fc40007ffe0ff */
[----:B------:R-:W-:Y:S02]  /*b600*/  ISETP.GE.U32.AND P0, PT, R62, UR6, PT ;  /* 0x000000063e007c0c */ /* 0x000fe4000bf06070 */
[----:B------:R-:W-:Y:S02]  /*b610*/  ISETP.GE.U32.AND P3, PT, R58, UR6, PT ;  /* 0x000000063a007c0c */ /* 0x000fe4000bf66070 */
[----:B------:R-:W-:Y:S02]  /*b620*/  SHF.R.S32.HI R63, RZ, 0x1f, R63 ;  /* 0x0000001fff3f7819 */ /* 0x000fe4000001143f */
[----:B------:R-:W-:Y:S02]  /*b630*/  SHF.R.S32.HI R60, RZ, 0x1f, R60 ;  /* 0x0000001fff3c7819 */ /* 0x000fe4000001143c */
[C---:B------:R-:W-:Y:S02]  /*b640*/  IADD3 R61, R2.reuse, 0x20, RZ ;  /* 0x00000020023d7810 */ /* 0x040fe40007ffe0ff */
[----:B------:R-:W-:-:S02]  /*b650*/  IADD3 R59, R2, 0x28, RZ ;  /* 0x00000028023b7810 */ /* 0x000fc40007ffe0ff */
[----:B------:R-:W-:Y:S02]  /*b660*/  ISETP.GE.AND.EX P2, PT, R63, UR7, PT, P0 ;  /* 0x000000073f007c0c */ /* 0x000fe4000bf46300 */
[----:B------:R-:W-:Y:S02]  /*b670*/  ISETP.GE.AND.EX P3, PT, R60, UR7, PT, P3 ;  /* 0x000000073c007c0c */ /* 0x000fe4000bf66330 */
[----:B------:R-:W-:Y:S02]  /*b680*/  ISETP.GE.U32.AND P6, PT, R61, UR6, PT ;  /* 0x000000063d007c0c */ /* 0x000fe4000bfc6070 */
[----:B------:R-:W-:Y:S02]  /*b690*/  ISETP.GE.U32.AND P0, PT, R59, UR6, PT ;  /* 0x000000063b007c0c */ /* 0x000fe4000bf06070 */
[C---:B------:R-:W-:Y:S02]  /*b6a0*/  ISETP.GT.U32.OR P2, PT, R0.reuse, 0x187, P2 ;  /* 0x000001870000780c */ /* 0x040fe40001744470 */
[----:B------:R-:W-:Y:S01]  /*b6b0*/  ISETP.GT.U32.OR P3, PT, R0, 0x187, P3 ;  /* 0x000001870000780c */ /* 0x000fe20001f64470 */
[----:B0-----:R-:W-:-:S12]  /*b6c0*/  @!P5 BRA `(.L_x_2582) ;  /* 0x000000000048d947 */ /* 0x001fd80003800000 */
        /* <DEDUP_REMOVED lines=18> */
.L_x_2582:
[----:B------:R-:W-:Y:S04]  /*b7f0*/  BSSY B0, `(.L_x_2583) ;  /* 0x0000015000007945 */ /* 0x000fe80003800000 */
[----:B------:R-:W-:Y:S05]  /*b800*/  @P2 BRA `(.L_x_2584) ;  /* 0x00000000004c2947 */ /* 0x000fea0003800000 */
[----:B------:R-:W-:Y:S01]  /*b810*/  MOV R46, UR5 ;  /* 0x00000005002e7c02 */ /* 0x000fe20008000f00 */
[----:B------:R-:W-:-:S04]  /*b820*/  ULDC.64 UR14, c[0x0][0x288] ;  /* 0x0000a200000e7ab9 */ /* 0x000fc80000000a00 */
[----:B------:R-:W-:-:S04]  /*b830*/  FFMA.FTZ R46, R56, R46, UR13 ;  /* 0x0000000d382e7e23 */ /* 0x000fc8000801002e */
[----:B------:R-:W-:Y:S01]  /*b840*/  FFMA.FTZ R56, R80, R48, -R46 ;  /* 0x0000003050387223 */ /* 0x000fe2000001082e */
[----:B------:R-:W-:Y:S02]  /*b850*/  MOV R46, UR5 ;  /* 0x00000005002e7c02 */ /* 0x000fe40008000f00 */
[----:B------:R-:W-:-:S03]  /*b860*/  MOV R48, R4 ;  /* 0x0000000400307202 */ /* 0x000fc60000000f00 */
[----:B------:R-:W-:-:S04]  /*b870*/  FFMA.FTZ R46, R57, R46, UR13 ;  /* 0x0000000d392e7e23 */ /* 0x000fc8000801002e */
[----:B------:R-:W-:Y:S01]  /*b880*/  FFMA.FTZ R57, R81, R49, -R46 ;  /* 0x0000003151397223 */ /* 0x000fe2000001082e */
[----:B------:R-:W-:Y:S01]  /*b890*/  MOV R49, R7 ;  /* 0x0000000700317202 */ /* 0x000fe20000000f00 */
        /* <DEDUP_REMOVED lines=10> */
.L_x_2584:
[----:B------:R-:W-:Y:S05]  /*b940*/  BSYNC B0 ;  /* 0x0000000000007941 */ /* 0x000fea0003800000 */
.L_x_2583:
[----:B------:R-:W-:Y:S05]  /*b950*/  @!P5 BRA `(.L_x_2585) ;  /* 0x000000000050d947 */ /* 0x000fea0003800000 */
[----:B0-----:R-:W2:Y:S04]  /*b960*/  LDL R46, [R1+0x7c] ;  /* 0x00007c00012e7983 */ /* 0x001ea80000100800 */
[----:B------:R-:W3:Y:S01]  /*b970*/  LDL R48, [R1+0x88] ;  /* 0x0000880001307983 */ /* 0x000ee20000100800 */
        /* <DEDUP_REMOVED lines=8> */
[----:B---3--:R-:W-:-:S03]  /*ba00*/  FFMA.FTZ R46, R48, R81, R83 ;  /* 0x00000051302e7223 */ /* 0x008fc60000010053 */
        /* <DEDUP_REMOVED lines=9> */
.L_x_2585:
[----:B------:R-:W-:Y:S04]  /*baa0*/  BSSY B0, `(.L_x_2586) ;  /* 0x0000017000007945 */ /* 0x000fe80003800000 */
[----:B------:R-:W-:Y:S05]  /*bab0*/  @P3 BRA `(.L_x_2587) ;  /* 0x0000000000543947 */ /* 0x000fea0003800000 */
[----:B0-----:R-:W2:Y:S01]  /*bac0*/  LDL.LU R48, [R1+0x7c] ;  /* 0x00007c0001307983 */ /* 0x001ea20000300800 */
[----:B------:R-:W-:Y:S01]  /*bad0*/  MOV R46, UR5 ;  /* 0x00000005002e7c02 */ /* 0x000fe20008000f00 */
[----:B------:R-:W-:Y:S02]  /*bae0*/  ULDC.64 UR14, c[0x0][0x288] ;  /* 0x0000a200000e7ab9 */ /* 0x000fe40000000a00 */
[----:B------:R-:W3:Y:S01]  /*baf0*/  LDL.LU R47, [R1+0x88] ;  /* 0x00008800012f7983 */ /* 0x000ee20000300800 */
[----:B------:R-:W-:Y:S01]  /*bb00*/  MOV R49, R7 ;  /* 0x0000000700317202 */ /* 0x000fe20000000f00 */
[----:B--2---:R-:W-:Y:S01]  /*bb10*/  FFMA.FTZ R46, R48, R46, UR13 ;  /* 0x0000000d302e7e23 */ /* 0x004fe2000801002e */
[----:B------:R-:W-:-:S03]  /*bb20*/  MOV R48, R4 ;  /* 0x0000000400307202 */ /* 0x000fc60000000f00 */
[----:B------:R-:W-:Y:S01]  /*bb30*/  FFMA.FTZ R50, R80, R50, -R46 ;  /* 0x0000003250327223 */ /* 0x000fe2000001082e */
[----:B------:R-:W-:Y:S01]  /*bb40*/  MOV R46, UR5 ;  /* 0x00000005002e7c02 */ /* 0x000fe20008000f00 */
[----:B------:R-:W-:-:S04]  /*bb50*/  IMAD.WIDE.U32 R48, R58, UR14, R48 ;  /* 0x0000000e3a307c25 */ /* 0x000fc8000f8e0030 */
[----:B---3--:R-:W-:-:S04]  /*bb60*/  FFMA.FTZ R46, R47, R46, UR13 ;  /* 0x0000000d2f2e7e23 */ /* 0x008fc8000801002e */
        /* <DEDUP_REMOVED lines=10> */
.L_x_2587:
[----:B------:R-:W-:Y:S05]  /*bc10*/  BSYNC B0 ;  /* 0x0000000000007941 */ /* 0x000fea0003800000 */
.L_x_2586:
[----:B------:R2:W5:Y:S04]  /*bc20*/  LDL R57, [R1+0x64] ;  /* 0x0000640001397983 */ /* 0x0005680000100800 */
[----:B01----:R2:W5:Y:S01]  /*bc30*/  LDL R49, [R1+0x60] ;  /* 0x0000600001317983 */ /* 0x0035620000100800 */
[C---:B------:R-:W-:Y:S02]  /*bc40*/  IADD3 R50, R2.reuse, 0x30, RZ ;  /* 0x0000003002327810 */ /* 0x040fe40007ffe0ff */
[C---:B------:R-:W-:Y:S02]  /*bc50*/  IADD3 R51, R2.reuse, 0x30, RZ ;  /* 0x0000003002337810 */ /* 0x040fe40007ffe0ff */
[C---:B------:R-:W-:Y:S02]  /*bc60*/  IADD3 R56, R2.reuse, 0x28, RZ ;  /* 0x0000002802387810 */ /* 0x040fe40007ffe0ff */
[----:B------:R-:W-:-:S02]  /*bc70*/  IADD3 R48, R2, 0x20, RZ ;  /* 0x0000002002307810 */ /* 0x000fc40007ffe0ff */
[----:B------:R-:W-:Y:S02]  /*bc80*/  ISETP.GE.U32.AND P2, PT, R50, UR6, PT ;  /* 0x0000000632007c0c */ /* 0x000fe4000bf46070 */
[----:B------:R-:W-:Y:S02]  /*bc90*/  SHF.R.S32.HI R48, RZ, 0x1f, R48 ;  /* 0x0000001fff307819 */ /* 0x000fe40000011430 */
[----:B------:R-:W-:Y:S02]  /*bca0*/  SHF.R.S32.HI R56, RZ, 0x1f, R56 ;  /* 0x0000001fff387819 */ /* 0x000fe40000011438 */
[----:B------:R-:W-:Y:S02]  /*bcb0*/  SHF.R.S32.HI R51, RZ, 0x1f, R51 ;  /* 0x0000001fff337819 */ /* 0x000fe40000011433 */
[C---:B------:R-:W-:Y:S02]  /*bcc0*/  IADD3 R60, R2.reuse, 0x38, RZ ;  /* 0x00000038023c7810 */ /* 0x040fe40007ffe0ff */
[----:B------:R-:W-:-:S02]  /*bcd0*/  IADD3 R58, R2, 0x40, RZ ;  /* 0x00000040023a7810 */ /* 0x000fc40007ffe0ff */
[----:B------:R-:W-:Y:S02]  /*bce0*/  ISETP.GE.AND.EX P6, PT, R48, UR7, PT, P6 ;  /* 0x0000000730007c0c */ /* 0x000fe4000bfc6360 */
[----:B------:R-:W-:Y:S02]  /*bcf0*/  ISETP.GE.AND.EX P0, PT, R56, UR7, PT, P0 ;  /* 0x0000000738007c0c */ /* 0x000fe4000bf06300 */
[----:B------:R-:W-:Y:S02]  /*bd00*/  ISETP.GE.AND.EX P2, PT, R51, UR7, PT, P2 ;  /* 0x0000000733007c0c */ /* 0x000fe4000bf46320 */
[----:B------:R-:W-:Y:S02]  /*bd10*/  ISETP.GE.U32.AND P3, PT, R60, UR6, PT ;  /* 0x000000063c007c0c */ /* 0x000fe4000bf66070 */
[----:B------:R-:W-:Y:S02]  /*bd20*/  ISETP.GE.U32.AND P4, PT, R58, UR6, PT ;  /* 0x000000063a007c0c */ /* 0x000fe4000bf86070 */
[----:B------:R-:W-:-:S02]  /*bd30*/  ISETP.GT.U32.OR P6, PT, R0, 0x187, P6 ;  /* 0x000001870000780c */ /* 0x000fc400037c4470 */
[C---:B------:R-:W-:Y:S02]  /*bd40*/  ISETP.GT.U32.OR P0, PT, R0.reuse, 0x187, P0 ;  /* 0x000001870000780c */ /* 0x040fe40000704470 */
[----:B------:R-:W-:Y:S01]  /*bd50*/  ISETP.GT.U32.OR P2, PT, R0, 0x187, P2 ;  /* 0x000001870000780c */ /* 0x000fe20001744470 */
[----:B--2---:R-:W-:-:S12]  /*bd60*/  @!P5 BRA `(.L_x_2588) ;  /* 0x000000000048d947 */ /* 0x004fd80003800000 */
        /* <DEDUP_REMOVED lines=18> */
.L_x_2588:
[----:B------:R-:W-:Y:S04]  /*be90*/  BSSY B0, `(.L_x_2589) ;  /* 0x0000015000007945 */ /* 0x000fe80003800000 */
[----:B------:R-:W-:Y:S05]  /*bea0*/  @P6 BRA `(.L_x_2590) ;  /* 0x00000000004c6947 */ /* 0x000fea0003800000 */
[----:B------:R-:W-:Y:S01]  /*beb0*/  MOV R46, UR5 ;  /* 0x00000005002e7c02 */ /* 0x000fe20008000f00 */
[----:B------:R-:W-:-:S04]  /*bec0*/  ULDC.64 UR14, c[0x0][0x288] ;  /* 0x0000a200000e7ab9 */ /* 0x000fc80000000a00 */
[----:B-----5:R-:W-:-:S04]  /*bed0*/  FFMA.FTZ R46, R57, R46, UR13 ;  /* 0x0000000d392e7e23 */ /* 0x020fc8000801002e */
[----:B------:R-:W-:Y:S01]  /*bee0*/  FFMA.FTZ R52, R80, R52, -R46 ;  /* 0x0000003450347223 */ /* 0x000fe2000001082e */
[----:B------:R-:W-:-:S05]  /*bef0*/  MOV R46, UR5 ;  /* 0x00000005002e7c02 */ /* 0x000fca0008000f00 */
[----:B------:R-:W-:Y:S01]  /*bf00*/  FFMA.FTZ R46, R49, R46, UR13 ;  /* 0x0000000d312e7e23 */ /* 0x000fe2000801002e */
[----:B------:R-:W-:-:S03]  /*bf10*/  MOV R49, R7 ;  /* 0x0000000700317202 */ /* 0x000fc60000000f00 */
[----:B------:R-:W-:Y:S01]  /*bf20*/  FFMA.FTZ R53, R81, R53, -R46 ;  /* 0x0000003551357223 */ /* 0x000fe2000001082e */
[----:B------:R-:W-:Y:S01]  /*bf30*/  IMAD R46, R48, UR14, RZ ;  /* 0x0000000e302e7c24 */ /* 0x000fe2000f8e02ff */
[----:B------:R-:W-:-:S03]  /*bf40*/  MOV R48, R4 ;  /* 0x0000000400307202 */ /* 0x000fc60000000f00 */
[C---:B------:R-:W-:Y:S02]  /*bf50*/  IMAD R46, R61.reuse, UR15, R46 ;  /* 0x0000000f3d2e7c24 */ /* 0x040fe4000f8e022e */
[----:B------:R-:W-:Y:S01]  /*bf60*/  IMAD.WIDE.U32 R48, R61, UR14, R48 ;  /* 0x0000000e3d307c25 */ /* 0x000fe2000f8e0030 */
[----:B------:R-:W-:-:S04]  /*bf70*/  ULDC.64 UR14, c[0x0][0x210] ;  /* 0x00008400000e7ab9 */ /* 0x000fc80000000a00 */
[----:B------:R-:W-:Y:S01]  /*bf80*/  IADD3 R47, R49, R46, RZ ;  /* 0x0000002e312f7210 */ /* 0x000fe20007ffe0ff */
[----:B------:R-:W-:Y:S01]  /*bf90*/  FMUL.FTZ R49, R53, UR26 ;  /* 0x0000001a35317c20 */ /* 0x000fe20008410000 */
[----:B------:R-:W-:-:S04]  /*bfa0*/  LEA R46, P6, R48, UR14, 0x2 ;  /* 0x0000000e302e7c11 */ /* 0x000fc8000f8c10ff */
[----:B------:R-:W-:Y:S01]  /*bfb0*/  LEA.HI.X R47, R48, UR15, R47, 0x2, P6 ;  /* 0x0000000f302f7c11 */ /* 0x000fe2000b0f142f */
[----:B------:R-:W-:-:S05]  /*bfc0*/  FMUL.FTZ R48, R52, UR26 ;  /* 0x0000001a34307c20 */ /* 0x000fca0008410000 */
[----:B------:R0:W-:Y:S03]  /*bfd0*/  STG.E.64 desc[UR22][R46.64], R48 ;  /* 0x000000302e007986 */ /* 0x0001e6000c101b16 */
.L_x_2590:
[----:B------:R-:W-:Y:S05]  /*bfe0*/  BSYNC B0 ;  /* 0x0000000000007941 */ /* 0x000fea0003800000 */
.L_x_2589:
        /* <DEDUP_REMOVED lines=21> */
.L_x_2591:
[----:B------:R-:W-:Y:S04]  /*c140*/  BSSY B0, `(.L_x_2592) ;  /* 0x0000017000007945 */ /* 0x000fe80003800000 */
[----:B------:R-:W-:Y:S05]  /*c150*/  @P0 BRA `(.L_x_2593) ;  /* 0x0000000000540947 */ /* 0x000fea0003800000 */
[----:B0-----:R-:W2:Y:S01]  /*c160*/  LDL.LU R48, [R1+0x50] ;  /* 0x0000500001307983 */ /* 0x001ea20000300800 */
[----:B------:R-:W-:Y:S01]  /*c170*/  MOV R46, UR5 ;  /* 0x00000005002e7c02 */ /* 0x000fe20008000f00 */
[----:B------:R-:W-:Y:S02]  /*c180*/  ULDC.64 UR14, c[0x0][0x288] ;  /* 0x0000a200000e7ab9 */ /* 0x000fe40000000a00 */
[----:B------:R-:W3:Y:S01]  /*c190*/  LDL.LU R47, [R1+0x4c] ;  /* 0x00004c00012f7983 */ /* 0x000ee20000300800 */
[----:B-----5:R-:W-:Y:S01]  /*c1a0*/  MOV R49, R7 ;  /* 0x0000000700317202 */ /* 0x020fe20000000f00 */
        /* <DEDUP_REMOVED lines=16> */
.L_x_2593:
[----:B------:R-:W-:Y:S05]  /*c2b0*/  BSYNC B0 ;  /* 0x0000000000007941 */ /* 0x000fea0003800000 */
.L_x_2592:
[----:B------:R-:W-:Y:S05]  /*c2c0*/  @!P5 BRA `(.L_x_2594) ;  /* 0x000000000050d947 */ /* 0x000fea0003800000 */
[----:B01----:R-:W2:Y:S04]  /*c2d0*/  LDL R46, [R1+0x48] ;  /* 0x00004800012e7983 */ /* 0x003ea80000100800 */
        /* <DEDUP_REMOVED lines=19> */
.L_x_2594:
[----:B------:R-:W-:Y:S04]  /*c410*/  BSSY B0, `(.L_x_2595) ;  /* 0x0000017000007945 */ /* 0x000fe80003800000 */
[----:B------:R-:W-:Y:S05]  /*c420*/  @P2 BRA `(.L_x_2596) ;  /* 0x0000000000542947 */ /* 0x000fea0003800000 */
[----:B01----:R-:W2:Y:S01]  /*c430*/  LDL.LU R48, [R1+0x48] ;  /* 0x0000480001307983 */ /* 0x003ea20000300800 */
        /* <DEDUP_REMOVED lines=20> */
.L_x_2596:
[----:B------:R-:W-:Y:S05]  /*c580*/  BSYNC B0 ;  /* 0x0000000000007941 */ /* 0x000fea0003800000 */
.L_x_2595:
[C---:B------:R-:W-:Y:S02]  /*c590*/  IADD3 R56, R2.reuse, 0x48, RZ ;  /* 0x0000004802387810 */ /* 0x040fe40007ffe0ff */
[C---:B------:R-:W-:Y:S02]  /*c5a0*/  IADD3 R52, R2.reuse, 0x50, RZ ;  /* 0x0000005002347810 */ /* 0x040fe40007ffe0ff */
[C---:B------:R-:W-:Y:S02]  /*c5b0*/  IADD3 R53, R2.reuse, 0x58, RZ ;  /* 0x0000005802357810 */ /* 0x040fe40007ffe0ff */
[C---:B012---:R-:W-:Y:S02]  /*c5c0*/  IADD3 R48, R2.reuse, 0x38, RZ ;  /* 0x0000003802307810 */ /* 0x047fe40007ffe0ff */
[C---:B------:R-:W-:Y:S02]  /*c5d0*/  IADD3 R54, R2.reuse, 0x58, RZ ;  /* 0x0000005802367810 */ /* 0x040fe40007ffe0ff */
[----:B------:R-:W-:-:S02]  /*c5e0*/  IADD3 R55, R2, 0x50, RZ ;  /* 0x0000005002377810 */ /* 0x000fc40007ffe0ff */
[C---:B-----5:R-:W-:Y:S02]  /*c5f0*/  IADD3 R57, R2.reuse, 0x48, RZ ;  /* 0x0000004802397810 */ /* 0x060fe40007ffe0ff */
[----:B------:R-:W-:Y:S02]  /*c600*/  IADD3 R59, R2, 0x40, RZ ;  /* 0x00000040023b7810 */ /* 0x000fe40007ffe0ff */
[----:B------:R-:W-:Y:S02]  /*c610*/  SHF.R.S32.HI R48, RZ, 0x1f, R48 ;  /* 0x0000001fff307819 */ /* 0x000fe40000011430 */
[----:B------:R-:W-:Y:S02]  /*c620*/  ISETP.GE.U32.AND P6, PT, R56, UR6, PT ;  /* 0x0000000638007c0c */ /* 0x000fe4000bfc6070 */
[----:B------:R-:W-:Y:S02]  /*c630*/  ISETP.GE.U32.AND P0, PT, R52, UR6, PT ;  /* 0x0000000634007c0c */ /* 0x000fe4000bf06070 */
[----:B------:R-:W-:-:S02]  /*c640*/  ISETP.GE.U32.AND P2, PT, R53, UR6, PT ;  /* 0x0000000635007c0c */ /* 0x000fc4000bf46070 */
[----:B------:R-:W-:Y:S02]  /*c650*/  SHF.R.S32.HI R59, RZ, 0x1f, R59 ;  /* 0x0000001fff3b7819 */ /* 0x000fe4000001143b */
[----:B------:R-:W-:Y:S02]  /*c660*/  SHF.R.S32.HI R57, RZ, 0x1f, R57 ;  /* 0x0000001fff397819 */ /* 0x000fe40000011439 */
[----:B------:R-:W-:Y:S02]  /*c670*/  SHF.R.S32.HI R55, RZ, 0x1f, R55 ;  /* 0x0000001fff377819 */ /* 0x000fe40000011437 */
[----:B------:R-:W-:Y:S02]  /*c680*/  SHF.R.S32.HI R54, RZ, 0x1f, R54 ;  /* 0x0000001fff367819 */ /* 0x000fe40000011436 */
[----:B------:R-:W-:Y:S02]  /*c690*/  ISETP.GE.AND.EX P3, PT, R48, UR7, PT, P3 ;  /* 0x0000000730007c0c */ /* 0x000fe4000bf66330 */
[----:B------:R-:W-:-:S02]  /*c6a0*/  ISETP.GE.AND.EX P4, PT, R59, UR7, PT, P4 ;  /* 0x000000073b007c0c */ /* 0x000fc4000bf86340 */
[----:B------:R-:W-:Y:S02]  /*c6b0*/  ISETP.GE.AND.EX P6, PT, R57, UR7, PT, P6 ;  /* 0x0000000739007c0c */ /* 0x000fe4000bfc6360 */
[----:B------:R-:W-:Y:S02]  /*c6c0*/  ISETP.GE.AND.EX P0, PT, R55, UR7, PT, P0 ;  /* 0x0000000737007c0c */ /* 0x000fe4000bf06300 */
[----:B------:R-:W-:Y:S02]  /*c6d0*/  ISETP.GE.AND.EX P2, PT, R54, UR7, PT, P2 ;  /* 0x0000000736007c0c */ /* 0x000fe4000bf46320 */
[C---:B------:R-:W-:Y:S02]  /*c6e0*/  ISETP.GT.U32.OR P3, PT, R0.reuse, 0x187, P3 ;  /* 0x000001870000780c */ /* 0x040fe40001f64470 */
[C---:B------:R-:W-:Y:S02]  /*c6f0*/  ISETP.GT.U32.OR P4, PT, R0.reuse, 0x187, P4 ;  /* 0x000001870000780c */ /* 0x040fe40002784470 */
[----:B------:R-:W-:-:S02]  /*c700*/  ISETP.GT.U32.OR P6, PT, R0, 0x187, P6 ;  /* 0x000001870000780c */ /* 0x000fc400037c4470 */
[C---:B------:R-:W-:Y:S02]  /*c710*/  ISETP.GT.U32.OR P0, PT, R0.reuse, 0x187, P0 ;  /* 0x000001870000780c */ /* 0x040fe40000704470 */
[----:B------:R-:W-:Y:S02]  /*c720*/  ISETP.GT.U32.OR P2, PT, R0, 0x187, P2 ;  /* 0x000001870000780c */ /* 0x000fe40001744470 */
[C---:B------:R-:W-:Y:S02]  /*c730*/  IADD3 R50, R2.reuse, 0x60, RZ ;  /* 0x0000006002327810 */ /* 0x040fe40007ffe0ff */
[----:B------:R-:W-:Y:S01]  /*c740*/  IADD3 R51, R2, 0x68, RZ ;  /* 0x0000006802337810 */ /* 0x000fe20007ffe0ff */
[----:B------:R-:W-:Y:S08]  /*c750*/  @!P5 BRA `(.L_x_2597) ;  /* 0x000000000048d947 */ /* 0x000ff00003800000 */
        /* <DEDUP_REMOVED lines=18> */
.L_x_2597:
[----:B------:R-:W-:Y:S04]  /*c880*/  BSSY B0, `(.L_x_2598) ;  /* 0x0000015000007945 */ /* 0x000fe80003800000 */
[----:B------:R-:W-:Y:S05]  /*c890*/  @P3 BRA `(.L_x_2599) ;  /* 0x00000000004c3947 */ /* 0x000fea0003800000 */
[----:B------:R-:W-:Y:S01]  /*c8a0*/  MOV R46, UR5 ;  /* 0x00000005002e7c02 */ /* 0x000fe20008000f00 */
[----:B------:R-:W-:Y:S01]  /*c8b0*/  ULDC.64 UR14, c[0x0][0x288] ;  /* 0x0000a200000e7ab9 */ /* 0x000fe20000000a00 */
[----:B------:R-:W-:-:S03]  /*c8c0*/  MOV R49, R7 ;  /* 0x0000000700317202 */ /* 0x000fc60000000f00 */
[----:B------:R-:W-:-:S04]  /*c8d0*/  FFMA.FTZ R46, R125, R46, UR13 ;  /* 0x0000000d7d2e7e23 */ /* 0x000fc8000801002e */
[----:B------:R-:W-:Y:S01]  /*c8e0*/  FFMA.FTZ R66, R80, R66, -R46 ;  /* 0x0000004250427223 */ /* 0x000fe2000001082e */
[----:B------:R-:W-:-:S05]  /*c8f0*/  MOV R46, UR5 ;  /* 0x00000005002e7c02 */ /* 0x000fca0008000f00 */
[----:B------:R-:W-:-:S04]  /*c900*/  FFMA.FTZ R46, R124, R46, UR13 ;  /* 0x0000000d7c2e7e23 */ /* 0x000fc8000801002e */
        /* <DEDUP_REMOVED lines=12> */
.L_x_2599:
[----:B------:R-:W-:Y:S05]  /*c9d0*/  BSYNC B0 ;  /* 0x0000000000007941 */ /* 0x000fea0003800000 */
.L_x_2598:
[----:B------:R-:W-:Y:S05]  /*c9e0*/  @!P5 BRA `(.L_x_2600) ;  /* 0x00000000004cd947 */ /* 0x000fea0003800000 */
[----:B0-----:R-:W2:Y:S02]  /*c9f0*/  LDL R46, [R1] ;  /* 0x00000000012e7983 */ /* 0x001ea40000100800 */
        /* <DEDUP_REMOVED lines=18> */
.L_x_2600:
[----:B------:R-:W-:Y:S04]  /*cb20*/  BSSY B0, `(.L_x_2601) ;  /* 0x0000016000007945 */ /* 0x000fe80003800000 */
[----:B------:R-:W-:Y:S05]  /*cb30*/  @P4 BRA `(.L_x_2602) ;  /* 0x0000000000504947 */ /* 0x000fea0003800000 */
[----:B0-----:R-:W2:Y:S01]  /*cb40*/  LDL.LU R47, [R1] ;  /* 0x00000000012f7983 */ /* 0x001ea20000300800 */
[----:B------:R-:W-:Y:S01]  /*cb50*/  MOV R46, UR5 ;  /* 0x00000005002e7c02 */ /* 0x000fe20008000f00 */
[----:B------:R-:W-:Y:S01]  /*cb60*/  ULDC.64 UR14, c[0x0][0x288] ;  /* 0x0000a200000e7ab9 */ /* 0x000fe20000000a00 */
[----:B------:R-:W-:Y:S02]  /*cb70*/  MOV R48, R4 ;  /* 0x0000000400307202 */ /* 0x000fe40000000f00 */
[----:B------:R-:W-:-:S03]  /*cb80*/  MOV R49, R7 ;  /* 0x0000000700317202 */ /* 0x000fc60000000f00 */
[----:B------:R-:W-:-:S04]  /*cb90*/  IMAD.WIDE.U32 R48, R58, UR14, R48 ;  /* 0x0000000e3a307c25 */ /* 0x000fc8000f8e0030 */
[----:B--2---:R-:W-:-:S04]  /*cba0*/  FFMA.FTZ R46, R47, R46, UR13 ;  /* 0x0000000d2f2e7e23 */ /* 0x004fc8000801002e */
[----:B------:R-:W-:Y:S01]  /*cbb0*/  FFMA.FTZ R70, R80, R70, -R46 ;  /* 0x0000004650467223 */ /* 0x000fe2000001082e */
[----:B------:R-:W-:-:S05]  /*cbc0*/  MOV R46, UR5 ;  /* 0x00000005002e7c02 */ /* 0x000fca0008000f00 */
[----:B------:R-:W-:-:S04]  /*cbd0*/  FFMA.FTZ R46, R117, R46, UR13 ;  /* 0x0000000d752e7e23 */ /* 0x000fc8000801002e */
        /* <DEDUP_REMOVED lines=10> */
.L_x_2602:
[----:B------:R-:W-:Y:S05]  /*cc80*/  BSYNC B0 ;  /* 0x0000000000007941 */ /* 0x000fea0003800000 */
.L_x_2601:
[----:B------:R-:W-:Y:S05]  /*cc90*/  @!P5 BRA `(.L_x_2603) ;  /* 0x00000000004cd947 */ /* 0x000fea0003800000 */
[----:B01----:R-:W2:Y:S02]  /*cca0*/  LDL R46, [R1+0x4] ;  /* 0x00000400012e7983 */ /* 0x003ea40000100800 */
        /* <DEDUP_REMOVED lines=18> */
.L_x_2603:
[----:B------:R-:W-:Y:S04]  /*cdd0*/  BSSY B0, `(.L_x_2604) ;  /* 0x0000016000007945 */ /* 0x000fe80003800000 */
[----:B------:R-:W-:Y:S05]  /*cde0*/  @P6 BRA `(.L_x_2605) ;  /* 0x0000000000506947 */ /* 0x000fea0003800000 */
[----:B01----:R-:W2:Y:S01]  /*cdf0*/  LDL.LU R47, [R1+0x4] ;  /* 0x00000400012f7983 */ /* 0x003ea20000300800 */
        /* <DEDUP_REMOVED lines=19> */
.L_x_2605:
[----:B------:R-:W-:Y:S05]  /*cf30*/  BSYNC B0 ;  /* 0x0000000000007941 */ /* 0x000fea0003800000 */
.L_x_2604:
[----:B------:R-:W-:Y:S05]  /*cf40*/  @!P5 BRA `(.L_x_2606) ;  /* 0x000000000050d947 */ /* 0x000fea0003800000 */
[----:B012---:R-:W2:Y:S04]  /*cf50*/  LDL R46, [R1+0xc] ;  /* 0x00000c00012e7983 */ /* 0x007ea80000100800 */
        /* <DEDUP_REMOVED lines=19> */
.L_x_2606:
[----:B------:R-:W-:Y:S04]  /*d090*/  BSSY B0, `(.L_x_2607) ;  /* 0x0000017000007945 */ /* 0x000fe80003800000 */
[----:B------:R-:W-:Y:S05]  /*d0a0*/  @P0 BRA `(.L_x_2608) ;  /* 0x0000000000540947 */ /* 0x000fea0003800000 */
[----:B012---:R-:W2:Y:S01]  /*d0b0*/  LDL.LU R48, [R1+0xc] ;  /* 0x00000c0001307983 */ /* 0x007ea20000300800 */
        /* <DEDUP_REMOVED lines=20> */
.L_x_2608:
[----:B------:R-:W-:Y:S05]  /*d200*/  BSYNC B0 ;  /* 0x0000000000007941 */ /* 0x000fea0003800000 */
.L_x_2607:
[----:B------:R-:W-:Y:S05]  /*d210*/  @!P5 BRA `(.L_x_2609) ;  /* 0x000000000050d947 */ /* 0x000fea0003800000 */
[----:B0123--:R-:W2:Y:S04]  /*d220*/  LDL R46, [R1+0x1c] ;  /* 0x00001c00012e7983 */ /* 0x00fea80000100800 */
        /* <DEDUP_REMOVED lines=19> */
.L_x_2609:
[----:B------:R-:W-:Y:S04]  /*d360*/  BSSY B0, `(.L_x_2610) ;  /* 0x0000017000007945 */ /* 0x000fe80003800000 */
[----:B------:R-:W-:Y:S05]  /*d370*/  @P2 BRA `(.L_x_2611) ;  /* 0x0000000000542947 */ /* 0x000fea0003800000 */
[----:B0123--:R-:W2:Y:S01]  /*d380*/  LDL.LU R48, [R1+0x1c] ;  /* 0x00001c0001307983 */ /* 0x00fea20000300800 */
[----:B------:R-:W-:Y:S01]  /*d390*/  MOV R47, UR5 ;  /* 0x00000005002f7c02 */ /* 0x000fe20008000f00 */
[----:B------:R-:W-:Y:S02]  /*d3a0*/  ULDC.64 UR14, c[0x0][0x288] ;  /* 0x0000a200000e7ab9 */ /* 0x000fe40000000a00 */
[----:B------:R-:W3:Y:S01]  /*d3b0*/  LDL.LU R46, [R1+0x18] ;  /* 0x00001800012e7983 */ /* 0x000ee20000300800 */
[----:B------:R-:W-:-:S04]  /*d3c0*/  IMAD R49, R54, UR14, RZ ;  /* 0x0000000e36317c24 */ /* 0x000fc8000f8e02ff */
[----:B------:R-:W-:Y:S02]  /*d3d0*/  IMAD R49, R53, UR15, R49 ;  /* 0x0000000f35317c24 */ /* 0x000fe4000f8e0231 */
[----:B--2---:R-:W-:Y:S01]  /*d3e0*/  FFMA.FTZ R47, R48, R47, UR13 ;  /* 0x0000000d302f7e23 */ /* 0x004fe2000801002f */
[----:B------:R-:W-:-:S03]  /*d3f0*/  MOV R48, UR5 ;  /* 0x0000000500307c02 */ /* 0x000fc60008000f00 */
[----:B------:R-:W-:Y:S01]  /*d400*/  FFMA.FTZ R76, R80, R76, -R47 ;  /* 0x0000004c504c7223 */ /* 0x000fe2000001082f */
[----:B------:R-:W-:Y:S01]  /*d410*/  MOV R47, R7 ;  /* 0x00000007002f7202 */ /* 0x000fe20000000f00 */
[----:B---3--:R-:W-:Y:S01]  /*d420*/  FFMA.FTZ R48, R46, R48, UR13 ;  /* 0x0000000d2e307e23 */ /* 0x008fe20008010030 */
[----:B------:R-:W-:-:S03]  /*d430*/  MOV R46, R4 ;  /* 0x00000004002e7202 */ /* 0x000fc60000000f00 */
[----:B------:R-:W-:Y:S02]  /*d440*/  FFMA.FTZ R77, R81, R77, -R48 ;  /* 0x0000004d514d7223 */ /* 0x000fe40000010830 */
        /* <DEDUP_REMOVED lines=8> */
.L_x_2611:
[----:B------:R-:W-:Y:S05]  /*d4d0*/  BSYNC B0 ;  /* 0x0000000000007941 */ /* 0x000fea0003800000 */
.L_x_2610:
[----:B------:R0:W5:Y:S04]  /*d4e0*/  LDL R61, [R1+0x24] ;  /* 0x00002400013d7983 */ /* 0x0001680000100800 */
[----:B------:R0:W5:Y:S01]  /*d4f0*/  LDL R60, [R1+0x20] ;  /* 0x00002000013c7983 */ /* 0x0001620000100800 */
[C---:B------:R-:W-:Y:S02]  /*d500*/  IADD3 R56, R2.reuse, 0x70, RZ ;  /* 0x0000007002387810 */ /* 0x040fe40007ffe0ff */
[C---:B01234-:R-:W-:Y:S02]  /*d510*/  IADD3 R48, R2.reuse, 0x78, RZ ;  /* 0x0000007802307810 */ /* 0x05ffe40007ffe0ff */
[----:B------:R-:W-:Y:S02]  /*d520*/  IADD3 R49, R2, 0x80, RZ ;  /* 0x0000008002317810 */ /* 0x000fe40007ffe0ff */
[----:B------:R-:W-:-:S02]  /*d530*/  ISETP.GE.U32.AND P6, PT, R50, UR6, PT ;  /* 0x0000000632007c0c */ /* 0x000fc4000bfc6070 */
[----:B------:R-:W-:Y:S02]  /*d540*/  ISETP.GE.U32.AND P0, PT, R51, UR6, PT ;  /* 0x0000000633007c0c */ /* 0x000fe4000bf06070 */
[----:B------:R-:W-:Y:S02]  /*d550*/  ISETP.GE.U32.AND P2, PT, R56, UR6, PT ;  /* 0x0000000638007c0c */ /* 0x000fe4000bf46070 */
[----:B------:R-:W-:Y:S02]  /*d560*/  ISETP.GE.U32.AND P3, PT, R48, UR6, PT ;  /* 0x0000000630007c0c */ /* 0x000fe4000bf66070 */
[----:B------:R-:W-:Y:S02]  /*d570*/  ISETP.GE.U32.AND P4, PT, R49, UR6, PT ;  /* 0x0000000631007c0c */ /* 0x000fe4000bf86070 */
[----:B------:R-:W-:Y:S02]  /*d580*/  SHF.R.S32.HI R46, RZ, 0x1f, R50 ;  /* 0x0000001fff2e7819 */ /* 0x000fe40000011432 */
[----:B------:R-:W-:-:S02]  /*d590*/  SHF.R.S32.HI R58, RZ, 0x1f, R51 ;  /* 0x0000001fff3a7819 */ /* 0x000fc40000011433 */
[----:B------:R-:W-:Y:S02]  /*d5a0*/  SHF.R.S32.HI R57, RZ, 0x1f, R56 ;  /* 0x0000001fff397819 */ /* 0x000fe40000011438 */
[----:B------:R-:W-:Y:S02]  /*d5b0*/  SHF.R.S32.HI R55, RZ, 0x1f, R48 ;  /* 0x0000001fff377819 */ /* 0x000fe40000011430 */
[----:B------:R-:W-:Y:S02]  /*d5c0*/  SHF.R.S32.HI R52, RZ, 0x1f, R49 ;  /* 0x0000001fff347819 */ /* 0x000fe40000011431 */
[----:B------:R-:W-:Y:S02]  /*d5d0*/  ISETP.GE.AND.EX P6, PT, R46, UR7, PT, P6 ;  /* 0x000000072e007c0c */ /* 0x000fe4000bfc6360 */
[----:B------:R-:W-:Y:S02]  /*d5e0*/  ISETP.GE.AND.EX P0, PT, R58, UR7, PT, P0 ;  /* 0x000000073a007c0c */ /* 0x000fe4000bf06300 */
[----:B------:R-:W-:-:S02]  /*d5f0*/  ISETP.GE.AND.EX P2, PT, R57, UR7, PT, P2 ;  /* 0x0000000739007c0c */ /* 0x000fc4000bf46320 */
[----:B------:R-:W-:Y:S02]  /*d600*/  ISETP.GE.AND.EX P3, PT, R55, UR7, PT, P3 ;  /* 0x0000000737007c0c */ /* 0x000fe4000bf66330 */
[----:B------:R-:W-:Y:S02]  /*d610*/  ISETP.GE.AND.EX P4, PT, R52, UR7, PT, P4 ;  /* 0x0000000734007c0c */ /* 0x000fe4000bf86340 */
[C---:B------:R-:W-:Y:S02]  /*d620*/  ISETP.GT.U32.OR P6, PT, R0.reuse, 0x187, P6 ;  /* 0x000001870000780c */ /* 0x040fe400037c4470 */
[C---:B------:R-:W-:Y:S02]  /*d630*/  ISETP.GT.U32.OR P0, PT, R0.reuse, 0x187, P0 ;  /* 0x000001870000780c */ /* 0x040fe40000704470 */
[C---:B------:R-:W-:Y:S02]  /*d640*/  ISETP.GT.U32.OR P2, PT, R0.reuse, 0x187, P2 ;  /* 0x000001870000780c */ /* 0x040fe40001744470 */
[----:B------:R-:W-:-:S02]  /*d650*/  ISETP.GT.U32.OR P3, PT, R0, 0x187, P3 ;  /* 0x000001870000780c */ /* 0x000fc40001f64470 */
[----:B------:R-:W-:Y:S02]  /*d660*/  ISETP.GT.U32.OR P4, PT, R0, 0x187, P4 ;  /* 0x000001870000780c */ /* 0x000fe40002784470 */
[C---:B------:R-:W-:Y:S02]  /*d670*/  IADD3 R53, R2.reuse, 0x88, RZ ;  /* 0x0000008802357810 */ /* 0x040fe40007ffe0ff */
[----:B------:R-:W-:Y:S01]  /*d680*/  IADD3 R54, R2, 0x90, RZ ;  /* 0x0000009002367810 */ /* 0x000fe20007ffe0ff */
[----:B------:R-:W-:Y:S08]  /*d690*/  @!P5 BRA `(.L_x_2612) ;  /* 0x000000000048d947 */ /* 0x000ff00003800000 */
        /* <DEDUP_REMOVED lines=18> */
.L_x_2612:
[----:B------:R-:W-:Y:S04]  /*d7c0*/  BSSY B0, `(.L_x_2613) ;  /* 0x0000015000007945 */ /* 0x000fe80003800000 */
[----:B------:R-:W-:Y:S05]  /*d7d0*/  @P6 BRA `(.L_x_2614) ;  /* 0x00000000004c6947 */ /* 0x000fea0003800000 */
[----:B------:R-:W-:Y:S01]  /*d7e0*/  MOV R47, UR5 ;  /* 0x00000005002f7c02 */ /* 0x000fe20008000f00 */
[----:B------:R-:W-:-:S04]  /*d7f0*/  ULDC.64 UR14, c[0x0][0x288] ;  /* 0x0000a200000e7ab9 */ /* 0x000fc80000000a00 */
[----:B-----5:R-:W-:Y:S01]  /*d800*/  FFMA.FTZ R47, R61, R47, UR13 ;  /* 0x0000000d3d2f7e23 */ /* 0x020fe2000801002f */
[----:B------:R-:W-:-:S03]  /*d810*/  IMAD R61, R46, UR14, RZ ;  /* 0x0000000e2e3d7c24 */ /* 0x000fc6000f8e02ff */
[----:B------:R-:W-:Y:S01]  /*d820*/  FFMA.FTZ R59, R80, R10, -R47 ;  /* 0x0000000a503b7223 */ /* 0x000fe2000001082f */
[----:B------:R-:W-:Y:S01]  /*d830*/  MOV R10, UR5 ;  /* 0x00000005000a7c02 */ /* 0x000fe20008000f00 */
[----:B------:R-:W-:-:S04]  /*d840*/  IMAD R61, R50, UR15, R61 ;  /* 0x0000000f323d7c24 */ /* 0x000fc8000f8e023d */
[----:B------:R-:W-:-:S04]  /*d850*/  FFMA.FTZ R10, R60, R10, UR13 ;  /* 0x0000000d3c0a7e23 */ /* 0x000fc8000801000a */
[----:B------:R-:W-:Y:S01]  /*d860*/  FFMA.FTZ R60, R81, R11, -R10 ;  /* 0x0000000b513c7223 */ /* 0x000fe2000001080a */
[----:B------:R-:W-:Y:S02]  /*d870*/  MOV R10, R4 ;  /* 0x00000004000a7202 */ /* 0x000fe40000000f00 */
[----:B------:R-:W-:-:S03]  /*d880*/  MOV R11, R7 ;  /* 0x00000007000b7202 */ /* 0x000fc60000000f00 */
        /* <DEDUP_REMOVED lines=8> */
.L_x_2614:
[----:B------:R-:W-:Y:S05]  /*d910*/  BSYNC B0 ;  /* 0x0000000000007941 */ /* 0x000fea0003800000 */
.L_x_2613:
        /* <DEDUP_REMOVED lines=21> */
.L_x_2615:
[----:B------:R-:W-:Y:S04]  /*da70*/  BSSY B0, `(.L_x_2616) ;  /* 0x0000017000007945 */ /* 0x000fe80003800000 */
[----:B------:R-:W-:Y:S05]  /*da80*/  @P0 BRA `(.L_x_2617) ;  /* 0x0000000000540947 */ /* 0x000fea0003800000 */
[----:B0-----:R-:W2:Y:S01]  /*da90*/  LDL.LU R11, [R1+0x34] ;  /* 0x00003400010b7983 */ /* 0x001ea20000300800 */
[----:B------:R-:W-:-:S03]  /*daa0*/  ULDC.64 UR14, c[0x0][0x288] ;  /* 0x0000a200000e7ab9 */ /* 0x000fc60000000a00 */
[----:B------:R-:W3:Y:S01]  /*dab0*/  LDL.LU R10, [R1+0x30] ;  /* 0x00003000010a7983 */ /* 0x000ee20000300800 */
[----:B------:R-:W-:Y:S01]  /*dac0*/  MOV R47, UR5 ;  /* 0x00000005002f7c02 */ /* 0x000fe20008000f00 */
[----:B------:R-:W-:Y:S01]  /*dad0*/  IMAD R58, R58, UR14, RZ ;  /* 0x0000000e3a3a7c24 */ /* 0x000fe2000f8e02ff */
[----:B------:R-:W-:-:S03]  /*dae0*/  MOV R46, UR5 ;  /* 0x00000005002e7c02 */ /* 0x000fc60008000f00 */
[----:B------:R-:W-:Y:S02]  /*daf0*/  IMAD R59, R51, UR15, R58 ;  /* 0x0000000f333b7c24 */ /* 0x000fe4000f8e023a */
[----:B--2---:R-:W-:Y:S01]  /*db00*/  FFMA.FTZ R47, R11, R47, UR13 ;  /* 0x0000000d0b2f7e23 */ /* 0x004fe2000801002f */
[----:B------:R-:W-:Y:S01]  /*db10*/  MOV R11, R7 ;  /* 0x00000007000b7202 */ /* 0x000fe20000000f00 */
[----:B---3--:R-:W-:Y:S01]  /*db20*/  FFMA.FTZ R46, R10, R46, UR13 ;  /* 0x0000000d0a2e7e23 */ /* 0x008fe2000801002e */
[----:B------:R-:W-:Y:S01]  /*db30*/  MOV R10, R4 ;  /* 0x00000004000a7202 */ /* 0x000fe20000000f00 */
[----:B------:R-:W-:Y:S02]  /*db40*/  FFMA.FTZ R47, R80, R12, -R47 ;  /* 0x0000000c502f7223 */ /* 0x000fe4000001082f */
        /* <DEDUP_REMOVED lines=9> */
.L_x_2617:
[----:B------:R-:W-:Y:S05]  /*dbe0*/  BSYNC B0 ;  /* 0x0000000000007941 */ /* 0x000fea0003800000 */
.L_x_2616:
[----:B------:R-:W-:Y:S05]  /*dbf0*/  @!P5 BRA `(.L_x_2618) ;  /* 0x000000000050d947 */ /* 0x000fea0003800000 */
[----:B01----:R-:W2:Y:S04]  /*dc00*/  LDL R10, [R1+0x2c] ;  /* 0x00002c00010a7983 */ /* 0x003ea80000100800 */
[----:B------:R-:W3:Y:S01]  /*dc10*/  LDL R11, [R1+0x28] ;  /* 0x00002800010b7983 */ /* 0x000ee20000100800 */
[----:B--2---:R-:W-:Y:S01]  /*dc20*/  FFMA.FTZ R10, R10, R80, R82 ;  /* 0x000000500a0a7223 */ /* 0x004fe20000010052 */
[----:B---3--:R-:W-:-:S03]  /*dc30*/  FFMA.FTZ R11, R11, R81, R83 ;  /* 0x000000510b0b7223 */ /* 0x008fc60000010053 */
        /* <DEDUP_REMOVED lines=16> */
.L_x_2618:
[----:B------:R-:W-:Y:S04]  /*dd40*/  BSSY B0, `(.L_x_2619) ;  /* 0x0000017000007945 */ /* 0x000fe80003800000 */
[----:B------:R-:W-:Y:S05]  /*dd50*/  @P2 BRA `(.L_x_2620) ;  /* 0x0000000000542947 */ /* 0x000fea0003800000 */
[----:B01----:R-:W2:Y:S01]  /*dd60*/  LDL.LU R11, [R1+0x2c] ;  /* 0x00002c00010b7983 */ /* 0x003ea20000300800 */
[----:B------:R-:W-:Y:S01]  /*dd70*/  MOV R13, UR5 ;  /* 0x00000005000d7c02 */ /* 0x000fe20008000f00 */
[----:B------:R-:W-:Y:S02]  /*dd80*/  ULDC.64 UR14, c[0x0][0x288] ;  /* 0x0000a200000e7ab9 */ /* 0x000fe40000000a00 */
[----:B------:R-:W3:Y:S01]  /*dd90*/  LDL.LU R10, [R1+0x28] ;  /* 0x00002800010a7983 */ /* 0x000ee20000300800 */
[----:B------:R-:W-:Y:S01]  /*dda0*/  MOV R12, UR5 ;  /* 0x00000005000c7c02 */ /* 0x000fe20008000f00 */
[----:B------:R-:W-:-:S04]  /*ddb0*/  IMAD R57, R57, UR14, RZ ;  /* 0x0000000e39397c24 */ /* 0x000fc8000f8e02ff */
        /* <DEDUP_REMOVED lines=15> */
.L_x_2620:
[----:B------:R-:W-:Y:S05]  /*deb0*/  BSYNC B0 ;  /* 0x0000000000007941 */ /* 0x000fea0003800000 */
.L_x_2619:
[----:B------:R-:W-:Y:S05]  /*dec0*/  @!P5 BRA `(.L_x_2621) ;  /* 0x000000000050d947 */ /* 0x000fea0003800000 */
[----:B01----:R-:W3:Y:S04]  /*ded0*/  LDL R10, [R1+0x14] ;  /* 0x00001400010a7983 */ /* 0x003ee80000100800 */
[----:B------:R-:W4:Y:S01]  /*dee0*/  LDL R11, [R1+0x10] ;  /* 0x00001000010b7983 */ /* 0x000f220000100800 */
[----:B---3--:R-:W-:Y:S01]  /*def0*/  FFMA.FTZ R10, R10, R80, R82 ;  /* 0x000000500a0a7223 */ /* 0x008fe20000010052 */
[----:B----4-:R-:W-:-:S03]  /*df00*/  FFMA.FTZ R11, R11, R81, R83 ;  /* 0x000000510b0b7223 */ /* 0x010fc60000010053 */
[----:B--2---:R-:W-:Y:S01]  /*df10*/  FMUL.FTZ R12, R10, -1.4426950216293334961 ;  /* 0xbfb8aa3b0a0c7820 */ /* 0x004fe20000410000 */
        /* <DEDUP_REMOVED lines=15> */
.L_x_2621:
[----:B------:R-:W-:Y:S04]  /*e010*/  BSSY B0, `(.L_x_2622) ;  /* 0x0000017000007945 */ /* 0x000fe80003800000 */
[----:B------:R-:W-:Y:S05]  /*e020*/  @P3 BRA `(.L_x_2623) ;  /* 0x0000000000543947 */ /* 0x000fea0003800000 */
[----:B01----:R-:W3:Y:S01]  /*e030*/  LDL.LU R10, [R1+0x14] ;  /* 0x00001400010a7983 */ /* 0x003ee20000300800 */
[----:B--2---:R-:W-:Y:S01]  /*e040*/  MOV R13, UR5 ;  /* 0x00000005000d7c02 */ /* 0x004fe20008000f00 */
[----:B------:R-:W-:Y:S02]  /*e050*/  ULDC.64 UR14, c[0x0][0x288] ;  /* 0x0000a200000e7ab9 */ /* 0x000fe40000000a00 */
[----:B------:R-:W2:Y:S01]  /*e060*/  LDL.LU R12, [R1+0x10] ;  /* 0x00001000010c7983 */ /* 0x000ea20000300800 */
[----:B------:R-:W-:Y:S01]  /*e070*/  MOV R11, R7 ;  /* 0x00000007000b7202 */ /* 0x000fe20000000f00 */
[----:B------:R-:W-:Y:S01]  /*e080*/  IMAD R55, R55, UR14, RZ ;  /* 0x0000000e37377c24 */ /* 0x000fe2000f8e02ff */
[----:B------:R-:W-:-:S03]  /*e090*/  MOV R14, UR5 ;  /* 0x00000005000e7c02 */ /* 0x000fc60008000f00 */
[----:B------:R-:W-:Y:S02]  /*e0a0*/  IMAD R55, R48, UR15, R55 ;  /* 0x0000000f30377c24 */ /* 0x000fe4000f8e0237 */
[----:B---3--:R-:W-:Y:S01]  /*e0b0*/  FFMA.FTZ R13, R10, R13, UR13 ;  /* 0x0000000d0a0d7e23 */ /* 0x008fe2000801000d */
[----:B------:R-:W-:Y:S01]  /*e0c0*/  MOV R10, R4 ;  /* 0x00000004000a7202 */ /* 0x000fe20000000f00 */
[----:B--2---:R-:W-:Y:S02]  /*e0d0*/  FFMA.FTZ R14, R12, R14, UR13 ;  /* 0x0000000d0c0e7e23 */ /* 0x004fe4000801000e */
[----:B------:R-:W-:Y:S02]  /*e0e0*/  FFMA.FTZ R13, R80, R16, -R13 ;  /* 0x00000010500d7223 */ /* 0x000fe4000001080d */
[----:B------:R-:W-:Y:S01]  /*e0f0*/  IMAD.WIDE.U32 R10, R48, UR14, R10 ;  /* 0x0000000e300a7c25 */ /* 0x000fe2000f8e000a */
[----:B------:R-:W-:-:S03]  /*e100*/  ULDC.64 UR14, c[0x0][0x210] ;  /* 0x00008400000e7ab9 */ /* 0x000fc60000000a00 */
[----:B------:R-:W-:Y:S01]  /*e110*/  FFMA.FTZ R15, R81, R17, -R14 ;  /* 0x00000011510f7223 */ /* 0x000fe2000001080e */
[----:B------:R-:W-:Y:S01]  /*e120*/  FMUL.FTZ R14, R13, UR26 ;  /* 0x0000001a0d0e7c20 */ /* 0x000fe20008410000 */
[----:B------:R-:W-:Y:S02]  /*e130*/  LEA R12, P0, R10, UR14, 0x2 ;  /* 0x0000000e0a0c7c11 */ /* 0x000fe4000f8010ff */
[----:B------:R-:W-:Y:S01]  /*e140*/  FMUL.FTZ R15, R15, UR26 ;  /* 0x0000001a0f0f7c20 */ /* 0x000fe20008410000 */
[----:B------:R-:W-:-:S04]  /*e150*/  IADD3 R55, R11, R55, RZ ;  /* 0x000000370b377210 */ /* 0x000fc80007ffe0ff */
[----:B------:R-:W-:-:S05]  /*e160*/  LEA.HI.X R13, R10, UR15, R55, 0x2, P0 ;  /* 0x0000000f0a0d7c11 */ /* 0x000fca00080f1437 */
[----:B------:R3:W-:Y:S02]  /*e170*/  STG.E.64 desc[UR22][R12.64], R14 ;  /* 0x0000000e0c007986 */ /* 0x0007e4000c101b16 */
.L_x_2623:
[----:B------:R-:W-:Y:S05]  /*e180*/  BSYNC B0 ;  /* 0x0000000000007941 */ /* 0x000fea0003800000 */
.L_x_2622:
[----:B------:R-:W-:Y:S05]  /*e190*/  @!P5 BRA `(.L_x_2624) ;  /* 0x000000000048d947 */ /* 0x000fea0003800000 */
[----:B01----:R-:W-:Y:S01]  /*e1a0*/  FFMA.FTZ R10, R118, R80, R82 ;  /* 0x00000050760a7223 */ /* 0x003fe20000010052 */
[----:B------:R-:W-:-:S03]  /*e1b0*/  FFMA.FTZ R11, R116, R81, R83 ;  /* 0x00000051740b7223 */ /* 0x000fc60000010053 */
[----:B--23--:R-:W-:Y:S01]  /*e1c0*/  FMUL.FTZ R12, R10, -1.4426950216293334961 ;  /* 0xbfb8aa3b0a0c7820 */ /* 0x00cfe20000410000 */
        /* <DEDUP_REMOVED lines=15> */
.L_x_2624:
[----:B------:R-:W-:Y:S04]  /*e2c0*/  BSSY B0, `(.L_x_2625) ;  /* 0x0000015000007945 */ /* 0x000fe80003800000 */
[----:B------:R-:W-:Y:S05]  /*e2d0*/  @P4 BRA `(.L_x_2626) ;  /* 0x00000000004c4947 */ /* 0x000fea0003800000 */
[----:B------:R-:W-:Y:S01]  /*e2e0*/  ULDC.64 UR14, c[0x0][0x288] ;  /* 0x0000a200000e7ab9 */ /* 0x000fe20000000a00 */
[----:B01----:R-:W-:Y:S01]  /*e2f0*/  MOV R10, R4 ;  /* 0x00000004000a7202 */ /* 0x003fe20000000f00 */
[----:B------:R-:W-:Y:S01]  /*e300*/  IMAD R52, R52, UR14, RZ ;  /* 0x0000000e34347c24 */ /* 0x000fe2000f8e02ff */
[----:B------:R-:W-:Y:S02]  /*e310*/  MOV R11, R7 ;  /* 0x00000007000b7202 */ /* 0x000fe40000000f00 */
[----:B--23--:R-:W-:Y:S02]  /*e320*/  MOV R13, UR5 ;  /* 0x00000005000d7c02 */ /* 0x00cfe40008000f00 */
[----:B------:R-:W-:Y:S01]  /*e330*/  MOV R15, UR5 ;  /* 0x00000005000f7c02 */ /* 0x000fe20008000f00 */
[----:B------:R-:W-:-:S04]  /*e340*/  IMAD.WIDE.U32 R10, R49, UR14, R10 ;  /* 0x0000000e310a7c25 */ /* 0x000fc8000f8e000a */
[----:B------:R-:W-:Y:S01]  /*e350*/  FFMA.FTZ R13, R118, R13, UR13 ;  /* 0x0000000d760d7e23 */ /* 0x000fe2000801000d */
[----:B------:R-:W-:Y:S02]  /*e360*/  IMAD R49, R49, UR15, R52 ;  /* 0x0000000f31317c24 */ /* 0x000fe4000f8e0234 */
[----:B------:R-:W-:Y:S01]  /*e370*/  FFMA.FTZ R116, R116, R15, UR13 ;  /* 0x0000000d74747e23 */ /* 0x000fe2000801000f */
[----:B------:R-:W-:Y:S01]  /*e380*/  ULDC.64 UR14, c[0x0][0x210] ;  /* 0x00008400000e7ab9 */ /* 0x000fe20000000a00 */
[----:B------:R-:W-:Y:S01]  /*e390*/  FFMA.FTZ R13, R80, R18, -R13 ;  /* 0x00000012500d7223 */ /* 0x000fe2000001080d */
[C---:B------:R-:W-:Y:S01]  /*e3a0*/  LEA R12, P0, R10.reuse, UR14, 0x2 ;  /* 0x0000000e0a0c7c11 */ /* 0x040fe2000f8010ff */
[----:B------:R-:W-:Y:S01]  /*e3b0*/  FFMA.FTZ R15, R81, R19, -R116 ;  /* 0x00000013510f7223 */ /* 0x000fe20000010874 */
[----:B------:R-:W-:Y:S01]  /*e3c0*/  IADD3 R49, R11, R49, RZ ;  /* 0x000000310b317210 */ /* 0x000fe20007ffe0ff */
[----:B------:R-:W-:Y:S02]  /*e3d0*/  FMUL.FTZ R14, R13, UR26 ;  /* 0x0000001a0d0e7c20 */ /* 0x000fe40008410000 */
[----:B------:R-:W-:Y:S01]  /*e3e0*/  FMUL.FTZ R15, R15, UR26 ;  /* 0x0000001a0f0f7c20 */ /* 0x000fe20008410000 */
[----:B------:R-:W-:-:S05]  /*e3f0*/  LEA.HI.X R13, R10, UR15, R49, 0x2, P0 ;  /* 0x0000000f0a0d7c11 */ /* 0x000fca00080f1431 */
[----:B------:R4:W-:Y:S02]  /*e400*/  STG.E.64 desc[UR22][R12.64], R14 ;  /* 0x0000000e0c007986 */ /* 0x0009e4000c101b16 */
.L_x_2626:
[----:B------:R-:W-:Y:S05]  /*e410*/  BSYNC B0 ;  /* 0x0000000000007941 */ /* 0x000fea0003800000 */
.L_x_2625:
[C---:B------:R-:W-:Y:S02]  /*e420*/  IADD3 R49, R2.reuse, 0x98, RZ ;  /* 0x0000009802317810 */ /* 0x040fe40007ffe0ff */
[C---:B0-----:R-:W-:Y:S02]  /*e430*/  IADD3 R46, R2.reuse, 0xa0, RZ ;  /* 0x000000a0022e7810 */ /* 0x041fe40007ffe0ff */
[----:B------:R-:W-:Y:S02]  /*e440*/  IADD3 R16, R2, 0xa8, RZ ;  /* 0x000000a802107810 */ /* 0x000fe40007ffe0ff */
[----:B------:R-:W-:Y:S02]  /*e450*/  ISETP.GE.U32.AND P6, PT, R53, UR6, PT ;  /* 0x0000000635007c0c */ /* 0x000fe4000bfc6070 */
[----:B------:R-:W-:Y:S02]  /*e460*/  ISETP.GE.U32.AND P0, PT, R54, UR6, PT ;  /* 0x0000000636007c0c */ /* 0x000fe4000bf06070 */
[----:B------:R-:W-:-:S02]  /*e470*/  ISETP.GE.U32.AND P2, PT, R49, UR6, PT ;  /* 0x0000000631007c0c */ /* 0x000fc4000bf46070 */
[----:B------:R-:W-:Y:S02]  /*e480*/  ISETP.GE.U32.AND P3, PT, R46, UR6, PT ;  /* 0x000000062e007c0c */ /* 0x000fe4000bf66070 */
[----:B------:R-:W-:Y:S02]  /*e490*/  ISETP.GE.U32.AND P4, PT, R16, UR6, PT ;  /* 0x0000000610007c0c */ /* 0x000fe4000bf86070 */
[----:B------:R-:W-:Y:S02]  /*e4a0*/  SHF.R.S32.HI R55, RZ, 0x1f, R53 ;  /* 0x0000001fff377819 */ /* 0x000fe40000011435 */
[----:B------:R-:W-:Y:S02]  /*e4b0*/  SHF.R.S32.HI R50, RZ, 0x1f, R54 ;  /* 0x0000001fff327819 */ /* 0x000fe40000011436 */
[----:B------:R-:W-:Y:S02]  /*e4c0*/  SHF.R.S32.HI R48, RZ, 0x1f, R49 ;  /* 0x0000001fff307819 */ /* 0x000fe40000011431 */
[----:B------:R-:W-:-:S02]  /*e4d0*/  SHF.R.S32.HI R47, RZ, 0x1f, R46 ;  /* 0x0000001fff2f7819 */ /* 0x000fc4000001142e */
[----:B------:R-:W-:Y:S02]  /*e4e0*/  SHF.R.S32.HI R17, RZ, 0x1f, R16 ;  /* 0x0000001fff117819 */ /* 0x000fe40000011410 */
[----:B------:R-:W-:Y:S02]  /*e4f0*/  ISETP.GE.AND.EX P6, PT, R55, UR7, PT, P6 ;  /* 0x0000000737007c0c */ /* 0x000fe4000bfc6360 */
[----:B------:R-:W-:Y:S02]  /*e500*/  ISETP.GE.AND.EX P0, PT, R50, UR7, PT, P0 ;  /* 0x0000000732007c0c */ /* 0x000fe4000bf06300 */
[----:B------:R-:W-:Y:S02]  /*e510*/  ISETP.GE.AND.EX P2, PT, R48, UR7, PT, P2 ;  /* 0x0000000730007c0c */ /* 0x000fe4000bf46320 */
[----:B------:R-:W-:Y:S02]  /*e520*/  ISETP.GE.AND.EX P3, PT, R47, UR7, PT, P3 ;  /* 0x000000072f007c0c */ /* 0x000fe4000bf66330 */
[----:B------:R-:W-:-:S02]  /*e530*/  ISETP.GE.AND.EX P4, PT, R17, UR7, PT, P4 ;  /* 0x0000000711007c0c */ /* 0x000fc4000bf86340 */
[C---:B------:R-:W-:Y:S02]  /*e540*/  ISETP.GT.U32.OR P6, PT, R0.reuse, 0x187, P6 ;  /* 0x000001870000780c */ /* 0x040fe400037c4470 */
[C---:B------:R-:W-:Y:S02]  /*e550*/  ISETP.GT.U32.OR P0, PT, R0.reuse, 0x187, P0 ;  /* 0x000001870000780c */ /* 0x040fe40000704470 */
[C---:B------:R-:W-:Y:S02]  /*e560*/  ISETP.GT.U32.OR P2, PT, R0.reuse, 0x187, P2 ;  /* 0x000001870000780c */ /* 0x040fe40001744470 */
[C---:B------:R-:W-:Y:S02]  /*e570*/  ISETP.GT.U32.OR P3, PT, R0.reuse, 0x187, P3 ;  /* 0x000001870000780c */ /* 0x040fe40001f64470 */
[----:B------:R-:W-:Y:S02]  /*e580*/  ISETP.GT.U32.OR P4, PT, R0, 0x187, P4 ;  /* 0x000001870000780c */ /* 0x000fe40002784470 */
[----:B------:R-:W-:-:S02]  /*e590*/  IADD3 R18, R2, 0xb0, RZ ;  /* 0x000000b002127810 */ /* 0x000fc40007ffe0ff */
[----:B------:R-:W-:Y:S01]  /*e5a0*/  IADD3 R19, R2, 0xb8, RZ ;  /* 0x000000b802137810 */ /* 0x000fe20007ffe0ff */
[----:B------:R-:W-:Y:S08]  /*e5b0*/  @!P5 BRA `(.L_x_2627) ;  /* 0x000000000048d947 */ /* 0x000ff00003800000 */
[----:B-1----:R-:W-:Y:S01]  /*e5c0*/  FFMA.FTZ R10, R115, R80, R82 ;  /* 0x00000050730a7223 */ /* 0x002fe20000010052 */
[----:B------:R-:W-:-:S03]  /*e5d0*/  FFMA.FTZ R11, R114, R81, R83 ;  /* 0x00000051720b7223 */ /* 0x000fc60000010053 */
[----:B--234-:R-:W-:Y:S01]  /*e5e0*/  FMUL.FTZ R12, R10, -1.4426950216293334961 ;  /* 0xbfb8aa3b0a0c7820 */ /* 0x01cfe20000410000 */
        /* <DEDUP_REMOVED lines=15> */
.L_x_2627:
[----:B------:R-:W-:Y:S04]  /*e6e0*/  BSSY B0, `(.L_x_2628) ;  /* 0x0000015000007945 */ /* 0x000fe80003800000 */
[----:B------:R-:W-:Y:S05]  /*e6f0*/  @P6 BRA `(.L_x_2629) ;  /* 0x00000000004c6947 */ /* 0x000fea0003800000 */
[----:B-1----:R-:W-:Y:S01]  /*e700*/  MOV R10, UR5 ;  /* 0x00000005000a7c02 */ /* 0x002fe20008000f00 */
[----:B------:R-:W-:Y:S01]  /*e710*/  ULDC.64 UR14, c[0x0][0x288] ;  /* 0x0000a200000e7ab9 */ /* 0x000fe20000000a00 */
[----:B------:R-:W-:Y:S01]  /*e720*/  MOV R11, R7 ;  /* 0x00000007000b7202 */ /* 0x000fe20000000f00 */
[----:B--234-:R-:W-:Y:S01]  /*e730*/  IMAD R12, R55, UR14, RZ ;  /* 0x0000000e370c7c24 */ /* 0x01cfe2000f8e02ff */
[----:B------:R-:W-:Y:S01]  /*e740*/  MOV R13, UR5 ;  /* 0x00000005000d7c02 */ /* 0x000fe20008000f00 */
[----:B------:R-:W-:Y:S01]  /*e750*/  FFMA.FTZ R115, R115, R10, UR13 ;  /* 0x0000000d73737e23 */ /* 0x000fe2000801000a */
[----:B------:R-:W-:-:S03]  /*e760*/  MOV R10, R4 ;  /* 0x00000004000a7202 */ /* 0x000fc60000000f00 */
[----:B------:R-:W-:Y:S01]  /*e770*/  FFMA.FTZ R114, R114, R13, UR13 ;  /* 0x0000000d72727e23 */ /* 0x000fe2000801000d */
[----:B------:R-:W-:Y:S01]  /*e780*/  FFMA.FTZ R14, R80, R20, -R115 ;  /* 0x00000014500e7223 */ /* 0x000fe20000010873 */
[----:B------:R-:W-:-:S04]  /*e790*/  IMAD.WIDE.U32 R10, R53, UR14, R10 ;  /* 0x0000000e350a7c25 */ /* 0x000fc8000f8e000a */
[----:B------:R-:W-:Y:S01]  /*e7a0*/  FFMA.FTZ R15, R81, R21, -R114 ;  /* 0x00000015510f7223 */ /* 0x000fe20000010872 */
[----:B------:R-:W-:Y:S01]  /*e7b0*/  FMUL.FTZ R14, R14, UR26 ;  /* 0x0000001a0e0e7c20 */ /* 0x000fe20008410000 */
[----:B------:R-:W-:Y:S01]  /*e7c0*/  IMAD R53, R53, UR15, R12 ;  /* 0x0000000f35357c24 */ /* 0x000fe2000f8e020c */
[----:B------:R-:W-:Y:S01]  /*e7d0*/  ULDC.64 UR14, c[0x0][0x210] ;  /* 0x00008400000e7ab9 */ /* 0x000fe20000000a00 */
[----:B------:R-:W-:Y:S01]  /*e7e0*/  FMUL.FTZ R15, R15, UR26 ;  /* 0x0000001a0f0f7c20 */ /* 0x000fe20008410000 */
[----:B------:R-:W-:Y:S02]  /*e7f0*/  LEA R12, P6, R10, UR14, 0x2 ;  /* 0x0000000e0a0c7c11 */ /* 0x000fe4000f8c10ff */
[----:B------:R-:W-:-:S04]  /*e800*/  IADD3 R53, R11, R53, RZ ;  /* 0x000000350b357210 */ /* 0x000fc80007ffe0ff */
[----:B------:R-:W-:-:S05]  /*e810*/  LEA.HI.X R13, R10, UR15, R53, 0x2, P6 ;  /* 0x0000000f0a0d7c11 */ /* 0x000fca000b0f1435 */
[----:B------:R0:W-:Y:S02]  /*e820*/  STG.E.64 desc[UR22][R12.64], R14 ;  /* 0x0000000e0c007986 */ /* 0x0001e4000c101b16 */
.L_x_2629:
[----:B------:R-:W-:Y:S05]  /*e830*/  BSYNC B0 ;  /* 0x0000000000007941 */ /* 0x000fea0003800000 */
.L_x_2628:
[----:B------:R-:W-:Y:S05]  /*e840*/  @!P5 BRA `(.L_x_2630) ;  /* 0x000000000048d947 */ /* 0x000fea0003800000 */
[----:B-1----:R-:W-:Y:S01]  /*e850*/  FFMA.FTZ R10, R113, R80, R82 ;  /* 0x00000050710a7223 */ /* 0x002fe20000010052 */
[----:B------:R-:W-:-:S03]  /*e860*/  FFMA.FTZ R11, R112, R81, R83 ;  /* 0x00000051700b7223 */ /* 0x000fc60000010053 */
[----:B0-234-:R-:W-:Y:S01]  /*e870*/  FMUL.FTZ R12, R10, -1.4426950216293334961 ;  /* 0xbfb8aa3b0a0c7820 */ /* 0x01dfe20000410000 */
        /* <DEDUP_REMOVED lines=15> */
.L_x_2630:
[----:B------:R-:W-:Y:S04]  /*e970*/  BSSY B0, `(.L_x_2631) ;  /* 0x0000015000007945 */ /* 0x000fe80003800000 */
[----:B------:R-:W-:Y:S05]  /*e980*/  @P0 BRA `(.L_x_2632) ;  /* 0x00000000004c0947 */ /* 0x000fea0003800000 */
[----:B-1----:R-:W-:Y:S01]  /*e990*/  MOV R10, UR5 ;  /* 0x00000005000a7c02 */ /* 0x002fe20008000f00 */
[----:B------:R-:W-:Y:S01]  /*e9a0*/  ULDC.64 UR14, c[0x0][0x288] ;  /* 0x0000a200000e7ab9 */ /* 0x000fe20000000a00 */
[----:B------:R-:W-:Y:S01]  /*e9b0*/  MOV R11, R7 ;  /* 0x00000007000b7202 */ /* 0x000fe20000000f00 */
[----:B0-234-:R-:W-:Y:S01]  /*e9c0*/  IMAD R13, R50, UR14, RZ ;  /* 0x0000000e320d7c24 */ /* 0x01dfe2000f8e02ff */
[----:B------:R-:W-:Y:S01]  /*e9d0*/  MOV R15, UR5 ;  /* 0x00000005000f7c02 */ /* 0x000fe20008000f00 */
[----:B------:R-:W-:Y:S01]  /*e9e0*/  FFMA.FTZ R113, R113, R10, UR13 ;  /* 0x0000000d71717e23 */ /* 0x000fe2000801000a */
[----:B------:R-:W-:Y:S01]  /*e9f0*/  MOV R10, R4 ;  /* 0x00000004000a7202 */ /* 0x000fe20000000f00 */
[----:B------:R-:W-:Y:S02]  /*ea00*/  IMAD R13, R54, UR15, R13 ;  /* 0x0000000f360d7c24 */ /* 0x000fe4000f8e020d */
[----:B------:R-:W-:Y:S01]  /*ea10*/  FFMA.FTZ R112, R112, R15, UR13 ;  /* 0x0000000d70707e23 */ /* 0x000fe2000801000f */
[----:B------:R-:W-:Y:S01]  /*ea20*/  FFMA.FTZ R14, R80, R22, -R113 ;  /* 0x00000016500e7223 */ /* 0x000fe20000010871 */
        /* <DEDUP_REMOVED lines=9> */
.L_x_2632:
[----:B------:R-:W-:Y:S05]  /*eac0*/  BSYNC B0 ;  /* 0x0000000000007941 */ /* 0x000fea0003800000 */
.L_x_2631:
        /* <DEDUP_REMOVED lines=19> */
.L_x_2633:
[----:B------:R-:W-:Y:S04]  /*ec00*/  BSSY B0, `(.L_x_2634) ;  /* 0x0000015000007945 */ /* 0x000fe80003800000 */
[----:B------:R-:W-:Y:S05]  /*ec10*/  @P2 BRA `(.L_x_2635) ;  /* 0x00000000004c2947 */ /* 0x000fea0003800000 */
[----:B-1----:R-:W-:Y:S01]  /*ec20*/  MOV R10, UR5 ;  /* 0x00000005000a7c02 */ /* 0x002fe20008000f00 */
[----:B------:R-:W-:Y:S01]  /*ec30*/  ULDC.64 UR14, c[0x0][0x288] ;  /* 0x0000a200000e7ab9 */ /* 0x000fe20000000a00 */
[----:B------:R-:W-:Y:S01]  /*ec40*/  MOV R11, R7 ;  /* 0x00000007000b7202 */ /* 0x000fe20000000f00 */
[----:B------:R-:W-:Y:S01]  /*ec50*/  IMAD R48, R48, UR14, RZ ;  /* 0x0000000e30307c24 */ /* 0x000fe2000f8e02ff */
[----:B0-234-:R-:W-:Y:S01]  /*ec60*/  MOV R13, UR5 ;  /* 0x00000005000d7c02 */ /* 0x01dfe20008000f00 */
        /* <DEDUP_REMOVED lines=14> */
.L_x_2635:
[----:B------:R-:W-:Y:S05]  /*ed50*/  BSYNC B0 ;  /* 0x0000000000007941 */ /* 0x000fea0003800000 */
.L_x_2634:
        /* <DEDUP_REMOVED lines=19> */
.L_x_2636:
        /* <DEDUP_REMOVED lines=21> */
.L_x_2638:
[----:B------:R-:W-:Y:S05]  /*efe0*/  BSYNC B0 ;  /* 0x0000000000007941 */ /* 0x000fea0003800000 */
.L_x_2637:
[----:B------:R-:W-:Y:S05]  /*eff0*/  @!P5 BRA `(.L_x_2639) ;  /* 0x000000000048d947 */ /* 0x000fea0003800000 */
[----:B0-----:R-:W-:Y:S01]  /*f000*/  FFMA.FTZ R8, R107, R80, R82 ;  /* 0x000000506b087223 */ /* 0x001fe20000010052 */
[----:B------:R-:W-:-:S03]  /*f010*/  FFMA.FTZ R9, R106, R81, R83 ;  /* 0x000000516a097223 */ /* 0x000fc60000010053 */
[----:B-1----:R-:W-:Y:S01]  /*f020*/  FMUL.FTZ R10, R8, -1.4426950216293334961 ;  /* 0xbfb8aa3b080a7820 */ /* 0x002fe20000410000 */
        /* <DEDUP_REMOVED lines=15> */
.L_x_2639:
[----:B------:R-:W-:Y:S04]  /*f120*/  BSSY B0, `(.L_x_2640) ;  /* 0x0000015000007945 */ /* 0x000fe80003800000 */
[----:B------:R-:W-:Y:S05]  /*f130*/  @P4 BRA `(.L_x_2641) ;  /* 0x00000000004c4947 */ /* 0x000fea0003800000 */
[----:B0-----:R-:W-:Y:S01]  /*f140*/  MOV R8, UR5 ;  /* 0x0000000500087c02 */ /* 0x001fe20008000f00 */
[----:B------:R-:W-:Y:S01]  /*f150*/  ULDC.64 UR14, c[0x0][0x288] ;  /* 0x0000a200000e7ab9 */ /* 0x000fe20000000a00 */
[----:B------:R-:W-:Y:S01]  /*f160*/  MOV R9, R7 ;  /* 0x0000000700097202 */ /* 0x000fe20000000f00 */
[----:B------:R-:W-:Y:S01]  /*f170*/  IMAD R17, R17, UR14, RZ ;  /* 0x0000000e11117c24 */ /* 0x000fe2000f8e02ff */
[----:B-1----:R-:W-:Y:S01]  /*f180*/  MOV R11, UR5 ;  /* 0x00000005000b7c02 */ /* 0x002fe20008000f00 */
[----:B------:R-:W-:Y:S01]  /*f190*/  FFMA.FTZ R107, R107, R8, UR13 ;  /* 0x0000000d6b6b7e23 */ /* 0x000fe20008010008 */
[----:B------:R-:W-:Y:S01]  /*f1a0*/  MOV R8, R4 ;  /* 0x0000000400087202 */ /* 0x000fe20000000f00 */
[----:B------:R-:W-:Y:S02]  /*f1b0*/  IMAD R17, R16, UR15, R17 ;  /* 0x0000000f10117c24 */ /* 0x000fe4000f8e0211 */
[----:B------:R-:W-:Y:S01]  /*f1c0*/  FFMA.FTZ R106, R106, R11, UR13 ;  /* 0x0000000d6a6a7e23 */ /* 0x000fe2000801000b */
[----:B--234-:R-:W-:Y:S01]  /*f1d0*/  FFMA.FTZ R12, R80, R26, -R107 ;  /* 0x0000001a500c7223 */ /* 0x01cfe2000001086b */
        /* <DEDUP_REMOVED lines=9> */
.L_x_2641:
[----:B------:R-:W-:Y:S05]  /*f270*/  BSYNC B0 ;  /* 0x0000000000007941 */ /* 0x000fea0003800000 */
.L_x_2640:
[C---:B------:R-:W-:Y:S02]  /*f280*/  IADD3 R20, R2.reuse, 0xc0, RZ ;  /* 0x000000c002147810 */ /* 0x040fe40007ffe0ff */
[C---:B------:R-:W-:Y:S02]  /*f290*/  IADD3 R17, R2.reuse, 0xc8, RZ ;  /* 0x000000c802117810 */ /* 0x040fe40007ffe0ff */
[C---:B------:R-:W-:Y:S02]  /*f2a0*/  IADD3 R16, R2.reuse, 0xd0, RZ ;  /* 0x000000d002107810 */ /* 0x040fe40007ffe0ff */
[C---:B------:R-:W-:Y:S02]  /*f2b0*/  IADD3 R46, R2.reuse, 0xb0, RZ ;  /* 0x000000b0022e7810 */ /* 0x040fe40007ffe0ff */
[C---:B------:R-:W-:Y:S02]  /*f2c0*/  IADD3 R23, R2.reuse, 0xd0, RZ ;  /* 0x000000d002177810 */ /* 0x040fe40007ffe0ff */
[----:B------:R-:W-:-:S02]  /*f2d0*/  IADD3 R25, R2, 0xc8, RZ ;  /* 0x000000c802197810 */ /* 0x000fc40007ffe0ff */
[C---:B------:R-:W-:Y:S02]  /*f2e0*/  IADD3 R26, R2.reuse, 0xc0, RZ ;  /* 0x000000c0021a7810 */ /* 0x040fe40007ffe0ff */
[----:B------:R-:W-:Y:S02]  /*f2f0*/  IADD3 R27, R2, 0xb8, RZ ;  /* 0x000000b8021b7810 */ /* 0x000fe40007ffe0ff */
[----:B------:R-:W-:Y:S02]  /*f300*/  ISETP.GE.U32.AND P6, PT, R18, UR6, PT ;  /* 0x0000000612007c0c */ /* 0x000fe4000bfc6070 */
[----:B------:R-:W-:Y:S02]  /*f310*/  ISETP.GE.U32.AND P0, PT, R19, UR6, PT ;  /* 0x0000000613007c0c */ /* 0x000fe4000bf06070 */
[----:B------:R-:W-:Y:S02]  /*f320*/  SHF.R.S32.HI R46, RZ, 0x1f, R46 ;  /* 0x0000001fff2e7819 */ /* 0x000fe4000001142e */
[----:B------:R-:W-:-:S02]  /*f330*/  ISETP.GE.U32.AND P2, PT, R20, UR6, PT ;  /* 0x0000000614007c0c */ /* 0x000fc4000bf46070 */
[----:B------:R-:W-:Y:S02]  /*f340*/  ISETP.GE.U32.AND P3, PT, R17, UR6, PT ;  /* 0x0000000611007c0c */ /* 0x000fe4000bf66070 */
[----:B------:R-:W-:Y:S02]  /*f350*/  ISETP.GE.U32.AND P4, PT, R16, UR6, PT ;  /* 0x0000000610007c0c */ /* 0x000fe4000bf86070 */
[----:B------:R-:W-:Y:S02]  /*f360*/  SHF.R.S32.HI R27, RZ, 0x1f, R27 ;  /* 0x0000001fff1b7819 */ /* 0x000fe4000001141b */
[----:B------:R-:W-:Y:S02]  /*f370*/  SHF.R.S32.HI R26, RZ, 0x1f, R26 ;  /* 0x0000001fff1a7819 */ /* 0x000fe4000001141a */
[----:B------:R-:W-:Y:S02]  /*f380*/  SHF.R.S32.HI R25, RZ, 0x1f, R25 ;  /* 0x0000001fff197819 */ /* 0x000fe40000011419 */
[----:B------:R-:W-:-:S02]  /*f390*/  SHF.R.S32.HI R23, RZ, 0x1f, R23 ;  /* 0x0000001fff177819 */ /* 0x000fc40000011417 */
[----:B------:R-:W-:Y:S02]  /*f3a0*/  ISETP.GE.AND.EX P6, PT, R46, UR7, PT, P6 ;  /* 0x000000072e007c0c */ /* 0x000fe4000bfc6360 */
[----:B------:R-:W-:Y:S02]  /*f3b0*/  ISETP.GE.AND.EX P0, PT, R27, UR7, PT, P0 ;  /* 0x000000071b007c0c */ /* 0x000fe4000bf06300 */
[----:B------:R-:W-:Y:S02]  /*f3c0*/  ISETP.GE.AND.EX P2, PT, R26, UR7, PT, P2 ;  /* 0x000000071a007c0c */ /* 0x000fe4000bf46320 */
[----:B------:R-:W-:Y:S02]  /*f3d0*/  ISETP.GE.AND.EX P3, PT, R25, UR7, PT, P3 ;  /* 0x0000000719007c0c */ /* 0x000fe4000bf66330 */
[----:B------:R-:W-:Y:S02]  /*f3e0*/  ISETP.GE.AND.EX P4, PT, R23, UR7, PT, P4 ;  /* 0x0000000717007c0c */ /* 0x000fe4000bf86340 */
[----:B------:R-:W-:-:S02]  /*f3f0*/  ISETP.GT.U32.OR P6, PT, R0, 0x187, P6 ;  /* 0x000001870000780c */ /* 0x000fc400037c4470 */
[C---:B------:R-:W-:Y:S02]  /*f400*/  ISETP.GT.U32.OR P0, PT, R0.reuse, 0x187, P0 ;  /* 0x000001870000780c */ /* 0x040fe40000704470 */
[C---:B------:R-:W-:Y:S02]  /*f410*/  ISETP.GT.U32.OR P2, PT, R0.reuse, 0x187, P2 ;  /* 0x000001870000780c */ /* 0x040fe40001744470 */
[C---:B------:R-:W-:Y:S02]  /*f420*/  ISETP.GT.U32.OR P3, PT, R0.reuse, 0x187, P3 ;  /* 0x000001870000780c */ /* 0x040fe40001f64470 */
[----:B------:R-:W-:Y:S02]  /*f430*/  ISETP.GT.U32.OR P4, PT, R0, 0x187, P4 ;  /* 0x000001870000780c */ /* 0x000fe40002784470 */
[C---:B0-234-:R-:W-:Y:S02]  /*f440*/  IADD3 R15, R2.reuse, 0xd8, RZ ;  /* 0x000000d8020f7810 */ /* 0x05dfe40007ffe0ff */
[----:B------:R-:W-:Y:S01]  /*f450*/  IADD3 R14, R2, 0xe0, RZ ;  /* 0x000000e0020e7810 */ /* 0x000fe20007ffe0ff */
[----:B------:R-:W-:Y:S08]  /*f460*/  @!P5 BRA `(.L_x_2642) ;  /* 0x000000000048d947 */ /* 0x000ff00003800000 */
        /* <DEDUP_REMOVED lines=18> */
.L_x_2642:
[----:B------:R-:W-:Y:S04]  /*f590*/  BSSY B0, `(.L_x_2643) ;  /* 0x0000015000007945 */ /* 0x000fe80003800000 */
[----:B------:R-:W-:Y:S05]  /*f5a0*/  @P6 BRA `(.L_x_2644) ;  /* 0x00000000004c6947 */ /* 0x000fea0003800000 */
[----:B------:R-:W-:Y:S01]  /*f5b0*/  MOV R8, UR5 ;  /* 0x0000000500087c02 */ /* 0x000fe20008000f00 */
[----:B------:R-:W-:Y:S01]  /*f5c0*/  ULDC.64 UR14, c[0x0][0x288] ;  /* 0x0000a200000e7ab9 */ /* 0x000fe20000000a00 */
[----:B------:R-:W-:Y:S01]  /*f5d0*/  MOV R9, R7 ;  /* 0x0000000700097202 */ /* 0x000fe20000000f00 */
[----:B-1----:R-:W-:Y:S01]  /*f5e0*/  IMAD R11, R46, UR14, RZ ;  /* 0x0000000e2e0b7c24 */ /* 0x002fe2000f8e02ff */
        /* <DEDUP_REMOVED lines=15> */
.L_x_2644:
[----:B------:R-:W-:Y:S05]  /*f6e0*/  BSYNC B0 ;  /* 0x0000000000007941 */ /* 0x000fea0003800000 */
.L_x_2643:
        /* <DEDUP_REMOVED lines=19> */
.L_x_2645:
[----:B------:R-:W-:Y:S04]  /*f820*/  BSSY B0, `(.L_x_2646) ;  /* 0x0000015000007945 */ /* 0x000fe80003800000 */
[----:B------:R-:W-:Y:S05]  /*f830*/  @P0 BRA `(.L_x_2647) ;  /* 0x00000000004c0947 */ /* 0x000fea0003800000 */
[----:B------:R-:W-:Y:S01]  /*f840*/  MOV R8, UR5 ;  /* 0x0000000500087c02 */ /* 0x000fe20008000f00 */
[----:B------:R-:W-:Y:S01]  /*f850*/  ULDC.64 UR14, c[0x0][0x288] ;  /* 0x0000a200000e7ab9 */ /* 0x000fe20000000a00 */
[----:B------:R-:W-:Y:S01]  /*f860*/  MOV R9, R7 ;  /* 0x0000000700097202 */ /* 0x000fe20000000f00 */
[----:B01----:R-:W-:Y:S01]  /*f870*/  IMAD R10, R27, UR14, RZ ;  /* 0x0000000e1b0a7c24 */ /* 0x003fe2000f8e02ff */
        /* <DEDUP_REMOVED lines=15> */
.L_x_2647:
[----:B------:R-:W-:Y:S05]  /*f970*/  BSYNC B0 ;  /* 0x0000000000007941 */ /* 0x000fea0003800000 */
.L_x_2646:
        /* <DEDUP_REMOVED lines=19> */
.L_x_2648:
[----:B------:R-:W-:Y:S04]  /*fab0*/  BSSY B0, `(.L_x_2649) ;  /* 0x0000015000007945 */ /* 0x000fe80003800000 */
[----:B------:R-:W-:Y:S05]  /*fac0*/  @P2 BRA `(.L_x_2650) ;  /* 0x00000000004c2947 */ /* 0x000fea0003800000 */
[----:B------:R-:W-:Y:S01]  /*fad0*/  MOV R8, UR5 ;  /* 0x0000000500087c02 */ /* 0x000fe20008000f00 */
[----:B------:R-:W-:Y:S01]  /*fae0*/  ULDC.64 UR14, c[0x0][0x288] ;  /* 0x0000a200000e7ab9 */ /* 0x000fe20000000a00 */
[----:B------:R-:W-:Y:S01]  /*faf0*/  MOV R9, R7 ;  /* 0x0000000700097202 */ /* 0x000fe20000000f00 */
[----:B012---:R-:W-:Y:S01]  /*fb00*/  IMAD R11, R26, UR14, RZ ;  /* 0x0000000e1a0b7c24 */ /* 0x007fe2000f8e02ff */
        /* <DEDUP_REMOVED lines=15> */
.L_x_2650:
[----:B------:R-:W-:Y:S05]  /*fc00*/  BSYNC B0 ;  /* 0x0000000000007941 */ /* 0x000fea0003800000 */
.L_x_2649:
        /* <DEDUP_REMOVED lines=19> */
.L_x_2651:
[----:B------:R-:W-:Y:S04]  /*fd40*/  BSSY B0, `(.L_x_2652) ;  /* 0x0000015000007945 */ /* 0x000fe80003800000 */
[----:B------:R-:W-:Y:S05]  /*fd50*/  @P3 BRA `(.L_x_2653) ;  /* 0x00000000004c3947 */ /* 0x000fea0003800000 */
[----:B------:R-:W-:Y:S01]  /*fd60*/  MOV R8, UR5 ;  /* 0x0000000500087c02 */ /* 0x000fe20008000f00 */
[----:B------:R-:W-:Y:S01]  /*fd70*/  ULDC.64 UR14, c[0x0][0x288] ;  /* 0x0000a200000e7ab9 */ /* 0x000fe20000000a00 */
[----:B------:R-:W-:Y:S01]  /*fd80*/  MOV R9, R7 ;  /* 0x0000000700097202 */ /* 0x000fe20000000f00 */
[----:B0123--:R-:W-:Y:S01]  /*fd90*/  IMAD R12, R25, UR14, RZ ;  /* 0x0000000e190c7c24 */ /* 0x00ffe2000f8e02ff */
[----:B------:R-:W-:Y:S01]  /*fda0*/  MOV R13, UR5 ;  /* 0x00000005000d7c02 */ /* 0x000fe20008000f00 */
[----:B------:R-:W-:Y:S01]  /*fdb0*/  FFMA.FTZ R97, R97, R8, UR13 ;  /* 0x0000000d61617e23 */ /* 0x000fe20008010008 */
[----:B------:R-:W-:-:S03]  /*fdc0*/  MOV R8, R4 ;  /* 0x0000000400087202 */ /* 0x000fc60000000f00 */
[----:B------:R-:W-:Y:S01]  /*fdd0*/  FFMA.FTZ R96, R96, R13, UR13 ;  /* 0x0000000d60607e23 */ /* 0x000fe2000801000d */
[----:B------:R-:W-:Y:S01]  /*fde0*/  FFMA.FTZ R97, R80, R30, -R97 ;  /* 0x0000001e50617223 */ /* 0x000fe20000010861 */
[----:B------:R-:W-:-:S04]  /*fdf0*/  IMAD.WIDE.U32 R10, R17, UR14, R8 ;  /* 0x0000000e110a7c25 */ /* 0x000fc8000f8e0008 */
        /* <DEDUP_REMOVED lines=9> */
.L_x_2653:
[----:B------:R-:W-:Y:S05]  /*fe90*/  BSYNC B0 ;  /* 0x0000000000007941 */ /* 0x000fea0003800000 */
.L_x_2652:
[----:B------:R-:W-:Y:S05]  /*fea0*/  @!P5 BRA `(.L_x_2654) ;  /* 0x000000000048d947 */ /* 0x000fea0003800000 */
[----:B----4-:R-:W-:Y:S01]  /*feb0*/  FFMA.FTZ R8, R95, R80, R82 ;  /* 0x000000505f087223 */ /* 0x010fe20000010052 */
        /* <DEDUP_REMOVED lines=17> */
.L_x_2654:
[----:B------:R-:W-:Y:S04]  /*ffd0*/  BSSY B0, `(.L_x_2655) ;  /* 0x0000015000007945 */ /* 0x000fe80003800000 */
[----:B------:R-:W-:Y:S05]  /*ffe0*/  @P4 BRA `(.L_x_2656) ;  /* 0x00000000004c4947 */ /* 0x000fea0003800000 */
[----:B----4-:R-:W-:Y:S01]  /*fff0*/  MOV R8, UR5 ;  /* 0x0000000500087c02 */ /* 0x010fe20008000f00 */
[----:B------:R-:W-:Y:S01]  /*10000*/  ULDC.64 UR14, c[0x0][0x288] ;  /* 0x0000a200000e7ab9 */ /* 0x000fe20000000a00 */
[----:B------:R-:W-:Y:S01]  /*10010*/  MOV R9, R7 ;  /* 0x0000000700097202 */ /* 0x000fe20000000f00 */
[----:B0123--:R-:W-:Y:S01]  /*10020*/  IMAD R13, R23, UR14, RZ ;  /* 0x0000000e170d7c24 */ /* 0x00ffe2000f8e02ff */
        /* <DEDUP_REMOVED lines=8> */
[----:B------:R-:W-:Y:S01]  /*100b0*/  FMUL.FTZ R12, R95, UR26 ;  /* 0x0000001a5f0c7c20 */ /* 0x000fe20008410000 */
[----:B------:R-:W-:Y:S01]  /*100c0*/  IADD3 R9, R11, R13, RZ ;  /* 0x0000000d0b097210 */ /* 0x000fe20007ffe0ff */
[----:B------:R-:W-:Y:S01]  /*100d0*/  FFMA.FTZ R13, R81, R33, -R94 ;  /* 0x00000021510d7223 */ /* 0x000fe2000001085e */
[----:B------:R-:W-:-:S03]  /*100e0*/  LEA R8, P0, R10, UR14, 0x2 ;  /* 0x0000000e0a087c11 */ /* 0x000fc6000f8010ff */
[----:B------:R-:W-:Y:S01]  /*100f0*/  FMUL.FTZ R13, R13, UR26 ;  /* 0x0000001a0d0d7c20 */ /* 0x000fe20008410000 */
[----:B------:R-:W-:-:S05]  /*10100*/  LEA.HI.X R9, R10, UR15, R9, 0x2, P0 ;  /* 0x0000000f0a097c11 */ /* 0x000fca00080f1409 */
[----:B------:R0:W-:Y:S04]  /*10110*/  STG.E.64 desc[UR22][R8.64], R12 ;  /* 0x0000000c08007986 */ /* 0x0001e8000c101b16 */
.L_x_2656:
[----:B------:R-:W-:Y:S05]  /*10120*/  BSYNC B0 ;  /* 0x0000000000007941 */ /* 0x000fea0003800000 */
.L_x_2655:
[C---:B0123--:R-:W-:Y:S02]  /*10130*/  IADD3 R10, R2.reuse, 0xe8, RZ ;  /* 0x000000e8020a7810 */ /* 0x04ffe40007ffe0ff */
[C---:B----4-:R-:W-:Y:S02]  /*10140*/  IADD3 R9, R2.reuse, 0xf0, RZ ;  /* 0x000000f002097810 */ /* 0x050fe40007ffe0ff */
        /* <DEDUP_REMOVED lines=25> */
[----:B------:R-:W-:Y:S01]  /*102e0*/  ISETP.GT.U32.OR P4, PT, R0, 0x187, P4 ;  /* 0x000001870000780c */ /* 0x000fe20002784470 */
[----:B------:R-:W-:-:S12]  /*102f0*/  @!P5 BRA `(.L_x_2657) ;  /* 0x000000000048d947 */ /* 0x000fd80003800000 */
        /* <DEDUP_REMOVED lines=18> */
.L_x_2657:
[----:B------:R-:W-:Y:S04]  /*10420*/  BSSY B0, `(.L_x_2658) ;  /* 0x0000015000007945 */ /* 0x000fe80003800000 */
[----:B------:R-:W-:Y:S05]  /*10430*/  @P6 BRA `(.L_x_2659) ;  /* 0x00000000004c6947 */ /* 0x000fea0003800000 */
[----:B------:R-:W-:Y:S01]  /*10440*/  MOV R12, UR5 ;  /* 0x00000005000c7c02 */ /* 0x000fe20008000f00 */
[----:B------:R-:W-:Y:S01]  /*10450*/  ULDC.64 UR6, c[0x0][0x288] ;  /* 0x0000a20000067ab9 */ /* 0x000fe20000000a00 */
[----:B------:R-:W-:Y:S01]  /*10460*/  MOV R13, R7 ;  /* 0x00000007000d7202 */ /* 0x000fe20000000f00 */
[----:B------:R-:W-:Y:S01]  /*10470*/  IMAD R18, R27, UR6, RZ ;  /* 0x000000061b127c24 */ /* 0x000fe2000f8e02ff */
        /* <DEDUP_REMOVED lines=15> */
.L_x_2659:
[----:B------:R-:W-:Y:S05]  /*10570*/  BSYNC B0 ;  /* 0x0000000000007941 */ /* 0x000fea0003800000 */
.L_x_2658:
        /* <DEDUP_REMOVED lines=19> */
.L_x_2660:
[----:B------:R-:W-:Y:S04]  /*106b0*/  BSSY B0, `(.L_x_2661) ;  /* 0x0000015000007945 */ /* 0x000fe80003800000 */
[----:B------:R-:W-:Y:S05]  /*106c0*/  @P0 BRA `(.L_x_2662) ;  /* 0x00000000004c0947 */ /* 0x000fea0003800000 */
[----:B0-----:R-:W-:Y:S01]  /*106d0*/  MOV R12, UR5 ;  /* 0x00000005000c7c02 */ /* 0x001fe20008000f00 */
[----:B------:R-:W-:Y:S01]  /*106e0*/  ULDC.64 UR6, c[0x0][0x288] ;  /* 0x0000a20000067ab9 */ /* 0x000fe20000000a00 */
[----:B------:R-:W-:Y:S01]  /*106f0*/  MOV R13, R7 ;  /* 0x00000007000d7202 */ /* 0x000fe20000000f00 */
[----:B------:R-:W-:Y:S01]  /*10700*/  IMAD R11, R26, UR6, RZ ;  /* 0x000000061a0b7c24 */ /* 0x000fe2000f8e02ff */
        /* <DEDUP_REMOVED lines=15> */
.L_x_2662:
[----:B------:R-:W-:Y:S05]  /*10800*/  BSYNC B0 ;  /* 0x0000000000007941 */ /* 0x000fea0003800000 */
.L_x_2661:
        /* <DEDUP_REMOVED lines=19> */
.L_x_2663:
[----:B------:R-:W-:Y:S04]  /*10940*/  BSSY B0, `(.L_x_2664) ;  /* 0x0000015000007945 */ /* 0x000fe80003800000 */
[----:B------:R-:W-:Y:S05]  /*10950*/  @P2 BRA `(.L_x_2665) ;  /* 0x00000000004c2947 */ /* 0x000fea0003800000 */
[----:B01----:R-:W-:Y:S01]  /*10960*/  MOV R12, UR5 ;  /* 0x00000005000c7c02 */ /* 0x003fe20008000f00 */
        /* <DEDUP_REMOVED lines=18> */
.L_x_2665:
[----:B------:R-:W-:Y:S05]  /*10a90*/  BSYNC B0 ;  /* 0x0000000000007941 */ /* 0x000fea0003800000 */
.L_x_2664:
[----:B------:R-:W-:Y:S05]  /*10aa0*/  @!P5 BRA `(.L_x_2666) ;  /* 0x000000000048d947 */ /* 0x000fea0003800000 */
[----:B--2---:R-:W-:Y:S01]  /*10ab0*/  FFMA.FTZ R10, R84, R80, R82 ;  /* 0x00000050540a7223 */ /* 0x004fe20000010052 */
        /* <DEDUP_REMOVED lines=17> */
.L_x_2666:
[----:B------:R-:W-:Y:S04]  /*10bd0*/  BSSY B0, `(.L_x_2667) ;  /* 0x0000015000007945 */ /* 0x000fe80003800000 */
[----:B------:R-:W-:Y:S05]  /*10be0*/  @P3 BRA `(.L_x_2668) ;  /* 0x00000000004c3947 */ /* 0x000fea0003800000 */
[----:B------:R-:W-:Y:S01]  /*10bf0*/  ULDC.64 UR6, c[0x0][0x288] ;  /* 0x0000a20000067ab9 */ /* 0x000fe20000000a00 */
[----:B--2---:R-:W-:Y:S01]  /*10c00*/  MOV R10, R4 ;  /* 0x00000004000a7202 */ /* 0x004fe20000000f00 */
[----:B-1----:R-:W-:Y:S01]  /*10c10*/  IMAD R14, R24, UR6, RZ ;  /* 0x00000006180e7c24 */ /* 0x002fe2000f8e02ff */
[----:B------:R-:W-:Y:S02]  /*10c20*/  MOV R11, R7 ;  /* 0x00000007000b7202 */ /* 0x000fe40000000f00 */
[----:B------:R-:W-:Y:S02]  /*10c30*/  MOV R15, UR5 ;  /* 0x00000005000f7c02 */ /* 0x000fe40008000f00 */
[----:B------:R-:W-:Y:S01]  /*10c40*/  MOV R16, UR5 ;  /* 0x0000000500107c02 */ /* 0x000fe20008000f00 */
[----:B0-----:R-:W-:-:S04]  /*10c50*/  IMAD.WIDE.U32 R12, R9, UR6, R10 ;  /* 0x00000006090c7c25 */ /* 0x001fc8000f8e000a */
        /* <DEDUP_REMOVED lines=12> */
.L_x_2668:
[----:B------:R-:W-:Y:S05]  /*10d20*/  BSYNC B0 ;  /* 0x0000000000007941 */ /* 0x000fea0003800000 */
.L_x_2667:
[----:B------:R-:W-:Y:S05]  /*10d30*/  @!P5 BRA `(.L_x_2669) ;  /* 0x000000000048d947 */ /* 0x000fea0003800000 */
[----:B------:R-:W-:Y:S01]  /*10d40*/  FFMA.FTZ R82, R99, R80, R82 ;  /* 0x0000005063527223 */ /* 0x000fe20000010052 */
[----:B------:R-:W-:-:S03]  /*10d50*/  FFMA.FTZ R83, R98, R81, R83 ;  /* 0x0000005162537223 */ /* 0x000fc60000010053 */
[----:B------:R-:W-:Y:S01]  /*10d60*/  FMUL.FTZ R3, R82, -1.4426950216293334961 ;  /* 0xbfb8aa3b52037820 */ /* 0x000fe20000410000 */
[----:B--23--:R-:W-:-:S05]  /*10d70*/  FMUL.FTZ R10, R83, -1.4426950216293334961 ;  /* 0xbfb8aa3b530a7820 */ /* 0x00cfca0000410000 */
[----:B------:R-:W2:Y:S08]  /*10d80*/  MUFU.EX2 R3, R3 ;  /* 0x0000000300037308 */ /* 0x000eb00000000800 */
[----:B------:R-:W3:Y:S01]  /*10d90*/  MUFU.EX2 R10, R10 ;  /* 0x0000000a000a7308 */ /* 0x000ee20000000800 */
[----:B--2---:R-:W-:-:S07]  /*10da0*/  FADD.FTZ R9, R3, 1 ;  /* 0x3f80000003097421 */ /* 0x004fce0000010000 */
[----:B------:R-:W2:Y:S01]  /*10db0*/  MUFU.RCP R9, R9 ;  /* 0x0000000900097308 */ /* 0x000ea20000001000 */
[----:B---3--:R-:W-:-:S07]  /*10dc0*/  FADD.FTZ R11, R10, 1 ;  /* 0x3f8000000a0b7421 */ /* 0x008fce0000010000 */
[----:B01----:R-:W0:Y:S01]  /*10dd0*/  MUFU.RCP R12, R11 ;  /* 0x0000000b000c7308 */ /* 0x003e220000001000 */
[----:B--2---:R-:W-:Y:S01]  /*10de0*/  FADD.FTZ R13, -R9, 1 ;  /* 0x3f800000090d7421 */ /* 0x004fe20000010100 */
[----:B------:R-:W-:-:S03]  /*10df0*/  FMUL.FTZ R78, R78, R9 ;  /* 0x000000094e4e7220 */ /* 0x000fc60000410000 */
[----:B------:R-:W-:Y:S01]  /*10e00*/  FFMA.FTZ R13, R82, R13, 1 ;  /* 0x3f800000520d7423 */ /* 0x000fe2000001000d */
[----:B0-----:R-:W-:Y:S01]  /*10e10*/  FADD.FTZ R14, -R12, 1 ;  /* 0x3f8000000c0e7421 */ /* 0x001fe20000010100 */
[----:B------:R-:W-:Y:S02]  /*10e20*/  FMUL.FTZ R79, R79, R12 ;  /* 0x0000000c4f4f7220 */ /* 0x000fe40000410000 */
[----:B------:R-:W-:Y:S01]  /*10e30*/  FMUL.FTZ R78, R78, R13 ;  /* 0x0000000d4e4e7220 */ /* 0x000fe20000410000 */
[----:B------:R-:W-:-:S04]  /*10e40*/  FFMA.FTZ R14, R83, R14, 1 ;  /* 0x3f800000530e7423 */ /* 0x000fc8000001000e */
[----:B------:R-:W-:-:S07]  /*10e50*/  FMUL.FTZ R79, R79, R14 ;  /* 0x0000000e4f4f7220 */ /* 0x000fce0000410000 */
.L_x_2669:
        /* <DEDUP_REMOVED lines=8> */
[----:B------:R-:W-:-:S04]  /*10ee0*/  IMAD.WIDE.U32 R6, R8, UR6, R4 ;  /* 0x0000000608067c25 */ /* 0x000fc8000f8e0004 */
[----:B------:R-:W-:Y:S01]  /*10ef0*/  FFMA.FTZ R98, R98, R9, UR13 ;  /* 0x0000000d62627e23 */ /* 0x000fe20008010009 */
[----:B------:R-:W-:Y:S01]  /*10f00*/  FFMA.FTZ R99, R80, R78, -R99 ;  /* 0x0000004e50637223 */ /* 0x000fe20000010863 */
[----:B------:R-:W-:Y:S01]  /*10f10*/  IMAD R3, R8, UR7, R3 ;  /* 0x0000000708037c24 */ /* 0x000fe2000f8e0203 */
[----:B------:R-:W-:Y:S01]  /*10f20*/  ULDC.64 UR6, c[0x0][0x210] ;  /* 0x0000840000067ab9 */ /* 0x000fe20000000a00 */
[----:B------:R-:W-:Y:S01]  /*10f30*/  FFMA.FTZ R98, R81, R79, -R98 ;  /* 0x0000004f51627223 */ /* 0x000fe20000010862 */
[----:B------:R-:W-:Y:S01]  /*10f40*/  LEA R4, P0, R6, UR6, 0x2 ;  /* 0x0000000606047c11 */ /* 0x000fe2000f8010ff */
[----:B------:R-:W-:Y:S01]  /*10f50*/  FMUL.FTZ R8, R99, UR26 ;  /* 0x0000001a63087c20 */ /* 0x000fe20008410000 */
[----:B------:R-:W-:Y:S01]  /*10f60*/  IADD3 R3, R7, R3, RZ ;  /* 0x0000000307037210 */ /* 0x000fe20007ffe0ff */
[----:B------:R-:W-:-:S03]  /*10f70*/  FMUL.FTZ R9, R98, UR26 ;  /* 0x0000001a62097c20 */ /* 0x000fc60008410000 */
[----:B------:R-:W-:-:S05]  /*10f80*/  LEA.HI.X R5, R6, UR7, R3, 0x2, P0 ;  /* 0x0000000706057c11 */ /* 0x000fca00080f1403 */
[----:B------:R4:W-:Y:S02]  /*10f90*/  STG.E.64 desc[UR22][R4.64], R8 ;  /* 0x0000000804007986 */ /* 0x0009e4000c101b16 */
.L_x_2671:
[----:B------:R-:W-:Y:S05]  /*10fa0*/  BSYNC B0 ;  /* 0x0000000000007941 */ /* 0x000fea0003800000 */
.L_x_2670:
        /* <DEDUP_REMOVED lines=9> */
.L_x_2525:
[----:B------:R-:W0:Y:S01]  /*11040*/  LDC R6, c[0x0][0xc] ;  /* 0x00000300ff067b82 */ /* 0x000e220000000800 */
[----:B------:R-:W-:Y:S01]  /*11050*/  ISETP.NE.AND P1, PT, R0, RZ, PT ;  /* 0x000000ff0000720c */ /* 0x000fe20003f25270 */
[----:B------:R-:W-:Y:S06]  /*11060*/  BSSY B0, `(.L_x_2673) ;  /* 0x0000011000007945 */ /* 0x000fec0003800000 */
[----:B------:R-:W4:Y:S08]  /*11070*/  LDC R7, c[0x0][0x10] ;  /* 0x00000400ff077b82 */ /* 0x000f300000000800 */
[----:B------:R-:W1:Y:S01]  /*11080*/  LDC.64 R2, c[0x0][0x258] ;  /* 0x00009600ff027b82 */ /* 0x000e620000000a00 */
[----:B0-----:R-:W-:-:S02]  /*11090*/  ISETP.NE.AND P0, PT, R6, 0x1, PT ;  /* 0x000000010600780c */ /* 0x001fc40003f05270 */
[----:B----4-:R-:W-:-:S04]  /*110a0*/  SHF.L.U32 R4, R7, 0x1, RZ ;  /* 0x0000000107047819 */ /* 0x010fc800000006ff */
        /* <DEDUP_REMOVED lines=12> */
.L_x_2674:
[----:B------:R-:W-:Y:S05]  /*11170*/  BSYNC B0 ;  /* 0x0000000000007941 */ /* 0x000fea0003800000 */
.L_x_2673:
        /* <DEDUP_REMOVED lines=11> */
.L_x_2676:
[----:B------:R-:W4:Y:S04]  /*11230*/  LDG.E.STRONG.GPU R5, desc[UR22][R2.64] ;  /* 0x0000001602057981 */ /* 0x000f28000c1ef900 */
[----:B----4-:R-:W-:Y:S01]  /*11240*/  CCTL.IVALL ;  /* 0x00000000ff00798f */ /* 0x010fe20002000000 */
[----:B------:R-:W-:Y:S05]  /*11250*/  YIELD ;  /* 0x0000000000007946 */ /* 0x000fea0003800000 */
[----:B------:R-:W-:-:S13]  /*11260*/  ISETP.NE.AND P0, PT, R5, R4, PT ;  /* 0x000000040500720c */ /* 0x000fda0003f05270 */
[----:B------:R-:W-:Y:S05]  /*11270*/  @P0 BRA `(.L_x_2676) ;  /* 0xfffffffc00ec0947 */ /* 0x000fea000383ffff */
.L_x_2675:
        /* <DEDUP_REMOVED lines=13> */
[----:B--23--:R-:W0:Y:S01]  /*11350*/  LDC.64 R14, c[0x0][0x218] ;  /* 0x00008600ff0e7b82 */ /* 0x00ce220000000a00 */
        /* <DEDUP_REMOVED lines=11> */
.L_x_2677:
        /* <DEDUP_REMOVED lines=23> */
.L_x_2678:
        /* <DEDUP_REMOVED lines=16> */
.L_x_5611:


//--------------------- .text._Z35group_norm_nhwc_bwd_one_pass_kernelI11Fp32IOFp32WLi512ELi98ELi392EEv26Group_norm_nhwc_bwd_params --------------------------
	.section	.text._Z35group_norm_nhwc_bwd_one_pass_kernelI11Fp32IOFp32WLi512ELi98ELi392EEv26Group_norm_nhwc_bwd_params,"ax",@progbits
	.align	128
        .global         _Z35group_norm_nhwc_bwd_one_pass_kernelI11Fp32IOFp32WLi512ELi98ELi392EEv26Group_norm_nhwc_bwd_params
        .type           _Z35group_norm_nhwc_bwd_one_pass_kernelI11Fp32IOFp32WLi512ELi98ELi392EEv26Group_norm_nhwc_bwd_params,@function
        .size           _Z35group_norm_nhwc_bwd_one_pass_kernelI11Fp32IOFp32WLi512ELi98ELi392EEv26Group_norm_nhwc_bwd_params,(.L_x_5612 - _Z35group_norm_nhwc_bwd_one_pass_kernelI11Fp32IOFp32WLi512ELi98ELi392EEv26Group_norm_nhwc_bwd_params)
        .other          _Z35group_norm_nhwc_bwd_one_pass_kernelI11Fp32IOFp32WLi512ELi98ELi392EEv26Group_norm_nhwc_bwd_params,@"STO_CUDA_ENTRY STV_DEFAULT"
_Z35group_norm_nhwc_bwd_one_pass_kernelI11Fp32IOFp32WLi512ELi98ELi392EEv26Group_norm_nhwc_bwd_params:
.text._Z35group_norm_nhwc_bwd_one_pass_kernelI11Fp32IOFp32WLi512ELi98ELi392EEv26Group_norm_nhwc_bwd_params:
        /* <DEDUP_REMOVED lines=27> */
.L_x_2769:
[----:B------:R-:W2:Y:S01]  /*01b0*/  LDL R5, [R1+0x7c0] ;  /* 0x0007c00001057983 */ /* 0x000ea20000100800 */
[----:B------:R-:W-:-:S03]  /*01c0*/  ULDC UR12, c[0x0][0x2a0] ;  /* 0x0000a800000c7ab9 */ /* 0x000fc60000000800 */
[----:B------:R-:W3:Y:S01]  /*01d0*/  LDL R4, [R1+0x7c4] ;  /* 0x0007c40001047983 */ /* 0x000ee20000100800 */
[----:B0-----:R-:W-:Y:S01]  /*01e0*/  MOV R0, UR12 ;  /* 0x0000000c00007c02 */ /* 0x001fe20008000f00 */
[----:B------:R-:W-:Y:S01]  /*01f0*/  UMOV UR6, URZ ;  /* 0x0000003f00067c82 */ /* 0x000fe20008000000 */
[----:B------:R-:W-:Y:S01]  /*0200*/  IABS R3, UR5 ;  /* 0x0000000500037c13 */ /* 0x000fe20008000000 */
[----:B------:R-:W-:Y:S01]  /*0210*/  UISETP.GE.AND UP4, UPT, UR5, URZ, UPT ;  /* 0x0000003f0500728c */ /* 0x000fe2000bf86270 */
[----:B------:R-:W-:Y:S01]  /*0220*/  IABS R0, R0 ;  /* 0x0000000000007213 */ /* 0x000fe20000000000 */
[----:B------:R-:W-:Y:S01]  /*0230*/  ULDC.64 UR18, c[0x0][0x290] ;  /* 0x0000a40000127ab9 */ /* 0x000fe20000000a00 */
[----:B------:R-:W-:Y:S01]  /*0240*/  R2UR UR9, R3 ;  /* 0x00000000030972ca */ /* 0x000fe200000e0000 */
[----:B------:R-:W-:Y:S01]  /*0250*/  UISETP.NE.AND UP0, UPT, UR12, URZ, UPT ;  /* 0x0000003f0c00728c */ /* 0x000fe2000bf05270 */
[----:B------:R-:W-:Y:S01]  /*0260*/  R2UR UR16, R0 ;  /* 0x00000000001072ca */ /* 0x000fe200000e0000 */
[----:B------:R-:W-:Y:S01]  /*0270*/  STL [R1+0x7d8], R64 ;  /* 0x0007d84001007387 */ /* 0x000fe20000100800 */
        /* <DEDUP_REMOVED lines=10> */
[----:B------:R-:W-:Y:S02]  /*0320*/  IADD3 R65, R64, 0x68, RZ ;  /* 0x0000006840417810 */ /* 0x000fe40007ffe0ff */
        /* <DEDUP_REMOVED lines=27> */
[----:B------:R-:W-:Y:S01]  /*04e0*/  MOV R7, UR12 ;  /* 0x0000000c00077c02 */ /* 0x000fe20008000f00 */
[----:B------:R-:W-:-:S04]  /*04f0*/  USEL UR7, UR8, UR7, !UP0 ;  /* 0x0000000708077287 */ /* 0x000fc8000c000000 */
        /* <DEDUP_REMOVED lines=12> */
[----:B------:R-:W-:Y:S02]  /*05c0*/  MOV R7, UR16 ;  /* 0x0000001000077c02 */ /* 0x000fe40008000f00 */
[----:B------:R-:W-:Y:S02]  /*05d0*/  ISETP.GE.U32.AND P1, PT, R24, UR18, PT ;  /* 0x0000001218007c0c */ /* 0x000fe4000bf26070 */
[----:B------:R-:W-:Y:S01]  /*05e0*/  @P3 LOP3.LUT R18, R18, 0x2000000, RZ, 0xfc, !PT ;  /* 0x0200000012123812 */ /* 0x000fe200078efcff */
[----:B------:R-:W-:Y:S01]  /*05f0*/  IMAD.WIDE.U32 R52, R7, UR7, R52 ;  /* 0x0000000707347c25 */ /* 0x000fe2000f8e0034 */
[----:B------:R-:W-:Y:S01]  /*0600*/  ISETP.GE.OR.EX P5, PT, R27, UR19, P0, P1 ;  /* 0x000000131b007c0c */ /* 0x000fe200087a6710 */
[----:B-1----:R-:W1:Y:S01]  /*0610*/  @!P3 LDC.64 R6, c[0x0][0x230] ;  /* 0x00008c00ff06bb82 */ /* 0x002e620000000a00 */
[----:B------:R-:W-:-:S02]  /*0620*/  LOP3.LUT R18, R18, 0xfeffffff, RZ, 0xc0, !PT ;  /* 0xfeffffff12127812 */ /* 0x000fc400078ec0ff */
[----:B------:R-:W-:Y:S01]  /*0630*/  ISETP.GE.U32.AND P1, PT, R22, UR18, PT ;  /* 0x0000001216007c0c */ /* 0x000fe2000bf26070 */
[----:B------:R-:W-:Y:S01]  /*0640*/  STL [R1+0x7dc], R53 ;  /* 0x0007dc3501007387 */ /* 0x000fe20000100800 */
[----:B------:R-:W-:Y:S02]  /*0650*/  @P6 LOP3.LUT R18, R18, 0x1000000, RZ, 0xfc, !PT ;  /* 0x0100000012126812 */ /* 0x000fe400078efcff */
[----:B------:R-:W-:Y:S01]  /*0660*/  IADD3 R51, R53, UR6, RZ ;  /* 0x0000000635337c10 */ /* 0x000fe2000fffe0ff */
[----:B------:R-:W2:Y:S01]  /*0670*/  @!P6 LDC.64 R2, c[0x0][0x288] ;  /* 0x0000a200ff02eb82 */ /* 0x000ea20000000a00 */
[----:B------:R-:W-:Y:S01]  /*0680*/  @!P3 MOV R50, R52 ;  /* 0x000000340032b202 */ /* 0x000fe20000000f00 */
[----:B------:R-:W-:Y:S01]  /*0690*/  STL [R1+0x7e0], R52 ;  /* 0x0007e03401007387 */ /* 0x000fe20000100800 */
[----:B------:R-:W-:Y:S01]  /*06a0*/  ISETP.GE.OR.EX P4, PT, R25, UR19, P0, P1 ;  /* 0x0000001319007c0c */ /* 0x000fe20008786710 */
[----:B------:R-:W-:Y:S01]  /*06b0*/  ULDC.64 UR6, c[0x0][0x248] ;  /* 0x0000920000067ab9 */ /* 0x000fe20000000a00 */
[----:B------:R-:W-:-:S02]  /*06c0*/  LOP3.LUT R18, R18, 0xff7fffff, RZ, 0xc0, !PT ;  /* 0xff7fffff12127812 */ /* 0x000fc400078ec0ff */
[----:B------:R-:W-:Y:S01]  /*06d0*/  IADD3 R0, R64, 0x20, RZ ;  /* 0x0000002040007810 */ /* 0x000fe20007ffe0ff */
[-C--:B0-----:R-:W-:Y:S01]  /*06e0*/  @!P3 IMAD R5, R5, R16.reuse, RZ ;  /* 0x000000100505b224 */ /* 0x081fe200078e02ff */
[----:B------:R-:W-:Y:S01]  /*06f0*/  @P5 LOP3.LUT R18, R18, 0x800000, RZ, 0xfc, !PT ;  /* 0x0080000012125812 */ /* 0x000fe200078efcff */
[----:B------:R-:W0:Y:S01]  /*0700*/  @!P3 LDC.64 R12, c[0x0][0x228] ;  /* 0x00008a00ff0cbb82 */ /* 0x000e220000000a00 */
[----:B------:R-:W-:Y:S01]  /*0710*/  ISETP.GE.U32.AND P2, PT, R0, UR18, PT ;  /* 0x0000001200007c0c */ /* 0x000fe2000bf46070 */
[----:B------:R-:W-:Y:S01]  /*0720*/  @!P3 IMAD R17, R64, R17, R5 ;  /* 0x000000114011b224 */ /* 0x000fe200078e0205 */
[----:B------:R-:W-:Y:S01]  /*0730*/  LOP3.LUT R18, R18, 0xffbfffff, RZ, 0xc0, !PT ;  /* 0xffbfffff12127812 */ /* 0x000fe200078ec0ff */
[----:B------:R-:W-:Y:S01]  /*0740*/  @!P3 IMAD.WIDE.U32 R4, R64, R16, R50 ;  /* 0x000000104004b225 */ /* 0x000fe200078e0032 */
[----:B------:R-:W-:Y:S02]  /*0750*/  SHF.R.S32.HI R23, RZ, 0x1f, R0 ;  /* 0x0000001fff177819 */ /* 0x000fe40000011400 */
[----:B------:R-:W-:Y:S01]  /*0760*/  @P4 LOP3.LUT R18, R18, 0x400000, RZ, 0xfc, !PT ;  /* 0x0040000012124812 */ /* 0x000fe200078efcff */
[----:B------:R-:W3:Y:S01]  /*0770*/  @!P6 LDC.64 R10, c[0x0][0x230] ;  /* 0x00008c00ff0aeb82 */ /* 0x000ee20000000a00 */
[----:B------:R-:W-:-:S02]  /*0780*/  @!P3 IADD3 R5, R5, R17, RZ ;  /* 0x000000110505b210 */ /* 0x000fc40007ffe0ff */
[C---:B------:R-:W-:Y:S02]  /*0790*/  @!P3 SHF.L.U32 R17, R4.reuse, 0x2, RZ ;  /* 0x000000020411b819 */ /* 0x040fe400000006ff */
[----:B------:R-:W-:Y:S01]  /*07a0*/  @!P3 SHF.L.U64.HI R26, R4, 0x2, R5 ;  /* 0x00000002041ab819 */ /* 0x000fe20000010205 */
[----:B--2---:R-:W-:Y:S01]  /*07b0*/  @!P6 IMAD R8, R15, R2, RZ ;  /* 0x000000020f08e224 */ /* 0x004fe200078e02ff */
[----:B-1----:R-:W-:Y:S01]  /*07c0*/  @!P3 IADD3 R6, P1, R17, R6, RZ ;  /* 0x000000061106b210 */ /* 0x002fe20007f3e0ff */
[----:B------:R-:W1:Y:S01]  /*07d0*/  @!P5 LDC.64 R20, c[0x0][0x288] ;  /* 0x0000a200ff14db82 */ /* 0x000e620000000a00 */
[----:B------:R-:W-:Y:S01]  /*07e0*/  ISETP.GE.OR.EX P3, PT, R23, UR19, P0, P2 ;  /* 0x0000001317007c0c */ /* 0x000fe20008766720 */
[----:B------:R-:W-:Y:S01]  /*07f0*/  @!P6 IMAD R29, R9, R3, R8 ;  /* 0x00000003091de224 */ /* 0x000fe200078e0208 */
[----:B------:R-:W-:Y:S02]  /*0800*/  LOP3.LUT P2, RZ, R18, 0x2000000, RZ, 0xc0, !PT ;  /* 0x0200000012ff7812 */ /* 0x000fe4000784c0ff */
[----:B------:R-:W-:-:S02]  /*0810*/  @!P6 MOV R4, R52 ;  /* 0x000000340004e202 */ /* 0x000fc40000000f00 */
[----:B------:R-:W-:Y:S01]  /*0820*/  @!P6 MOV R5, R51 ;  /* 0x000000330005e202 */ /* 0x000fe20000000f00 */
[----:B------:R-:W2:Y:S01]  /*0830*/  @!P6 LDC.64 R14, c[0x0][0x228] ;  /* 0x00008a00ff0eeb82 */ /* 0x000ea20000000a00 */
[----:B------:R-:W-:Y:S01]  /*0840*/  LOP3.LUT R18, R18, 0xffdfffff, RZ, 0xc0, !PT ;  /* 0xffdfffff12127812 */ /* 0x000fe200078ec0ff */
[----:B------:R-:W-:-:S04]  /*0850*/  @!P6 IMAD.WIDE.U32 R2, R9, R2, R4 ;  /* 0x000000020902e225 */ /* 0x000fc800078e0004 */
[----:B------:R-:W-:Y:S02]  /*0860*/  @P3 LOP3.LUT R18, R18, 0x200000, RZ, 0xfc, !PT ;  /* 0x0020000012123812 */ /* 0x000fe400078efcff */
[----:B------:R-:W4:Y:S01]  /*0870*/  @!P4 LDC.64 R8, c[0x0][0x288] ;  /* 0x0000a200ff08cb82 */ /* 0x000f220000000a00 */
[----:B------:R-:W-:Y:S02]  /*0880*/  @!P2 IADD3.X R7, R26, R7, RZ, P1, !PT ;  /* 0x000000071a07a210 */ /* 0x000fe40000ffe4ff */
[----:B0-----:R-:W-:Y:S02]  /*0890*/  @!P2 IADD3 R12, P1, R17, R12, RZ ;  /* 0x0000000c110ca210 */ /* 0x001fe40007f3e0ff */
[----:B------:R-:W-:Y:S01]  /*08a0*/  @!P6 IADD3 R3, R3, R29, RZ ;  /* 0x0000001d0303e210 */ /* 0x000fe20007ffe0ff */
[----:B------:R-:W-:Y:S01]  /*08b0*/  STL.64 [R1+0x8c0], R6 ;  /* 0x0008c00601007387 */ /* 0x000fe20000100a00 */
[----:B------:R-:W-:Y:S01]  /*08c0*/  @!P6 SHF.L.U32 R29, R2, 0x2, RZ ;  /* 0x00000002021de819 */ /* 0x000fe200000006ff */
[----:B------:R-:W0:Y:S01]  /*08d0*/  @!P5 LDC.64 R16, c[0x0][0x230] ;  /* 0x00008c00ff10db82 */ /* 0x000e220000000a00 */
[----:B------:R-:W-:Y:S01]  /*08e0*/  @!P2 IADD3.X R13, R26, R13, RZ, P1, !PT ;  /* 0x0000000d1a0da210 */ /* 0x000fe20000ffe4ff */
[----:B-1----:R-:W-:Y:S01]  /*08f0*/  @!P5 IMAD R27, R27, R20, RZ ;  /* 0x000000141b1bd224 */ /* 0x002fe200078e02ff */
[----:B------:R-:W-:-:S02]  /*0900*/  @!P6 SHF.L.U64.HI R28, R2, 0x2, R3 ;  /* 0x00000002021ce819 */ /* 0x000fc40000010203 */
[C---:B---3--:R-:W-:Y:S01]  /*0910*/  @!P6 IADD3 R10, P1, R29.reuse, R10, RZ ;  /* 0x0000000a1d0ae210 */ /* 0x048fe20007f3e0ff */
[----:B------:R-:W-:Y:S01]  /*0920*/  STL.64 [R1+0x8b8], R12 ;  /* 0x0008b80c01007387 */ /* 0x000fe20000100a00 */
[----:B------:R-:W-:Y:S01]  /*0930*/  @!P5 MOV R26, R52 ;  /* 0x00000034001ad202 */ /* 0x000fe20000000f00 */
[----:B------:R-:W1:Y:S01]  /*0940*/  @!P3 LDC.64 R4, c[0x0][0x288] ;  /* 0x0000a200ff04bb82 */ /* 0x000e620000000a00 */
[----:B------:R-:W-:Y:S02]  /*0950*/  @!P6 IADD3.X R11, R28, R11, RZ, P1, !PT ;  /* 0x0000000b1c0be210 */ /* 0x000fe40000ffe4ff */
[----:B--2---:R-:W-:Y:S01]  /*0960*/  @!P6 IADD3 R14, P1, R29, R14, RZ ;  /* 0x0000000e1d0ee210 */ /* 0x004fe20007f3e0ff */
[----:B------:R-:W-:Y:S01]  /*0970*/  @!P5 IMAD R29, R24, R21, R27 ;  /* 0x00000015181dd224 */ /* 0x000fe200078e021b */
[----:B------:R-:W-:Y:S01]  /*0980*/  @!P5 MOV R27, R51 ;  /* 0x00000033001bd202 */ /* 0x000fe20000000f00 */
[----:B------:R-:W-:Y:S01]  /*0990*/  STL.64 [R1+0x8b0], R10 ;  /* 0x0008b00a01007387 */ /* 0x000fe20000100a00 */
[----:B------:R-:W-:Y:S01]  /*09a0*/  @!P6 IADD3.X R15, R28, R15, RZ, P1, !PT ;  /* 0x0000000f1c0fe210 */ /* 0x000fe20000ffe4ff */
[----:B------:R-:W2:Y:S01]  /*09b0*/  @!P5 LDC.64 R2, c[0x0][0x228] ;  /* 0x00008a00ff02db82 */ /* 0x000ea20000000a00 */
[----:B----4-:R-:W-:Y:S01]  /*09c0*/  @!P4 IMAD R25, R25, R8, RZ ;  /* 0x000000081919c224 */ /* 0x010fe200078e02ff */
[----:B------:R-:W-:Y:S01]  /*09d0*/  LOP3.LUT R18, R18, 0xffefffff, RZ, 0xc0, !PT ;  /* 0xffefffff12127812 */ /* 0x000fe200078ec0ff */
[----:B------:R-:W-:Y:S01]  /*09e0*/  @!P5 IMAD.WIDE.U32 R26, R24, R20, R26 ;  /* 0x00000014181ad225 */ /* 0x000fe200078e001a */
[----:B------:R-:W-:-:S04]  /*09f0*/  @!P4 MOV R24, R52 ;  /* 0x000000340018c202 */ /* 0x000fc80000000f00 */
[----:B------:R-:W3:Y:S01]  /*0a00*/  @!P4 LDC.64 R20, c[0x0][0x230] ;  /* 0x00008c00ff14cb82 */ /* 0x000ee20000000a00 */
[----:B------:R-:W-:Y:S02]  /*0a10*/  @!P5 IADD3 R29, R27, R29, RZ ;  /* 0x0000001d1b1dd210 */ /* 0x000fe40007ffe0ff */
[C---:B------:R-:W-:Y:S02]  /*0a20*/  @!P5 SHF.L.U32 R27, R26.reuse, 0x2, RZ ;  /* 0x000000021a1bd819 */ /* 0x040fe400000006ff */
[----:B------:R-:W-:Y:S01]  /*0a30*/  @!P5 SHF.L.U64.HI R26, R26, 0x2, R29 ;  /* 0x000000021a1ad819 */ /* 0x000fe2000001021d */
[----:B------:R-:W-:Y:S01]  /*0a40*/  @!P4 IMAD R29, R22, R9, R25 ;  /* 0x00000009161dc224 */ /* 0x000fe200078e0219 */
[----:B------:R-:W-:Y:S01]  /*0a50*/  @!P4 MOV R25, R51 ;  /* 0x000000330019c202 */ /* 0x000fe20000000f00 */
[----:B------:R-:W4:Y:S01]  /*0a60*/  @!P4 LDC.64 R60, c[0x0][0x228] ;  /* 0x00008a00ff3ccb82 */ /* 0x000f220000000a00 */
[----:B0-----:R-:W-:Y:S01]  /*0a70*/  @!P5 IADD3 R16, P1, R27, R16, RZ ;  /* 0x000000101b10d210 */ /* 0x001fe20007f3e0ff */
[----:B-1----:R-:W-:-:S02]  /*0a80*/  @!P3 IMAD R23, R23, R4, RZ ;  /* 0x000000041717b224 */ /* 0x002fc400078e02ff */
[----:B------:R-:W-:Y:S01]  /*0a90*/  @!P4 IMAD.WIDE.U32 R8, R22, R8, R24 ;  /* 0x000000081608c225 */ /* 0x000fe200078e0018 */
[----:B------:R-:W-:Y:S02]  /*0aa0*/  @!P5 IADD3.X R17, R26, R17, RZ, P1, !PT ;  /* 0x000000111a11d210 */ /* 0x000fe40000ffe4ff */
[----:B------:R-:W-:Y:S01]  /*0ab0*/  @!P3 MOV R22, R52 ;  /* 0x000000340016b202 */ /* 0x000fe20000000f00 */
[----:B------:R-:W0:Y:S01]  /*0ac0*/  @!P3 LDC.64 R58, c[0x0][0x230] ;  /* 0x00008c00ff3abb82 */ /* 0x000e220000000a00 */
[----:B--2---:R-:W-:Y:S01]  /*0ad0*/  @!P5 IADD3 R2, P1, R27, R2, RZ ;  /* 0x000000021b02d210 */ /* 0x004fe20007f3e0ff */
[----:B------:R-:W-:Y:S01]  /*0ae0*/  @!P3 IMAD R27, R0, R5, R23 ;  /* 0x00000005001bb224 */ /* 0x000fe200078e0217 */
[----:B------:R-:W-:Y:S02]  /*0af0*/  @!P4 IADD3 R9, R9, R29, RZ ;  /* 0x0000001d0909c210 */ /* 0x000fe40007ffe0ff */
[----:B------:R-:W-:Y:S02]  /*0b00*/  @!P3 MOV R23, R51 ;  /* 0x000000330017b202 */ /* 0x000fe40000000f00 */
[----:B------:R-:W-:Y:S01]  /*0b10*/  @!P4 SHF.L.U32 R25, R8, 0x2, RZ ;  /* 0x000000020819c819 */ /* 0x000fe200000006ff */
[----:B------:R-:W1:Y:S01]  /*0b20*/  @!P3 LDC.64 R56, c[0x0][0x228] ;  /* 0x00008a00ff38bb82 */ /* 0x000e620000000a00 */
[----:B------:R-:W-:Y:S01]  /*0b30*/  @!P5 IADD3.X R3, R26, R3, RZ, P1, !PT ;  /* 0x000000031a03d210 */ /* 0x000fe20000ffe4ff */
[----:B------:R-:W-:Y:S01]  /*0b40*/  @!P3 IMAD.WIDE.U32 R4, R0, R4, R22 ;  /* 0x000000040004b225 */ /* 0x000fe200078e0016 */
[----:B------:R-:W-:-:S02]  /*0b50*/  @!P4 SHF.L.U64.HI R24, R8, 0x2, R9 ;  /* 0x000000020818c819 */ /* 0x000fc40000010209 */
[----:B---3--:R-:W-:-:S04]  /*0b60*/  @!P4 IADD3 R8, P1, R25, R20, RZ ;  /* 0x000000141908c210 */ /* 0x008fc80007f3e0ff */
[----:B------:R-:W-:Y:S02]  /*0b70*/  @!P4 IADD3.X R9, R24, R21, RZ, P1, !PT ;  /* 0x000000151809c210 */ /* 0x000fe40000ffe4ff */
[----:B----4-:R-:W-:Y:S02]  /*0b80*/  @!P4 IADD3 R60, P1, R25, R60, RZ ;  /* 0x0000003c193cc210 */ /* 0x010fe40007f3e0ff */
[----:B------:R-:W-:Y:S02]  /*0b90*/  @!P3 IADD3 R21, R5, R27, RZ ;  /* 0x0000001b0515b210 */ /* 0x000fe40007ffe0ff */
[----:B------:R-:W-:Y:S02]  /*0ba0*/  @!P3 SHF.L.U32 R5, R4, 0x2, RZ ;  /* 0x000000020405b819 */ /* 0x000fe400000006ff */
[----:B------:R-:W-:Y:S02]  /*0bb0*/  @!P4 IADD3.X R61, R24, R61, RZ, P1, !PT ;  /* 0x0000003d183dc210 */ /* 0x000fe40000ffe4ff */
[----:B------:R-:W-:-:S02]  /*0bc0*/  @!P3 SHF.L.U64.HI R4, R4, 0x2, R21 ;  /* 0x000000020404b819 */ /* 0x000fc40000010215 */
[C---:B0-----:R-:W-:Y:S02]  /*0bd0*/  @!P3 IADD3 R58, P1, R5.reuse, R58, RZ ;  /* 0x0000003a053ab210 */ /* 0x041fe40007f3e0ff */
[----:B------:R-:W-:Y:S02]  /*0be0*/  IADD3 R21, R64, 0x28, RZ ;  /* 0x0000002840157810 */ /* 0x000fe40007ffe0ff */
[C---:B------:R-:W-:Y:S01]  /*0bf0*/  @!P3 IADD3.X R59, R4.reuse, R59, RZ, P1, !PT ;  /* 0x0000003b043bb210 */ /* 0x040fe20000ffe4ff */
[----:B------:R-:W-:Y:S01]  /*0c00*/  STL [R1+0x8a4], R58 ;  /* 0x0008a43a01007387 */ /* 0x000fe20000100800 */
[----:B-1----:R-:W-:Y:S02]  /*0c10*/  @!P3 IADD3 R56, P1, R5, R56, RZ ;  /* 0x000000380538b210 */ /* 0x002fe40007f3e0ff */
[----:B------:R-:W-:Y:S01]  /*0c20*/  SHF.R.S32.HI R5, RZ, 0x1f, R21 ;  /* 0x0000001fff057819 */ /* 0x000fe20000011415 */
[----:B------:R-:W-:Y:S01]  /*0c30*/  STL [R1+0x8a0], R59 ;  /* 0x0008a03b01007387 */ /* 0x000fe20000100800 */
[----:B------:R-:W-:-:S02]  /*0c40*/  @!P3 IADD3.X R57, R4, R57, RZ, P1, !PT ;  /* 0x000000390439b210 */ /* 0x000fc40000ffe4ff */
[----:B------:R-:W-:-:S03]  /*0c50*/  ISETP.GE.U32.AND P1, PT, R21, UR18, PT ;  /* 0x0000001215007c0c */ /* 0x000fc6000bf26070 */
[----:B------:R-:W-:Y:S01]  /*0c60*/  STL.64 [R1+0x8a8], R56 ;  /* 0x0008a83801007387 */ /* 0x000fe20000100a00 */
        /* <DEDUP_REMOVED lines=15> */
[----:B------:R-:W-:Y:S01]  /*0d60*/  @!P2 IADD3.X R55, R4, R55, RZ, P1, !PT ;  /* 0x000000370437a210 */ /* 0x000fe20000ffe4ff */
[----:B------:R-:W-:Y:S04]  /*0d70*/  STL [R1+0x894], R54 ;  /* 0x0008943601007387 */ /* 0x000fe80000100800 */
[----:B------:R-:W-:Y:S01]  /*0d80*/  STL [R1+0x890], R55 ;  /* 0x0008903701007387 */ /* 0x000fe20000100800 */
[----:B0-----:R-:W-:-:S04]  /*0d90*/  @!P2 IADD3 R48, P1, R49, R20, RZ ;  /* 0x000000143130a210 */ /* 0x001fc80007f3e0ff */
[----:B------:R-:W-:Y:S02]  /*0da0*/  @!P2 IADD3.X R49, R4, R21, RZ, P1, !PT ;  /* 0x000000150431a210 */ /* 0x000fe40000ffe4ff */
[----:B------:R-:W-:-:S03]  /*0db0*/  IADD3 R21, R64, 0x30, RZ ;  /* 0x0000003040157810 */ /* 0x000fc60007ffe0ff */
[----:B------:R-:W-:Y:S01]  /*0dc0*/  STL.64 [R1+0x898], R48 ;  /* 0x0008983001007387 */ /* 0x000fe20000100a00 */
        /* <DEDUP_REMOVED lines=88> */
[C---:B-1----:R-:W-:Y:S02]  /*1350*/  @!P2 IADD3 R36, P1, R35.reuse, R36, RZ ;  /* 0x000000242324a210 */ /* 0x042fe40007f3e0ff */
[----:B------:R-:W-:Y:S02]  /*1360*/  IADD3 R25, R64, 0x50, RZ ;  /* 0x0000005040197810 */ /* 0x000fe40007ffe0ff */
[----:B------:R-:W-:Y:S01]  /*1370*/  @!P2 IADD3.X R37, R4, R37, RZ, P1, !PT ;  /* 0x000000250425a210 */ /* 0x000fe20000ffe4ff */
[----:B------:R-:W-:Y:S04]  /*1380*/  STL [R1+0x854], R36 ;  /* 0x0008542401007387 */ /* 0x000fe80000100800 */
[----:B------:R-:W-:Y:S01]  /*1390*/  STL [R1+0x850], R37 ;  /* 0x0008502501007387 */ /* 0x000fe20000100800 */
[----:B0-----:R-:W-:-:S04]  /*13a0*/  @!P2 IADD3 R34, P1, R35, R22, RZ ;  /* 0x000000162322a210 */ /* 0x001fc80007f3e0ff */
[----:B------:R-:W-:Y:S02]  /*13b0*/  @!P2 IADD3.X R35, R4, R23, RZ, P1, !PT ;  /* 0x000000170423a210 */ /* 0x000fe40000ffe4ff */
[----:B------:R-:W-:Y:S02]  /*13c0*/  SHF.R.S32.HI R23, RZ, 0x1f, R25 ;  /* 0x0000001fff177819 */ /* 0x000fe40000011419 */
[----:B------:R-:W-:Y:S01]  /*13d0*/  ISETP.GE.U32.AND P1, PT, R25, UR18, PT ;  /* 0x0000001219007c0c */ /* 0x000fe2000bf26070 */
[----:B------:R-:W-:Y:S03]  /*13e0*/  STL.64 [R1+0x858], R34 ;  /* 0x0008582201007387 */ /* 0x000fe60000100a00 */
        /* <DEDUP_REMOVED lines=10> */
[----:B------:R-:W-:Y:S01]  /*1490*/  IADD3 R25, R64, 0x58, RZ ;  /* 0x0000005840197810 */ /* 0x000fe20007ffe0ff */
        /* <DEDUP_REMOVED lines=18> */
[----:B------:R-:W1:Y:S08]  /*15c0*/  @!P2 LDC.64 R28, c[0x0][0x230] ;  /* 0x00008c00ff1cab82 */ /* 0x000e700000000a00 */
[----:B------:R-:W2:Y:S01]  /*15d0*/  @!P2 LDC.64 R26, c[0x0][0x228] ;  /* 0x00008a00ff1aab82 */ /* 0x000ea20000000a00 */
[----:B0-----:R-:W-:Y:S01]  /*15e0*/  @!P2 IMAD R0, R23, R4, RZ ;  /* 0x000000041700a224 */ /* 0x001fe200078e02ff */
[----:B------:R-:W-:-:S03]  /*15f0*/  @!P2 MOV R23, R51 ;  /* 0x000000330017a202 */ /* 0x000fc60000000f00 */
[C---:B------:R-:W-:Y:S02]  /*1600*/  @!P2 IMAD R5, R25.reuse, R5, R0 ;  /* 0x000000051905a224 */ /* 0x040fe400078e0200 */
[----:B------:R-:W-:-:S05]  /*1610*/  @!P2 IMAD.WIDE.U32 R22, R25, R4, R22 ;  /* 0x000000041916a225 */ /* 0x000fca00078e0016 */
[----:B------:R-:W-:Y:S02]  /*1620*/  @!P2 IADD3 R23, R23, R5, RZ ;  /* 0x000000051717a210 */ /* 0x000fe40007ffe0ff */
[C---:B------:R-:W-:Y:S02]  /*1630*/  @!P2 SHF.L.U32 R5, R22.reuse, 0x2, RZ ;  /* 0x000000021605a819 */ /* 0x040fe400000006ff */
[----:B------:R-:W-:Y:S02]  /*1640*/  @!P2 SHF.L.U64.HI R22, R22, 0x2, R23 ;  /* 0x000000021616a819 */ /* 0x000fe40000010217 */
[C---:B-1----:R-:W-:Y:S02]  /*1650*/  @!P2 IADD3 R28, P1, R5.reuse, R28, RZ ;  /* 0x0000001c051ca210 */ /* 0x042fe40007f3e0ff */
[----:B------:R-:W-:Y:S02]  /*1660*/  SHF.R.S32.HI R23, RZ, 0x1f, R63 ;  /* 0x0000001fff177819 */ /* 0x000fe4000001143f */
[----:B------:R-:W-:Y:S01]  /*1670*/  @!P2 IADD3.X R29, R22, R29, RZ, P1, !PT ;  /* 0x0000001d161da210 */ /* 0x000fe20000ffe4ff */
[----:B------:R-:W-:Y:S01]  /*1680*/  STL [R1+0x834], R28 ;  /* 0x0008341c01007387 */ /* 0x000fe20000100800 */
[----:B--2---:R-:W-:-:S03]  /*1690*/  @!P2 IADD3 R26, P1, R5, R26, RZ ;  /* 0x0000001a051aa210 */ /* 0x004fc60007f3e0ff */
[----:B------:R-:W-:Y:S01]  /*16a0*/  STL [R1+0x830], R29 ;  /* 0x0008301d01007387 */ /* 0x000fe20000100800 */
[----:B------:R-:W-:Y:S02]  /*16b0*/  @!P2 IADD3.X R27, R22, R27, RZ, P1, !PT ;  /* 0x0000001b161ba210 */ /* 0x000fe40000ffe4ff */
        /* <DEDUP_REMOVED lines=16> */
[----:B------:R-:W0:Y:S01]  /*17c0*/  @!P2 LDC.64 R22, c[0x0][0x228] ;  /* 0x00008a00ff16ab82 */ /* 0x000e220000000a00 */
[----:B-1----:R-:W-:-:S04]  /*17d0*/  @!P2 IADD3 R24, P1, R5, R24, RZ ;  /* 0x000000180518a210 */ /* 0x002fc80007f3e0ff */
[----:B------:R-:W-:Y:S01]  /*17e0*/  @!P2 IADD3.X R25, R0, R25, RZ, P1, !PT ;  /* 0x000000190019a210 */ /* 0x000fe20000ffe4ff */
[----:B------:R-:W-:Y:S04]  /*17f0*/  STL [R1+0x824], R24 ;  /* 0x0008241801007387 */ /* 0x000fe80000100800 */
[----:B------:R-:W-:Y:S01]  /*1800*/  STL [R1+0x820], R25 ;  /* 0x0008201901007387 */ /* 0x000fe20000100800 */
[----:B0-----:R-:W-:-:S04]  /*1810*/  @!P2 IADD3 R22, P1, R5, R22, RZ ;  /* 0x000000160516a210 */ /* 0x001fc80007f3e0ff */
        /* <DEDUP_REMOVED lines=158> */
[----:B------:R1:W-:Y:S01]  /*2200*/  @!P2 STL.64 [R1+0x750], R6 ;  /* 0x000750060100a387 */ /* 0x0003e20000100a00 */
        /* <DEDUP_REMOVED lines=12> */
[-C--:B0-----:R-:W-:Y:S02]  /*22d0*/  @!P2 IMAD R65, R65, R4.reuse, RZ ;  /* 0x000000044141a224 */ /* 0x081fe400078e02ff */
[----:B------:R-:W-:-:S04]  /*22e0*/  @!P2 IMAD.WIDE.U32 R66, R0, R4, R66 ;  /* 0x000000040042a225 */ /* 0x000fc800078e0042 */
[----:B------:R-:W-:Y:S01]  /*22f0*/  @!P2 IMAD R5, R0, R5, R65 ;  /* 0x000000050005a224 */ /* 0x000fe200078e0241 */
[----:B------:R-:W-:-:S04]  /*2300*/  @!P2 SHF.L.U32 R0, R66, 0x2, RZ ;  /* 0x000000024200a819 */ /* 0x000fc800000006ff */
[----:B------:R-:W-:Y:S02]  /*2310*/  @!P2 IADD3 R5, R67, R5, RZ ;  /* 0x000000054305a210 */ /* 0x000fe40007ffe0ff */
[----:B-1----:R-:W-:Y:S02]  /*2320*/  @!P2 IADD3 R6, P1, R0, R62, RZ ;  /* 0x0000003e0006a210 */ /* 0x002fe40007f3e0ff */
        /* <DEDUP_REMOVED lines=15> */
[----:B------:R-:W2:Y:S01]  /*2420*/  @!P2 LDC.64 R62, c[0x0][0x230] ;  /* 0x00008c00ff3eab82 */ /* 0x000ea20000000a00 */
[----:B------:R-:W-:Y:S01]  /*2430*/  LOP3.LUT R18, R18, 0xfffffff7, RZ, 0xc0, !PT ;  /* 0xfffffff712127812 */ /* 0x000fe200078ec0ff */
[-C--:B-1----:R-:W-:Y:S02]  /*2440*/  @!P2 IMAD R65, R65, R4.reuse, RZ ;  /* 0x000000044141a224 */ /* 0x082fe400078e02ff */
[----:B------:R-:W-:-:S04]  /*2450*/  @!P2 IMAD.WIDE.U32 R66, R0, R4, R66 ;  /* 0x000000040042a225 */ /* 0x000fc800078e0042 */
[----:B------:R-:W-:Y:S01]  /*2460*/  @!P2 IMAD R5, R0, R5, R65 ;  /* 0x000000050005a224 */ /* 0x000fe200078e0241 */
[----:B------:R-:W-:-:S04]  /*2470*/  @!P2 SHF.L.U32 R0, R66, 0x2, RZ ;  /* 0x000000024200a819 */ /* 0x000fc800000006ff */
[----:B------:R-:W-:Y:S02]  /*2480*/  @!P2 IADD3 R5, R67, R5, RZ ;  /* 0x000000054305a210 */ /* 0x000fe40007ffe0ff */
[----:B--2---:R-:W-:Y:S02]  /*2490*/  @!P2 IADD3 R54, P1, R0, R62, RZ ;  /* 0x0000003e0036a210 */ /* 0x004fe40007f3e0ff */
[----:B------:R-:W-:Y:S02]  /*24a0*/  @!P2 SHF.L.U64.HI R66, R66, 0x2, R5 ;  /* 0x000000024242a819 */ /* 0x000fe40000010205 */
[----:B------:R-:W1:Y:S02]  /*24b0*/  @!P2 LDC.64 R4, c[0x0][0x228] ;  /* 0x00008a00ff04ab82 */ /* 0x000e640000000a00 */
[----:B------:R-:W-:Y:S02]  /*24c0*/  @!P2 IADD3.X R55, R66, R63, RZ, P1, !PT ;  /* 0x0000003f4237a210 */ /* 0x000fe40000ffe4ff */
[----:B-1----:R-:W-:-:S02]  /*24d0*/  @!P2 IADD3 R28, P1, R0, R4, RZ ;  /* 0x00000004001ca210 */ /* 0x002fc40007f3e0ff */
[----:B------:R-:W-:Y:S02]  /*24e0*/  IADD3 R0, R64, 0xb0, RZ ;  /* 0x000000b040007810 */ /* 0x000fe40007ffe0ff */
[----:B------:R-:W-:Y:S02]  /*24f0*/  @!P2 IADD3.X R29, R66, R5, RZ, P1, !PT ;  /* 0x00000005421da210 */ /* 0x000fe40000ffe4ff */
[----:B------:R-:W-:Y:S02]  /*2500*/  SHF.R.S32.HI R65, RZ, 0x1f, R0 ;  /* 0x0000001fff417819 */ /* 0x000fe40000011400 */
[----:B------:R-:W-:-:S04]  /*2510*/  ISETP.GE.U32.AND P1, PT, R0, UR18, PT ;  /* 0x0000001200007c0c */ /* 0x000fc8000bf26070 */
        /* <DEDUP_REMOVED lines=14> */
[----:B------:R-:W0:Y:S02]  /*2600*/  @!P2 LDC.64 R4, c[0x0][0x228] ;  /* 0x00008a00ff04ab82 */ /* 0x000e240000000a00 */
[----:B------:R-:W-:Y:S02]  /*2610*/  @!P2 IADD3.X R45, R66, R63, RZ, P1, !PT ;  /* 0x0000003f422da210 */ /* 0x000fe40000ffe4ff */
[----:B0-----:R-:W-:-:S02]  /*2620*/  @!P2 IADD3 R6, P1, R0, R4, RZ ;  /* 0x000000040006a210 */ /* 0x001fc40007f3e0ff */
        /* <DEDUP_REMOVED lines=632> */
[----:B------:R-:W-:-:S04]  /*4db0*/  @!P2 SHF.L.U64.HI R0, R66, 0x2, R0 ;  /* 0x000000024200a819 */ /* 0x000fc80000010200 */
[----:B------:R-:W-:Y:S02]  /*4dc0*/  @!P2 IADD3.X R7, R0, R5, RZ, P1, !PT ;  /* 0x000000050007a210 */ /* 0x000fe40000ffe4ff */
[----:B------:R-:W0:Y:S03]  /*4dd0*/  @!P2 LDC.64 R4, c[0x0][0x228] ;  /* 0x00008a00ff04ab82 */ /* 0x000e260000000a00 */
[----:B------:R0:W-:Y:S02]  /*4de0*/  @!P2 STL.64 [R1+0x570], R6 ;  /* 0x000570060100a387 */ /* 0x0001e40000100a00 */
        /* <DEDUP_REMOVED lines=114> */
[----:B------:R1:W-:Y:S01]  /*5510*/  @!P2 STL.64 [R1+0x520], R6 ;  /* 0x000520060100a387 */ /* 0x0003e20000100a00 */
        /* <DEDUP_REMOVED lines=66> */
[----:B------:R-:W-:Y:S02]  /*5940*/  IADD3 R0, R64, 0x1d8, RZ ;  /* 0x000001d840007810 */ /* 0x000fe40007ffe0ff */
[----:B------:R-:W-:Y:S02]  /*5950*/  LOP3.LUT P1, RZ, R18, 0x2000000, RZ, 0xc0, !PT ;  /* 0x0200000012ff7812 */ /* 0x000fe4000782c0ff */
[----:B------:R-:W-:Y:S02]  /*5960*/  SHF.R.S32.HI R65, RZ, 0x1f, R0 ;  /* 0x0000001fff417819 */ /* 0x000fe40000011400 */
[----:B------:R-:W-:Y:S02]  /*5970*/  ISETP.GE.U32.AND P2, PT, R0, UR18, PT ;  /* 0x0000001200007c0c */ /* 0x000fe4000bf46070 */
[----:B------:R-:W-:-:S02]  /*5980*/  LOP3.LUT R18, R18, 0xefffffff, RZ, 0xc0, !PT ;  /* 0xefffffff12127812 */ /* 0x000fc400078ec0ff */
[----:B------:R-:W-:-:S13]  /*5990*/  ISETP.GE.OR.EX P2, PT, R65, UR19, P0, P2 ;  /* 0x0000001341007c0c */ /* 0x000fda0008746720 */
[----:B------:R-:W0:Y:S01]  /*59a0*/  @!P2 LDC.64 R62, c[0x0][0x288] ;  /* 0x0000a200ff3eab82 */ /* 0x000e220000000a00 */
[----:B------:R-:W-:Y:S02]  /*59b0*/  @!P2 MOV R66, R52 ;  /* 0x000000340042a202 */ /* 0x000fe40000000f00 */
[----:B------:R-:W-:Y:S02]  /*59c0*/  @!P2 MOV R67, R51 ;  /* 0x000000330043a202 */ /* 0x000fe40000000f00 */
[----:B------:R-:W-:-:S03]  /*59d0*/  @P2 LOP3.LUT R18, R18, 0x10000000, RZ, 0xfc, !PT ;  /* 0x1000000012122812 */ /* 0x000fc600078efcff */
[----:B------:R-:W1:Y:S01]  /*59e0*/  @!P2 LDC.64 R4, c[0x0][0x230] ;  /* 0x00008c00ff04ab82 */ /* 0x000e620000000a00 */
[----:B------:R2:W-:Y:S01]  /*59f0*/  STL.64 [R1+0x7d0], R50 ;  /* 0x0007d03201007387 */ /* 0x0005e20000100a00 */
        /* <DEDUP_REMOVED lines=9> */
[----:B------:R-:W0:Y:S02]  /*5a90*/  @!P2 LDC.64 R4, c[0x0][0x228] ;  /* 0x00008a00ff04ab82 */ /* 0x000e240000000a00 */
[----:B------:R-:W-:Y:S02]  /*5aa0*/  MOV R53, R7 ;  /* 0x0000000700357202 */ /* 0x000fe40000000f00 */
        /* <DEDUP_REMOVED lines=20> */
[----:B0-----:R-:W-:-:S04]  /*5bf0*/  @!P3 IADD3 R32, P4, R62, R4, RZ ;  /* 0x000000043e20b210 */ /* 0x001fc80007f9e0ff */
[----:B------:R-:W-:Y:S02]  /*5c00*/  @!P3 IADD3.X R33, R0, R5, RZ, P4, !PT ;  /* 0x000000050021b210 */ /* 0x000fe400027fe4ff */
[----:B------:R-:W-:Y:S02]  /*5c10*/  IADD3 R0, R64, 0x1e8, RZ ;  /* 0x000001e840007810 */ /* 0x000fe40007ffe0ff */
[----:B------:R-:W-:Y:S02]  /*5c20*/  LOP3.LUT P3, RZ, R18, 0x1000000, RZ, 0xc0, !PT ;  /* 0x0100000012ff7812 */ /* 0x000fe4000786c0ff */
[----:B------:R-:W-:Y:S02]  /*5c30*/  SHF.R.S32.HI R65, RZ, 0x1f, R0 ;  /* 0x0000001fff417819 */ /* 0x000fe40000011400 */
[----:B------:R-:W-:-:S04]  /*5c40*/  ISETP.GE.U32.AND P4, PT, R0, UR18, PT ;  /* 0x0000001200007c0c */ /* 0x000fc8000bf86070 */
[----:B------:R-:W-:-:S13]  /*5c50*/  ISETP.GE.OR.EX P4, PT, R65, UR19, P0, P4 ;  /* 0x0000001341007c0c */ /* 0x000fda0008786740 */
[----:B------:R-:W0:Y:S01]  /*5c60*/  @!P4 LDC.64 R62, c[0x0][0x288] ;  /* 0x0000a200ff3ecb82 */ /* 0x000e220000000a00 */
[----:B------:R-:W-:Y:S02]  /*5c70*/  @!P4 MOV R66, R52 ;  /* 0x000000340042c202 */ /* 0x000fe40000000f00 */
[----:B------:R-:W-:-:S05]  /*5c80*/  @!P4 MOV R67, R51 ;  /* 0x000000330043c202 */ /* 0x000fca0000000f00 */
        /* <DEDUP_REMOVED lines=24> */
[----:B------:R-:W-:-:S04]  /*5e10*/  @!P5 IADD3 R0, R67, R63, RZ ;  /* 0x0000003f4300d210 */ /* 0x000fc80007ffe0ff */
[----:B------:R-:W-:Y:S02]  /*5e20*/  @!P5 SHF.L.U64.HI R0, R66, 0x2, R0 ;  /* 0x000000024200d819 */ /* 0x000fe40000010200 */
[----:B-1----:R-:W-:-:S04]  /*5e30*/  @!P5 IADD3 R66, P6, R62, R4, RZ ;  /* 0x000000043e42d210 */ /* 0x002fc80007fde0ff */
[----:B------:R-:W-:Y:S02]  /*5e40*/  @!P5 IADD3.X R67, R0, R5, RZ, P6, !PT ;  /* 0x000000050043d210 */ /* 0x000fe400037fe4ff */
[----:B------:R-:W0:Y:S02]  /*5e50*/  @!P5 LDC.64 R4, c[0x0][0x228] ;  /* 0x00008a00ff04db82 */ /* 0x000e240000000a00 */
[----:B0-----:R-:W-:-:S04]  /*5e60*/  @!P5 IADD3 R56, P6, R62, R4, RZ ;  /* 0x000000043e38d210 */ /* 0x001fc80007fde0ff */
[----:B------:R-:W-:Y:S02]  /*5e70*/  @!P5 IADD3.X R57, R0, R5, RZ, P6, !PT ;  /* 0x000000050039d210 */ /* 0x000fe400037fe4ff */
[----:B------:R-:W-:Y:S02]  /*5e80*/  IADD3 R0, R64, 0x1f8, RZ ;  /* 0x000001f840007810 */ /* 0x000fe40007ffe0ff */
[----:B------:R-:W-:Y:S02]  /*5e90*/  MOV R64, R66 ;  /* 0x0000004200407202 */ /* 0x000fe40000000f00 */
[----:B------:R-:W-:Y:S02]  /*5ea0*/  SHF.R.S32.HI R65, RZ, 0x1f, R0 ;  /* 0x0000001fff417819 */ /* 0x000fe40000011400 */
[----:B------:R-:W-:-:S04]  /*5eb0*/  ISETP.GE.U32.AND P6, PT, R0, UR18, PT ;  /* 0x0000001200007c0c */ /* 0x000fc8000bfc6070 */
[----:B------:R-:W-:-:S13]  /*5ec0*/  ISETP.GE.OR.EX P6, PT, R65, UR19, P0, P6 ;  /* 0x0000001341007c0c */ /* 0x000fda00087c6760 */
[----:B------:R-:W0:Y:S01]  /*5ed0*/  @!P6 LDC.64 R62, c[0x0][0x288] ;  /* 0x0000a200ff3eeb82 */ /* 0x000e220000000a00 */
[----:B------:R-:W-:Y:S02]  /*5ee0*/  @!P6 MOV R66, R52 ;  /* 0x000000340042e202 */ /* 0x000fe40000000f00 */
[----:B------:R-:W-:Y:S02]  /*5ef0*/  MOV R52, R6 ;  /* 0x0000000600347202 */ /* 0x000fe40000000f00 */
[----:B------:R-:W3:Y:S03]  /*5f00*/  LDL.LU.64 R6, [R1+0x8c0] ;  /* 0x0008c00001067983 */ /* 0x000ee60000300a00 */
[----:B------:R-:W1:Y:S01]  /*5f10*/  @!P6 LDC.64 R4, c[0x0][0x230] ;  /* 0x00008c00ff04eb82 */ /* 0x000e620000000a00 */
[----:B0-----:R-:W-:-:S04]  /*5f20*/  @!P6 IMAD R65, R65, R62, RZ ;  /* 0x0000003e4141e224 */ /* 0x001fc800078e02ff */
[----:B------:R-:W-:Y:S01]  /*5f30*/  @!P6 IMAD R63, R0, R63, R65 ;  /* 0x0000003f003fe224 */ /* 0x000fe200078e0241 */
[----:B------:R-:W-:Y:S02]  /*5f40*/  MOV R65, R67 ;  /* 0x0000004300417202 */ /* 0x000fe40000000f00 */
[----:B------:R-:W-:-:S03]  /*5f50*/  @!P6 MOV R67, R51 ;  /* 0x000000330043e202 */ /* 0x000fc60000000f00 */
[----:B------:R-:W-:-:S05]  /*5f60*/  @!P6 IMAD.WIDE.U32 R66, R0, R62, R66 ;  /* 0x0000003e0042e225 */ /* 0x000fca00078e0042 */
[----:B------:R-:W-:Y:S02]  /*5f70*/  @!P6 IADD3 R0, R67, R63, RZ ;  /* 0x0000003f4300e210 */ /* 0x000fe40007ffe0ff */
[C---:B------:R-:W-:Y:S02]  /*5f80*/  @!P6 SHF.L.U32 R62, R66.reuse, 0x2, RZ ;  /* 0x00000002423ee819 */ /* 0x040fe400000006ff */
[----:B------:R-:W-:Y:S02]  /*5f90*/  @!P6 SHF.L.U64.HI R0, R66, 0x2, R0 ;  /* 0x000000024200e819 */ /* 0x000fe40000010200 */
[----:B------:R-:W-:Y:S02]  /*5fa0*/  MOV R66, R48 ;  /* 0x0000003000427202 */ /* 0x000fe40000000f00 */
[----:B-1----:R-:W-:Y:S02]  /*5fb0*/  @!P6 IADD3 R48, P2, R62, R4, RZ ;  /* 0x000000043e30e210 */ /* 0x002fe40007f5e0ff */
[----:B------:R-:W-:-:S02]  /*5fc0*/  MOV R67, R49 ;  /* 0x0000003100437202 */ /* 0x000fc40000000f00 */
[----:B------:R-:W-:Y:S02]  /*5fd0*/  @!P6 IADD3.X R49, R0, R5, RZ, P2, !PT ;  /* 0x000000050031e210 */ /* 0x000fe400017fe4ff */
[----:B------:R-:W2:Y:S01]  /*5fe0*/  @!P6 LDC.64 R4, c[0x0][0x228] ;  /* 0x00008a00ff04eb82 */ /* 0x000ea20000000a00 */
[----:B------:R-:W-:Y:S02]  /*5ff0*/  MOV R63, R13 ;  /* 0x0000000d003f7202 */ /* 0x000fe40000000f00 */
[----:B--2---:R-:W-:Y:S02]  /*6000*/  @!P6 IADD3 R50, P2, R62, R4, RZ ;  /* 0x000000043e32e210 */ /* 0x004fe40007f5e0ff */
[----:B------:R-:W-:Y:S02]  /*6010*/  MOV R62, R12 ;  /* 0x0000000c003e7202 */ /* 0x000fe40000000f00 */
[----:B------:R-:W2:Y:S01]  /*6020*/  LDL.LU.64 R12, [R1+0x8b8] ;  /* 0x0008b800010c7983 */ /* 0x000ea20000300a00 */
[----:B------:R-:W-:-:S02]  /*6030*/  @!P6 IADD3.X R51, R0, R5, RZ, P2, !PT ;  /* 0x000000050033e210 */ /* 0x000fc400017fe4ff */
[----:B------:R-:W-:-:S03]  /*6040*/  CS2R R4, SRZ ;  /* 0x0000000000047805 */ /* 0x000fc6000001ff00 */
[----:B------:R0:W-:Y:S02]  /*6050*/  STL.64 [R1+0x7e8], R50 ;  /* 0x0007e83201007387 */ /* 0x0001e40000100a00 */
[----:B0-----:R-:W-:Y:S02]  /*6060*/  MOV R50, R10 ;  /* 0x0000000a00327202 */ /* 0x001fe40000000f00 */
[----:B------:R-:W-:Y:S02]  /*6070*/  MOV R51, R11 ;  /* 0x0000000b00337202 */ /* 0x000fe40000000f00 */
[----:B------:R-:W4:Y:S04]  /*6080*/  LDL.LU.64 R10, [R1+0x8b0] ;  /* 0x0008b000010a7983 */ /* 0x000f280000300a00 */
[----:B---3--:R0:W3:Y:S02]  /*6090*/  @!P1 LDG.E.64 R4, desc[UR10][R6.64] ;  /* 0x0000000a06049981 */ /* 0x0080e4000c1e1b00 */
[----:B0-----:R-:W-:-:S06]  /*60a0*/  CS2R R6, SRZ ;  /* 0x0000000000067805 */ /* 0x001fcc000001ff00 */
[----:B--2---:R0:W2:Y:S02]  /*60b0*/  @!P1 LDG.E.64 R6, desc[UR10][R12.64] ;  /* 0x0000000a0c069981 */ /* 0x0040a4000c1e1b00 */
[----:B0-----:R-:W-:Y:S02]  /*60c0*/  MOV R12, R62 ;  /* 0x0000003e000c7202 */ /* 0x001fe40000000f00 */
[----:B------:R-:W-:Y:S02]  /*60d0*/  MOV R13, R63 ;  /* 0x0000003f000d7202 */ /* 0x000fe40000000f00 */
[----:B------:R-:W-:Y:S02]  /*60e0*/  CS2R R62, SRZ ;  /* 0x00000000003e7805 */ /* 0x000fe4000001ff00 */
[----:B--2---:R-:W-:Y:S02]  /*60f0*/  @!P1 MOV R63, R6 ;  /* 0x00000006003f9202 */ /* 0x004fe40000000f00 */
[----:B------:R-:W-:-:S05]  /*6100*/  @!P1 MOV R62, R7 ;  /* 0x00000007003e9202 */ /* 0x000fca0000000f00 */
[----:B------:R0:W-:Y:S02]  /*6110*/  STL.64 [R1+0x7f0], R62 ;  /* 0x0007f03e01007387 */ /* 0x0001e40000100a00 */
[----:B0-----:R-:W-:Y:S02]  /*6120*/  MOV R62, R12 ;  /* 0x0000000c003e7202 */ /* 0x001fe40000000f00 */
[----:B------:R-:W-:Y:S02]  /*6130*/  MOV R63, R13 ;  /* 0x0000000d003f7202 */ /* 0x000fe40000000f00 */
[----:B------:R-:W-:-:S06]  /*6140*/  CS2R R12, SRZ ;  /* 0x00000000000c7805 */ /* 0x000fcc000001ff00 */
[----:B----4-:R0:W2:Y:S02]  /*6150*/  @!P3 LDG.E.64 R12, desc[UR10][R10.64] ;  /* 0x0000000a0a0cb981 */ /* 0x0100a4000c1e1b00 */
[----:B0-----:R-:W-:-:S06]  /*6160*/  CS2R R10, SRZ ;  /* 0x00000000000a7805 */ /* 0x001fcc000001ff00 */
[----:B------:R0:W4:Y:S01]  /*6170*/  @!P3 LDG.E.64 R10, desc[UR10][R14.64] ;  /* 0x0000000a0e0ab981 */ /* 0x000122000c1e1b00 */
[----:B------:R-:W-:Y:S02]  /*6180*/  LOP3.LUT P2, RZ, R18, 0x800000, RZ, 0xc0, !PT ;  /* 0x0080000012ff7812 */ /* 0x000fe4000784c0ff */
[----:B0-----:R-:W-:Y:S02]  /*6190*/  CS2R R14, SRZ ;  /* 0x00000000000e7805 */ /* 0x001fe4000001ff00 */
[----:B--2---:R-:W-:-:S05]  /*61a0*/  @!P3 MOV R15, R13 ;  /* 0x0000000d000fb202 */ /* 0x004fca0000000f00 */
[----:B------:R-:W-:Y:S01]  /*61b0*/  STL [R1+0x664], R15 ;  /* 0x0006640f01007387 */ /* 0x000fe20000100800 */
[----:B----4-:R-:W-:-:S05]  /*61c0*/  @!P3 MOV R14, R10 ;  /* 0x0000000a000eb202 */ /* 0x010fca0000000f00 */
[----:B------:R0:W-:Y:S02]  /*61d0*/  STL [R1+0x470], R14 ;  /* 0x0004700e01007387 */ /* 0x0001e40000100800 */
[----:B0-----:R-:W-:-:S06]  /*61e0*/  CS2R R14, SRZ ;  /* 0x00000000000e7805 */ /* 0x001fcc000001ff00 */
[----:B------:R0:W2:Y:S02]  /*61f0*/  @!P2 LDG.E.64 R14, desc[UR10][R16.64] ;  /* 0x0000000a100ea981 */ /* 0x0000a4000c1e1b00 */
[----:B0-----:R-:W-:-:S06]  /*6200*/  CS2R R16, SRZ ;  /* 0x0000000000107805 */ /* 0x001fcc000001ff00 */
[----:B------:R0:W4:Y:S01]  /*6210*/  @!P2 LDG.E.64 R16, desc[UR10][R2.64] ;  /* 0x0000000a0210a981 */ /* 0x000122000c1e1b00 */
[----:B------:R-:W-:-:S06]  /*6220*/  HFMA2.MMA R0, -RZ, RZ, 0, 0 ;  /* 0x00000000ff007435 */ /* 0x000fcc00000001ff */
[----:B---3--:R-:W-:-:S05]  /*6230*/  @!P1 MOV R0, R4 ;  /* 0x0000000400009202 */ /* 0x008fca0000000f00 */
[----:B------:R1:W-:Y:S01]  /*6240*/  STL [R1+0x628], R0 ;  /* 0x0006280001007387 */ /* 0x0003e20000100800 */
[----:B0-----:R-:W-:Y:S01]  /*6250*/  CS2R R2, SRZ ;  /* 0x0000000000027805 */ /* 0x001fe2000001ff00 */
[----:B-1----:R-:W-:-:S06]  /*6260*/  HFMA2.MMA R0, -RZ, RZ, 0, 0 ;  /* 0x00000000ff007435 */ /* 0x002fcc00000001ff */
[----:B------:R-:W-:Y:S02]  /*6270*/  @!P1 MOV R0, R5 ;  /* 0x0000000500009202 */ /* 0x000fe40000000f00 */
[----:B------:R-:W-:Y:S02]  /*6280*/  LOP3.LUT P1, RZ, R18, 0x400000, RZ, 0xc0, !PT ;  /* 0x0040000012ff7812 */ /* 0x000fe4000782c0ff */
[----:B--2---:R-:W-:-:S05]  /*6290*/  @!P2 MOV R3, R15 ;  /* 0x0000000f0003a202 */ /* 0x004fca0000000f00 */
[----:B------:R-:W-:Y:S01]  /*62a0*/  STL [R1+0x6bc], R3 ;  /* 0x0006bc0301007387 */ /* 0x000fe20000100800 */
[----:B----4-:R-:W-:-:S05]  /*62b0*/  @!P2 MOV R2, R16 ;  /* 0x000000100002a202 */ /* 0x010fca0000000f00 */
[----:B------:R0:W-:Y:S02]  /*62c0*/  STL [R1+0x468], R2 ;  /* 0x0004680201007387 */ /* 0x0001e40000100800 */
[----:B0-----:R-:W-:-:S06]  /*62d0*/  CS2R R2, SRZ ;  /* 0x0000000000027805 */ /* 0x001fcc000001ff00 */
[----:B------:R0:W2:Y:S02]  /*62e0*/  @!P1 LDG.E.64 R2, desc[UR10][R8.64] ;  /* 0x0000000a08029981 */ /* 0x0000a4000c1e1b00 */
[----:B0-----:R-:W-:-:S06]  /*62f0*/  CS2R R8, SRZ ;  /* 0x0000000000087805 */ /* 0x001fcc000001ff00 */
[----:B------:R0:W3:Y:S04]  /*6300*/  @!P1 LDG.E.64 R8, desc[UR10][R60.64] ;  /* 0x0000000a3c089981 */ /* 0x0000e8000c1e1b00 */
[----:B------:R1:W-:Y:S02]  /*6310*/  STL.64 [R1+0x10], R4 ;  /* 0x0000100401007387 */ /* 0x0003e40000100a00 */
[----:B-1----:R-:W-:Y:S02]  /*6320*/  MOV R4, R58 ;  /* 0x0000003a00047202 */ /* 0x002fe40000000f00 */
[----:B------:R-:W-:Y:S02]  /*6330*/  MOV R5, R59 ;  /* 0x0000003b00057202 */ /* 0x000fe40000000f00 */
[----:B------:R-:W-:-:S02]  /*6340*/  CS2R R58, SRZ ;  /* 0x00000000003a7805 */ /* 0x000fc4000001ff00 */
[----:B0-----:R-:W-:Y:S02]  /*6350*/  MOV R60, R56 ;  /* 0x00000038003c7202 */ /* 0x001fe40000000f00 */
[----:B------:R-:W-:Y:S02]  /*6360*/  MOV R61, R57 ;  /* 0x00000039003d7202 */ /* 0x000fe40000000f00 */
[----:B------:R-:W4:Y:S01]  /*6370*/  LDL.LU.64 R56, [R1+0x8a8] ;  /* 0x0008a80001387983 */ /* 0x000f220000300a00 */
[----:B--2---:R-:W-:-:S05]  /*6380*/  @!P1 MOV R58, R3 ;  /* 0x00000003003a9202 */ /* 0x004fca0000000f00 */
[----:B------:R0:W-:Y:S04]  /*6390*/  STL [R1+0x6f4], R58 ;  /* 0x0006f43a01007387 */ /* 0x0001e80000100800 */
[----:B0-----:R-:W2:Y:S01]  /*63a0*/  LDL.LU R58, [R1+0x8a4] ;  /* 0x0008a400013a7983 */ /* 0x001ea20000300800 */
[----:B---3--:R-:W-:-:S05]  /*63b0*/  @!P1 MOV R59, R8 ;  /* 0x00000008003b9202 */ /* 0x008fca0000000f00 */
[----:B------:R0:W-:Y:S04]  /*63c0*/  STL [R1+0x474], R59 ;  /* 0x0004743b01007387 */ /* 0x0001e80000100800 */
[----:B0-----:R-:W2:Y:S04]  /*63d0*/  LDL.LU R59, [R1+0x8a0] ;  /* 0x0008a000013b7983 */ /* 0x001ea80000300800 */
[----:B------:R0:W-:Y:S02]  /*63e0*/  STL [R1+0x62c], R0 ;  /* 0x00062c0001007387 */ /* 0x0001e40000100800 */
[----:B0-----:R-:W-:-:S06]  /*63f0*/  HFMA2.MMA R0, -RZ, RZ, 0, 0 ;  /* 0x00000000ff007435 */ /* 0x001fcc00000001ff */
[----:B------:R-:W-:-:S05]  /*6400*/  @!P3 MOV R0, R12 ;  /* 0x0000000c0000b202 */ /* 0x000fca0000000f00 */
[----:B------:R0:W-:Y:S02]  /*6410*/  STL [R1+0x660], R0 ;  /* 0x0006600001007387 */ /* 0x0001e40000100800 */
[----:B0-----:R-:W-:-:S06]  /*6420*/  HFMA2.MMA R0, -RZ, RZ, 0, 0 ;  /* 0x00000000ff007435 */ /* 0x001fcc00000001ff */
[----:B------:R-:W-:Y:S02]  /*6430*/  @!P3 MOV R0, R11 ;  /* 0x0000000b0000b202 */ /* 0x000fe40000000f00 */
[----:B------:R-:W-:Y:S01]  /*6440*/  LOP3.LUT P3, RZ, R18, 0x200000, RZ, 0xc0, !PT ;  /* 0x0020000012ff7812 */ /* 0x000fe2000786c0ff */
[----:B------:R0:W-:Y:S02]  /*6450*/  STL.64 [R1+0x210], R6 ;  /* 0x0002100601007387 */ /* 0x0001e40000100a00 */
[----:B0-----:R-:W-:Y:S02]  /*6460*/  MOV R6, R4 ;  /* 0x0000000400067202 */ /* 0x001fe40000000f00 */
[----:B------:R-:W-:Y:S02]  /*6470*/  MOV R7, R5 ;  /* 0x0000000500077202 */ /* 0x000fe40000000f00 */
[----:B------:R-:W-:-:S06]  /*6480*/  CS2R R4, SRZ ;  /* 0x0000000000047805 */ /* 0x000fcc000001ff00 */
[----:B--2---:R0:W2:Y:S02]  /*6490*/  @!P3 LDG.E.64 R4, desc[UR10][R58.64] ;  /* 0x0000000a3a04b981 */ /* 0x0040a4000c1e1b00 */
[----:B0-----:R-:W-:Y:S02]  /*64a0*/  MOV R58, R6 ;  /* 0x00000006003a7202 */ /* 0x001fe40000000f00 */
[----:B------:R-:W-:Y:S02]  /*64b0*/  MOV R59, R7 ;  /* 0x00000007003b7202 */ /* 0x000fe40000000f00 */
[----:B------:R-:W-:-:S06]  /*64c0*/  CS2R R6, SRZ ;  /* 0x0000000000067805 */ /* 0x000fcc000001ff00 */
[----:B----4-:R0:W3:Y:S04]  /*64d0*/  @!P3 LDG.E.64 R6, desc[UR10][R56.64] ;  /* 0x0000000a3806b981 */ /* 0x0100e8000c1e1b00 */
[----:B------:R1:W-:Y:S01]  /*64e0*/  STL.64 [R1+0x18], R12 ;  /* 0x0000180c01007387 */ /* 0x0003e20000100a00 */
[----:B0-----:R-:W-:Y:S02]  /*64f0*/  MOV R56, R48 ;  /* 0x0000003000387202 */ /* 0x001fe40000000f00 */
[----:B------:R-:W-:Y:S02]  /*6500*/  MOV R57, R49 ;  /* 0x0000003100397202 */ /* 0x000fe40000000f00 */
[----:B------:R-:W4:Y:S01]  /*6510*/  LDL.LU.64 R48, [R1+0x898] ;  /* 0x0008980001307983 */ /* 0x000f220000300a00 */
[----:B-1----:R-:W-:-:S02]  /*6520*/  MOV R12, R56 ;  /* 0x00000038000c7202 */ /* 0x002fc40000000f00 */
[----:B------:R-:W-:Y:S02]  /*6530*/  MOV R13, R57 ;  /* 0x00000039000d7202 */ /* 0x000fe40000000f00 */
[----:B------:R-:W-:Y:S02]  /*6540*/  MOV R56, R60 ;  /* 0x0000003c00387202 */ /* 0x000fe40000000f00 */
[----:B------:R-:W-:Y:S02]  /*6550*/  MOV R57, R61 ;  /* 0x0000003d00397202 */ /* 0x000fe40000000f00 */
[----:B------:R-:W-:Y:S02]  /*6560*/  MOV R60, R66 ;  /* 0x00000042003c7202 */ /* 0x000fe40000000f00 */
[----:B------:R-:W-:Y:S02]  /*6570*/  MOV R61, R67 ;  /* 0x00000043003d7202 */ /* 0x000fe40000000f00 */
[----:B------:R-:W-:-:S02]  /*6580*/  MOV R66, R54 ;  /* 0x0000003600427202 */ /* 0x000fc40000000f00 */
[----:B------:R-:W-:Y:S02]  /*6590*/  MOV R67, R55 ;  /* 0x0000003700437202 */ /* 0x000fe40000000f00 */
[----:B------:R-:W-:Y:S02]  /*65a0*/  CS2R R54, SRZ ;  /* 0x0000000000367805 */ /* 0x000fe4000001ff00 */
        /* <DEDUP_REMOVED lines=14> */
[----:B0-----:R-:W-:-:S10]  /*6690*/  CS2R R10, SRZ ;  /* 0x00000000000a7805 */ /* 0x001fd4000001ff00 */
[----:B--2---:R0:W2:Y:S02]  /*66a0*/  @!P2 LDG.E.64 R10, desc[UR10][R54.64] ;  /* 0x0000000a360aa981 */ /* 0x0040a4000c1e1b00 */
[----:B0-----:R-:W-:Y:S02]  /*66b0*/  MOV R54, R12 ;  /* 0x0000000c00367202 */ /* 0x001fe40000000f00 */
[----:B------:R-:W-:Y:S02]  /*66c0*/  MOV R55, R13 ;  /* 0x0000000d00377202 */ /* 0x000fe40000000f00 */
[----:B------:R-:W-:-:S06]  /*66d0*/  CS2R R12, SRZ ;  /* 0x00000000000c7805 */ /* 0x000fcc000001ff00 */
[----:B----4-:R0:W3:Y:S04]  /*66e0*/  @!P2 LDG.E.64 R12, desc[UR10][R48.64] ;  /* 0x0000000a300ca981 */ /* 0x0100e8000c1e1b00 */
        /* <DEDUP_REMOVED lines=141> */
[----:B------:R-:W-:Y:S02]  /*6fc0*/  MOV R16, R4 ;  /* 0x0000000400107202 */ /* 0x000fe40000000f00 */
        /* <DEDUP_REMOVED lines=61> */
[----:B------:R-:W4:Y:S04]  /*73a0*/  LDL.LU.64 R22, [R1+0x730] ;  /* 0x0007300001167983 */ /* 0x000f280000300a00 */
[----:B------:R-:W-:Y:S04]  /*73b0*/  STL.64 [R1+0x58], R12 ;  /* 0x0000580c01007387 */ /* 0x000fe80000100a00 */
[----:B------:R1:W-:Y:S02]  /*73c0*/  STL [R1+0x4e4], R0 ;  /* 0x0004e40001007387 */ /* 0x0003e40000100800 */
[----:B-1----:R-:W-:-:S06]  /*73d0*/  HFMA2.MMA R0, -RZ, RZ, 0, 0 ;  /* 0x00000000ff007435 */ /* 0x002fcc00000001ff */
[----:B------:R-:W-:-:S05]  /*73e0*/  @!P3 MOV R0, R14 ;  /* 0x0000000e0000b202 */ /* 0x000fca0000000f00 */
[----:B------:R-:W-:Y:S01]  /*73f0*/  STL [R1+0x7a0], R0 ;  /* 0x0007a00001007387 */ /* 0x000fe20000100800 */
[----:B----4-:R-:W-:Y:S02]  /*7400*/  MOV R12, R22 ;  /* 0x00000016000c7202 */ /* 0x010fe40000000f00 */
[----:B------:R-:W-:Y:S02]  /*7410*/  MOV R13, R23 ;  /* 0x00000017000d7202 */ /* 0x000fe40000000f00 */
[----:B0-----:R-:W-:Y:S02]  /*7420*/  MOV R22, R26 ;  /* 0x0000001a00167202 */ /* 0x001fe40000000f00 */
[----:B------:R-:W-:Y:S02]  /*7430*/  MOV R23, R27 ;  /* 0x0000001b00177202 */ /* 0x000fe40000000f00 */
[----:B------:R-:W-:Y:S02]  /*7440*/  MOV R26, R28 ;  /* 0x0000001c001a7202 */ /* 0x000fe40000000f00 */
[----:B------:R-:W-:-:S02]  /*7450*/  MOV R27, R29 ;  /* 0x0000001d001b7202 */ /* 0x000fc40000000f00 */
[----:B------:R-:W-:Y:S02]  /*7460*/  MOV R28, R44 ;  /* 0x0000002c001c7202 */ /* 0x000fe40000000f00 */
[----:B------:R-:W-:Y:S02]  /*7470*/  MOV R29, R45 ;  /* 0x0000002d001d7202 */ /* 0x000fe40000000f00 */
[----:B------:R-:W-:Y:S02]  /*7480*/  MOV R44, R46 ;  /* 0x0000002e002c7202 */ /* 0x000fe40000000f00 */
[----:B------:R-:W-:Y:S02]  /*7490*/  MOV R45, R47 ;  /* 0x0000002f002d7202 */ /* 0x000fe40000000f00 */
[----:B------:R-:W-:Y:S02]  /*74a0*/  MOV R46, R48 ;  /* 0x00000030002e7202 */ /* 0x000fe40000000f00 */
[----:B------:R-:W-:-:S02]  /*74b0*/  MOV R47, R49 ;  /* 0x00000031002f7202 */ /* 0x000fc40000000f00 */
[----:B------:R-:W-:Y:S02]  /*74c0*/  MOV R48, R52 ;  /* 0x0000003400307202 */ /* 0x000fe40000000f00 */
[----:B------:R-:W-:Y:S02]  /*74d0*/  MOV R49, R53 ;  /* 0x0000003500317202 */ /* 0x000fe40000000f00 */
[----:B------:R-:W-:Y:S02]  /*74e0*/  MOV R52, R68 ;  /* 0x0000004400347202 */ /* 0x000fe40000000f00 */
[----:B------:R-:W-:Y:S02]  /*74f0*/  MOV R53, R69 ;  /* 0x0000004500357202 */ /* 0x000fe40000000f00 */
[----:B------:R-:W-:Y:S02]  /*7500*/  CS2R R68, SRZ ;  /* 0x0000000000447805 */ /* 0x000fe4000001ff00 */
[----:B--2---:R-:W-:-:S02]  /*7510*/  @!P1 MOV R68, R9 ;  /* 0x0000000900449202 */ /* 0x004fc40000000f00 */
[----:B---3--:R-:W-:-:S03]  /*7520*/  @!P1 MOV R69, R6 ;  /* 0x0000000600459202 */ /* 0x008fc60000000f00 */
[----:B------:R0:W-:Y:S04]  /*7530*/  STL [R1+0x7b4], R68 ;  /* 0x0007b44401007387 */ /* 0x0001e80000100800 */
[----:B------:R1:W-:Y:S04]  /*7540*/  STL [R1+0x444], R69 ;  /* 0x0004444501007387 */ /* 0x0003e80000100800 */
[----:B0-----:R-:W2:Y:S04]  /*7550*/  LDL.LU R68, [R1+0x81c] ;  /* 0x00081c0001447983 */ /* 0x001ea80000300800 */
[----:B-1----:R-:W2:Y:S01]  /*7560*/  LDL.LU R69, [R1+0x818] ;  /* 0x0008180001457983 */ /* 0x002ea20000300800 */
[----:B------:R-:W-:-:S06]  /*7570*/  HFMA2.MMA R0, -RZ, RZ, 0, 0 ;  /* 0x00000000ff007435 */ /* 0x000fcc00000001ff */
[----:B------:R-:W-:-:S05]  /*7580*/  @!P3 MOV R0, R5 ;  /* 0x000000050000b202 */ /* 0x000fca0000000f00 */
[----:B------:R0:W-:Y:S02]  /*7590*/  STL [R1+0x450], R0 ;  /* 0x0004500001007387 */ /* 0x0001e40000100800 */
[----:B0-----:R-:W-:-:S06]  /*75a0*/  HFMA2.MMA R0, -RZ, RZ, 0, 0 ;  /* 0x00000000ff007435 */ /* 0x001fcc00000001ff */
[----:B------:R-:W-:-:S05]  /*75b0*/  @!P2 MOV R0, R20 ;  /* 0x000000140000a202 */ /* 0x000fca0000000f00 */
[----:B------:R0:W-:Y:S02]  /*75c0*/  STL [R1+0x7a8], R0 ;  /* 0x0007a80001007387 */ /* 0x0001e40000100800 */
[----:B0-----:R-:W-:-:S06]  /*75d0*/  HFMA2.MMA R0, -RZ, RZ, 0, 0 ;  /* 0x00000000ff007435 */ /* 0x001fcc00000001ff */
[----:B------:R-:W-:Y:S02]  /*75e0*/  @!P2 MOV R0, R3 ;  /* 0x000000030000a202 */ /* 0x000fe40000000f00 */
[----:B------:R-:W-:-:S03]  /*75f0*/  LOP3.LUT P3, RZ, R18, 0x1000, RZ, 0xc0, !PT ;  /* 0x0000100012ff7812 */ /* 0x000fc6000786c0ff */
[----:B------:R0:W-:Y:S04]  /*7600*/  STL [R1+0x44c], R0 ;  /* 0x00044c0001007387 */ /* 0x0001e80000100800 */
[----:B------:R1:W-:Y:S01]  /*7610*/  STL.64 [R1+0x810], R8 ;  /* 0x0008100801007387 */ /* 0x0003e20000100a00 */
[----:B0-----:R-:W-:-:S06]  /*7620*/  HFMA2.MMA R0, -RZ, RZ, 0, 0 ;  /* 0x00000000ff007435 */ /* 0x001fcc00000001ff */
[----:B------:R-:W-:Y:S02]  /*7630*/  @!P1 MOV R0, R8 ;  /* 0x0000000800009202 */ /* 0x000fe40000000f00 */
[----:B-1----:R-:W-:Y:S02]  /*7640*/  MOV R8, R12 ;  /* 0x0000000c00087202 */ /* 0x002fe40000000f00 */
[----:B------:R-:W-:Y:S02]  /*7650*/  MOV R9, R13 ;  /* 0x0000000d00097202 */ /* 0x000fe40000000f00 */
[----:B------:R-:W-:-:S06]  /*7660*/  CS2R R12, SRZ ;  /* 0x00000000000c7805 */ /* 0x000fcc000001ff00 */
[----:B--2---:R-:W2:Y:S04]  /*7670*/  @!P3 LDG.E.64 R12, desc[UR10][R68.64] ;  /* 0x0000000a440cb981 */ /* 0x004ea8000c1e1b00 */
[----:B------:R-:W3:Y:S04]  /*7680*/  LDL.LU.64 R68, [R1+0x438] ;  /* 0x0004380001447983 */ /* 0x000ee80000300a00 */
[----:B------:R0:W-:Y:S02]  /*7690*/  STL.64 [R1+0x258], R10 ;  /* 0x0002580a01007387 */ /* 0x0001e40000100a00 */
[----:B0-----:R-:W-:-:S06]  /*76a0*/  CS2R R10, SRZ ;  /* 0x00000000000a7805 */ /* 0x001fcc000001ff00 */
[----:B---3--:R-:W3:Y:S04]  /*76b0*/  @!P3 LDG.E.64 R10, desc[UR10][R68.64] ;  /* 0x0000000a440ab981 */ /* 0x008ee8000c1e1b00 */
[----:B------:R0:W-:Y:S02]  /*76c0*/  STL.64 [R1+0x60], R14 ;  /* 0x0000600e01007387 */ /* 0x0001e40000100a00 */
[----:B0-----:R-:W-:Y:S02]  /*76d0*/  CS2R R14, SRZ ;  /* 0x00000000000e7805 */ /* 0x001fe4000001ff00 */
[----:B--2---:R-:W-:-:S05]  /*76e0*/  @!P3 MOV R15, R13 ;  /* 0x0000000d000fb202 */ /* 0x004fca0000000f00 */
[----:B------:R-:W-:Y:S04]  /*76f0*/  STL [R1+0x7bc], R15 ;  /* 0x0007bc0f01007387 */ /* 0x000fe80000100800 */
[----:B------:R0:W-:Y:S04]  /*7700*/  STL.64 [R1+0x260], R4 ;  /* 0x0002600401007387 */ /* 0x0001e80000100a00 */
[----:B0-----:R-:W2:Y:S01]  /*7710*/  LDL.LU.64 R4, [R1+0x430] ;  /* 0x0004300001047983 */ /* 0x001ea20000300a00 */
[----:B---3--:R-:W-:-:S05]  /*7720*/  @!P3 MOV R14, R10 ;  /* 0x0000000a000eb202 */ /* 0x008fca0000000f00 */
[----:B------:R0:W-:Y:S04]  /*7730*/  STL [R1+0x448], R14 ;  /* 0x0004480e01007387 */ /* 0x0001e80000100800 */
[----:B0-----:R-:W3:Y:S01]  /*7740*/  LDL.LU.64 R14, [R1+0x780] ;  /* 0x00078000010e7983 */ /* 0x001ee20000300a00 */
[----:B------:R-:W-:Y:S02]  /*7750*/  LOP3.LUT P2, RZ, R18, 0x800, RZ, 0xc0, !PT ;  /* 0x0000080012ff7812 */ /* 0x000fe4000784c0ff */
        /* <DEDUP_REMOVED lines=12> */
[----:B------:R-:W-:Y:S01]  /*7820*/  CS2R R16, SRZ ;  /* 0x0000000000107805 */ /* 0x000fe2000001ff00 */
[----:B------:R0:W-:Y:S04]  /*7830*/  STL.64 [R1+0x268], R2 ;  /* 0x0002680201007387 */ /* 0x0001e80000100a00 */
[----:B------:R1:W-:Y:S04]  /*7840*/  STL.64 [R1+0x68], R20 ;  /* 0x0000681401007387 */ /* 0x0003e80000100a00 */
[----:B0-----:R-:W4:Y:S01]  /*7850*/  LDL.LU.64 R2, [R1+0x770] ;  /* 0x0007700001027983 */ /* 0x001f220000300a00 */
[----:B-1----:R-:W-:-:S02]  /*7860*/  MOV R20, R8 ;  /* 0x0000000800147202 */ /* 0x002fc40000000f00 */
[----:B------:R-:W-:Y:S02]  /*7870*/  MOV R21, R9 ;  /* 0x0000000900157202 */ /* 0x000fe40000000f00 */
[----:B------:R-:W4:Y:S04]  /*7880*/  LDL.LU.64 R8, [R1+0x428] ;  /* 0x0004280001087983 */ /* 0x000f280000300a00 */
[----:B---3--:R0:W3:Y:S02]  /*7890*/  @!P2 LDG.E.64 R16, desc[UR10][R14.64] ;  /* 0x0000000a0e10a981 */ /* 0x0080e4000c1e1b00 */
[----:B0-----:R-:W-:-:S06]  /*78a0*/  CS2R R14, SRZ ;  /* 0x00000000000e7805 */ /* 0x001fcc000001ff00 */
[----:B--2---:R0:W2:Y:S04]  /*78b0*/  @!P2 LDG.E.64 R14, desc[UR10][R4.64] ;  /* 0x0000000a040ea981 */ /* 0x0040a8000c1e1b00 */
[----:B------:R1:W-:Y:S02]  /*78c0*/  STL [R1+0x7b0], R0 ;  /* 0x0007b00001007387 */ /* 0x0003e40000100800 */
[----:B-1----:R-:W-:Y:S01]  /*78d0*/  HFMA2.MMA R0, -RZ, RZ, 0, 0 ;  /* 0x00000000ff007435 */ /* 0x002fe200000001ff */
[----:B0-----:R-:W-:-:S05]  /*78e0*/  CS2R R4, SRZ ;  /* 0x0000000000047805 */ /* 0x001fca000001ff00 */
[----:B------:R-:W-:Y:S02]  /*78f0*/  @!P1 MOV R0, R7 ;  /* 0x0000000700009202 */ /* 0x000fe40000000f00 */
[----:B------:R-:W-:Y:S02]  /*7900*/  LOP3.LUT P1, RZ, R18, 0x400, RZ, 0xc0, !PT ;  /* 0x0000040012ff7812 */ /* 0x000fe4000782c0ff */
[----:B---3--:R-:W-:-:S05]  /*7910*/  @!P2 MOV R5, R17 ;  /* 0x000000110005a202 */ /* 0x008fca0000000f00 */
[----:B------:R-:W-:Y:S01]  /*7920*/  STL [R1+0x784], R5 ;  /* 0x0007840501007387 */ /* 0x000fe20000100800 */
[----:B--2---:R-:W-:-:S05]  /*7930*/  @!P2 MOV R4, R14 ;  /* 0x0000000e0004a202 */ /* 0x004fca0000000f00 */
[----:B------:R0:W-:Y:S02]  /*7940*/  STL [R1+0x434], R4 ;  /* 0x0004340401007387 */ /* 0x0001e40000100800 */
[----:B0-----:R-:W-:-:S06]  /*7950*/  CS2R R4, SRZ ;  /* 0x0000000000047805 */ /* 0x001fcc000001ff00 */
[----:B----4-:R0:W2:Y:S02]  /*7960*/  @!P1 LDG.E.64 R4, desc[UR10][R2.64] ;  /* 0x0000000a02049981 */ /* 0x0100a4000c1e1b00 */
[----:B0-----:R-:W-:-:S06]  /*7970*/  CS2R R2, SRZ ;  /* 0x0000000000027805 */ /* 0x001fcc000001ff00 */
[----:B------:R0:W3:Y:S04]  /*7980*/  @!P1 LDG.E.64 R2, desc[UR10][R8.64] ;  /* 0x0000000a08029981 */ /* 0x0000e8000c1e1b00 */
[----:B------:R-:W4:Y:S04]  /*7990*/  LDL.LU.64 R8, [R1+0x810] ;  /* 0x0008100001087983 */ /* 0x000f280000300a00 */
[----:B------:R1:W-:Y:S02]  /*79a0*/  STL [R1+0x440], R0 ;  /* 0x0004400001007387 */ /* 0x0003e40000100800 */
[----:B-1----:R-:W-:-:S06]  /*79b0*/  HFMA2.MMA R0, -RZ, RZ, 0, 0 ;  /* 0x00000000ff007435 */ /* 0x002fcc00000001ff */
[----:B------:R-:W-:-:S05]  /*79c0*/  @!P3 MOV R0, R12 ;  /* 0x0000000c0000b202 */ /* 0x000fca0000000f00 */
[----:B------:R1:W-:Y:S02]  /*79d0*/  STL [R1+0x7b8], R0 ;  /* 0x0007b80001007387 */ /* 0x0003e40000100800 */
[----:B-1----:R-:W-:-:S06]  /*79e0*/  HFMA2.MMA R0, -RZ, RZ, 0, 0 ;  /* 0x00000000ff007435 */ /* 0x002fcc00000001ff */
[----:B------:R-:W-:-:S05]  /*79f0*/  @!P3 MOV R0, R11 ;  /* 0x0000000b0000b202 */ /* 0x000fca0000000f00 */
[----:B------:R1:W-:Y:S02]  /*7a00*/  STL [R1+0x43c], R0 ;  /* 0x00043c0001007387 */ /* 0x0003e40000100800 */
[----:B-1----:R-:W-:-:S06]  /*7a10*/  HFMA2.MMA R0, -RZ, RZ, 0, 0 ;  /* 0x00000000ff007435 */ /* 0x002fcc00000001ff */
[----:B------:R-:W-:-:S05]  /*7a20*/  @!P2 MOV R0, R16 ;  /* 0x000000100000a202 */ /* 0x000fca0000000f00 */
[----:B------:R1:W-:Y:S02]  /*7a30*/  STL [R1+0x780], R0 ;  /* 0x0007800001007387 */ /* 0x0003e40000100800 */
[----:B-1----:R-:W-:Y:S02]  /*7a40*/  HFMA2.MMA R0, -RZ, RZ, 0, 0 ;  /* 0x00000000ff007435 */ /* 0x002fe400000001ff */
[----:B------:R1:W-:Y:S04]  /*7a50*/  STL.64 [R1+0x270], R6 ;  /* 0x0002700601007387 */ /* 0x0003e80000100a00 */
[----:B------:R-:W-:-:S05]  /*7a60*/  @!P2 MOV R0, R15 ;  /* 0x0000000f0000a202 */ /* 0x000fca0000000f00 */
[----:B------:R0:W-:Y:S04]  /*7a70*/  STL [R1+0x430], R0 ;  /* 0x0004300001007387 */ /* 0x0001e80000100800 */
[----:B-1----:R-:W3:Y:S01]  /*7a80*/  LDL.LU.64 R6, [R1+0x768] ;  /* 0x0007680001067983 */ /* 0x002ee20000300a00 */
[----:B0-----:R-:W-:-:S06]  /*7a90*/  HFMA2.MMA R0, -RZ, RZ, 0, 0 ;  /* 0x00000000ff007435 */ /* 0x001fcc00000001ff */
[----:B--2---:R-:W-:Y:S01]  /*7aa0*/  @!P1 MOV R0, R4 ;  /* 0x0000000400009202 */ /* 0x004fe20000000f00 */
[----:B------:R-:W-:Y:S04]  /*7ab0*/  STL.64 [R1+0x808], R4 ;  /* 0x0008080401007387 */ /* 0x000fe80000100a00 */
[----:B----4-:R0:W-:Y:S02]  /*7ac0*/  STL.64 [R1+0x70], R8 ;  /* 0x0000700801007387 */ /* 0x0101e40000100a00 */
[----:B0-----:R-:W-:Y:S02]  /*7ad0*/  CS2R R8, SRZ ;  /* 0x0000000000087805 */ /* 0x001fe4000001ff00 */
[----:B------:R-:W-:Y:S02]  /*7ae0*/  @!P1 MOV R9, R5 ;  /* 0x0000000500099202 */ /* 0x000fe40000000f00 */
[----:B------:R-:W2:Y:S01]  /*7af0*/  LDL.LU.64 R4, [R1+0x420] ;  /* 0x0004200001047983 */ /* 0x000ea20000300a00 */
[----:B------:R-:W-:-:S02]  /*7b00*/  LOP3.LUT P3, RZ, R18, 0x200, RZ, 0xc0, !PT ;  /* 0x0000020012ff7812 */ /* 0x000fc4000786c0ff */
[----:B---3--:R-:W-:Y:S01]  /*7b10*/  @!P1 MOV R8, R2 ;  /* 0x0000000200089202 */ /* 0x008fe20000000f00 */
[----:B------:R-:W-:Y:S04]  /*7b20*/  STL [R1+0x774], R9 ;  /* 0x0007740901007387 */ /* 0x000fe80000100800 */
[----:B------:R0:W-:Y:S02]  /*7b30*/  STL [R1+0x438], R8 ;  /* 0x0004380801007387 */ /* 0x0001e40000100800 */
[----:B0-----:R-:W-:-:S06]  /*7b40*/  CS2R R8, SRZ ;  /* 0x0000000000087805 */ /* 0x001fcc000001ff00 */
[----:B------:R0:W3:Y:S02]  /*7b50*/  @!P3 LDG.E.64 R8, desc[UR10][R6.64] ;  /* 0x0000000a0608b981 */ /* 0x0000e4000c1e1b00 */
[----:B0-----:R-:W-:-:S06]  /*7b60*/  CS2R R6, SRZ ;  /* 0x0000000000067805 */ /* 0x001fcc000001ff00 */
[----:B--2---:R0:W2:Y:S04]  /*7b70*/  @!P3 LDG.E.64 R6, desc[UR10][R4.64] ;  /* 0x0000000a0406b981 */ /* 0x0040a8000c1e1b00 */
[----:B------:R1:W-:Y:S01]  /*7b80*/  STL.64 [R1+0x278], R10 ;  /* 0x0002780a01007387 */ /* 0x0003e20000100a00 */
[----:B0-----:R-:W-:-:S03]  /*7b90*/  CS2R R4, SRZ ;  /* 0x0000000000047805 */ /* 0x001fc6000001ff00 */
[----:B-1----:R-:W4:Y:S01]  /*7ba0*/  LDL.LU.64 R10, [R1+0x760] ;  /* 0x00076000010a7983 */ /* 0x002f220000300a00 */
[----:B---3--:R-:W-:-:S05]  /*7bb0*/  @!P3 MOV R5, R9 ;  /* 0x000000090005b202 */ /* 0x008fca0000000f00 */
[----:B------:R-:W-:Y:S01]  /*7bc0*/  STL [R1+0x76c], R5 ;  /* 0x00076c0501007387 */ /* 0x000fe20000100800 */
[----:B--2---:R-:W-:-:S05]  /*7bd0*/  @!P3 MOV R4, R6 ;  /* 0x000000060004b202 */ /* 0x004fca0000000f00 */
[----:B------:R0:W-:Y:S04]  /*7be0*/  STL [R1+0x424], R4 ;  /* 0x0004240401007387 */ /* 0x0001e80000100800 */
[----:B0-----:R-:W2:Y:S01]  /*7bf0*/  LDL.LU.64 R4, [R1+0x418] ;  /* 0x0004180001047983 */ /* 0x001ea20000300a00 */
[----:B------:R-:W-:-:S03]  /*7c00*/  LOP3.LUT P2, RZ, R18, 0x100, RZ, 0xc0, !PT ;  /* 0x0000010012ff7812 */ /* 0x000fc6000784c0ff */
[----:B------:R0:W-:Y:S02]  /*7c10*/  STL.64 [R1+0x78], R12 ;  /* 0x0000780c01007387 */ /* 0x0001e40000100a00 */
[----:B0-----:R-:W-:-:S08]  /*7c20*/  CS2R R12, SRZ ;  /* 0x00000000000c7805 */ /* 0x001fd0000001ff00 */
[----:B----4-:R0:W3:Y:S02]  /*7c30*/  @!P2 LDG.E.64 R12, desc[UR10][R10.64] ;  /* 0x0000000a0a0ca981 */ /* 0x0100e4000c1e1b00 */
        /* <DEDUP_REMOVED lines=9> */
[----:B0-----:R-:W2:Y:S04]  /*7cd0*/  LDL.LU.64 R4, [R1+0x410] ;  /* 0x0004100001047983 */ /* 0x001ea80000300a00 */
[----:B------:R0:W-:Y:S02]  /*7ce0*/  STL [R1+0x770], R0 ;  /* 0x0007700001007387 */ /* 0x0001e40000100800 */
[----:B0-----:R-:W-:-:S06]  /*7cf0*/  HFMA2.MMA R0, -RZ, RZ, 0, 0 ;  /* 0x00000000ff007435 */ /* 0x001fcc00000001ff */
[----:B------:R-:W-:Y:S02]  /*7d00*/  @!P1 MOV R0, R3 ;  /* 0x0000000300009202 */ /* 0x000fe40000000f00 */
[----:B------:R-:W-:Y:S01]  /*7d10*/  LOP3.LUT P1, RZ, R18, 0x80, RZ, 0xc0, !PT ;  /* 0x0000008012ff7812 */ /* 0x000fe2000782c0ff */
[----:B------:R0:W-:Y:S02]  /*7d20*/  STL.64 [R1+0x80], R16 ;  /* 0x0000801001007387 */ /* 0x0001e40000100a00 */
[----:B0-----:R-:W-:-:S10]  /*7d30*/  CS2R R16, SRZ ;  /* 0x0000000000107805 */ /* 0x001fd4000001ff00 */
[----:B----4-:R0:W3:Y:S02]  /*7d40*/  @!P1 LDG.E.64 R16, desc[UR10][R14.64] ;  /* 0x0000000a0e109981 */ /* 0x0100e4000c1e1b00 */
[----:B0-----:R-:W-:Y:S02]  /*7d50*/  CS2R R14, SRZ ;  /* 0x00000000000e7805 */ /* 0x001fe4000001ff00 */
[----:B------:R0:W-:Y:S04]  /*7d60*/  STL.64 [R1+0x288], R2 ;  /* 0x0002880201007387 */ /* 0x0001e80000100a00 */
[----:B0-----:R-:W4:Y:S04]  /*7d70*/  LDL.LU.64 R2, [R1+0x750] ;  /* 0x0007500001027983 */ /* 0x001f280000300a00 */
[----:B--2---:R0:W2:Y:S04]  /*7d80*/  @!P1 LDG.E.64 R14, desc[UR10][R4.64] ;  /* 0x0000000a040e9981 */ /* 0x0040a8000c1e1b00 */
[----:B------:R-:W4:Y:S04]  /*7d90*/  LDL.LU.64 R4, [R1+0x808] ;  /* 0x0008080001047983 */ /* 0x000f280000300a00 */
[----:B------:R1:W-:Y:S02]  /*7da0*/  STL [R1+0x42c], R0 ;  /* 0x00042c0001007387 */ /* 0x0003e40000100800 */
[----:B-1----:R-:W-:-:S06]  /*7db0*/  HFMA2.MMA R0, -RZ, RZ, 0, 0 ;  /* 0x00000000ff007435 */ /* 0x002fcc00000001ff */
[----:B------:R-:W-:-:S05]  /*7dc0*/  @!P3 MOV R0, R8 ;  /* 0x000000080000b202 */ /* 0x000fca0000000f00 */
[----:B------:R1:W-:Y:S02]  /*7dd0*/  STL [R1+0x768], R0 ;  /* 0x0007680001007387 */ /* 0x0003e40000100800 */
[----:B-1----:R-:W-:-:S06]  /*7de0*/  HFMA2.MMA R0, -RZ, RZ, 0, 0 ;  /* 0x00000000ff007435 */ /* 0x002fcc00000001ff */
[----:B------:R-:W-:Y:S02]  /*7df0*/  @!P3 MOV R0, R7 ;  /* 0x000000070000b202 */ /* 0x000fe40000000f00 */
[----:B------:R-:W-:Y:S01]  /*7e00*/  LOP3.LUT P3, RZ, R18, 0x40, RZ, 0xc0, !PT ;  /* 0x0000004012ff7812 */ /* 0x000fe2000786c0ff */
[----:B------:R1:W-:Y:S04]  /*7e10*/  STL.64 [R1+0x290], R6 ;  /* 0x0002900601007387 */ /* 0x0003e80000100a00 */
[----:B------:R0:W-:Y:S04]  /*7e20*/  STL [R1+0x420], R0 ;  /* 0x0004200001007387 */ /* 0x0001e80000100800 */
[----:B-1----:R-:W2:Y:S01]  /*7e30*/  LDL.LU.64 R6, [R1+0x738] ;  /* 0x0007380001067983 */ /* 0x002ea20000300a00 */
[----:B0-----:R-:W-:-:S06]  /*7e40*/  HFMA2.MMA R0, -RZ, RZ, 0, 0 ;  /* 0x00000000ff007435 */ /* 0x001fcc00000001ff */
[----:B------:R-:W-:-:S05]  /*7e50*/  @!P2 MOV R0, R12 ;  /* 0x0000000c0000a202 */ /* 0x000fca0000000f00 */
[----:B------:R0:W-:Y:S02]  /*7e60*/  STL [R1+0x760], R0 ;  /* 0x0007600001007387 */ /* 0x0001e40000100800 */
[----:B0-----:R-:W-:-:S06]  /*7e70*/  HFMA2.MMA R0, -RZ, RZ, 0, 0 ;  /* 0x00000000ff007435 */ /* 0x001fcc00000001ff */
[----:B------:R-:W-:-:S05]  /*7e80*/  @!P2 MOV R0, R11 ;  /* 0x0000000b0000a202 */ /* 0x000fca0000000f00 */
[----:B------:R0:W-:Y:S02]  /*7e90*/  STL [R1+0x41c], R0 ;  /* 0x00041c0001007387 */ /* 0x0001e40000100800 */
[----:B0-----:R-:W-:-:S06]  /*7ea0*/  HFMA2.MMA R0, -RZ, RZ, 0, 0 ;  /* 0x00000000ff007435 */ /* 0x001fcc00000001ff */
[----:B---3--:R-:W-:-:S05]  /*7eb0*/  @!P1 MOV R0, R16 ;  /* 0x0000001000009202 */ /* 0x008fca0000000f00 */
[----:B------:R0:W-:Y:S02]  /*7ec0*/  STL [R1+0x758], R0 ;  /* 0x0007580001007387 */ /* 0x0001e40000100800 */
[----:B0-----:R-:W-:Y:S02]  /*7ed0*/  HFMA2.MMA R0, -RZ, RZ, 0, 0 ;  /* 0x00000000ff007435 */ /* 0x001fe400000001ff */
[----:B------:R0:W-:Y:S02]  /*7ee0*/  STL.64 [R1+0x298], R10 ;  /* 0x0002980a01007387 */ /* 0x0001e40000100a00 */
[----:B0-----:R-:W-:Y:S02]  /*7ef0*/  CS2R R10, SRZ ;  /* 0x00000000000a7805 */ /* 0x001fe4000001ff00 */
[----:B----4-:R0:W-:Y:S02]  /*7f00*/  STL.64 [R1+0x88], R4 ;  /* 0x0000880401007387 */ /* 0x0101e40000100a00 */
[----:B0-----:R-:W-:-:S02]  /*7f10*/  CS2R R4, SRZ ;  /* 0x0000000000047805 */ /* 0x001fc4000001ff00 */
[----:B------:R-:W-:Y:S02]  /*7f20*/  @!P1 MOV R5, R17 ;  /* 0x0000001100059202 */ /* 0x000fe40000000f00 */
[----:B--2---:R-:W-:-:S03]  /*7f30*/  @!P1 MOV R4, R14 ;  /* 0x0000000e00049202 */ /* 0x004fc60000000f00 */
[----:B------:R-:W-:Y:S04]  /*7f40*/  STL [R1+0x75c], R5 ;  /* 0x00075c0501007387 */ /* 0x000fe80000100800 */
[----:B------:R0:W-:Y:S02]  /*7f50*/  STL [R1+0x414], R4 ;  /* 0x0004140401007387 */ /* 0x0001e40000100800 */
[----:B0-----:R-:W-:-:S06]  /*7f60*/  CS2R R4, SRZ ;  /* 0x0000000000047805 */ /* 0x001fcc000001ff00 */
[----:B------:R0:W2:Y:S02]  /*7f70*/  @!P3 LDG.E.64 R4, desc[UR10][R2.64] ;  /* 0x0000000a0204b981 */ /* 0x0000a4000c1e1b00 */
[----:B0-----:R-:W-:-:S06]  /*7f80*/  CS2R R2, SRZ ;  /* 0x0000000000027805 */ /* 0x001fcc000001ff00 */
[----:B------:R0:W3:Y:S01]  /*7f90*/  @!P3 LDG.E.64 R2, desc[UR10][R20.64] ;  /* 0x0000000a1402b981 */ /* 0x0000e2000c1e1b00 */
[----:B------:R-:W-:Y:S02]  /*7fa0*/  @!P1 MOV R0, R15 ;  /* 0x0000000f00009202 */ /* 0x000fe40000000f00 */
[----:B------:R-:W-:-:S13]  /*7fb0*/  LOP3.LUT P1, RZ, R18, 0x10, RZ, 0xc0, !PT ;  /* 0x0000001012ff7812 */ /* 0x000fda000782c0ff */
[----:B------:R-:W4:Y:S04]  /*7fc0*/  @!P1 LDG.E.64 R10, desc[UR10][R22.64] ;  /* 0x0000000a160a9981 */ /* 0x000f28000c1e1b00 */
[----:B------:R-:W4:Y:S04]  /*7fd0*/  LDL.LU.64 R22, [R1+0x720] ;  /* 0x0007200001167983 */ /* 0x000f280000300a00 */
[----:B------:R1:W-:Y:S01]  /*7fe0*/  STL.64 [R1+0x90], R8 ;  /* 0x0000900801007387 */ /* 0x0003e20000100a00 */
[----:B------:R-:W-:Y:S01]  /*7ff0*/  LOP3.LUT P2, RZ, R18, 0x20, RZ, 0xc0, !PT ;  /* 0x0000002012ff7812 */ /* 0x000fe2000784c0ff */
[----:B-1----:R-:W-:Y:S01]  /*8000*/  HFMA2.MMA R8, -RZ, RZ, 0, 0 ;  /* 0x00000000ff087435 */ /* 0x002fe200000001ff */
[----:B0-----:R-:W-:-:S02]  /*8010*/  MOV R20, R68 ;  /* 0x0000004400147202 */ /* 0x001fc40000000f00 */
[----:B------:R-:W-:Y:S01]  /*8020*/  MOV R21, R69 ;  /* 0x0000004500157202 */ /* 0x000fe20000000f00 */
[----:B------:R0:W-:Y:S04]  /*8030*/  STL.64 [R1+0x98], R12 ;  /* 0x0000980c01007387 */ /* 0x0001e80000100a00 */
[----:B------:R1:W-:Y:S01]  /*8040*/  STL [R1+0x410], R0 ;  /* 0x0004100001007387 */ /* 0x0003e20000100800 */
[----:B0-----:R-:W-:Y:S01]  /*8050*/  CS2R R12, SRZ ;  /* 0x00000000000c7805 */ /* 0x001fe2000001ff00 */
[----:B-1----:R-:W-:Y:S01]  /*8060*/  HFMA2.MMA R0, -RZ, RZ, 0, 0 ;  /* 0x00000000ff007435 */ /* 0x002fe200000001ff */
[----:B------:R-:W-:Y:S01]  /*8070*/  CS2R R68, SRZ ;  /* 0x0000000000447805 */ /* 0x000fe2000001ff00 */
[----:B------:R0:W-:Y:S02]  /*8080*/  STL.64 [R1+0xa0], R16 ;  /* 0x0000a01001007387 */ /* 0x0001e40000100a00 */
[----:B0-----:R-:W-:-:S02]  /*8090*/  CS2R R16, SRZ ;  /* 0x0000000000107805 */ /* 0x001fc4000001ff00 */
[----:B------:R0:W-:Y:S02]  /*80a0*/  STL.64 [R1+0x2a0], R14 ;  /* 0x0002a00e01007387 */ /* 0x0001e40000100a00 */
[----:B0-----:R-:W-:Y:S02]  /*80b0*/  CS2R R14, SRZ ;  /* 0x00000000000e7805 */ /* 0x001fe4000001ff00 */
[----:B--2---:R-:W-:-:S05]  /*80c0*/  @!P3 MOV R8, R5 ;  /* 0x000000050008b202 */ /* 0x004fca0000000f00 */
[----:B------:R0:W-:Y:S02]  /*80d0*/  STL [R1+0x744], R8 ;  /* 0x0007440801007387 */ /* 0x0001e40000100800 */
[----:B0-----:R-:W-:-:S06]  /*80e0*/  CS2R R8, SRZ ;  /* 0x0000000000087805 */ /* 0x001fcc000001ff00 */
[----:B------:R0:W2:Y:S02]  /*80f0*/  @!P2 LDG.E.64 R8, desc[UR10][R6.64] ;  /* 0x0000000a0608a981 */ /* 0x0000a4000c1e1b00 */
[----:B0-----:R-:W-:-:S06]  /*8100*/  CS2R R6, SRZ ;  /* 0x0000000000067805 */ /* 0x001fcc000001ff00 */
[----:B------:R0:W2:Y:S01]  /*8110*/  @!P2 LDG.E.64 R6, desc[UR10][R20.64] ;  /* 0x0000000a1406a981 */ /* 0x0000a2000c1e1b00 */
[----:B------:R-:W-:Y:S02]  /*8120*/  @!P3 MOV R0, R4 ;  /* 0x000000040000b202 */ /* 0x000fe40000000f00 */
[----:B0-----:R-:W-:Y:S02]  /*8130*/  MOV R20, R66 ;  /* 0x0000004200147202 */ /* 0x001fe40000000f00 */
[----:B------:R-:W-:-:S05]  /*8140*/  MOV R21, R67 ;  /* 0x0000004300157202 */ /* 0x000fca0000000f00 */
[----:B------:R0:W2:Y:S01]  /*8150*/  @!P1 LDG.E.64 R12, desc[UR10][R20.64] ;  /* 0x0000000a140c9981 */ /* 0x0000a2000c1e1b00 */
[----:B---3--:R-:W-:-:S03]  /*8160*/  @!P3 MOV R69, R3 ;  /* 0x000000030045b202 */ /* 0x008fc60000000f00 */
[----:B------:R1:W-:Y:S02]  /*8170*/  STL [R1+0x740], R0 ;  /* 0x0007400001007387 */ /* 0x0003e40000100800 */
[----:B-1----:R-:W-:Y:S02]  /*8180*/  MOV R0, RZ ;  /* 0x000000ff00007202 */ /* 0x002fe40000000f00 */
[----:B------:R-:W-:Y:S02]  /*8190*/  @!P3 MOV R0, R2 ;  /* 0x000000020000b202 */ /* 0x000fe40000000f00 */
[----:B------:R-:W-:Y:S02]  /*81a0*/  LOP3.LUT P3, RZ, R18, 0x8, RZ, 0xc0, !PT ;  /* 0x0000000812ff7812 */ /* 0x000fe4000786c0ff */
[----:B0-----:R-:W-:Y:S02]  /*81b0*/  MOV R20, R26 ;  /* 0x0000001a00147202 */ /* 0x001fe40000000f00 */
[----:B------:R-:W-:-:S09]  /*81c0*/  MOV R21, R27 ;  /* 0x0000001b00157202 */ /* 0x000fd20000000f00 */
[----:B------:R-:W3:Y:S04]  /*81d0*/  @!P3 LDG.E.64 R16, desc[UR10][R20.64] ;  /* 0x0000000a1410b981 */ /* 0x000ee8000c1e1b00 */
[----:B----4-:R-:W4:Y:S04]  /*81e0*/  @!P3 LDG.E.64 R14, desc[UR10][R22.64] ;  /* 0x0000000a160eb981 */ /* 0x010f28000c1e1b00 */
[----:B------:R-:W4:Y:S04]  /*81f0*/  LDL.LU.64 R22, [R1+0x710] ;  /* 0x0007100001167983 */ /* 0x000f280000300a00 */
[----:B------:R0:W-:Y:S02]  /*8200*/  STL [R1+0x418], R0 ;  /* 0x0004180001007387 */ /* 0x0001e40000100800 */
[----:B0-----:R-:W-:Y:S01]  /*8210*/  HFMA2.MMA R0, -RZ, RZ, 0, 0 ;  /* 0x00000000ff007435 */ /* 0x001fe200000001ff */
[----:B------:R-:W-:Y:S01]  /*8220*/  CS2R R66, SRZ ;  /* 0x0000000000427805 */ /* 0x000fe2000001ff00 */
[----:B------:R0:W-:Y:S01]  /*8230*/  STL.64 [R1+0x2a8], R2 ;  /* 0x0002a80201007387 */ /* 0x0001e20000100a00 */
[----:B------:R-:W-:-:S05]  /*8240*/  @!P1 MOV R68, R10 ;  /* 0x0000000a00449202 */ /* 0x000fca0000000f00 */
[----:B------:R-:W-:Y:S01]  /*8250*/  STL.64 [R1+0x800], R68 ;  /* 0x0008004401007387 */ /* 0x000fe20000100a00 */
[----:B0-----:R-:W-:Y:S02]  /*8260*/  CS2R R2, SRZ ;  /* 0x0000000000027805 */ /* 0x001fe4000001ff00 */
[----:B--2---:R-:W-:-:S05]  /*8270*/  @!P2 MOV R0, R8 ;  /* 0x000000080000a202 */ /* 0x004fca0000000f00 */
[----:B------:R0:W-:Y:S02]  /*8280*/  STL [R1+0x730], R0 ;  /* 0x0007300001007387 */ /* 0x0001e40000100800 */
[----:B0-----:R-:W-:-:S06]  /*8290*/  HFMA2.MMA R0, -RZ, RZ, 0, 0 ;  /* 0x00000000ff007435 */ /* 0x001fcc00000001ff */
[----:B------:R-:W-:-:S05]  /*82a0*/  @!P2 MOV R0, R9 ;  /* 0x000000090000a202 */ /* 0x000fca0000000f00 */
[----:B------:R0:W-:Y:S02]  /*82b0*/  STL [R1+0x734], R0 ;  /* 0x0007340001007387 */ /* 0x0001e40000100800 */
[----:B0-----:R-:W-:-:S06]  /*82c0*/  HFMA2.MMA R0, -RZ, RZ, 0, 0 ;  /* 0x00000000ff007435 */ /* 0x001fcc00000001ff */
[----:B------:R-:W-:-:S05]  /*82d0*/  @!P1 MOV R0, R12 ;  /* 0x0000000c00009202 */ /* 0x000fca0000000f00 */
[----:B------:R0:W-:Y:S02]  /*82e0*/  STL [R1+0x728], R0 ;  /* 0x0007280001007387 */ /* 0x0001e40000100800 */
[----:B0-----:R-:W-:-:S06]  /*82f0*/  HFMA2.MMA R0, -RZ, RZ, 0, 0 ;  /* 0x00000000ff007435 */ /* 0x001fcc00000001ff */
[----:B------:R-:W-:-:S05]  /*8300*/  @!P1 MOV R0, R13 ;  /* 0x0000000d00009202 */ /* 0x000fca0000000f00 */
[----:B------:R0:W-:Y:S01]  /*8310*/  STL [R1+0x72c], R0 ;  /* 0x00072c0001007387 */ /* 0x0001e20000100800 */
[----:B------:R-:W-:Y:S01]  /*8320*/  @!P2 MOV R67, R6 ;  /* 0x000000060043a202 */ /* 0x000fe20000000f00 */
[----:B0-----:R-:W-:Y:S01]  /*8330*/  HFMA2.MMA R0, -RZ, RZ, 0, 0 ;  /* 0x00000000ff007435 */ /* 0x001fe200000001ff */
[----:B------:R-:W-:-:S05]  /*8340*/  @!P2 MOV R66, R7 ;  /* 0x000000070042a202 */ /* 0x000fca0000000f00 */
[----:B---3--:R-:W-:Y:S02]  /*8350*/  @!P3 MOV R0, R16 ;  /* 0x000000100000b202 */ /* 0x008fe40000000f00 */
[----:B------:R-:W-:-:S03]  /*8360*/  LOP3.LUT P2, RZ, R18, 0x4, RZ, 0xc0, !PT ;  /* 0x0000000412ff7812 */ /* 0x000fc6000784c0ff */
[----:B------:R0:W-:Y:S02]  /*8370*/  STL [R1+0x720], R0 ;  /* 0x0007200001007387 */ /* 0x0001e40000100800 */
[----:B0-----:R-:W-:Y:S02]  /*8380*/  HFMA2.MMA R0, -RZ, RZ, 0, 0 ;  /* 0x00000000ff007435 */ /* 0x001fe400000001ff */
[----:B------:R-:W-:Y:S06]  /*8390*/  STL.64 [R1+0x7f8], R66 ;  /* 0x0007f84201007387 */ /* 0x000fec0000100a00 */
[----:B----4-:R-:W2:Y:S01]  /*83a0*/  @!P2 LDG.E.64 R2, desc[UR10][R22.64] ;  /* 0x0000000a1602a981 */ /* 0x010ea2000c1e1b00 */
[----:B------:R-:W-:-:S05]  /*83b0*/  @!P3 MOV R0, R17 ;  /* 0x000000110000b202 */ /* 0x000fca0000000f00 */
[----:B------:R-:W-:Y:S04]  /*83c0*/  STL [R1+0x724], R0 ;  /* 0x0007240001007387 */ /* 0x000fe80000100800 */
[----:B------:R-:W3:Y:S01]  /*83d0*/  LDL.LU.64 R22, [R1+0x708] ;  /* 0x0007080001167983 */ /* 0x000ee20000300a00 */
[----:B------:R-:W-:-:S03]  /*83e0*/  MOV R20, R24 ;  /* 0x0000001800147202 */ /* 0x000fc60000000f00 */
[----:B------:R0:W-:Y:S01]  /*83f0*/  STL.64 [R1+0xa8], R4 ;  /* 0x0000a80401007387 */ /* 0x0001e20000100a00 */
[----:B------:R-:W-:Y:S02]  /*8400*/  MOV R21, R25 ;  /* 0x0000001900157202 */ /* 0x000fe40000000f00 */
[----:B------:R-:W-:Y:S02]  /*8410*/  MOV R26, R32 ;  /* 0x00000020001a7202 */ /* 0x000fe40000000f00 */
[----:B------:R-:W-:Y:S01]  /*8420*/  MOV R27, R33 ;  /* 0x00000021001b7202 */ /* 0x000fe20000000f00 */
[----:B------:R1:W-:Y:S01]  /*8430*/  STL.64 [R1+0x2b0], R6 ;  /* 0x0002b00601007387 */ /* 0x0003e20000100a00 */
[----:B------:R-:W-:-:S03]  /*8440*/  MOV R32, R34 ;  /* 0x0000002200207202 */ /* 0x000fc60000000f00 */
[----:B------:R4:W-:Y:S01]  /*8450*/  STL.64 [R1+0xb0], R8 ;  /* 0x0000b00801007387 */ /* 0x0009e20000100a00 */
[----:B0-----:R-:W-:Y:S02]  /*8460*/  CS2R R4, SRZ ;  /* 0x0000000000047805 */ /* 0x001fe4000001ff00 */
[----:B------:R-:W-:Y:S01]  /*8470*/  MOV R33, R35 ;  /* 0x0000002300217202 */ /* 0x000fe20000000f00 */
[----:B------:R-:W-:Y:S01]  /*8480*/  HFMA2.MMA R0, -RZ, RZ, 0, 0 ;  /* 0x00000000ff007435 */ /* 0x000fe200000001ff */
[----:B------:R-:W-:Y:S01]  /*8490*/  MOV R34, R36 ;  /* 0x0000002400227202 */ /* 0x000fe20000000f00 */
[----:B------:R-:W-:Y:S01]  /*84a0*/  STL.64 [R1+0xb8], R12 ;  /* 0x0000b80c01007387 */ /* 0x000fe20000100a00 */
[----:B------:R-:W-:Y:S02]  /*84b0*/  MOV R35, R37 ;  /* 0x0000002500237202 */ /* 0x000fe40000000f00 */
[----:B------:R-:W-:Y:S01]  /*84c0*/  MOV R36, R38 ;  /* 0x0000002600247202 */ /* 0x000fe20000000f00 */
[----:B------:R0:W2:Y:S01]  /*84d0*/  @!P2 LDG.E.64 R4, desc[UR10][R20.64] ;  /* 0x0000000a1404a981 */ /* 0x0000a2000c1e1b00 */
[----:B------:R-:W-:-:S02]  /*84e0*/  MOV R37, R39 ;  /* 0x0000002700257202 */ /* 0x000fc40000000f00 */
[----:B------:R-:W-:Y:S01]  /*84f0*/  MOV R38, R40 ;  /* 0x0000002800267202 */ /* 0x000fe20000000f00 */
[----:B------:R-:W-:Y:S01]  /*8500*/  STL.64 [R1+0x2b8], R10 ;  /* 0x0002b80a01007387 */ /* 0x000fe20000100a00 */
[----:B------:R-:W-:Y:S02]  /*8510*/  MOV R39, R41 ;  /* 0x0000002900277202 */ /* 0x000fe40000000f00 */
[----:B------:R-:W-:Y:S01]  /*8520*/  MOV R40, R42 ;  /* 0x0000002a00287202 */ /* 0x000fe20000000f00 */
[----:B------:R-:W-:Y:S01]  /*8530*/  STL.64 [R1+0xc0], R16 ;  /* 0x0000c01001007387 */ /* 0x000fe20000100a00 */
[----:B------:R-:W-:Y:S02]  /*8540*/  MOV R41, R43 ;  /* 0x0000002b00297202 */ /* 0x000fe40000000f00 */
[----:B------:R-:W-:Y:S01]  /*8550*/  MOV R42, R64 ;  /* 0x00000040002a7202 */ /* 0x000fe20000000f00 */
[----:B------:R-:W-:Y:S01]  /*8560*/  STL.64 [R1+0x2c0], R14 ;  /* 0x0002c00e01007387 */ /* 0x000fe20000100a00 */
[----:B------:R-:W-:-:S02]  /*8570*/  MOV R43, R65 ;  /* 0x00000041002b7202 */ /* 0x000fc40000000f00 */
[----:B------:R-:W-:Y:S02]  /*8580*/  CS2R R64, SRZ ;  /* 0x0000000000407805 */ /* 0x000fe4000001ff00 */
[----:B------:R-:W-:Y:S01]  /*8590*/  @!P1 MOV R65, R11 ;  /* 0x0000000b00419202 */ /* 0x000fe20000000f00 */
[----:B------:R-:W2:Y:S01]  /*85a0*/  LDL.LU.64 R66, [R1+0x6d0] ;  /* 0x0006d00001427983 */ /* 0x000ea20000300a00 */
[----:B------:R-:W-:Y:S02]  /*85b0*/  LOP3.LUT P1, RZ, R18, 0x2, RZ, 0xc0, !PT ;  /* 0x0000000212ff7812 */ /* 0x000fe4000782c0ff */
[----:B-1----:R-:W-:Y:S01]  /*85c0*/  CS2R R6, SRZ ;  /* 0x0000000000067805 */ /* 0x002fe2000001ff00 */
[----:B------:R-:W2:Y:S10]  /*85d0*/  LDL.LU.64 R68, [R1+0x6b0] ;  /* 0x0006b00001447983 */ /* 0x000eb40000300a00 */
[----:B---3--:R-:W3:Y:S04]  /*85e0*/  @!P1 LDG.E.64 R6, desc[UR10][R22.64] ;  /* 0x0000000a16069981 */ /* 0x008ee8000c1e1b00 */
[----:B------:R-:W3:Y:S01]  /*85f0*/  LDL.LU.64 R22, [R1+0x700] ;  /* 0x0007000001167983 */ /* 0x000ee20000300a00 */
[----:B------:R-:W-:-:S02]  /*8600*/  MOV R24, R60 ;  /* 0x0000003c00187202 */ /* 0x000fc40000000f00 */
[----:B------:R-:W-:Y:S02]  /*8610*/  MOV R25, R61 ;  /* 0x0000003d00197202 */ /* 0x000fe40000000f00 */
[----:B----4-:R-:W-:Y:S02]  /*8620*/  CS2R R8, SRZ ;  /* 0x0000000000087805 */ /* 0x010fe4000001ff00 */
[----:B0-----:R-:W-:Y:S02]  /*8630*/  MOV R20, R24 ;  /* 0x0000001800147202 */ /* 0x001fe40000000f00 */
[----:B------:R-:W-:-:S05]  /*8640*/  MOV R21, R25 ;  /* 0x0000001900157202 */ /* 0x000fca0000000f00 */
[----:B------:R0:W4:Y:S01]  /*8650*/  @!P1 LDG.E.64 R8, desc[UR10][R20.64] ;  /* 0x0000000a14089981 */ /* 0x000122000c1e1b00 */
[----:B--2---:R-:W-:Y:S02]  /*8660*/  @!P2 MOV R0, R4 ;  /* 0x000000040000a202 */ /* 0x004fe40000000f00 */
[----:B------:R-:W-:Y:S02]  /*8670*/  CS2R R60, SRZ ;  /* 0x00000000003c7805 */ /* 0x000fe4000001ff00 */
[----:B------:R-:W-:Y:S01]  /*8680*/  @!P3 MOV R61, R14 ;  /* 0x0000000e003db202 */ /* 0x000fe20000000f00 */
[----:B------:R1:W-:Y:S01]  /*8690*/  STL [R1+0x710], R0 ;  /* 0x0007100001007387 */ /* 0x0003e20000100800 */
[----:B------:R-:W-:Y:S02]  /*86a0*/  @!P3 MOV R60, R15 ;  /* 0x0000000f003cb202 */ /* 0x000fe40000000f00 */
[----:B------:R-:W-:Y:S02]  /*86b0*/  LOP3.LUT P3, RZ, R18, 0x1, RZ, 0xc0, !PT ;  /* 0x0000000112ff7812 */ /* 0x000fe4000786c0ff */
[----:B------:R-:W-:-:S02]  /*86c0*/  MOV R24, R58 ;  /* 0x0000003a00187202 */ /* 0x000fc40000000f00 */
[----:B------:R-:W-:Y:S01]  /*86d0*/  MOV R25, R59 ;  /* 0x0000003b00197202 */ /* 0x000fe20000000f00 */
[----:B-1----:R-:W-:Y:S01]  /*86e0*/  HFMA2.MMA R0, -RZ, RZ, 0, 0 ;  /* 0x00000000ff007435 */ /* 0x002fe200000001ff */
[----:B------:R-:W-:Y:S02]  /*86f0*/  CS2R R58, SRZ ;  /* 0x00000000003a7805 */ /* 0x000fe4000001ff00 */
[----:B------:R-:W-:Y:S02]  /*8700*/  @!P2 MOV R59, R2 ;  /* 0x00000002003ba202 */ /* 0x000fe40000000f00 */
[----:B------:R-:W-:Y:S02]  /*8710*/  @!P2 MOV R58, R3 ;  /* 0x00000003003aa202 */ /* 0x000fe40000000f00 */
[----:B------:R-:W-:Y:S02]  /*8720*/  @!P2 MOV R0, R5 ;  /* 0x000000050000a202 */ /* 0x000fe40000000f00 */
[----:B------:R-:W-:-:S02]  /*8730*/  CS2R R12, SRZ ;  /* 0x00000000000c7805 */ /* 0x000fc4000001ff00 */
[----:B------:R-:W-:Y:S02]  /*8740*/  LOP3.LUT P2, RZ, R19, 0x80000000, RZ, 0xc0, !PT ;  /* 0x8000000013ff7812 */ /* 0x000fe4000784c0ff */
[----:B------:R-:W-:Y:S02]  /*8750*/  CS2R R10, SRZ ;  /* 0x00000000000a7805 */ /* 0x000fe4000001ff00 */
[----:B0-----:R-:W-:Y:S02]  /*8760*/  MOV R20, R24 ;  /* 0x0000001800147202 */ /* 0x001fe40000000f00 */
[----:B------:R-:W-:Y:S02]  /*8770*/  MOV R21, R25 ;  /* 0x0000001900157202 */ /* 0x000fe40000000f00 */
[----:B------:R-:W-:Y:S02]  /*8780*/  MOV R24, R26 ;  /* 0x0000001a00187202 */ /* 0x000fe40000000f00 */
[----:B------:R-:W-:Y:S01]  /*8790*/  MOV R25, R27 ;  /* 0x0000001b00197202 */ /* 0x000fe20000000f00 */
[----:B------:R0:W2:Y:S01]  /*87a0*/  @!P3 LDG.E.64 R12, desc[UR10][R20.64] ;  /* 0x0000000a140cb981 */ /* 0x0000a2000c1e1b00 */
[----:B------:R-:W-:-:S02]  /*87b0*/  MOV R26, R34 ;  /* 0x00000022001a7202 */ /* 0x000fc40000000f00 */
[----:B------:R-:W-:Y:S02]  /*87c0*/  MOV R27, R35 ;  /* 0x00000023001b7202 */ /* 0x000fe40000000f00 */
[----:B------:R-:W-:Y:S02]  /*87d0*/  MOV R34, R36 ;  /* 0x0000002400227202 */ /* 0x000fe40000000f00 */
[----:B------:R-:W-:Y:S02]  /*87e0*/  MOV R35, R37 ;  /* 0x0000002500237202 */ /* 0x000fe40000000f00 */
[----:B------:R-:W-:Y:S02]  /*87f0*/  CS2R R16, SRZ ;  /* 0x0000000000107805 */ /* 0x000fe4000001ff00 */
[----:B------:R-:W-:Y:S02]  /*8800*/  MOV R36, R38 ;  /* 0x0000002600247202 */ /* 0x000fe40000000f00 */
[----:B------:R-:W-:-:S02]  /*8810*/  MOV R37, R39 ;  /* 0x0000002700257202 */ /* 0x000fc40000000f00 */
[----:B------:R-:W-:Y:S02]  /*8820*/  MOV R38, R40 ;  /* 0x0000002800267202 */ /* 0x000fe40000000f00 */
[----:B------:R-:W-:Y:S02]  /*8830*/  MOV R39, R41 ;  /* 0x0000002900277202 */ /* 0x000fe40000000f00 */
[----:B------:R-:W-:Y:S02]  /*8840*/  MOV R40, R42 ;  /* 0x0000002a00287202 */ /* 0x000fe40000000f00 */
[----:B------:R-:W-:Y:S02]  /*8850*/  MOV R41, R43 ;  /* 0x0000002b00297202 */ /* 0x000fe40000000f00 */
[----:B0-----:R-:W-:Y:S02]  /*8860*/  MOV R20, R24 ;  /* 0x0000001800147202 */ /* 0x001fe40000000f00 */
[----:B------:R-:W-:-:S02]  /*8870*/  MOV R21, R25 ;  /* 0x0000001900157202 */ /* 0x000fc40000000f00 */
[----:B------:R-:W-:Y:S02]  /*8880*/  MOV R42, R56 ;  /* 0x00000038002a7202 */ /* 0x000fe40000000f00 */
[----:B------:R-:W-:Y:S01]  /*8890*/  MOV R43, R57 ;  /* 0x00000039002b7202 */ /* 0x000fe20000000f00 */
[----:B------:R-:W2:Y:S01]  /*88a0*/  @!P2 LDG.E.64 R16, desc[UR10][R20.64] ;  /* 0x0000000a1410a981 */ /* 0x000ea2000c1e1b00 */
[----:B------:R-:W-:Y:S02]  /*88b0*/  MOV R24, R34 ;  /* 0x0000002200187202 */ /* 0x000fe40000000f00 */
[----:B------:R-:W-:Y:S02]  /*88c0*/  MOV R25, R35 ;  /* 0x0000002300197202 */ /* 0x000fe40000000f00 */
[----:B------:R-:W-:Y:S02]  /*88d0*/  MOV R34, R38 ;  /* 0x0000002600227202 */ /* 0x000fe40000000f00 */
[----:B------:R-:W-:-:S02]  /*88e0*/  MOV R35, R39 ;  /* 0x0000002700237202 */ /* 0x000fc40000000f00 */
[----:B------:R-:W-:Y:S02]  /*88f0*/  MOV R38, R42 ;  /* 0x0000002a00267202 */ /* 0x000fe40000000f00 */
[----:B------:R-:W-:Y:S01]  /*8900*/  MOV R39, R43 ;  /* 0x0000002b00277202 */ /* 0x000fe20000000f00 */
[----:B---3--:R0:W3:Y:S02]  /*8910*/  @!P3 LDG.E.64 R10, desc[UR10][R22.64] ;  /* 0x0000000a160ab981 */ /* 0x0080e4000c1e1b00 */
[----:B0-----:R-:W-:Y:S02]  /*8920*/  MOV R22, R26 ;  /* 0x0000001a00167202 */ /* 0x001fe40000000f00 */
[----:B------:R-:W-:Y:S02]  /*8930*/  MOV R23, R27 ;  /* 0x0000001b00177202 */ /* 0x000fe40000000f00 */
[----:B------:R-:W-:Y:S02]  /*8940*/  MOV R26, R36 ;  /* 0x00000024001a7202 */ /* 0x000fe40000000f00 */
[----:B------:R-:W-:-:S02]  /*8950*/  MOV R27, R37 ;  /* 0x00000025001b7202 */ /* 0x000fc40000000f00 */
[----:B------:R-:W-:Y:S02]  /*8960*/  MOV R36, R40 ;  /* 0x0000002800247202 */ /* 0x000fe40000000f00 */
[----:B------:R-:W-:Y:S02]  /*8970*/  MOV R37, R41 ;  /* 0x0000002900257202 */ /* 0x000fe40000000f00 */
[----:B------:R-:W-:Y:S01]  /*8980*/  MOV R20, R22 ;  /* 0x0000001600147202 */ /* 0x000fe20000000f00 */
[----:B------:R-:W2:Y:S01]  /*8990*/  LDL.LU.64 R40, [R1+0x6f8] ;  /* 0x0006f80001287983 */ /* 0x000ea20000300a00 */
        /* <DEDUP_REMOVED lines=9> */
[----:B------:R-:W3:Y:S04]  /*8a30*/  LDL.LU.64 R38, [R1+0x6e8] ;  /* 0x0006e80001267983 */ /* 0x000ee80000300a00 */
[----:B------:R0:W-:Y:S02]  /*8a40*/  STL [R1+0x714], R0 ;  /* 0x0007140001007387 */ /* 0x0001e40000100800 */
[----:B0-----:R-:W-:-:S06]  /*8a50*/  HFMA2.MMA R0, -RZ, RZ, 0, 0 ;  /* 0x00000000ff007435 */ /* 0x001fcc00000001ff */
[----:B----4-:R-:W-:-:S05]  /*8a60*/  @!P1 MOV R0, R8 ;  /* 0x0000000800009202 */ /* 0x010fca0000000f00 */
[----:B------:R0:W-:Y:S01]  /*8a70*/  STL [R1+0x708], R0 ;  /* 0x0007080001007387 */ /* 0x0001e20000100800 */
[----:B------:R-:W-:Y:S02]  /*8a80*/  CS2R R56, SRZ ;  /* 0x0000000000387805 */ /* 0x000fe4000001ff00 */
[----:B------:R-:W-:Y:S01]  /*8a90*/  @!P1 MOV R57, R6 ;  /* 0x0000000600399202 */ /* 0x000fe20000000f00 */
[----:B0-----:R-:W-:Y:S01]  /*8aa0*/  HFMA2.MMA R0, -RZ, RZ, 0, 0 ;  /* 0x00000000ff007435 */ /* 0x001fe200000001ff */
[----:B------:R-:W-:-:S05]  /*8ab0*/  @!P1 MOV R56, R7 ;  /* 0x0000000700389202 */ /* 0x000fca0000000f00 */
[----:B------:R-:W-:Y:S02]  /*8ac0*/  @!P1 MOV R0, R9 ;  /* 0x0000000900009202 */ /* 0x000fe40000000f00 */
[----:B------:R-:W-:Y:S01]  /*8ad0*/  LOP3.LUT P1, RZ, R19, 0x40000000, RZ, 0xc0, !PT ;  /* 0x4000000013ff7812 */ /* 0x000fe2000782c0ff */
[----:B------:R0:W-:Y:S02]  /*8ae0*/  STL.64 [R1+0xc8], R4 ;  /* 0x0000c80401007387 */ /* 0x0001e40000100a00 */
[----:B0-----:R-:W-:Y:S02]  /*8af0*/  CS2R R4, SRZ ;  /* 0x0000000000047805 */ /* 0x001fe4000001ff00 */
[----:B------:R0:W-:Y:S08]  /*8b00*/  STL.64 [R1+0x2c8], R2 ;  /* 0x0002c80201007387 */ /* 0x0001f00000100a00 */
[----:B------:R1:W4:Y:S01]  /*8b10*/  @!P1 LDG.E.64 R4, desc[UR10][R20.64] ;  /* 0x0000000a14049981 */ /* 0x000322000c1e1b00 */
[----:B0-----:R-:W-:-:S02]  /*8b20*/  CS2R R2, SRZ ;  /* 0x0000000000027805 */ /* 0x001fc4000001ff00 */
[----:B------:R-:W-:Y:S02]  /*8b30*/  CS2R R14, SRZ ;  /* 0x00000000000e7805 */ /* 0x000fe4000001ff00 */
[----:B-1----:R-:W-:Y:S02]  /*8b40*/  MOV R20, R22 ;  /* 0x0000001600147202 */ /* 0x002fe40000000f00 */
[----:B------:R-:W-:Y:S02]  /*8b50*/  MOV R21, R23 ;  /* 0x0000001700157202 */ /* 0x000fe40000000f00 */
[----:B------:R-:W-:Y:S02]  /*8b60*/  MOV R22, R26 ;  /* 0x0000001a00167202 */ /* 0x000fe40000000f00 */
[----:B------:R-:W-:Y:S02]  /*8b70*/  MOV R23, R27 ;  /* 0x0000001b00177202 */ /* 0x000fe40000000f00 */
[----:B------:R-:W4:Y:S04]  /*8b80*/  LDL.LU.64 R26, [R1+0x6e0] ;  /* 0x0006e000011a7983 */ /* 0x000f280000300a00 */
[----:B--2---:R-:W2:Y:S04]  /*8b90*/  @!P2 LDG.E.64 R14, desc[UR10][R40.64] ;  /* 0x0000000a280ea981 */ /* 0x004ea8000c1e1b00 */
[----:B---3--:R0:W3:Y:S04]  /*8ba0*/  @!P1 LDG.E.64 R2, desc[UR10][R38.64] ;  /* 0x0000000a26029981 */ /* 0x0080e8000c1e1b00 */
        /* <DEDUP_REMOVED lines=8> */
[----:B------:R-:W-:Y:S02]  /*8c30*/  @!P2 MOV R0, R16 ;  /* 0x000000100000a202 */ /* 0x000fe40000000f00 */
[----:B------:R-:W-:-:S03]  /*8c40*/  MOV R42, R44 ;  /* 0x0000002c002a7202 */ /* 0x000fc60000000f00 */
[----:B------:R1:W-:Y:S01]  /*8c50*/  STL [R1+0x6f8], R0 ;  /* 0x0006f80001007387 */ /* 0x0003e20000100800 */
[----:B------:R-:W-:Y:S02]  /*8c60*/  MOV R43, R45 ;  /* 0x0000002d002b7202 */ /* 0x000fe40000000f00 */
[----:B------:R-:W-:Y:S02]  /*8c70*/  MOV R44, R48 ;  /* 0x00000030002c7202 */ /* 0x000fe40000000f00 */
[----:B------:R-:W-:Y:S02]  /*8c80*/  MOV R45, R49 ;  /* 0x00000031002d7202 */ /* 0x000fe40000000f00 */
[----:B------:R-:W-:Y:S01]  /*8c90*/  CS2R R48, SRZ ;  /* 0x0000000000307805 */ /* 0x000fe2000001ff00 */
[----:B-1----:R-:W-:Y:S01]  /*8ca0*/  HFMA2.MMA R0, -RZ, RZ, 0, 0 ;  /* 0x00000000ff007435 */ /* 0x002fe200000001ff */
[----:B------:R-:W-:Y:S02]  /*8cb0*/  @!P3 MOV R49, R10 ;  /* 0x0000000a0031b202 */ /* 0x000fe40000000f00 */
[----:B------:R-:W-:-:S02]  /*8cc0*/  @!P3 MOV R48, R11 ;  /* 0x0000000b0030b202 */ /* 0x000fc40000000f00 */
[----:B------:R-:W-:Y:S02]  /*8cd0*/  LOP3.LUT P3, RZ, R19, 0x20000000, RZ, 0xc0, !PT ;  /* 0x2000000013ff7812 */ /* 0x000fe4000786c0ff */
[----:B------:R-:W-:Y:S01]  /*8ce0*/  @!P2 MOV R0, R17 ;  /* 0x000000110000a202 */ /* 0x000fe20000000f00 */
[----:B------:R1:W-:Y:S04]  /*8cf0*/  STL.64 [R1+0xd0], R8 ;  /* 0x0000d00801007387 */ /* 0x0003e80000100a00 */
[----:B------:R0:W-:Y:S01]  /*8d00*/  STL [R1+0x6fc], R0 ;  /* 0x0006fc0001007387 */ /* 0x0001e20000100800 */
[----:B-1----:R-:W-:Y:S01]  /*8d10*/  CS2R R8, SRZ ;  /* 0x0000000000087805 */ /* 0x002fe2000001ff00 */
[----:B0-----:R-:W-:-:S05]  /*8d20*/  HFMA2.MMA R0, -RZ, RZ, 0, 0 ;  /* 0x00000000ff007435 */ /* 0x001fca00000001ff */
[----:B------:R0:W3:Y:S01]  /*8d30*/  @!P3 LDG.E.64 R8, desc[UR10][R20.64] ;  /* 0x0000000a1408b981 */ /* 0x0000e2000c1e1b00 */
[----:B----4-:R-:W-:-:S03]  /*8d40*/  @!P1 MOV R0, R4 ;  /* 0x0000000400009202 */ /* 0x010fc60000000f00 */
[----:B------:R1:W-:Y:S04]  /*8d50*/  STL.64 [R1+0x2d0], R6 ;  /* 0x0002d00601007387 */ /* 0x0003e80000100a00 */
[----:B------:R4:W-:Y:S01]  /*8d60*/  STL [R1+0x6e8], R0 ;  /* 0x0006e80001007387 */ /* 0x0009e20000100800 */
[----:B------:R-:W-:Y:S02]  /*8d70*/  MOV R38, R44 ;  /* 0x0000002c00267202 */ /* 0x000fe40000000f00 */
[----:B------:R-:W-:Y:S02]  /*8d80*/  MOV R39, R45 ;  /* 0x0000002d00277202 */ /* 0x000fe40000000f00 */
[----:B------:R-:W-:Y:S02]  /*8d90*/  CS2R R44, SRZ ;  /* 0x00000000002c7805 */ /* 0x000fe4000001ff00 */
[----:B-1----:R-:W-:Y:S01]  /*8da0*/  CS2R R6, SRZ ;  /* 0x0000000000067805 */ /* 0x002fe2000001ff00 */
[----:B----4-:R-:W-:Y:S01]  /*8db0*/  HFMA2.MMA R0, -RZ, RZ, 0, 0 ;  /* 0x00000000ff007435 */ /* 0x010fe200000001ff */
[----:B------:R-:W-:-:S04]  /*8dc0*/  MOV R40, R46 ;  /* 0x0000002e00287202 */ /* 0x000fc80000000f00 */
[----:B------:R1:W4:Y:S01]  /*8dd0*/  @!P3 LDG.E.64 R6, desc[UR10][R26.64] ;  /* 0x0000000a1a06b981 */ /* 0x000322000c1e1b00 */
[----:B------:R-:W-:Y:S02]  /*8de0*/  @!P1 MOV R0, R5 ;  /* 0x0000000500009202 */ /* 0x000fe40000000f00 */
[----:B------:R-:W-:Y:S02]  /*8df0*/  MOV R41, R47 ;  /* 0x0000002f00297202 */ /* 0x000fe40000000f00 */
[----:B------:R-:W-:Y:S02]  /*8e00*/  CS2R R46, SRZ ;  /* 0x00000000002e7805 */ /* 0x000fe4000001ff00 */
[----:B0-----:R-:W-:Y:S02]  /*8e10*/  MOV R20, R22 ;  /* 0x0000001600147202 */ /* 0x001fe40000000f00 */
[----:B------:R-:W-:Y:S02]  /*8e20*/  MOV R21, R23 ;  /* 0x0000001700157202 */ /* 0x000fe40000000f00 */
[----:B------:R-:W-:-:S02]  /*8e30*/  MOV R22, R24 ;  /* 0x0000001800167202 */ /* 0x000fc40000000f00 */
[----:B------:R-:W-:Y:S02]  /*8e40*/  MOV R23, R25 ;  /* 0x0000001900177202 */ /* 0x000fe40000000f00 */
[----:B------:R-:W4:Y:S01]  /*8e50*/  LDL.LU.64 R24, [R1+0x6d8] ;  /* 0x0006d80001187983 */ /* 0x000f220000300a00 */
[----:B--2---:R-:W-:-:S03]  /*8e60*/  @!P2 MOV R47, R14 ;  /* 0x0000000e002fa202 */ /* 0x004fc60000000f00 */
[----:B------:R0:W-:Y:S01]  /*8e70*/  STL.64 [R1+0x2e0], R14 ;  /* 0x0002e00e01007387 */ /* 0x0001e20000100a00 */
[----:B------:R-:W-:Y:S02]  /*8e80*/  @!P2 MOV R46, R15 ;  /* 0x0000000f002ea202 */ /* 0x000fe40000000f00 */
[----:B---3--:R-:W-:Y:S02]  /*8e90*/  @!P1 MOV R45, R2 ;  /* 0x00000002002d9202 */ /* 0x008fe40000000f00 */
[----:B------:R-:W-:Y:S02]  /*8ea0*/  @!P1 MOV R44, R3 ;  /* 0x00000003002c9202 */ /* 0x000fe40000000f00 */
[----:B------:R-:W-:Y:S02]  /*8eb0*/  LOP3.LUT P1, RZ, R19, 0x8000000, RZ, 0xc0, !PT ;  /* 0x0800000013ff7812 */ /* 0x000fe4000782c0ff */
[----:B0-----:R-:W-:-:S11]  /*8ec0*/  CS2R R14, SRZ ;  /* 0x00000000000e7805 */ /* 0x001fd6000001ff00 */
[----:B------:R-:W2:Y:S04]  /*8ed0*/  @!P1 LDG.E.64 R14, desc[UR10][R66.64] ;  /* 0x0000000a420e9981 */ /* 0x000ea8000c1e1b00 */
[----:B------:R-:W3:Y:S04]  /*8ee0*/  LDL.LU.64 R66, [R1+0x6c0] ;  /* 0x0006c00001427983 */ /* 0x000ee80000300a00 */
[----:B------:R0:W-:Y:S01]  /*8ef0*/  STL [R1+0x6ec], R0 ;  /* 0x0006ec0001007387 */ /* 0x0001e20000100800 */
[----:B------:R-:W-:Y:S01]  /*8f00*/  LOP3.LUT P2, RZ, R19, 0x10000000, RZ, 0xc0, !PT ;  /* 0x1000000013ff7812 */ /* 0x000fe2000784c0ff */
[----:B0-----:R-:W-:-:S02]  /*8f10*/  HFMA2.MMA R0, -RZ, RZ, 0, 0 ;  /* 0x00000000ff007435 */ /* 0x001fc400000001ff */
[----:B------:R0:W-:Y:S01]  /*8f20*/  STL.64 [R1+0x2d8], R10 ;  /* 0x0002d80a01007387 */ /* 0x0001e20000100a00 */
[----:B-1----:R-:W-:Y:S02]  /*8f30*/  MOV R26, R42 ;  /* 0x0000002a001a7202 */ /* 0x002fe40000000f00 */
[----:B------:R-:W-:Y:S02]  /*8f40*/  MOV R27, R43 ;  /* 0x0000002b001b7202 */ /* 0x000fe40000000f00 */
[----:B------:R-:W-:Y:S02]  /*8f50*/  CS2R R42, SRZ ;  /* 0x00000000002a7805 */ /* 0x000fe4000001ff00 */
[----:B0-----:R-:W-:Y:S01]  /*8f60*/  CS2R R10, SRZ ;  /* 0x00000000000a7805 */ /* 0x001fe2000001ff00 */
[----:B------:R0:W-:Y:S05]  /*8f70*/  STL.64 [R1+0xd8], R12 ;  /* 0x0000d80c01007387 */ /* 0x0001ea0000100a00 */
[----:B------:R1:W2:Y:S04]  /*8f80*/  @!P2 LDG.E.64 R10, desc[UR10][R20.64] ;  /* 0x0000000a140aa981 */ /* 0x0002a8000c1e1b00 */
[----:B------:R1:W-:Y:S01]  /*8f90*/  STL.64 [R1+0xe8], R4 ;  /* 0x0000e80401007387 */ /* 0x0003e20000100a00 */
[----:B0-----:R-:W-:-:S03]  /*8fa0*/  CS2R R12, SRZ ;  /* 0x00000000000c7805 */ /* 0x001fc6000001ff00 */
[----:B------:R0:W-:Y:S01]  /*8fb0*/  STL.64 [R1+0x2e8], R2 ;  /* 0x0002e80201007387 */ /* 0x0001e20000100a00 */
[----:B-1----:R-:W-:Y:S02]  /*8fc0*/  MOV R20, R22 ;  /* 0x0000001600147202 */ /* 0x002fe40000000f00 */
[----:B------:R-:W-:Y:S02]  /*8fd0*/  MOV R21, R23 ;  /* 0x0000001700157202 */ /* 0x000fe40000000f00 */
[----:B------:R-:W2:Y:S01]  /*8fe0*/  LDL.LU.64 R22, [R1+0x6c8] ;  /* 0x0006c80001167983 */ /* 0x000ea20000300a00 */
[----:B------:R-:W-:Y:S02]  /*8ff0*/  CS2R R4, SRZ ;  /* 0x0000000000047805 */ /* 0x000fe4000001ff00 */
[----:B0-----:R-:W-:Y:S02]  /*9000*/  CS2R R2, SRZ ;  /* 0x0000000000027805 */ /* 0x001fe4000001ff00 */
[----:B------:R-:W-:-:S05]  /*9010*/  @!P3 MOV R0, R8 ;  /* 0x000000080000b202 */ /* 0x000fca0000000f00 */
[----:B------:R0:W-:Y:S02]  /*9020*/  STL [R1+0x6e0], R0 ;  /* 0x0006e00001007387 */ /* 0x0001e40000100800 */
[----:B0-----:R-:W-:-:S06]  /*9030*/  HFMA2.MMA R0, -RZ, RZ, 0, 0 ;  /* 0x00000000ff007435 */ /* 0x001fcc00000001ff */
[----:B------:R-:W-:Y:S02]  /*9040*/  @!P3 MOV R0, R9 ;  /* 0x000000090000b202 */ /* 0x000fe40000000f00 */
[----:B----4-:R-:W-:Y:S02]  /*9050*/  @!P3 MOV R43, R6 ;  /* 0x00000006002bb202 */ /* 0x010fe40000000f00 */
[----:B------:R-:W-:Y:S02]  /*9060*/  @!P3 MOV R42, R7 ;  /* 0x00000007002ab202 */ /* 0x000fe40000000f00 */
[----:B------:R-:W-:Y:S01]  /*9070*/  LOP3.LUT P3, RZ, R19, 0x4000000, RZ, 0xc0, !PT ;  /* 0x0400000013ff7812 */ /* 0x000fe2000786c0ff */
[----:B------:R0:W4:-:S12]  /*9080*/  @!P2 LDG.E.64 R12, desc[UR10][R24.64] ;  /* 0x0000000a180ca981 */ /* 0x000118000c1e1b00 */
[----:B------:R-:W4:Y:S04]  /*9090*/  @!P3 LDG.E.64 R4, desc[UR10][R68.64] ;  /* 0x0000000a4404b981 */ /* 0x000f28000c1e1b00 */
[----:B------:R-:W4:Y:S04]  /*90a0*/  LDL.LU.64 R68, [R1+0x6a0] ;  /* 0x0006a00001447983 */ /* 0x000f280000300a00 */
[----:B---3--:R-:W3:Y:S04]  /*90b0*/  @!P3 LDG.E.64 R2, desc[UR10][R66.64] ;  /* 0x0000000a4202b981 */ /* 0x008ee8000c1e1b00 */
[----:B------:R-:W3:Y:S04]  /*90c0*/  LDL.LU.64 R66, [R1+0x6a8] ;  /* 0x0006a80001427983 */ /* 0x000ee80000300a00 */
[----:B------:R1:W-:Y:S02]  /*90d0*/  STL [R1+0x6e4], R0 ;  /* 0x0006e40001007387 */ /* 0x0003e40000100800 */
[----:B-1----:R-:W-:-:S02]  /*90e0*/  HFMA2.MMA R0, -RZ, RZ, 0, 0 ;  /* 0x00000000ff007435 */ /* 0x002fc400000001ff */
[----:B------:R1:W-:Y:S04]  /*90f0*/  STL.64 [R1+0xe0], R16 ;  /* 0x0000e01001007387 */ /* 0x0003e80000100a00 */
[----:B--2---:R-:W-:-:S05]  /*9100*/  @!P2 MOV R0, R10 ;  /* 0x0000000a0000a202 */ /* 0x004fca0000000f00 */
[----:B------:R2:W-:Y:S01]  /*9110*/  STL [R1+0x6d8], R0 ;  /* 0x0006d80001007387 */ /* 0x0005e20000100800 */
[----:B-1----:R-:W-:Y:S02]  /*9120*/  CS2R R16, SRZ ;  /* 0x0000000000107805 */ /* 0x002fe4000001ff00 */
[----:B0-----:R-:W-:Y:S02]  /*9130*/  MOV R24, R40 ;  /* 0x0000002800187202 */ /* 0x001fe40000000f00 */
[----:B------:R-:W-:Y:S02]  /*9140*/  MOV R25, R41 ;  /* 0x0000002900197202 */ /* 0x000fe40000000f00 */
[----:B------:R-:W-:Y:S01]  /*9150*/  CS2R R40, SRZ ;  /* 0x0000000000287805 */ /* 0x000fe2000001ff00 */
[----:B------:R0:W-:Y:S01]  /*9160*/  STL.64 [R1+0xf0], R8 ;  /* 0x0000f00801007387 */ /* 0x0001e20000100a00 */
[----:B--2---:R-:W-:-:S03]  /*9170*/  HFMA2.MMA R0, -RZ, RZ, 0, 0 ;  /* 0x00000000ff007435 */ /* 0x004fc600000001ff */
[----:B------:R1:W2:Y:S03]  /*9180*/  @!P1 LDG.E.64 R16, desc[UR10][R22.64] ;  /* 0x0000000a16109981 */ /* 0x0002a6000c1e1b00 */
[----:B------:R-:W-:Y:S02]  /*9190*/  @!P2 MOV R0, R11 ;  /* 0x0000000b0000a202 */ /* 0x000fe40000000f00 */
[----:B0-----:R-:W-:Y:S01]  /*91a0*/  CS2R R8, SRZ ;  /* 0x0000000000087805 */ /* 0x001fe2000001ff00 */
[----:B------:R0:W-:Y:S02]  /*91b0*/  STL.64 [R1+0x2f0], R6 ;  /* 0x0002f00601007387 */ /* 0x0001e40000100a00 */
[----:B0-----:R-:W-:Y:S02]  /*91c0*/  CS2R R6, SRZ ;  /* 0x0000000000067805 */ /* 0x001fe4000001ff00 */
[----:B----4-:R-:W-:-:S02]  /*91d0*/  @!P2 MOV R41, R12 ;  /* 0x0000000c0029a202 */ /* 0x010fc40000000f00 */
[----:B------:R-:W-:Y:S02]  /*91e0*/  @!P2 MOV R40, R13 ;  /* 0x0000000d0028a202 */ /* 0x000fe40000000f00 */
[----:B------:R-:W-:Y:S02]  /*91f0*/  LOP3.LUT P2, RZ, R19, 0x2000000, RZ, 0xc0, !PT ;  /* 0x0200000013ff7812 */ /* 0x000fe4000784c0ff */
[----:B------:R-:W-:-:S05]  /*9200*/  @!P3 MOV R8, R5 ;  /* 0x000000050008b202 */ /* 0x000fca0000000f00 */
[----:B------:R-:W-:Y:S01]  /*9210*/  STL [R1+0x6b0], R8 ;  /* 0x0006b00801007387 */ /* 0x000fe20000100800 */
[----:B---3--:R-:W-:-:S05]  /*9220*/  @!P3 MOV R9, R3 ;  /* 0x000000030009b202 */ /* 0x008fca0000000f00 */
[----:B------:R0:W-:Y:S04]  /*9230*/  STL [R1+0x6c0], R9 ;  /* 0x0006c00901007387 */ /* 0x0001e80000100800 */
[----:B------:R-:W3:Y:S01]  /*9240*/  @!P2 LDG.E.64 R6, desc[UR10][R66.64] ;  /* 0x0000000a4206a981 */ /* 0x000ee2000c1e1b00 */
[----:B0-----:R-:W-:-:S03]  /*9250*/  CS2R R8, SRZ ;  /* 0x0000000000087805 */ /* 0x001fc6000001ff00 */
[----:B------:R-:W4:Y:S04]  /*9260*/  LDL.LU.64 R66, [R1+0x698] ;  /* 0x0006980001427983 */ /* 0x000f280000300a00 */
[----:B------:R-:W3:Y:S04]  /*9270*/  @!P2 LDG.E.64 R8, desc[UR10][R68.64] ;  /* 0x0000000a4408a981 */ /* 0x000ee8000c1e1b00 */
[----:B------:R-:W4:Y:S04]  /*9280*/  LDL.LU.64 R68, [R1+0x690] ;  /* 0x0006900001447983 */ /* 0x000f280000300a00 */
[----:B------:R0:W-:Y:S02]  /*9290*/  STL [R1+0x6dc], R0 ;  /* 0x0006dc0001007387 */ /* 0x0001e40000100800 */
[----:B0-----:R-:W-:-:S06]  /*92a0*/  HFMA2.MMA R0, -RZ, RZ, 0, 0 ;  /* 0x00000000ff007435 */ /* 0x001fcc00000001ff */
[----:B------:R-:W-:-:S05]  /*92b0*/  @!P1 MOV R0, R14 ;  /* 0x0000000e00009202 */ /* 0x000fca0000000f00 */
[----:B------:R0:W-:Y:S01]  /*92c0*/  STL [R1+0x6c8], R0 ;  /* 0x0006c80001007387 */ /* 0x0001e20000100800 */
[----:B-1----:R-:W-:Y:S02]  /*92d0*/  MOV R22, R38 ;  /* 0x0000002600167202 */ /* 0x002fe40000000f00 */
[----:B------:R-:W-:Y:S02]  /*92e0*/  MOV R23, R39 ;  /* 0x0000002700177202 */ /* 0x000fe40000000f00 */
[----:B------:R-:W-:Y:S01]  /*92f0*/  CS2R R38, SRZ ;  /* 0x0000000000267805 */ /* 0x000fe2000001ff00 */
[----:B0-----:R-:W-:Y:S01]  /*9300*/  HFMA2.MMA R0, -RZ, RZ, 0, 0 ;  /* 0x00000000ff007435 */ /* 0x001fe200000001ff */
[----:B--2---:R-:W-:Y:S02]  /*9310*/  @!P1 MOV R39, R16 ;  /* 0x0000001000279202 */ /* 0x004fe40000000f00 */
[----:B------:R-:W-:-:S03]  /*9320*/  @!P1 MOV R38, R17 ;  /* 0x0000001100269202 */ /* 0x000fc60000000f00 */
[----:B------:R-:W-:Y:S02]  /*9330*/  @!P1 MOV R0, R15 ;  /* 0x0000000f00009202 */ /* 0x000fe40000000f00 */
[----:B------:R-:W-:Y:S01]  /*9340*/  LOP3.LUT P1, RZ, R19, 0x1000000, RZ, 0xc0, !PT ;  /* 0x0100000013ff7812 */ /* 0x000fe2000782c0ff */
[----:B------:R0:W-:Y:S02]  /*9350*/  STL.64 [R1+0x2f8], R12 ;  /* 0x0002f80c01007387 */ /* 0x0001e40000100a00 */
[----:B0-----:R-:W-:Y:S02]  /*9360*/  CS2R R12, SRZ ;  /* 0x00000000000c7805 */ /* 0x001fe4000001ff00 */
[----:B------:R0:W-:Y:S02]  /*9370*/  STL.64 [R1+0xf8], R10 ;  /* 0x0000f80a01007387 */ /* 0x0001e40000100a00 */
[----:B0-----:R-:W-:Y:S02]  /*9380*/  CS2R R10, SRZ ;  /* 0x00000000000a7805 */ /* 0x001fe4000001ff00 */
[----:B---3--:R-:W-:-:S02]  /*9390*/  @!P2 MOV R11, R8 ;  /* 0x00000008000ba202 */ /* 0x008fc40000000f00 */
[----:B------:R-:W-:Y:S02]  /*93a0*/  @!P2 MOV R10, R9 ;  /* 0x00000009000aa202 */ /* 0x000fe40000000f00 */
[----:B----4-:R-:W2:Y:S04]  /*93b0*/  @!P1 LDG.E.64 R12, desc[UR10][R68.64] ;  /* 0x0000000a440c9981 */ /* 0x010ea8000c1e1b00 */
[----:B------:R-:W3:Y:S04]  /*93c0*/  LDL.LU.64 R68, [R1+0x680] ;  /* 0x0006800001447983 */ /* 0x000ee80000300a00 */
[----:B------:R-:W-:Y:S04]  /*93d0*/  STL [R1+0x6a0], R11 ;  /* 0x0006a00b01007387 */ /* 0x000fe80000100800 */
[----:B------:R0:W-:Y:S02]  /*93e0*/  STL [R1+0x6a4], R10 ;  /* 0x0006a40a01007387 */ /* 0x0001e40000100800 */
[----:B0-----:R-:W-:-:S06]  /*93f0*/  CS2R R10, SRZ ;  /* 0x00000000000a7805 */ /* 0x001fcc000001ff00 */
[----:B------:R-:W4:Y:S04]  /*9400*/  @!P1 LDG.E.64 R10, desc[UR10][R66.64] ;  /* 0x0000000a420a9981 */ /* 0x000f28000c1e1b00 */
[----:B------:R-:W4:Y:S04]  /*9410*/  LDL.LU.64 R66, [R1+0x688] ;  /* 0x0006880001427983 */ /* 0x000f280000300a00 */
        /* <DEDUP_REMOVED lines=8> */
[----:B0-----:R-:W-:Y:S02]  /*94a0*/  CS2R R16, SRZ ;  /* 0x0000000000107805 */ /* 0x001fe4000001ff00 */
[----:B------:R0:W-:Y:S02]  /*94b0*/  STL.64 [R1+0x100], R14 ;  /* 0x0001000e01007387 */ /* 0x0001e40000100a00 */
[----:B0-----:R-:W-:Y:S02]  /*94c0*/  CS2R R14, SRZ ;  /* 0x00000000000e7805 */ /* 0x001fe4000001ff00 */
[----:B--2---:R-:W-:-:S02]  /*94d0*/  @!P1 MOV R15, R12 ;  /* 0x0000000c000f9202 */ /* 0x004fc40000000f00 */
[----:B------:R-:W-:Y:S02]  /*94e0*/  @!P1 MOV R14, R13 ;  /* 0x0000000d000e9202 */ /* 0x000fe40000000f00 */
[----:B---3--:R-:W2:Y:S04]  /*94f0*/  @!P3 LDG.E.64 R16, desc[UR10][R68.64] ;  /* 0x0000000a4410b981 */ /* 0x008ea8000c1e1b00 */
[----:B------:R-:W3:Y:S04]  /*9500*/  LDL.LU.64 R68, [R1+0x670] ;  /* 0x0006700001447983 */ /* 0x000ee80000300a00 */
[----:B------:R-:W-:Y:S04]  /*9510*/  STL [R1+0x690], R15 ;  /* 0x0006900f01007387 */ /* 0x000fe80000100800 */
[----:B------:R0:W-:Y:S02]  /*9520*/  STL [R1+0x694], R14 ;  /* 0x0006940e01007387 */ /* 0x0001e40000100800 */
[----:B0-----:R-:W-:-:S06]  /*9530*/  CS2R R14, SRZ ;  /* 0x00000000000e7805 */ /* 0x001fcc000001ff00 */
[----:B----4-:R-:W4:Y:S04]  /*9540*/  @!P3 LDG.E.64 R14, desc[UR10][R66.64] ;  /* 0x0000000a420eb981 */ /* 0x010f28000c1e1b00 */
[----:B------:R-:W4:Y:S01]  /*9550*/  LDL.LU.64 R66, [R1+0x678] ;  /* 0x0006780001427983 */ /* 0x000f220000300a00 */
        /* <DEDUP_REMOVED lines=367> */
[----:B------:R0:W-:Y:S04]  /*ac50*/  STL.64 [R1+0x198], R10 ;  /* 0x0001980a01007387 */ /* 0x0001e80000100a00 */
[----:B------:R1:W-:Y:S01]  /*ac60*/  STL.64 [R1+0x3a0], R16 ;  /* 0x0003a01001007387 */ /* 0x0003e20000100a00 */
[----:B0-----:R-:W-:-:S03]  /*ac70*/  CS2R R10, SRZ ;  /* 0x00000000000a7805 */ /* 0x001fc6000001ff00 */
[----:B-1----:R-:W4:Y:S01]  /*ac80*/  LDL.LU.64 R16, [R1+0x530] ;  /* 0x0005300001107983 */ /* 0x002f220000300a00 */
[----:B--2---:R-:W-:Y:S02]  /*ac90*/  @!P3 MOV R11, R8 ;  /* 0x00000008000bb202 */ /* 0x004fe40000000f00 */
[----:B------:R-:W-:Y:S01]  /*aca0*/  @!P3 MOV R10, R9 ;  /* 0x00000009000ab202 */ /* 0x000fe20000000f00 */
[----:B---3--:R-:W2:Y:S04]  /*acb0*/  @!P2 LDG.E.64 R12, desc[UR10][R68.64] ;  /* 0x0000000a440ca981 */ /* 0x008ea8000c1e1b00 */
[----:B------:R-:W-:Y:S04]  /*acc0*/  STL [R1+0x550], R11 ;  /* 0x0005500b01007387 */ /* 0x000fe80000100800 */
[----:B------:R0:W-:Y:S04]  /*acd0*/  STL [R1+0x554], R10 ;  /* 0x0005540a01007387 */ /* 0x0001e80000100800 */
[----:B------:R1:W-:Y:S04]  /*ace0*/  STL [R1+0x57c], R64 ;  /* 0x00057c4001007387 */ /* 0x0003e80000100800 */
[----:B------:R3:W-:Y:S01]  /*acf0*/  STL.64 [R1+0x1a0], R14 ;  /* 0x0001a00e01007387 */ /* 0x0007e20000100a00 */
[----:B0-----:R-:W-:-:S03]  /*ad00*/  CS2R R10, SRZ ;  /* 0x00000000000a7805 */ /* 0x001fc6000001ff00 */
[----:B------:R0:W-:Y:S01]  /*ad10*/  STL.64 [R1+0x3a8], R4 ;  /* 0x0003a80401007387 */ /* 0x0001e20000100a00 */
[----:B-1----:R-:W-:-:S03]  /*ad20*/  HFMA2.MMA R64, -RZ, RZ, 0, 0 ;  /* 0x00000000ff407435 */ /* 0x002fc600000001ff */
[----:B------:R-:W-:Y:S04]  /*ad30*/  STL.64 [R1+0x1a8], R2 ;  /* 0x0001a80201007387 */ /* 0x000fe80000100a00 */
[----:B------:R1:W-:Y:S04]  /*ad40*/  STL.64 [R1+0x3b0], R8 ;  /* 0x0003b00801007387 */ /* 0x0003e80000100a00 */
[----:B----4-:R-:W-:Y:S04]  /*ad50*/  STL.64 [R1+0x1b0], R6 ;  /* 0x0001b00601007387 */ /* 0x010fe80000100a00 */
[----:B------:R-:W4:Y:S01]  /*ad60*/  @!P2 LDG.E.64 R10, desc[UR10][R66.64] ;  /* 0x0000000a420aa981 */ /* 0x000f22000c1e1b00 */
[----:B------:R-:W-:-:S02]  /*ad70*/  @!P1 MOV R64, R2 ;  /* 0x0000000200409202 */ /* 0x000fc40000000f00 */
[----:B---3--:R-:W-:Y:S01]  /*ad80*/  CS2R R14, SRZ ;  /* 0x00000000000e7805 */ /* 0x008fe2000001ff00 */
[----:B0-----:R-:W3:Y:S04]  /*ad90*/  LDL.LU.64 R4, [R1+0x520] ;  /* 0x0005200001047983 */ /* 0x001ee80000300a00 */
[----:B-1----:R-:W3:Y:S04]  /*ada0*/  LDL.LU.64 R8, [R1+0x510] ;  /* 0x0005100001087983 */ /* 0x002ee80000300a00 */
[----:B------:R-:W4:Y:S04]  /*adb0*/  LDL.LU.64 R66, [R1+0x538] ;  /* 0x0005380001427983 */ /* 0x000f280000300a00 */
[----:B------:R0:W-:Y:S01]  /*adc0*/  STL [R1+0x568], R64 ;  /* 0x0005684001007387 */ /* 0x0001e20000100800 */
[----:B------:R-:W-:-:S03]  /*add0*/  UIMAD.WIDE UR6, UR5, 0x8, UR6 ;  /* 0x00000008050678a5 */ /* 0x000fc6000f8e0206 */
[----:B------:R-:W5:Y:S01]  /*ade0*/  LDL.LU.64 R68, [R1+0x800] ;  /* 0x0008000001447983 */ /* 0x000f620000300a00 */
[----:B0-----:R-:W-:-:S06]  /*adf0*/  HFMA2.MMA R64, -RZ, RZ, 0, 0 ;  /* 0x00000000ff407435 */ /* 0x001fcc00000001ff */
[----:B------:R-:W-:Y:S02]  /*ae00*/  @!P1 MOV R64, R3 ;  /* 0x0000000300409202 */ /* 0x000fe40000000f00 */
[----:B------:R-:W-:Y:S02]  /*ae10*/  LOP3.LUT P1, RZ, R19, 0x8, RZ, 0xc0, !PT ;  /* 0x0000000813ff7812 */ /* 0x000fe4000782c0ff */
[----:B--2---:R-:W-:Y:S02]  /*ae20*/  @!P2 MOV R15, R12 ;  /* 0x0000000c000fa202 */ /* 0x004fe40000000f00 */
[----:B------:R-:W-:-:S03]  /*ae30*/  @!P2 MOV R14, R13 ;  /* 0x0000000d000ea202 */ /* 0x000fc60000000f00 */
[----:B------:R-:W-:Y:S04]  /*ae40*/  STL [R1+0x540], R15 ;  /* 0x0005400f01007387 */ /* 0x000fe80000100800 */
[----:B------:R0:W-:Y:S02]  /*ae50*/  STL [R1+0x544], R14 ;  /* 0x0005440e01007387 */ /* 0x0001e40000100800 */
[----:B0-----:R-:W-:-:S06]  /*ae60*/  CS2R R14, SRZ ;  /* 0x00000000000e7805 */ /* 0x001fcc000001ff00 */
[----:B------:R0:W2:Y:S02]  /*ae70*/  @!P1 LDG.E.64 R14, desc[UR10][R16.64] ;  /* 0x0000000a100e9981 */ /* 0x0000a4000c1e1b00 */
[----:B0-----:R-:W-:-:S06]  /*ae80*/  CS2R R16, SRZ ;  /* 0x0000000000107805 */ /* 0x001fcc000001ff00 */
[----:B----4-:R-:W4:Y:S04]  /*ae90*/  @!P1 LDG.E.64 R16, desc[UR10][R66.64] ;  /* 0x0000000a42109981 */ /* 0x010f28000c1e1b00 */
[----:B------:R0:W-:Y:S01]  /*aea0*/  STL [R1+0x56c], R64 ;  /* 0x00056c4001007387 */ /* 0x0001e20000100800 */
[----:B------:R-:W-:-:S03]  /*aeb0*/  CS2R R2, SRZ ;  /* 0x0000000000027805 */ /* 0x000fc6000001ff00 */
[----:B------:R1:W-:Y:S04]  /*aec0*/  STL.64 [R1+0x3b8], R12 ;  /* 0x0003b80c01007387 */ /* 0x0003e80000100a00 */
[----:B------:R-:W-:Y:S01]  /*aed0*/  STL.64 [R1+0x1b8], R10 ;  /* 0x0001b80a01007387 */ /* 0x000fe20000100a00 */
[----:B0-----:R-:W-:-:S03]  /*aee0*/  HFMA2.MMA R64, -RZ, RZ, 0, 0 ;  /* 0x00000000ff407435 */ /* 0x001fc600000001ff */
[----:B------:R-:W5:Y:S03]  /*aef0*/  LDL.LU.64 R66, [R1+0x7f8] ;  /* 0x0007f80001427983 */ /* 0x000f660000300a00 */
[----:B------:R-:W-:Y:S01]  /*af00*/  @!P3 MOV R64, R6 ;  /* 0x000000060040b202 */ /* 0x000fe20000000f00 */
[----:B-1----:R-:W2:Y:S04]  /*af10*/  LDL.LU.64 R12, [R1+0x500] ;  /* 0x00050000010c7983 */ /* 0x002ea80000300a00 */
[----:B------:R0:W-:Y:S02]  /*af20*/  STL [R1+0x558], R64 ;  /* 0x0005584001007387 */ /* 0x0001e40000100800 */
[----:B0-----:R-:W-:-:S06]  /*af30*/  HFMA2.MMA R64, -RZ, RZ, 0, 0 ;  /* 0x00000000ff407435 */ /* 0x001fcc00000001ff */
[----:B------:R-:W-:Y:S02]  /*af40*/  @!P3 MOV R64, R7 ;  /* 0x000000070040b202 */ /* 0x000fe40000000f00 */
[----:B------:R-:W-:Y:S02]  /*af50*/  LOP3.LUT P3, RZ, R19, 0x4, RZ, 0xc0, !PT ;  /* 0x0000000413ff7812 */ /* 0x000fe4000786c0ff */
[----:B----4-:R-:W-:Y:S02]  /*af60*/  @!P1 MOV R3, R16 ;  /* 0x0000001000039202 */ /* 0x010fe40000000f00 */
[----:B------:R-:W-:-:S03]  /*af70*/  @!P1 MOV R2, R17 ;  /* 0x0000001100029202 */ /* 0x000fc60000000f00 */
[----:B------:R-:W-:Y:S04]  /*af80*/  STL [R1+0x530], R3 ;  /* 0x0005300301007387 */ /* 0x000fe80000100800 */
[----:B------:R0:W-:Y:S02]  /*af90*/  STL [R1+0x534], R2 ;  /* 0x0005340201007387 */ /* 0x0001e40000100800 */
[----:B0-----:R-:W-:-:S06]  /*afa0*/  CS2R R2, SRZ ;  /* 0x0000000000027805 */ /* 0x001fcc000001ff00 */
[----:B---3--:R0:W3:Y:S02]  /*afb0*/  @!P3 LDG.E.64 R2, desc[UR10][R4.64] ;  /* 0x0000000a0402b981 */ /* 0x0080e4000c1e1b00 */
[----:B0-----:R-:W-:-:S06]  /*afc0*/  CS2R R4, SRZ ;  /* 0x0000000000047805 */ /* 0x001fcc000001ff00 */
[----:B------:R-:W4:Y:S04]  /*afd0*/  @!P3 LDG.E.64 R4, desc[UR10][R62.64] ;  /* 0x0000000a3e04b981 */ /* 0x000f28000c1e1b00 */
[----:B------:R0:W-:Y:S01]  /*afe0*/  STL [R1+0x55c], R64 ;  /* 0x00055c4001007387 */ /* 0x0001e20000100800 */
[----:B------:R-:W-:-:S03]  /*aff0*/  CS2R R6, SRZ ;  /* 0x0000000000067805 */ /* 0x000fc6000001ff00 */
[----:B--2---:R-:W-:Y:S04]  /*b000*/  STL.64 [R1+0x1c0], R14 ;  /* 0x0001c00e01007387 */ /* 0x004fe80000100a00 */
[----:B------:R-:W-:Y:S01]  /*b010*/  STL.64 [R1+0x3c0], R16 ;  /* 0x0003c01001007387 */ /* 0x000fe20000100a00 */
[----:B0-----:R-:W-:-:S03]  /*b020*/  HFMA2.MMA R64, -RZ, RZ, 0, 0 ;  /* 0x00000000ff407435 */ /* 0x001fc600000001ff */
[----:B------:R-:W5:Y:S03]  /*b030*/  LDL.LU.64 R62, [R1+0x7f0] ;  /* 0x0007f000013e7983 */ /* 0x000f660000300a00 */
[----:B------:R-:W-:-:S05]  /*b040*/  @!P2 MOV R64, R10 ;  /* 0x0000000a0040a202 */ /* 0x000fca0000000f00 */
        /* <DEDUP_REMOVED lines=9> */
[----:B------:R0:W2:Y:S02]  /*b0e0*/  @!P2 LDG.E.64 R6, desc[UR10][R8.64] ;  /* 0x0000000a0806a981 */ /* 0x0000a4000c1e1b00 */
[----:B0-----:R-:W-:-:S06]  /*b0f0*/  CS2R R8, SRZ ;  /* 0x0000000000087805 */ /* 0x001fcc000001ff00 */
[----:B------:R-:W4:Y:S04]  /*b100*/  @!P2 LDG.E.64 R8, desc[UR10][R50.64] ;  /* 0x0000000a3208a981 */ /* 0x000f28000c1e1b00 */
[----:B------:R0:W-:Y:S01]  /*b110*/  STL [R1+0x54c], R64 ;  /* 0x00054c4001007387 */ /* 0x0001e20000100800 */
[----:B------:R-:W-:-:S03]  /*b120*/  CS2R R10, SRZ ;  /* 0x00000000000a7805 */ /* 0x000fc6000001ff00 */
[----:B------:R-:W2:Y:S01]  /*b130*/  LDL.LU.64 R50, [R1+0x7e8] ;  /* 0x0007e80001327983 */ /* 0x000ea20000300a00 */
[----:B0-----:R-:W-:-:S06]  /*b140*/  HFMA2.MMA R64, -RZ, RZ, 0, 0 ;  /* 0x00000000ff407435 */ /* 0x001fcc00000001ff */
[----:B------:R-:W-:-:S05]  /*b150*/  @!P1 MOV R64, R14 ;  /* 0x0000000e00409202 */ /* 0x000fca0000000f00 */
[----:B------:R0:W-:Y:S02]  /*b160*/  STL [R1+0x538], R64 ;  /* 0x0005384001007387 */ /* 0x0001e40000100800 */
[----:B0-----:R-:W-:-:S06]  /*b170*/  HFMA2.MMA R64, -RZ, RZ, 0, 0 ;  /* 0x00000000ff407435 */ /* 0x001fcc00000001ff */
[----:B------:R-:W-:Y:S02]  /*b180*/  @!P1 MOV R64, R15 ;  /* 0x0000000f00409202 */ /* 0x000fe40000000f00 */
[----:B------:R-:W-:Y:S01]  /*b190*/  LOP3.LUT P1, RZ, R19, 0x1, RZ, 0xc0, !PT ;  /* 0x0000000113ff7812 */ /* 0x000fe2000782c0ff */
[----:B------:R-:W2:Y:S01]  /*b1a0*/  LDL.LU.64 R14, [R1+0x4f8] ;  /* 0x0004f800010e7983 */ /* 0x000ea20000300a00 */
[----:B----4-:R-:W-:Y:S02]  /*b1b0*/  @!P2 MOV R11, R8 ;  /* 0x00000008000ba202 */ /* 0x010fe40000000f00 */
[----:B------:R-:W-:-:S03]  /*b1c0*/  @!P2 MOV R10, R9 ;  /* 0x00000009000aa202 */ /* 0x000fc60000000f00 */
[----:B------:R-:W-:Y:S04]  /*b1d0*/  STL [R1+0x510], R11 ;  /* 0x0005100b01007387 */ /* 0x000fe80000100800 */
[----:B------:R0:W-:Y:S02]  /*b1e0*/  STL [R1+0x514], R10 ;  /* 0x0005140a01007387 */ /* 0x0001e40000100800 */
[----:B0-----:R-:W-:-:S06]  /*b1f0*/  CS2R R10, SRZ ;  /* 0x00000000000a7805 */ /* 0x001fcc000001ff00 */
[----:B------:R0:W4:Y:S02]  /*b200*/  @!P1 LDG.E.64 R10, desc[UR10][R12.64] ;  /* 0x0000000a0c0a9981 */ /* 0x000124000c1e1b00 */
[----:B0-----:R-:W-:-:S06]  /*b210*/  CS2R R12, SRZ ;  /* 0x00000000000c7805 */ /* 0x001fcc000001ff00 */
[----:B------:R0:W4:Y:S01]  /*b220*/  @!P1 LDG.E.64 R12, desc[UR10][R52.64] ;  /* 0x0000000a340c9981 */ /* 0x000122000c1e1b00 */
[----:B------:R-:W-:-:S06]  /*b230*/  HFMA2.MMA R19, -RZ, RZ, 0, 0 ;  /* 0x00000000ff137435 */ /* 0x000fcc00000001ff */
[----:B---3--:R-:W-:Y:S01]  /*b240*/  @!P3 MOV R19, R2 ;  /* 0x000000020013b202 */ /* 0x008fe20000000f00 */
[----:B0-----:R-:W-:Y:S01]  /*b250*/  HFMA2.MMA R53, -RZ, RZ, 0, 0 ;  /* 0x00000000ff357435 */ /* 0x001fe200000001ff */
[----:B------:R-:W-:Y:S04]  /*b260*/  STL [R1+0x53c], R64 ;  /* 0x00053c4001007387 */ /* 0x000fe80000100800 */
[----:B------:R0:W-:Y:S01]  /*b270*/  STL [R1+0x528], R19 ;  /* 0x0005281301007387 */ /* 0x0001e20000100800 */
[----:B------:R-:W-:-:S03]  /*b280*/  CS2R R16, SRZ ;  /* 0x0000000000107805 */ /* 0x000fc6000001ff00 */
[----:B------:R-:W-:Y:S04]  /*b290*/  STL.64 [R1+0x1c8], R2 ;  /* 0x0001c80201007387 */ /* 0x000fe80000100a00 */
[----:B------:R-:W5:Y:S01]  /*b2a0*/  LDL.LU R52, [R1+0x7e0] ;  /* 0x0007e00001347983 */ /* 0x000f620000300800 */
[----:B0-----:R-:W-:-:S06]  /*b2b0*/  HFMA2.MMA R19, -RZ, RZ, 0, 0 ;  /* 0x00000000ff137435 */ /* 0x001fcc00000001ff */
[----:B------:R-:W-:-:S05]  /*b2c0*/  @!P3 MOV R19, R3 ;  /* 0x000000030013b202 */ /* 0x000fca0000000f00 */
[----:B------:R0:W-:Y:S02]  /*b2d0*/  STL [R1+0x52c], R19 ;  /* 0x00052c1301007387 */ /* 0x0001e40000100800 */
[----:B0-----:R-:W-:-:S06]  /*b2e0*/  HFMA2.MMA R19, -RZ, RZ, 0, 0 ;  /* 0x00000000ff137435 */ /* 0x001fcc00000001ff */
[----:B--2---:R-:W-:-:S05]  /*b2f0*/  @!P2 MOV R19, R6 ;  /* 0x000000060013a202 */ /* 0x004fca0000000f00 */
[----:B------:R0:W-:Y:S02]  /*b300*/  STL [R1+0x518], R19 ;  /* 0x0005181301007387 */ /* 0x0001e40000100800 */
[----:B0-----:R-:W-:-:S06]  /*b310*/  HFMA2.MMA R19, -RZ, RZ, 0, 0 ;  /* 0x00000000ff137435 */ /* 0x001fcc00000001ff */
[----:B------:R-:W-:-:S05]  /*b320*/  @!P2 MOV R19, R7 ;  /* 0x000000070013a202 */ /* 0x000fca0000000f00 */
[----:B------:R0:W-:Y:S02]  /*b330*/  STL [R1+0x51c], R19 ;  /* 0x00051c1301007387 */ /* 0x0001e40000100800 */
[----:B0-----:R-:W-:Y:S01]  /*b340*/  HFMA2.MMA R19, -RZ, RZ, 0, 0 ;  /* 0x00000000ff137435 */ /* 0x001fe200000001ff */
[----:B------:R-:W-:Y:S02]  /*b350*/  MOV R64, RZ ;  /* 0x000000ff00407202 */ /* 0x000fe40000000f00 */
[C---:B------:R-:W-:Y:S02]  /*b360*/  LOP3.LUT P3, RZ, R18.reuse, 0x20000000, RZ, 0xc0, !PT ;  /* 0x2000000012ff7812 */ /* 0x040fe4000786c0ff */
[----:B------:R-:W-:Y:S02]  /*b370*/  LOP3.LUT P2, RZ, R18, 0x10000000, RZ, 0xc0, !PT ;  /* 0x1000000012ff7812 */ /* 0x000fe4000784c0ff */
[----:B----4-:R-:W-:-:S05]  /*b380*/  @!P1 MOV R19, R10 ;  /* 0x0000000a00139202 */ /* 0x010fca0000000f00 */
[----:B------:R0:W-:Y:S01]  /*b390*/  STL [R1+0x504], R19 ;  /* 0x0005041301007387 */ /* 0x0001e20000100800 */
[----:B------:R-:W-:Y:S01]  /*b3a0*/  @!P1 MOV R53, R11 ;  /* 0x0000000b00359202 */ /* 0x000fe20000000f00 */
[----:B0-----:R-:W-:Y:S01]  /*b3b0*/  HFMA2.MMA R19, -RZ, RZ, 0, 0 ;  /* 0x00000000ff137435 */ /* 0x001fe200000001ff */
[----:B------:R-:W-:-:S05]  /*b3c0*/  @!P1 MOV R64, R12 ;  /* 0x0000000c00409202 */ /* 0x000fca0000000f00 */
[----:B------:R-:W-:Y:S02]  /*b3d0*/  @!P1 MOV R19, R13 ;  /* 0x0000000d00139202 */ /* 0x000fe40000000f00 */
[----:B------:R-:W-:Y:S02]  /*b3e0*/  LOP3.LUT P1, RZ, R18, 0x8000000, RZ, 0xc0, !PT ;  /* 0x0800000012ff7812 */ /* 0x000fe4000782c0ff */
[----:B------:R-:W-:Y:S01]  /*b3f0*/  MOV R18, R14 ;  /* 0x0000000e00127202 */ /* 0x000fe20000000f00 */
[----:B------:R0:W-:Y:S02]  /*b400*/  STL [R1+0x500], R19 ;  /* 0x0005001301007387 */ /* 0x0001e40000100800 */
[----:B0-----:R-:W-:Y:S02]  /*b410*/  MOV R19, R15 ;  /* 0x0000000f00137202 */ /* 0x001fe40000000f00 */
[----:B------:R-:W-:-:S06]  /*b420*/  CS2R R14, SRZ ;  /* 0x00000000000e7805 */ /* 0x000fcc000001ff00 */
[----:B------:R-:W2:Y:S04]  /*b430*/  @!P1 LDG.E.64 R16, desc[UR10][R20.64] ;  /* 0x0000000a14109981 */ /* 0x000ea8000c1e1b00 */
[----:B------:R0:W3:Y:S02]  /*b440*/  @!P1 LDG.E.64 R14, desc[UR10][R18.64] ;  /* 0x0000000a120e9981 */ /* 0x0000e4000c1e1b00 */
[----:B0-----:R-:W-:Y:S01]  /*b450*/  HFMA2.MMA R18, -RZ, RZ, 0, 0 ;  /* 0x00000000ff127435 */ /* 0x001fe200000001ff */
[----:B------:R-:W-:-:S09]  /*b460*/  MOV R19, RZ ;  /* 0x000000ff00137202 */ /* 0x000fd20000000f00 */
[----:B------:R0:W4:Y:S01]  /*b470*/  @!P2 LDG.E.64 R18, desc[UR10][R22.64] ;  /* 0x0000000a1612a981 */ /* 0x000122000c1e1b00 */
[----:B------:R-:W-:-:S06]  /*b480*/  CS2R R20, SRZ ;  /* 0x0000000000147805 */ /* 0x000fcc000001ff00 */
[----:B------:R1:W4:Y:S01]  /*b490*/  @!P2 LDG.E.64 R20, desc[UR10][R24.64] ;  /* 0x0000000a1814a981 */ /* 0x000322000c1e1b00 */
[----:B0-----:R-:W-:-:S06]  /*b4a0*/  CS2R R22, SRZ ;  /* 0x0000000000167805 */ /* 0x001fcc000001ff00 */
[----:B------:R0:W4:Y:S01]  /*b4b0*/  @!P3 LDG.E.64 R22, desc[UR10][R26.64] ;  /* 0x0000000a1a16b981 */ /* 0x000122000c1e1b00 */
[----:B-1----:R-:W-:-:S06]  /*b4c0*/  CS2R R24, SRZ ;  /* 0x0000000000187805 */ /* 0x002fcc000001ff00 */
[----:B------:R-:W4:Y:S01]  /*b4d0*/  @!P3 LDG.E.64 R24, desc[UR10][R28.64] ;  /* 0x0000000a1c18b981 */ /* 0x000f22000c1e1b00 */
[----:B0-----:R-:W-:-:S06]  /*b4e0*/  CS2R R26, SRZ ;  /* 0x00000000001a7805 */ /* 0x001fcc000001ff00 */
[----:B------:R0:W4:Y:S02]  /*b4f0*/  @!P4 LDG.E.64 R26, desc[UR10][R30.64] ;  /* 0x0000000a1e1ac981 */ /* 0x000124000c1e1b00 */
[----:B0-----:R-:W-:-:S06]  /*b500*/  CS2R R30, SRZ ;  /* 0x00000000001e7805 */ /* 0x001fcc000001ff00 */
[----:B------:R0:W4:Y:S02]  /*b510*/  @!P5 LDG.E.64 R30, desc[UR10][R34.64] ;  /* 0x0000000a221ed981 */ /* 0x000124000c1e1b00 */
[----:B0-----:R-:W-:-:S06]  /*b520*/  CS2R R34, SRZ ;  /* 0x0000000000227805 */ /* 0x001fcc000001ff00 */
[----:B------:R0:W4:Y:S02]  /*b530*/  @!P6 LDG.E.64 R34, desc[UR10][R54.64] ;  /* 0x0000000a3622e981 */ /* 0x000124000c1e1b00 */
[----:B0-----:R-:W-:Y:S02]  /*b540*/  MOV R54, UR6 ;  /* 0x0000000600367c02 */ /* 0x001fe40008000f00 */
[----:B------:R-:W-:Y:S02]  /*b550*/  MOV R55, UR7 ;  /* 0x0000000700377c02 */ /* 0x000fe40008000f00 */
[----:B------:R-:W-:-:S04]  /*b560*/  CS2R R28, SRZ ;  /* 0x00000000001c7805 */ /* 0x000fc8000001ff00 */
[----:B------:R-:W4:Y:S04]  /*b570*/  LDG.E.64 R54, desc[UR10][R54.64] ;  /* 0x0000000a36367981 */ /* 0x000f28000c1e1b00 */
[----:B------:R0:W4:Y:S02]  /*b580*/  @!P4 LDG.E.64 R28, desc[UR10][R32.64] ;  /* 0x0000000a201cc981 */ /* 0x000124000c1e1b00 */
[----:B0-----:R-:W-:-:S06]  /*b590*/  CS2R R32, SRZ ;  /* 0x0000000000207805 */ /* 0x001fcc000001ff00 */
[----:B------:R0:W4:Y:S02]  /*b5a0*/  @!P5 LDG.E.64 R32, desc[UR10][R36.64] ;  /* 0x0000000a2420d981 */ /* 0x000124000c1e1b00 */
[----:B0-----:R-:W-:-:S06]  /*b5b0*/  CS2R R36, SRZ ;  /* 0x0000000000247805 */ /* 0x001fcc000001ff00 */
[----:B------:R-:W4:Y:S01]  /*b5c0*/  @!P6 LDG.E.64 R36, desc[UR10][R50.64] ;  /* 0x0000000a3224e981 */ /* 0x000f22000c1e1b00 */
[----:B------:R-:W-:-:S03]  /*b5d0*/  CS2R R2, SRZ ;  /* 0x0000000000027805 */ /* 0x000fc6000001ff00 */
[----:B------:R0:W-:Y:S04]  /*b5e0*/  STL [R1+0x508], R53 ;  /* 0x0005083501007387 */ /* 0x0001e80000100800 */
[----:B------:R1:W-:Y:S04]  /*b5f0*/  STL [R1+0x4f4], R64 ;  /* 0x0004f44001007387 */ /* 0x0003e80000100800 */
[----:B------:R1:W5:Y:S04]  /*b600*/  LDL.LU.64 R50, [R1+0x7d0] ;  /* 0x0007d00001327983 */ /* 0x0003680000300a00 */
[----:B0-----:R0:W5:Y:S04]  /*b610*/  LDL.LU R53, [R1+0x7dc] ;  /* 0x0007dc0001357983 */ /* 0x0011680000300800 */
[----:B-1----:R0:W5:Y:S01]  /*b620*/  LDL.LU R64, [R1+0x7d8] ;  /* 0x0007d80001407983 */ /* 0x0021620000300800 */
[----:B---3--:R-:W-:-:S05]  /*b630*/  @!P1 MOV R2, R15 ;  /* 0x0000000f00029202 */ /* 0x008fca0000000f00 */
[----:B------:R1:W-:Y:S02]  /*b640*/  STL [R1+0x4ac], R2 ;  /* 0x0004ac0201007387 */ /* 0x0003e40000100800 */
[----:B-1----:R-:W-:-:S06]  /*b650*/  HFMA2.MMA R2, -RZ, RZ, 0, 0 ;  /* 0x00000000ff027435 */ /* 0x002fcc00000001ff */
[----:B--2---:R-:W-:-:S05]  /*b660*/  @!P1 MOV R2, R16 ;  /* 0x0000001000029202 */ /* 0x004fca0000000f00 */
[----:B------:R1:W-:Y:S02]  /*b670*/  STL [R1+0x494], R2 ;  /* 0x0004940201007387 */ /* 0x0003e40000100800 */
[----:B-1----:R-:W-:-:S06]  /*b680*/  HFMA2.MMA R2, -RZ, RZ, 0, 0 ;  /* 0x00000000ff027435 */ /* 0x002fcc00000001ff */
[----:B------:R-:W-:-:S05]  /*b690*/  @!P1 MOV R2, R17 ;  /* 0x0000001100029202 */ /* 0x000fca0000000f00 */
[----:B------:R1:W-:Y:S02]  /*b6a0*/  STL [R1+0x4a8], R2 ;  /* 0x0004a80201007387 */ /* 0x0003e40000100800 */
[----:B-1----:R-:W-:-:S06]  /*b6b0*/  HFMA2.MMA R2, -RZ, RZ, 0, 0 ;  /* 0x00000000ff027435 */ /* 0x002fcc00000001ff */
[----:B----4-:R-:W-:-:S05]  /*b6c0*/  @!P2 MOV R2, R18 ;  /* 0x000000120002a202 */ /* 0x010fca0000000f00 */
        /* <DEDUP_REMOVED lines=9> */
[----:B------:R1:W-:Y:S01]  /*b760*/  STL [R1+0x49c], R2 ;  /* 0x00049c0201007387 */ /* 0x0003e20000100800 */
[----:B------:R-:W-:Y:S01]  /*b770*/  @!P1 MOV R3, R14 ;  /* 0x0000000e00039202 */ /* 0x000fe20000000f00 */
[----:B-1----:R-:W-:-:S04]  /*b780*/  HFMA2.MMA R2, -RZ, RZ, 0, 0 ;  /* 0x00000000ff027435 */ /* 0x002fc800000001ff */
[----:B------:R-:W-:Y:S02]  /*b790*/  STL [R1+0x4b0], R3 ;  /* 0x0004b00301007387 */ /* 0x000fe40000100800 */
        /* <DEDUP_REMOVED lines=11> */
[----:B------:R-:W-:Y:S02]  /*b850*/  R2UR UR16, R54 ;  /* 0x00000000361072ca */ /* 0x000fe400000e0000 */
[----:B-1----:R-:W-:Y:S02]  /*b860*/  CS2R R2, SRZ ;  /* 0x0000000000027805 */ /* 0x002fe4000001ff00 */
[----:B------:R-:W-:Y:S02]  /*b870*/  @!P4 MOV R3, R27 ;  /* 0x0000001b0003c202 */ /* 0x000fe40000000f00 */
[----:B------:R-:W-:-:S03]  /*b880*/  @!P4 MOV R2, R26 ;  /* 0x0000001a0002c202 */ /* 0x000fc60000000f00 */
[----:B------:R1:W-:Y:S02]  /*b890*/  STL [R1+0x4cc], R3 ;  /* 0x0004cc0301007387 */ /* 0x0003e40000100800 */
[----:B-1----:R-:W-:Y:S02]  /*b8a0*/  HFMA2.MMA R3, -RZ, RZ, 0, 0 ;  /* 0x00000000ff037435 */ /* 0x002fe400000001ff */
[----:B------:R1:W-:Y:S04]  /*b8b0*/  STL [R1+0x4d8], R2 ;  /* 0x0004d80201007387 */ /* 0x0003e80000100800 */
[----:B------:R-:W-:Y:S02]  /*b8c0*/  @!P4 MOV R3, R28 ;  /* 0x0000001c0003c202 */ /* 0x000fe40000000f00 */
[----:B-1----:R-:W-:-:S03]  /*b8d0*/  MOV R2, UR16 ;  /* 0x0000001000027c02 */ /* 0x002fc60008000f00 */
[----:B------:R1:W-:Y:S02]  /*b8e0*/  STL [R1+0x480], R3 ;  /* 0x0004800301007387 */ /* 0x0003e40000100800 */
[----:B------:R-:W-:Y:S01]  /*b8f0*/  FFMA.FTZ R2, -R2, UR16, R55 ;  /* 0x0000001002027c23 */ /* 0x000fe20008010137 */
[----:B-1----:R-:W-:-:S04]  /*b900*/  HFMA2.MMA R3, -RZ, RZ, 0, 0 ;  /* 0x00000000ff037435 */ /* 0x002fc800000001ff */
[----:B------:R-:W-:Y:S02]  /*b910*/  FSETP.GTU.FTZ.AND P1, PT, R2, RZ, PT ;  /* 0x000000ff0200720b */ /* 0x000fe40003f3c000 */
[----:B------:R-:W-:-:S05]  /*b920*/  @!P4 MOV R3, R29 ;  /* 0x0000001d0003c202 */ /* 0x000fca0000000f00 */
[----:B------:R1:W-:Y:S06]  /*b930*/  STL [R1+0x48c], R3 ;  /* 0x00048c0301007387 */ /* 0x0003ec0000100800 */
[----:B------:R-:W-:Y:S01]  /*b940*/  VOTEU.ANY UP0, P1 ;  /* 0x00000000003f7886 */ /* 0x000fe20000800100 */
[----:B-1----:R-:W-:Y:S01]  /*b950*/  HFMA2.MMA R3, -RZ, RZ, 0, 0 ;  /* 0x00000000ff037435 */ /* 0x002fe200000001ff */
[----:B------:R-:W-:-:S03]  /*b960*/  PLOP3.LUT P1, PT, PT, PT, UP0, 0x80, 0x0 ;  /* 0x000000000000781c */ /* 0x000fc60003f2f008 */
[----:B------:R-:W-:Y:S02]  /*b970*/  @UP0 ULDC UR6, c[0x0][0x250] ;  /* 0x0000940000060ab9 */ /* 0x000fe40000000800 */
[----:B------:R-:W-:-:S05]  /*b980*/  @!P5 MOV R3, R30 ;  /* 0x0000001e0003d202 */ /* 0x000fca0000000f00 */
[----:B------:R1:W-:Y:S02]  /*b990*/  STL [R1+0x4e8], R3 ;  /* 0x0004e80301007387 */ /* 0x0003e40000100800 */
[----:B-1----:R-:W-:Y:S01]  /*b9a0*/  HFMA2.MMA R3, -RZ, RZ, 0, 0 ;  /* 0x00000000ff037435 */ /* 0x002fe200000001ff */
[----:B------:R-:W-:-:S05]  /*b9b0*/  @P1 FADD.FTZ R2, R2, UR6 ;  /* 0x0000000602021e21 */ /* 0x000fca0008010000 */
[----:B------:R-:W-:Y:S01]  /*b9c0*/  @!P5 MOV R3, R31 ;  /* 0x0000001f0003d202 */ /* 0x000fe20000000f00 */
[----:B------:R-:W1:Y:S04]  /*b9d0*/  @P1 MUFU.RSQ R2, R2 ;  /* 0x0000000200021308 */ /* 0x000e680000001400 */
[----:B------:R2:W-:Y:S02]  /*b9e0*/  STL [R1+0x4dc], R3 ;  /* 0x0004dc0301007387 */ /* 0x0005e40000100800 */
[----:B--2---:R-:W-:-:S06]  /*b9f0*/  HFMA2.MMA R3, -RZ, RZ, 0, 0 ;  /* 0x00000000ff037435 */ /* 0x004fcc00000001ff */
[----:B------:R-:W-:Y:S01]  /*ba00*/  @!P5 MOV R3, R33 ;  /* 0x000000210003d202 */ /* 0x000fe20000000f00 */
[----:B------:R-:W-:Y:S04]  /*ba10*/  STL.64 [R1+0x3c8], R4 ;  /* 0x0003c80401007387 */ /* 0x000fe80000100a00 */
[----:B------:R2:W-:Y:S04]  /*ba20*/  STL [R1+0x484], R3 ;  /* 0x0004840301007387 */ /* 0x0005e80000100800 */
[----:B------:R-:W-:Y:S04]  /*ba30*/  STL.64 [R1+0x1d0], R6 ;  /* 0x0001d00601007387 */ /* 0x000fe80000100a00 */
[----:B------:R3:W-:Y:S01]  /*ba40*/  STL.64 [R1+0x3d0], R8 ;  /* 0x0003d00801007387 */ /* 0x0007e20000100a00 */
[----:B--2---:R-:W-:-:S03]  /*ba50*/  HFMA2.MMA R3, -RZ, RZ, 0, 0 ;  /* 0x00000000ff037435 */ /* 0x004fc600000001ff */
[----:B------:R-:W-:Y:S04]  /*ba60*/  STL.64 [R1+0x1d8], R10 ;  /* 0x0001d80a01007387 */ /* 0x000fe80000100a00 */
[----:B------:R-:W-:Y:S04]  /*ba70*/  STL.64 [R1+0x3d8], R12 ;  /* 0x0003d80c01007387 */ /* 0x000fe80000100a00 */
[----:B------:R-:W-:Y:S04]  /*ba80*/  STL.64 [R1+0x1e0], R14 ;  /* 0x0001e00e01007387 */ /* 0x000fe80000100a00 */
[----:B------:R-:W-:Y:S04]  /*ba90*/  STL.64 [R1+0x3e0], R16 ;  /* 0x0003e01001007387 */ /* 0x000fe80000100a00 */
[----:B------:R-:W-:Y:S04]  /*baa0*/  STL.64 [R1+0x1e8], R18 ;  /* 0x0001e81201007387 */ /* 0x000fe80000100a00 */
[----:B------:R-:W-:Y:S01]  /*bab0*/  STL.64 [R1+0x3e8], R20 ;  /* 0x0003e81401007387 */ /* 0x000fe20000100a00 */
[----:B------:R-:W-:-:S03]  /*bac0*/  @!P6 MOV R3, R34 ;  /* 0x000000220003e202 */ /* 0x000fc60000000f00 */
[----:B------:R-:W-:Y:S04]  /*bad0*/  STL.64 [R1+0x1f0], R22 ;  /* 0x0001f01601007387 */ /* 0x000fe80000100a00 */
[----:B------:R-:W-:Y:S04]  /*bae0*/  STL.64 [R1+0x3f0], R24 ;  /* 0x0003f01801007387 */ /* 0x000fe80000100a00 */
[----:B------:R-:W-:Y:S04]  /*baf0*/  STL.64 [R1+0x1f8], R26 ;  /* 0x0001f81a01007387 */ /* 0x000fe80000100a00 */
[----:B------:R-:W-:Y:S04]  /*bb00*/  STL.64 [R1+0x3f8], R28 ;  /* 0x0003f81c01007387 */ /* 0x000fe80000100a00 */
[----:B------:R-:W-:Y:S04]  /*bb10*/  STL.64 [R1+0x200], R30 ;  /* 0x0002001e01007387 */ /* 0x000fe80000100a00 */
[----:B------:R-:W-:Y:S04]  /*bb20*/  STL.64 [R1+0x400], R32 ;  /* 0x0004002001007387 */ /* 0x000fe80000100a00 */
[----:B------:R-:W-:Y:S04]  /*bb30*/  STL.64 [R1+0x208], R34 ;  /* 0x0002082201007387 */ /* 0x000fe80000100a00 */
[----:B------:R-:W-:Y:S01]  /*bb40*/  STL.64 [R1+0x408], R36 ;  /* 0x0004082401007387 */ /* 0x000fe20000100a00 */
[----:B-1----:R-:W-:-:S03]  /*bb50*/  @P1 R2UR UR6, R2 ;  /* 0x00000000020612ca */ /* 0x002fc600000e0000 */
[----:B------:R1:W-:Y:S01]  /*bb60*/  STL [R1+0x4f8], R3 ;  /* 0x0004f80301007387 */ /* 0x0003e20000100800 */
[----:B---3--:R-:W-:Y:S01]  /*bb70*/  HFMA2.MMA R8, -RZ, RZ, 0, 0 ;  /* 0x00000000ff087435 */ /* 0x008fe200000001ff */
[----:B------:R-:W-:Y:S01]  /*bb80*/  UMOV UR12, 0x3f800000 ;  /* 0x3f800000000c7882 */ /* 0x000fe20000000000 */
[----:B-1----:R-:W-:-:S07]  /*bb90*/  HFMA2.MMA R3, -RZ, RZ, 0, 0 ;  /* 0x00000000ff037435 */ /* 0x002fce00000001ff */
[----:B------:R-:W-:Y:S01]  /*bba0*/  @UP0 UMOV UR12, UR6 ;  /* 0x00000006000c0c82 */ /* 0x000fe20008000000 */
[----:B------:R-:W-:Y:S01]  /*bbb0*/  BSSY B0, `(.L_x_2680) ;  /* 0x0000017000007945 */ /* 0x000fe20003800000 */
[----:B------:R-:W-:Y:S02]  /*bbc0*/  @!P6 MOV R3, R35 ;  /* 0x000000230003e202 */ /* 0x000fe40000000f00 */
[----:B------:R-:W-:Y:S01]  /*bbd0*/  CS2R R6, SRZ ;  /* 0x0000000000067805 */ /* 0x000fe2000001ff00 */
[----:B------:R-:W-:Y:S01]  /*bbe0*/  HFMA2.MMA R2, -RZ, RZ, 0, 0 ;  /* 0x00000000ff027435 */ /* 0x000fe200000001ff */
[----:B------:R-:W-:Y:S02]  /*bbf0*/  @!P5 MOV R6, R32 ;  /* 0x000000200006d202 */ /* 0x000fe40000000f00 */
[----:B------:R-:W-:Y:S01]  /*bc00*/  CS2R R4, SRZ ;  /* 0x0000000000047805 */ /* 0x000fe2000001ff00 */
[----:B------:R1:W-:Y:S01]  /*bc10*/  STL [R1+0x4ec], R3 ;  /* 0x0004ec0301007387 */ /* 0x0003e20000100800 */
[----:B------:R-:W-:-:S02]  /*bc20*/  @!P6 MOV R7, R36 ;  /* 0x000000240007e202 */ /* 0x000fc40000000f00 */
[----:B------:R-:W-:Y:S02]  /*bc30*/  @!P6 MOV R8, R37 ;  /* 0x000000250008e202 */ /* 0x000fe40000000f00 */
[----:B-1----:R-:W-:Y:S01]  /*bc40*/  MOV R3, RZ ;  /* 0x000000ff00037202 */ /* 0x002fe20000000f00 */
[----:B0-----:R-:W-:Y:S06]  /*bc50*/  @P0 BRA `(.L_x_2681) ;  /* 0x0000000000300947 */ /* 0x001fec0003800000 */
        /* <DEDUP_REMOVED lines=12> */
.L_x_2681:
[----:B------:R-:W-:Y:S05]  /*bd20*/  BSYNC B0 ;  /* 0x0000000000007941 */ /* 0x000fea0003800000 */
.L_x_2680:
[----:B0-----:R-:W2:Y:S01]  /*bd30*/  LDL.LU R10, [R1+0x628] ;  /* 0x00062800010a7983 */ /* 0x001ea20000300800 */
[----:B------:R-:W-:-:S03]  /*bd40*/  ULDC.U8 UR15, c[0x0][0x2a4] ;  /* 0x0000a900000f7ab9 */ /* 0x000fc60000000000 */
[----:B------:R-:W3:Y:S01]  /*bd50*/  LDL.LU R9, [R1+0x62c] ;  /* 0x00062c0001097983 */ /* 0x000ee20000300800 */
[----:B------:R-:W-:Y:S01]  /*bd60*/  ISETP.NE.AND P5, PT, RZ, UR15, PT ;  /* 0x0000000fff007c0c */ /* 0x000fe2000bfa5270 */
[----:B--2---:R-:W-:Y:S01]  /*bd70*/  FADD.FTZ R13, R10, -UR16 ;  /* 0x800000100a0d7e21 */ /* 0x004fe20008010000 */
[----:B---3--:R-:W-:-:S03]  /*bd80*/  FADD.FTZ R9, R9, -UR16 ;  /* 0x8000001009097e21 */ /* 0x008fc60008010000 */
[----:B------:R-:W-:Y:S01]  /*bd90*/  FMUL.FTZ R13, R13, UR12 ;  /* 0x0000000c0d0d7c20 */ /* 0x000fe20008410000 */
[----:B------:R-:W-:-:S07]  /*bda0*/  FMUL.FTZ R9, R9, UR12 ;  /* 0x0000000c09097c20 */ /* 0x000fce0008410000 */
[----:B------:R-:W-:Y:S05]  /*bdb0*/  @!P5 BRA `(.L_x_2682) ;  /* 0x000000000048d947 */ /* 0x000fea0003800000 */
        /* <DEDUP_REMOVED lines=18> */
.L_x_2682:
[----:B------:R-:W2:Y:S04]  /*bee0*/  LDL.LU R12, [R1+0x660] ;  /* 0x00066000010c7983 */ /* 0x000ea80000300800 */
[----:B------:R-:W3:Y:S04]  /*bef0*/  LDL.LU R14, [R1+0x664] ;  /* 0x00066400010e7983 */ /* 0x000ee80000300800 */
[----:B------:R0:W5:Y:S04]  /*bf00*/  LDL R19, [R1+0x470] ;  /* 0x0004700001137983 */ /* 0x0001680000100800 */
[----:B------:R0:W5:Y:S02]  /*bf10*/  LDL R18, [R1+0x46c] ;  /* 0x00046c0001127983 */ /* 0x0001640000100800 */
[----:B-----5:R-:W-:Y:S01]  /*bf20*/  FMUL.FTZ R11, R4, R63 ;  /* 0x0000003f040b7220 */ /* 0x020fe20000410000 */
[----:B------:R-:W-:-:S03]  /*bf30*/  FMUL.FTZ R10, R5, R62 ;  /* 0x0000003e050a7220 */ /* 0x000fc60000410000 */
[C---:B------:R-:W-:Y:S01]  /*bf40*/  FFMA.FTZ R11, R13.reuse, R11, RZ ;  /* 0x0000000b0d0b7223 */ /* 0x040fe200000100ff */
[----:B------:R-:W-:-:S03]  /*bf50*/  FFMA.FTZ R13, R13, R63, RZ ;  /* 0x0000003f0d0d7223 */ /* 0x000fc600000100ff */
[----:B------:R-:W-:Y:S01]  /*bf60*/  FFMA.FTZ R11, R9, R10, R11 ;  /* 0x0000000a090b7223 */ /* 0x000fe2000001000b */
        /* <DEDUP_REMOVED lines=15> */
[----:B------:R-:W-:Y:S01]  /*c060*/  FMUL.FTZ R15, R14, -1.4426950216293334961 ;  /* 0xbfb8aa3b0e0f7820 */ /* 0x000fe20000410000 */
[----:B------:R0:W-:Y:S05]  /*c070*/  STL [R1+0x470], R19 ;  /* 0x0004701301007387 */ /* 0x0001ea0000100800 */
        /* <DEDUP_REMOVED lines=8> */
.L_x_2683:
[----:B------:R-:W2:Y:S04]  /*c100*/  LDL.LU R17, [R1+0x6b8] ;  /* 0x0006b80001117983 */ /* 0x000ea80000300800 */
[----:B------:R-:W3:Y:S04]  /*c110*/  LDL.LU R16, [R1+0x6bc] ;  /* 0x0006bc0001107983 */ /* 0x000ee80000300800 */
[----:B------:R1:W5:Y:S04]  /*c120*/  LDL R22, [R1+0x468] ;  /* 0x0004680001167983 */ /* 0x0003680000100800 */
[----:B------:R1:W5:Y:S01]  /*c130*/  LDL R20, [R1+0x464] ;  /* 0x0004640001147983 */ /* 0x0003620000100800 */
[----:B------:R-:W-:Y:S01]  /*c140*/  FADD.FTZ R14, RZ, R63 ;  /* 0x0000003fff0e7221 */ /* 0x000fe20000010000 */
[C---:B------:R-:W-:Y:S01]  /*c150*/  FFMA.FTZ R63, R4.reuse, R63, RZ ;  /* 0x0000003f043f7223 */ /* 0x040fe200000100ff */
[-C--:B------:R-:W-:Y:S01]  /*c160*/  FMUL.FTZ R15, R4, R19.reuse ;  /* 0x00000013040f7220 */ /* 0x080fe20000410000 */
[-C--:B------:R-:W-:Y:S01]  /*c170*/  FFMA.FTZ R9, R9, R62.reuse, RZ ;  /* 0x0000003e09097223 */ /* 0x080fe200000100ff */
[C---:B------:R-:W-:Y:S01]  /*c180*/  FFMA.FTZ R13, R12.reuse, R19, R13 ;  /* 0x000000130c0d7223 */ /* 0x040fe2000001000d */
[----:B------:R-:W-:Y:S01]  /*c190*/  FFMA.FTZ R63, R5, R62, R63 ;  /* 0x0000003e053f7223 */ /* 0x000fe2000001003f */
[----:B------:R-:W-:Y:S01]  /*c1a0*/  FFMA.FTZ R11, R12, R15, R11 ;  /* 0x0000000f0c0b7223 */ /* 0x000fe2000001000b */
[-C--:B------:R-:W-:Y:S01]  /*c1b0*/  FFMA.FTZ R9, R10, R18.reuse, R9 ;  /* 0x000000120a097223 */ /* 0x080fe20000010009 */
[----:B------:R-:W-:Y:S01]  /*c1c0*/  FADD.FTZ R12, RZ, R62 ;  /* 0x0000003eff0c7221 */ /* 0x000fe20000010000 */
[----:B------:R-:W-:Y:S01]  /*c1d0*/  FADD.FTZ R63, R63, R15 ;  /* 0x0000000f3f3f7221 */ /* 0x000fe20000010000 */
[----:B------:R-:W-:Y:S01]  /*c1e0*/  FMUL.FTZ R15, R5, R18 ;  /* 0x00000012050f7220 */ /* 0x000fe20000410000 */
[----:B------:R-:W-:Y:S01]  /*c1f0*/  FADD.FTZ R14, R14, R19 ;  /* 0x000000130e0e7221 */ /* 0x000fe20000010000 */
[----:B------:R-:W-:-:S02]  /*c200*/  FADD.FTZ R12, R12, R18 ;  /* 0x000000120c0c7221 */ /* 0x000fc40000010000 */
[----:B------:R-:W-:Y:S01]  /*c210*/  FFMA.FTZ R11, R10, R15, R11 ;  /* 0x0000000f0a0b7223 */ /* 0x000fe2000001000b */
[----:B------:R-:W-:Y:S01]  /*c220*/  FADD.FTZ R63, R15, R63 ;  /* 0x0000003f0f3f7221 */ /* 0x000fe20000010000 */
[----:B--2---:R-:W-:Y:S01]  /*c230*/  FADD.FTZ R15, R17, -UR16 ;  /* 0x80000010110f7e21 */ /* 0x004fe20008010000 */
[----:B---3--:R-:W-:-:S03]  /*c240*/  FADD.FTZ R10, R16, -UR16 ;  /* 0x80000010100a7e21 */ /* 0x008fc60008010000 */
[----:B------:R-:W-:Y:S01]  /*c250*/  FMUL.FTZ R15, R15, UR12 ;  /* 0x0000000c0f0f7c20 */ /* 0x000fe20008410000 */
[----:B------:R-:W-:Y:S01]  /*c260*/  FMUL.FTZ R10, R10, UR12 ;  /* 0x0000000c0a0a7c20 */ /* 0x000fe20008410000 */
[----:B-1----:R-:W-:Y:S06]  /*c270*/  @!P5 BRA `(.L_x_2684) ;  /* 0x000000000050d947 */ /* 0x002fec0003800000 */
[----:B------:R-:W-:-:S04]  /*c280*/  FFMA.FTZ R16, R15, R4, R2 ;  /* 0x000000040f107223 */ /* 0x000fc80000010002 */
[----:B------:R-:W-:-:S06]  /*c290*/  FMUL.FTZ R17, R16, -1.4426950216293334961 ;  /* 0xbfb8aa3b10117820 */ /* 0x000fcc0000410000 */
[----:B------:R-:W1:Y:S02]  /*c2a0*/  MUFU.EX2 R17, R17 ;  /* 0x0000001100117308 */ /* 0x000e640000000800 */
[----:B-1----:R-:W-:-:S06]  /*c2b0*/  FADD.FTZ R17, R17, 1 ;  /* 0x3f80000011117421 */ /* 0x002fcc0000010000 */
[----:B------:R-:W0:Y:S02]  /*c2c0*/  MUFU.RCP R17, R17 ;  /* 0x0000001100117308 */ /* 0x000e240000001000 */
[----:B0----5:R-:W-:Y:S01]  /*c2d0*/  FMUL.FTZ R18, R22, R17 ;  /* 0x0000001116127220 */ /* 0x021fe20000410000 */
[----:B------:R-:W-:-:S04]  /*c2e0*/  FADD.FTZ R17, -R17, 1 ;  /* 0x3f80000011117421 */ /* 0x000fc80000010100 */
[----:B------:R-:W-:Y:S01]  /*c2f0*/  FFMA.FTZ R17, R16, R17, 1 ;  /* 0x3f80000010117423 */ /* 0x000fe20000010011 */
[----:B------:R-:W-:-:S03]  /*c300*/  FFMA.FTZ R16, R10, R5, R3 ;  /* 0x000000050a107223 */ /* 0x000fc60000010003 */
[----:B------:R-:W-:Y:S01]  /*c310*/  FMUL.FTZ R22, R18, R17 ;  /* 0x0000001112167220 */ /* 0x000fe20000410000 */
[----:B------:R-:W-:-:S04]  /*c320*/  FMUL.FTZ R17, R16, -1.4426950216293334961 ;  /* 0xbfb8aa3b10117820 */ /* 0x000fc80000410000 */
[----:B------:R1:W-:Y:S02]  /*c330*/  STL [R1+0x468], R22 ;  /* 0x0004681601007387 */ /* 0x0003e40000100800 */
        /* <DEDUP_REMOVED lines=8> */
.L_x_2684:
[----:B------:R-:W2:Y:S04]  /*c3c0*/  LDL R21, [R1+0x474] ;  /* 0x0004740001157983 */ /* 0x000ea80000100800 */
[----:B------:R-:W3:Y:S04]  /*c3d0*/  LDL R16, [R1+0x478] ;  /* 0x0004780001107983 */ /* 0x000ee80000100800 */
[----:B0-----:R-:W4:Y:S04]  /*c3e0*/  LDL.LU R19, [R1+0x6f0] ;  /* 0x0006f00001137983 */ /* 0x001f280000300800 */
[----:B------:R-:W4:Y:S04]  /*c3f0*/  LDL.LU R18, [R1+0x6f4] ;  /* 0x0006f40001127983 */ /* 0x000f280000300800 */
[----:B------:R-:W4:Y:S01]  /*c400*/  LDL R17, [R1+0x7c8] ;  /* 0x0007c80001117983 */ /* 0x000f220000100800 */
[----:B-----5:R-:W-:Y:S01]  /*c410*/  FFMA.FTZ R13, R15, R22, R13 ;  /* 0x000000160f0d7223 */ /* 0x020fe2000001000d */
[----:B------:R-:W-:Y:S01]  /*c420*/  FADD.FTZ R14, R14, R22 ;  /* 0x000000160e0e7221 */ /* 0x000fe20000010000 */
[----:B------:R-:W-:Y:S01]  /*c430*/  FADD.FTZ R12, R12, R20 ;  /* 0x000000140c0c7221 */ /* 0x000fe20000010000 */
[----:B--2---:R-:W-:-:S02]  /*c440*/  MOV R23, R21 ;  /* 0x0000001500177202 */ /* 0x004fc40000000f00 */
[----:B---3--:R-:W-:Y:S01]  /*c450*/  MOV R21, R16 ;  /* 0x0000001000157202 */ /* 0x008fe20000000f00 */
[----:B------:R-:W-:-:S04]  /*c460*/  FMUL.FTZ R16, R4, R22 ;  /* 0x0000001604107220 */ /* 0x000fc80000410000 */
[----:B------:R-:W-:Y:S01]  /*c470*/  FFMA.FTZ R11, R15, R16, R11 ;  /* 0x000000100f0b7223 */ /* 0x000fe2000001000b */
[----:B------:R-:W-:Y:S01]  /*c480*/  FADD.FTZ R63, R63, R16 ;  /* 0x000000103f3f7221 */ /* 0x000fe20000010000 */
[-C--:B------:R-:W-:Y:S01]  /*c490*/  FMUL.FTZ R15, R5, R20.reuse ;  /* 0x00000014050f7220 */ /* 0x080fe20000410000 */
[C---:B------:R-:W-:Y:S01]  /*c4a0*/  FFMA.FTZ R16, R10.reuse, R20, R9 ;  /* 0x000000140a107223 */ /* 0x040fe20000010009 */
[----:B------:R-:W-:Y:S02]  /*c4b0*/  MOV R9, 0xffffffe0 ;  /* 0xffffffe000097802 */ /* 0x000fe40000000f00 */
[----:B------:R-:W-:Y:S01]  /*c4c0*/  FFMA.FTZ R11, R10, R15, R11 ;  /* 0x0000000f0a0b7223 */ /* 0x000fe2000001000b */
[----:B------:R-:W-:Y:S01]  /*c4d0*/  FADD.FTZ R63, R15, R63 ;  /* 0x0000003f0f3f7221 */ /* 0x000fe20000010000 */
[----:B----4-:R-:W-:Y:S01]  /*c4e0*/  FADD.FTZ R15, R19, -UR16 ;  /* 0x80000010130f7e21 */ /* 0x010fe20008010000 */
[----:B------:R-:W-:Y:S01]  /*c4f0*/  FADD.FTZ R10, R18, -UR16 ;  /* 0x80000010120a7e21 */ /* 0x000fe20008010000 */
[----:B------:R-:W-:-:S02]  /*c500*/  IMAD R9, R17, R9, 0x187 ;  /* 0x0000018711097424 */ /* 0x000fc400078e0209 */
        /* <DEDUP_REMOVED lines=15> */
[----:B------:R-:W2:Y:S02]  /*c600*/  MUFU.EX2 R17, R17 ;  /* 0x0000001100117308 */ /* 0x000ea40000000800 */
[----:B--2---:R-:W-:-:S06]  /*c610*/  FADD.FTZ R17, R17, 1 ;  /* 0x3f80000011117421 */ /* 0x004fcc0000010000 */
[----:B------:R-:W2:Y:S02]  /*c620*/  MUFU.RCP R19, R17 ;  /* 0x0000001100137308 */ /* 0x000ea40000001000 */
[----:B--2---:R-:W-:Y:S01]  /*c630*/  FMUL.FTZ R17, R21, R19 ;  /* 0x0000001315117220 */ /* 0x004fe20000410000 */
[----:B------:R-:W-:-:S04]  /*c640*/  FADD.FTZ R19, -R19, 1 ;  /* 0x3f80000013137421 */ /* 0x000fc80000010100 */
[----:B------:R-:W-:-:S04]  /*c650*/  FFMA.FTZ R19, R18, R19, 1 ;  /* 0x3f80000012137423 */ /* 0x000fc80000010013 */
[----:B------:R-:W-:-:S05]  /*c660*/  FMUL.FTZ R21, R17, R19 ;  /* 0x0000001311157220 */ /* 0x000fca0000410000 */
[----:B------:R0:W-:Y:S02]  /*c670*/  STL [R1+0x478], R21 ;  /* 0x0004781501007387 */ /* 0x0001e40000100800 */
.L_x_2685:
[----:B-1----:R-:W2:Y:S04]  /*c680*/  LDL R22, [R1+0x7c0] ;  /* 0x0007c00001167983 */ /* 0x002ea80000100800 */
[----:B------:R-:W0:Y:S04]  /*c690*/  LDL R18, [R1+0x45c] ;  /* 0x00045c0001127983 */ /* 0x000e280000100800 */
[----:B------:R-:W3:Y:S04]  /*c6a0*/  LDL.LU R20, [R1+0x718] ;  /* 0x0007180001147983 */ /* 0x000ee80000300800 */
[----:B------:R-:W4:Y:S04]  /*c6b0*/  LDL.LU R19, [R1+0x71c] ;  /* 0x00071c0001137983 */ /* 0x000f280000300800 */
[----:B------:R1:W5:Y:S01]  /*c6c0*/  LDL R27, [R1+0x460] ;  /* 0x00046000011b7983 */ /* 0x0003620000100800 */
[-C--:B------:R-:W-:Y:S01]  /*c6d0*/  FMUL.FTZ R17, R4, R23.reuse ;  /* 0x0000001704117220 */ /* 0x080fe20000410000 */
[C---:B------:R-:W-:Y:S01]  /*c6e0*/  FFMA.FTZ R13, R15.reuse, R23, R13 ;  /* 0x000000170f0d7223 */ /* 0x040fe2000001000d */
[----:B------:R-:W-:Y:S01]  /*c6f0*/  FADD.FTZ R14, R14, R23 ;  /* 0x000000170e0e7221 */ /* 0x000fe20000010000 */
[----:B------:R-:W1:Y:S01]  /*c700*/  S2R R24, SR_LANEID ;  /* 0x0000000000187919 */ /* 0x000e620000000000 */
[----:B------:R-:W-:Y:S01]  /*c710*/  FFMA.FTZ R11, R15, R17, R11 ;  /* 0x000000110f0b7223 */ /* 0x000fe2000001000b */
[----:B------:R-:W-:Y:S01]  /*c720*/  FFMA.FTZ R16, R10, R21, R16 ;  /* 0x000000150a107223 */ /* 0x000fe20000010010 */
[----:B------:R-:W-:Y:S01]  /*c730*/  FADD.FTZ R63, R63, R17 ;  /* 0x000000113f3f7221 */ /* 0x000fe20000010000 */
[----:B------:R-:W-:Y:S01]  /*c740*/  FADD.FTZ R12, R12, R21 ;  /* 0x000000150c0c7221 */ /* 0x000fe20000010000 */
[----:B-1----:R-:W-:-:S02]  /*c750*/  IADD3 R15, R24, 0x2, RZ ;  /* 0x00000002180f7810 */ /* 0x002fc40007ffe0ff */
[----:B--2---:R-:W-:-:S04]  /*c760*/  ISETP.GT.AND P1, PT, R22, 0x17f, PT ;  /* 0x0000017f1600780c */ /* 0x004fc80003f24270 */
[----:B------:R-:W-:Y:S02]  /*c770*/  SEL R9, R9, 0x1f, P1 ;  /* 0x0000001f09097807 */ /* 0x000fe40000800000 */
[----:B0-----:R-:W-:Y:S02]  /*c780*/  MOV R23, R18 ;  /* 0x0000001200177202 */ /* 0x001fe40000000f00 */
[----:B------:R-:W-:Y:S01]  /*c790*/  ISETP.GT.AND P2, PT, R15, R9, PT ;  /* 0x000000090f00720c */ /* 0x000fe20003f44270 */
[----:B------:R-:W-:Y:S01]  /*c7a0*/  FMUL.FTZ R15, R5, R21 ;  /* 0x00000015050f7220 */ /* 0x000fe20000410000 */
[----:B------:R-:W-:-:S03]  /*c7b0*/  IADD3 R18, R24, 0x4, RZ ;  /* 0x0000000418127810 */ /* 0x000fc60007ffe0ff */
[----:B------:R-:W-:Y:S01]  /*c7c0*/  FFMA.FTZ R11, R10, R15, R11 ;  /* 0x0000000f0a0b7223 */ /* 0x000fe2000001000b */
[----:B------:R-:W-:Y:S01]  /*c7d0*/  ISETP.GT.AND P3, PT, R18, R9, PT ;  /* 0x000000091200720c */ /* 0x000fe20003f64270 */
[----:B---3--:R-:W-:Y:S01]  /*c7e0*/  FADD.FTZ R18, R20, -UR16 ;  /* 0x8000001014127e21 */ /* 0x008fe20008010000 */
[----:B----4-:R-:W-:-:S03]  /*c7f0*/  FADD.FTZ R10, R19, -UR16 ;  /* 0x80000010130a7e21 */ /* 0x010fc60008010000 */
        /* <DEDUP_REMOVED lines=23> */
.L_x_2686:
[----:B------:R-:W2:Y:S04]  /*c970*/  LDL R18, [R1+0x47c] ;  /* 0x00047c0001127983 */ /* 0x000ea80000100800 */
[----:B------:R-:W3:Y:S04]  /*c980*/  LDL.LU R22, [R1+0x748] ;  /* 0x0007480001167983 */ /* 0x000ee80000300800 */
[----:B------:R-:W4:Y:S04]  /*c990*/  LDL.LU R21, [R1+0x74c] ;  /* 0x00074c0001157983 */ /* 0x000f280000300800 */
[----:B------:R1:W5:Y:S01]  /*c9a0*/  LDL R26, [R1+0x4a0] ;  /* 0x0004a000011a7983 */ /* 0x0003620000100800 */
[C---:B------:R-:W-:Y:S01]  /*c9b0*/  IADD3 R20, R24.reuse, 0x8, RZ ;  /* 0x0000000818147810 */ /* 0x040fe20007ffe0ff */
[----:B-----5:R-:W-:Y:S01]  /*c9c0*/  FFMA.FTZ R13, R17, R27, R13 ;  /* 0x0000001b110d7223 */ /* 0x020fe2000001000d */
[----:B------:R-:W-:Y:S01]  /*c9d0*/  IADD3 R19, R24, 0x10, RZ ;  /* 0x0000001018137810 */ /* 0x000fe20007ffe0ff */
[----:B------:R-:W-:Y:S01]  /*c9e0*/  FADD.FTZ R14, R14, R27 ;  /* 0x0000001b0e0e7221 */ /* 0x000fe20000010000 */
[-C--:B------:R-:W-:Y:S01]  /*c9f0*/  ISETP.GT.AND P4, PT, R20, R9.reuse, PT ;  /* 0x000000091400720c */ /* 0x080fe20003f84270 */
[----:B------:R-:W-:Y:S01]  /*ca00*/  FADD.FTZ R12, R12, R23 ;  /* 0x000000170c0c7221 */ /* 0x000fe20000010000 */
[----:B------:R-:W-:Y:S01]  /*ca10*/  ISETP.GT.AND P1, PT, R19, R9, PT ;  /* 0x000000091300720c */ /* 0x000fe20003f24270 */
[----:B------:R-:W-:Y:S01]  /*ca20*/  FFMA.FTZ R16, R10, R23, R16 ;  /* 0x000000170a107223 */ /* 0x000fe20000010010 */
[----:B------:R-:W-:Y:S01]  /*ca30*/  FADD.FTZ R63, R15, R63 ;  /* 0x0000003f0f3f7221 */ /* 0x000fe20000010000 */
[----:B--2---:R-:W-:Y:S01]  /*ca40*/  MOV R25, R18 ;  /* 0x0000001200197202 */ /* 0x004fe20000000f00 */
[----:B------:R-:W-:Y:S01]  /*ca50*/  FMUL.FTZ R18, R4, R27 ;  /* 0x0000001b04127220 */ /* 0x000fe20000410000 */
[----:B---3--:R-:W-:-:S03]  /*ca60*/  FADD.FTZ R19, R22, -UR16 ;  /* 0x8000001016137e21 */ /* 0x008fc60008010000 */
[----:B------:R-:W-:Y:S01]  /*ca70*/  FFMA.FTZ R11, R17, R18, R11 ;  /* 0x00000012110b7223 */ /* 0x000fe2000001000b */
[----:B------:R-:W-:Y:S01]  /*ca80*/  FMUL.FTZ R17, R5, R23 ;  /* 0x0000001705117220 */ /* 0x000fe20000410000 */
[----:B----4-:R-:W-:Y:S01]  /*ca90*/  FADD.FTZ R20, R21, -UR16 ;  /* 0x8000001015147e21 */ /* 0x010fe20008010000 */
[----:B------:R-:W-:Y:S02]  /*caa0*/  FMUL.FTZ R19, R19, UR12 ;  /* 0x0000000c13137c20 */ /* 0x000fe40008410000 */
[----:B------:R-:W-:Y:S01]  /*cab0*/  FFMA.FTZ R11, R10, R17, R11 ;  /* 0x000000110a0b7223 */ /* 0x000fe2000001000b */
[----:B------:R-:W-:Y:S01]  /*cac0*/  FMUL.FTZ R20, R20, UR12 ;  /* 0x0000000c14147c20 */ /* 0x000fe20008410000 */
[----:B-1----:R-:W-:Y:S06]  /*cad0*/  @!P5 BRA `(.L_x_2687) ;  /* 0x000000000050d947 */ /* 0x002fec0003800000 */
[----:B------:R-:W-:-:S04]  /*cae0*/  FFMA.FTZ R15, R19, R4, R2 ;  /* 0x00000004130f7223 */ /* 0x000fc80000010002 */
[----:B------:R-:W-:-:S06]  /*caf0*/  FMUL.FTZ R10, R15, -1.4426950216293334961 ;  /* 0xbfb8aa3b0f0a7820 */ /* 0x000fcc0000410000 */
[----:B------:R-:W1:Y:S02]  /*cb00*/  MUFU.EX2 R10, R10 ;  /* 0x0000000a000a7308 */ /* 0x000e640000000800 */
[----:B-1----:R-:W-:-:S06]  /*cb10*/  FADD.FTZ R10, R10, 1 ;  /* 0x3f8000000a0a7421 */ /* 0x002fcc0000010000 */
[----:B------:R-:W1:Y:S02]  /*cb20*/  MUFU.RCP R21, R10 ;  /* 0x0000000a00157308 */ /* 0x000e640000001000 */
[----:B-1----:R-:W-:Y:S01]  /*cb30*/  FMUL.FTZ R10, R26, R21 ;  /* 0x000000151a0a7220 */ /* 0x002fe20000410000 */
        /* <DEDUP_REMOVED lines=14> */
.L_x_2687:
[----:B------:R-:W2:Y:S04]  /*cc20*/  LDL.LU R22, [R1+0x778] ;  /* 0x0007780001167983 */ /* 0x000ea80000300800 */
[----:B------:R-:W3:Y:S04]  /*cc30*/  LDL.LU R21, [R1+0x77c] ;  /* 0x00077c0001157983 */ /* 0x000ee80000300800 */
[----:B------:R4:W5:Y:S04]  /*cc40*/  LDL R24, [R1+0x4b8] ;  /* 0x0004b80001187983 */ /* 0x0009680000100800 */
[----:B0-----:R4:W5:Y:S01]  /*cc50*/  LDL R23, [R1+0x4a4] ;  /* 0x0004a40001177983 */ /* 0x0019620000100800 */
[-C--:B------:R-:W-:Y:S01]  /*cc60*/  FMUL.FTZ R10, R4, R26.reuse ;  /* 0x0000001a040a7220 */ /* 0x080fe20000410000 */
[----:B------:R-:W-:Y:S01]  /*cc70*/  FADD.FTZ R63, R63, R18 ;  /* 0x000000123f3f7221 */ /* 0x000fe20000010000 */
[----:B------:R-:W-:Y:S01]  /*cc80*/  FFMA.FTZ R13, R19, R26, R13 ;  /* 0x0000001a130d7223 */ /* 0x000fe2000001000d */
[-C--:B------:R-:W-:Y:S01]  /*cc90*/  FMUL.FTZ R15, R5, R25.reuse ;  /* 0x00000019050f7220 */ /* 0x080fe20000410000 */
[----:B------:R-:W-:Y:S01]  /*cca0*/  FFMA.FTZ R11, R19, R10, R11 ;  /* 0x0000000a130b7223 */ /* 0x000fe2000001000b */
[----:B------:R-:W-:Y:S01]  /*ccb0*/  FADD.FTZ R14, R14, R26 ;  /* 0x0000001a0e0e7221 */ /* 0x000fe20000010000 */
[----:B------:R-:W-:Y:S01]  /*ccc0*/  FADD.FTZ R12, R12, R25 ;  /* 0x000000190c0c7221 */ /* 0x000fe20000010000 */
[C---:B------:R-:W-:Y:S01]  /*ccd0*/  FFMA.FTZ R16, R20.reuse, R25, R16 ;  /* 0x0000001914107223 */ /* 0x040fe20000010010 */
[----:B------:R-:W-:Y:S01]  /*cce0*/  FADD.FTZ R63, R17, R63 ;  /* 0x0000003f113f7221 */ /* 0x000fe20000010000 */
[----:B------:R-:W-:Y:S01]  /*ccf0*/  FFMA.FTZ R11, R20, R15, R11 ;  /* 0x0000000f140b7223 */ /* 0x000fe2000001000b */
[----:B--2---:R-:W-:Y:S01]  /*cd00*/  FADD.FTZ R18, R22, -UR16 ;  /* 0x8000001016127e21 */ /* 0x004fe20008010000 */
[----:B---3--:R-:W-:-:S03]  /*cd10*/  FADD.FTZ R19, R21, -UR16 ;  /* 0x8000001015137e21 */ /* 0x008fc60008010000 */
[----:B------:R-:W-:Y:S01]  /*cd20*/  FMUL.FTZ R18, R18, UR12 ;  /* 0x0000000c12127c20 */ /* 0x000fe20008410000 */
[----:B------:R-:W-:Y:S01]  /*cd30*/  FMUL.FTZ R19, R19, UR12 ;  /* 0x0000000c13137c20 */ /* 0x000fe20008410000 */
[----:B----4-:R-:W-:Y:S06]  /*cd40*/  @!P5 BRA `(.L_x_2688) ;  /* 0x000000000050d947 */ /* 0x010fec0003800000 */
[----:B------:R-:W-:-:S04]  /*cd50*/  FFMA.FTZ R20, R18, R4, R2 ;  /* 0x0000000412147223 */ /* 0x000fc80000010002 */
[----:B------:R-:W-:-:S06]  /*cd60*/  FMUL.FTZ R17, R20, -1.4426950216293334961 ;  /* 0xbfb8aa3b14117820 */ /* 0x000fcc0000410000 */
[----:B------:R-:W0:Y:S02]  /*cd70*/  MUFU.EX2 R17, R17 ;  /* 0x0000001100117308 */ /* 0x000e240000000800 */
[----:B0-----:R-:W-:-:S06]  /*cd80*/  FADD.FTZ R17, R17, 1 ;  /* 0x3f80000011117421 */ /* 0x001fcc0000010000 */
[----:B------:R-:W0:Y:S02]  /*cd90*/  MUFU.RCP R21, R17 ;  /* 0x0000001100157308 */ /* 0x000e240000001000 */
[----:B0----5:R-:W-:Y:S01]  /*cda0*/  FMUL.FTZ R17, R24, R21 ;  /* 0x0000001518117220 */ /* 0x021fe20000410000 */
        /* <DEDUP_REMOVED lines=14> */
.L_x_2688:
[----:B------:R-:W2:Y:S04]  /*ce90*/  LDL.LU R21, [R1+0x788] ;  /* 0x0007880001157983 */ /* 0x000ea80000300800 */
[----:B------:R-:W3:Y:S04]  /*cea0*/  LDL.LU R20, [R1+0x78c] ;  /* 0x00078c0001147983 */ /* 0x000ee80000300800 */
[----:B-1----:R1:W5:Y:S04]  /*ceb0*/  LDL R25, [R1+0x4d0] ;  /* 0x0004d00001197983 */ /* 0x0023680000100800 */
[----:B------:R1:W5:Y:S02]  /*cec0*/  LDL R22, [R1+0x4bc] ;  /* 0x0004bc0001167983 */ /* 0x0003640000100800 */
[-C--:B-----5:R-:W-:Y:S01]  /*ced0*/  FMUL.FTZ R17, R4, R24.reuse ;  /* 0x0000001804117220 */ /* 0x0a0fe20000410000 */
[----:B------:R-:W-:Y:S01]  /*cee0*/  FADD.FTZ R63, R63, R10 ;  /* 0x0000000a3f3f7221 */ /* 0x000fe20000010000 */
[C---:B------:R-:W-:Y:S01]  /*cef0*/  FFMA.FTZ R13, R18.reuse, R24, R13 ;  /* 0x00000018120d7223 */ /* 0x040fe2000001000d */
[----:B------:R-:W-:Y:S01]  /*cf00*/  FMUL.FTZ R10, R5, R23 ;  /* 0x00000017050a7220 */ /* 0x000fe20000410000 */
[----:B------:R-:W-:Y:S01]  /*cf10*/  FFMA.FTZ R11, R18, R17, R11 ;  /* 0x00000011120b7223 */ /* 0x000fe2000001000b */
[----:B------:R-:W-:Y:S01]  /*cf20*/  FADD.FTZ R14, R14, R24 ;  /* 0x000000180e0e7221 */ /* 0x000fe20000010000 */
[----:B------:R-:W-:Y:S01]  /*cf30*/  FADD.FTZ R12, R12, R23 ;  /* 0x000000170c0c7221 */ /* 0x000fe20000010000 */
[----:B------:R-:W-:Y:S01]  /*cf40*/  FFMA.FTZ R16, R19, R23, R16 ;  /* 0x0000001713107223 */ /* 0x000fe20000010010 */
[----:B------:R-:W-:Y:S01]  /*cf50*/  FADD.FTZ R63, R15, R63 ;  /* 0x0000003f0f3f7221 */ /* 0x000fe20000010000 */
[----:B------:R-:W-:Y:S01]  /*cf60*/  FFMA.FTZ R11, R19, R10, R11 ;  /* 0x0000000a130b7223 */ /* 0x000fe2000001000b */
        /* <DEDUP_REMOVED lines=25> */
.L_x_2689:
[----:B------:R-:W2:Y:S04]  /*d100*/  LDL.LU R21, [R1+0x790] ;  /* 0x0007900001157983 */ /* 0x000ea80000300800 */
[----:B------:R-:W3:Y:S04]  /*d110*/  LDL.LU R19, [R1+0x794] ;  /* 0x0007940001137983 */ /* 0x000ee80000300800 */
[----:B0-----:R0:W5:Y:S04]  /*d120*/  LDL R24, [R1+0x4e0] ;  /* 0x0004e00001187983 */ /* 0x0011680000100800 */
[----:B------:R0:W5:Y:S01]  /*d130*/  LDL R23, [R1+0x4d4] ;  /* 0x0004d40001177983 */ /* 0x0001620000100800 */
[-C--:B------:R-:W-:Y:S01]  /*d140*/  FMUL.FTZ R15, R4, R25.reuse ;  /* 0x00000019040f7220 */ /* 0x080fe20000410000 */
[----:B------:R-:W-:Y:S01]  /*d150*/  FADD.FTZ R63, R63, R17 ;  /* 0x000000113f3f7221 */ /* 0x000fe20000010000 */
[C---:B------:R-:W-:Y:S01]  /*d160*/  FFMA.FTZ R13, R18.reuse, R25, R13 ;  /* 0x00000019120d7223 */ /* 0x040fe2000001000d */
[-C--:B------:R-:W-:Y:S01]  /*d170*/  FMUL.FTZ R17, R5, R22.reuse ;  /* 0x0000001605117220 */ /* 0x080fe20000410000 */
        /* <DEDUP_REMOVED lines=31> */
.L_x_2690:
[----:B------:R-:W2:Y:S04]  /*d370*/  LDL.LU R21, [R1+0x798] ;  /* 0x0007980001157983 */ /* 0x000ea80000300800 */
[----:B------:R-:W3:Y:S04]  /*d380*/  LDL.LU R20, [R1+0x79c] ;  /* 0x00079c0001147983 */ /* 0x000ee80000300800 */
[----:B-1----:R1:W5:Y:S04]  /*d390*/  LDL R25, [R1+0x4f0] ;  /* 0x0004f00001197983 */ /* 0x0023680000100800 */
[----:B------:R1:W5:Y:S02]  /*d3a0*/  LDL R22, [R1+0x4e4] ;  /* 0x0004e40001167983 */ /* 0x0003640000100800 */
[-C--:B-----5:R-:W-:Y:S01]  /*d3b0*/  FMUL.FTZ R10, R4, R24.reuse ;  /* 0x00000018040a7220 */ /* 0x0a0fe20000410000 */
        /* <DEDUP_REMOVED lines=34> */
.L_x_2691:
        /* <DEDUP_REMOVED lines=39> */
.L_x_2692:
        /* <DEDUP_REMOVED lines=39> */
.L_x_2693:
[----:B------:R-:W2:Y:S04]  /*dac0*/  LDL.LU R21, [R1+0x7b0] ;  /* 0x0007b00001157983 */ /* 0x000ea80000300800 */
[----:B------:R-:W3:Y:S04]  /*dad0*/  LDL.LU R19, [R1+0x7b4] ;  /* 0x0007b40001137983 */ /* 0x000ee80000300800 */
[----:B0-----:R0:W5:Y:S04]  /*dae0*/  LDL R24, [R1+0x444] ;  /* 0x0004440001187983 */ /* 0x0011680000100800 */
[----:B------:R0:W5:Y:S01]  /*daf0*/  LDL R23, [R1+0x440] ;  /* 0x0004400001177983 */ /* 0x0001620000100800 */
[-C--:B------:R-:W-:Y:S01]  /*db00*/  FMUL.FTZ R10, R4, R25.reuse ;  /* 0x00000019040a7220 */ /* 0x080fe20000410000 */
        /* <DEDUP_REMOVED lines=34> */
.L_x_2694:
        /* <DEDUP_REMOVED lines=39> */
.L_x_2695:
        /* <DEDUP_REMOVED lines=39> */
.L_x_2696:
        /* <DEDUP_REMOVED lines=39> */
.L_x_2697:
        /* <DEDUP_REMOVED lines=39> */
.L_x_2698:
        /* <DEDUP_REMOVED lines=39> */
.L_x_2699:
        /* <DEDUP_REMOVED lines=39> */
.L_x_2700:
[----:B------:R-:W2:Y:S04]  /*ebd0*/  LDL.LU R21, [R1+0x740] ;  /* 0x0007400001157983 */ /* 0x000ea80000300800 */
[----:B------:R-:W3:Y:S04]  /*ebe0*/  LDL.LU R20, [R1+0x744] ;  /* 0x0007440001147983 */ /* 0x000ee80000300800 */
[----:B-1----:R1:W5:Y:S02]  /*ebf0*/  LDL R22, [R1+0x418] ;  /* 0x0004180001167983 */ /* 0x0023640000100800 */
        /* <DEDUP_REMOVED lines=33> */
[----:B-1----:R-:W-:-:S07]  /*ee10*/  FMUL.FTZ R69, R69, R19 ;  /* 0x0000001345457220 */ /* 0x002fce0000410000 */
.L_x_2701:
[----:B------:R-:W2:Y:S04]  /*ee20*/  LDL.LU R21, [R1+0x730] ;  /* 0x0007300001157983 */ /* 0x000ea80000300800 */
[----:B------:R-:W3:Y:S01]  /*ee30*/  LDL.LU R19, [R1+0x734] ;  /* 0x0007340001137983 */ /* 0x000ee20000300800 */
[-C--:B------:R-:W-:Y:S01]  /*ee40*/  FMUL.FTZ R15, R4, R22.reuse ;  /* 0x00000016040f7220 */ /* 0x080fe20000410000 */
[----:B------:R-:W-:Y:S01]  /*ee50*/  FADD.FTZ R63, R63, R17 ;  /* 0x000000113f3f7221 */ /* 0x000fe20000010000 */
[----:B------:R-:W-:Y:S01]  /*ee60*/  FFMA.FTZ R13, R18, R22, R13 ;  /* 0x00000016120d7223 */ /* 0x000fe2000001000d */
[----:B------:R-:W-:Y:S01]  /*ee70*/  FADD.FTZ R12, R12, R69 ;  /* 0x000000450c0c7221 */ /* 0x000fe20000010000 */
[----:B------:R-:W-:Y:S01]  /*ee80*/  FFMA.FTZ R11, R18, R15, R11 ;  /* 0x0000000f120b7223 */ /* 0x000fe2000001000b */
[-C--:B------:R-:W-:Y:S01]  /*ee90*/  FFMA.FTZ R16, R20, R69.reuse, R16 ;  /* 0x0000004514107223 */ /* 0x080fe20000010010 */
[----:B------:R-:W-:Y:S01]  /*eea0*/  FMUL.FTZ R69, R5, R69 ;  /* 0x0000004505457220 */ /* 0x000fe20000410000 */
[----:B------:R-:W-:Y:S01]  /*eeb0*/  FADD.FTZ R14, R14, R22 ;  /* 0x000000160e0e7221 */ /* 0x000fe20000010000 */
[----:B------:R-:W-:-:S02]  /*eec0*/  FADD.FTZ R63, R10, R63 ;  /* 0x0000003f0a3f7221 */ /* 0x000fc40000010000 */
[----:B------:R-:W-:Y:S01]  /*eed0*/  FFMA.FTZ R11, R20, R69, R11 ;  /* 0x00000045140b7223 */ /* 0x000fe2000001000b */
[----:B--2---:R-:W-:Y:S01]  /*eee0*/  FADD.FTZ R17, R21, -UR16 ;  /* 0x8000001015117e21 */ /* 0x004fe20008010000 */
[----:B---3--:R-:W-:-:S03]  /*eef0*/  FADD.FTZ R18, R19, -UR16 ;  /* 0x8000001013127e21 */ /* 0x008fc60008010000 */
[----:B------:R-:W-:Y:S01]  /*ef00*/  FMUL.FTZ R17, R17, UR12 ;  /* 0x0000000c11117c20 */ /* 0x000fe20008410000 */
        /* <DEDUP_REMOVED lines=20> */
.L_x_2702:
[----:B------:R-:W2:Y:S04]  /*f050*/  LDL.LU R20, [R1+0x728] ;  /* 0x0007280001147983 */ /* 0x000ea80000300800 */
[----:B------:R-:W3:Y:S01]  /*f060*/  LDL.LU R19, [R1+0x72c] ;  /* 0x00072c0001137983 */ /* 0x000ee20000300800 */
[-C--:B------:R-:W-:Y:S01]  /*f070*/  FMUL.FTZ R10, R4, R67.reuse ;  /* 0x00000043040a7220 */ /* 0x080fe20000410000 */
[----:B------:R-:W-:Y:S01]  /*f080*/  FADD.FTZ R63, R63, R15 ;  /* 0x0000000f3f3f7221 */ /* 0x000fe20000010000 */
[C---:B------:R-:W-:Y:S01]  /*f090*/  FFMA.FTZ R13, R17.reuse, R67, R13 ;  /* 0x00000043110d7223 */ /* 0x040fe2000001000d */
        /* <DEDUP_REMOVED lines=30> */
.L_x_2703:
        /* <DEDUP_REMOVED lines=35> */
.L_x_2704:
        /* <DEDUP_REMOVED lines=35> */
.L_x_2705:
        /* <DEDUP_REMOVED lines=35> */
.L_x_2706:
        /* <DEDUP_REMOVED lines=35> */
.L_x_2707:
        /* <DEDUP_REMOVED lines=35> */
.L_x_2708:
        /* <DEDUP_REMOVED lines=35> */
.L_x_2709:
        /* <DEDUP_REMOVED lines=35> */
.L_x_2710:
        /* <DEDUP_REMOVED lines=35> */
.L_x_2711:
        /* <DEDUP_REMOVED lines=35> */
.L_x_2712:
[----:B------:R-:W2:Y:S04]  /*10630*/  LDL.LU R21, [R1+0x6b4] ;  /* 0x0006b40001157983 */ /* 0x000ea80000300800 */
[----:B------:R-:W3:Y:S04]  /*10640*/  LDL.LU R20, [R1+0x6c0] ;  /* 0x0006c00001147983 */ /* 0x000ee80000300800 */
[----:B------:R1:W5:Y:S01]  /*10650*/  LDL R19, [R1+0x6b0] ;  /* 0x0006b00001137983 */ /* 0x0003620000100800 */
[-C--:B------:R-:W-:Y:S01]  /*10660*/  FMUL.FTZ R18, R4, R39.reuse ;  /* 0x0000002704127220 */ /* 0x080fe20000410000 */
[C---:B------:R-:W-:Y:S01]  /*10670*/  FFMA.FTZ R13, R10.reuse, R39, R13 ;  /* 0x000000270a0d7223 */ /* 0x040fe2000001000d */
[----:B------:R-:W-:Y:S01]  /*10680*/  FADD.FTZ R63, R63, R15 ;  /* 0x0000000f3f3f7221 */ /* 0x000fe20000010000 */
[----:B------:R-:W-:Y:S01]  /*10690*/  FFMA.FTZ R16, R17, R38, R16 ;  /* 0x0000002611107223 */ /* 0x000fe20000010010 */
[----:B------:R-:W-:Y:S01]  /*106a0*/  FFMA.FTZ R11, R10, R18, R11 ;  /* 0x000000120a0b7223 */ /* 0x000fe2000001000b */
[----:B------:R-:W-:Y:S01]  /*106b0*/  FADD.FTZ R10, R12, R38 ;  /* 0x000000260c0a7221 */ /* 0x000fe20000010000 */
[----:B------:R-:W-:Y:S01]  /*106c0*/  FMUL.FTZ R38, R5, R38 ;  /* 0x0000002605267220 */ /* 0x000fe20000410000 */
[----:B------:R-:W-:Y:S01]  /*106d0*/  FADD.FTZ R63, R40, R63 ;  /* 0x0000003f283f7221 */ /* 0x000fe20000010000 */
[----:B------:R-:W-:-:S02]  /*106e0*/  FADD.FTZ R14, R14, R39 ;  /* 0x000000270e0e7221 */ /* 0x000fc40000010000 */
[----:B------:R2:W-:Y:S01]  /*106f0*/  STL [R1+0x454], R10 ;  /* 0x0004540a01007387 */ /* 0x0005e20000100800 */
        /* <DEDUP_REMOVED lines=17> */
[----:B------:R-:W-:-:S06]  /*10810*/  FMUL.FTZ R15, R17, -1.4426950216293334961 ;  /* 0xbfb8aa3b110f7820 */ /* 0x000fcc0000410000 */
[----:B------:R-:W1:Y:S02]  /*10820*/  MUFU.EX2 R15, R15 ;  /* 0x0000000f000f7308 */ /* 0x000e640000000800 */
[----:B-1----:R-:W-:-:S06]  /*10830*/  FADD.FTZ R15, R15, 1 ;  /* 0x3f8000000f0f7421 */ /* 0x002fcc0000010000 */
[----:B------:R-:W1:Y:S02]  /*10840*/  MUFU.RCP R18, R15 ;  /* 0x0000000f00127308 */ /* 0x000e640000001000 */
[----:B-1---5:R-:W-:Y:S01]  /*10850*/  FMUL.FTZ R15, R19, R18 ;  /* 0x00000012130f7220 */ /* 0x022fe20000410000 */
[----:B------:R-:W-:-:S04]  /*10860*/  FADD.FTZ R18, -R18, 1 ;  /* 0x3f80000012127421 */ /* 0x000fc80000010100 */
[----:B------:R-:W-:-:S04]  /*10870*/  FFMA.FTZ R18, R17, R18, 1 ;  /* 0x3f80000011127423 */ /* 0x000fc80000010012 */
[----:B------:R-:W-:-:S05]  /*10880*/  FMUL.FTZ R19, R15, R18 ;  /* 0x000000120f137220 */ /* 0x000fca0000410000 */
[----:B------:R1:W-:Y:S02]  /*10890*/  STL [R1+0x6b0], R19 ;  /* 0x0006b01301007387 */ /* 0x0003e40000100800 */
.L_x_2713:
[----:B------:R-:W2:Y:S04]  /*108a0*/  LDL.LU R20, [R1+0x6ac] ;  /* 0x0006ac0001147983 */ /* 0x000ea80000300800 */
[----:B------:R-:W3:Y:S04]  /*108b0*/  LDL.LU R21, [R1+0x6a8] ;  /* 0x0006a80001157983 */ /* 0x000ee80000300800 */
[----:B------:R4:W5:Y:S04]  /*108c0*/  LDL R18, [R1+0x6a0] ;  /* 0x0006a00001127983 */ /* 0x0009680000100800 */
[----:B------:R4:W5:Y:S01]  /*108d0*/  LDL R17, [R1+0x6a4] ;  /* 0x0006a40001117983 */ /* 0x0009620000100800 */
[-C--:B------:R-:W-:Y:S01]  /*108e0*/  FMUL.FTZ R15, R4, R0.reuse ;  /* 0x00000000040f7220 */ /* 0x080fe20000410000 */
[----:B------:R-:W-:Y:S01]  /*108f0*/  FADD.FTZ R14, R14, R0 ;  /* 0x000000000e0e7221 */ /* 0x000fe20000010000 */
[----:B------:R-:W-:-:S02]  /*10900*/  FFMA.FTZ R0, R10, R0, R13 ;  /* 0x000000000a007223 */ /* 0x000fc4000001000d */
[----:B------:R-:W-:Y:S01]  /*10910*/  FFMA.FTZ R11, R10, R15, R11 ;  /* 0x0000000f0a0b7223 */ /* 0x000fe2000001000b */
[----:B-----5:R-:W-:Y:S01]  /*10920*/  FFMA.FTZ R13, R12, R19, R16 ;  /* 0x000000130c0d7223 */ /* 0x020fe20000010010 */
[----:B------:R-:W-:Y:S04]  /*10930*/  STL [R1+0x450], R14 ;  /* 0x0004500e01007387 */ /* 0x000fe80000100800 */
[----:B------:R-:W-:Y:S01]  /*10940*/  STL [R1+0x448], R13 ;  /* 0x0004480d01007387 */ /* 0x000fe20000100800 */
[----:B------:R-:W-:-:S03]  /*10950*/  FADD.FTZ R63, R38, R63 ;  /* 0x0000003f263f7221 */ /* 0x000fc60000010000 */
[----:B------:R0:W-:Y:S01]  /*10960*/  STL [R1+0x44c], R0 ;  /* 0x00044c0001007387 */ /* 0x0001e20000100800 */
[----:B------:R-:W-:Y:S01]  /*10970*/  FADD.FTZ R63, R63, R15 ;  /* 0x0000000f3f3f7221 */ /* 0x000fe20000010000 */
[----:B0-----:R-:W-:-:S04]  /*10980*/  FMUL.FTZ R0, R5, R19 ;  /* 0x0000001305007220 */ /* 0x001fc80000410000 */
[----:B------:R-:W-:Y:S01]  /*10990*/  FFMA.FTZ R67, R12, R0, R11 ;  /* 0x000000000c437223 */ /* 0x000fe2000001000b */
[----:B--2---:R-:W-:Y:S01]  /*109a0*/  FADD.FTZ R10, R20, -UR16 ;  /* 0x80000010140a7e21 */ /* 0x004fe20008010000 */
[----:B---3--:R-:W-:-:S03]  /*109b0*/  FADD.FTZ R68, R21, -UR16 ;  /* 0x8000001015447e21 */ /* 0x008fc60008010000 */
[----:B------:R-:W-:-:S05]  /*109c0*/  FMUL.FTZ R21, R10, UR12 ;  /* 0x0000000c0a157c20 */ /* 0x000fca0008410000 */
[----:B------:R4:W-:Y:S01]  /*109d0*/  STL [R1+0x414], R21 ;  /* 0x0004141501007387 */ /* 0x0009e20000100800 */
        /* <DEDUP_REMOVED lines=22> */
.L_x_2714:
[----:B------:R-:W2:Y:S04]  /*10b40*/  LDL.LU R11, [R1+0x698] ;  /* 0x00069800010b7983 */ /* 0x000ea80000300800 */
[----:B------:R-:W3:Y:S04]  /*10b50*/  LDL.LU R12, [R1+0x69c] ;  /* 0x00069c00010c7983 */ /* 0x000ee80000300800 */
[----:B-1----:R1:W5:Y:S04]  /*10b60*/  LDL R19, [R1+0x690] ;  /* 0x0006900001137983 */ /* 0x0023680000100800 */
[----:B------:R1:W5:Y:S01]  /*10b70*/  LDL R15, [R1+0x694] ;  /* 0x00069400010f7983 */ /* 0x0003620000100800 */
[----:B------:R-:W-:Y:S01]  /*10b80*/  FMUL.FTZ R10, R4, R18 ;  /* 0x00000012040a7220 */ /* 0x000fe20000410000 */
[----:B------:R-:W-:-:S03]  /*10b90*/  FADD.FTZ R63, R0, R63 ;  /* 0x0000003f003f7221 */ /* 0x000fc60000010000 */
[----:B------:R-:W-:Y:S01]  /*10ba0*/  FFMA.FTZ R67, R68, R10, R67 ;  /* 0x0000000a44437223 */ /* 0x000fe20000010043 */
[----:B------:R-:W-:Y:S01]  /*10bb0*/  FADD.FTZ R10, R63, R10 ;  /* 0x0000000a3f0a7221 */ /* 0x000fe20000010000 */
[----:B--2---:R-:W-:-:S04]  /*10bc0*/  FADD.FTZ R11, R11, -UR16 ;  /* 0x800000100b0b7e21 */ /* 0x004fc80008010000 */
[----:B------:R-:W-:Y:S01]  /*10bd0*/  FMUL.FTZ R16, R11, UR12 ;  /* 0x0000000c0b107c20 */ /* 0x000fe20008410000 */
[----:B---3--:R-:W-:Y:S01]  /*10be0*/  FADD.FTZ R0, R12, -UR16 ;  /* 0x800000100c007e21 */ /* 0x008fe20008010000 */
[----:B------:R-:W-:-:S03]  /*10bf0*/  FMUL.FTZ R11, R5, R17 ;  /* 0x00000011050b7220 */ /* 0x000fc60000410000 */
[----:B------:R1:W-:Y:S01]  /*10c00*/  STL [R1+0x410], R16 ;  /* 0x0004101001007387 */ /* 0x0003e20000100800 */
[----:B------:R-:W-:Y:S01]  /*10c10*/  FMUL.FTZ R0, R0, UR12 ;  /* 0x0000000c00007c20 */ /* 0x000fe20008410000 */
[----:B------:R-:W-:Y:S06]  /*10c20*/  @!P5 BRA `(.L_x_2715) ;  /* 0x000000000050d947 */ /* 0x000fec0003800000 */
[----:B------:R-:W-:-:S04]  /*10c30*/  FFMA.FTZ R13, R16, R4, R2 ;  /* 0x00000004100d7223 */ /* 0x000fc80000010002 */
[----:B------:R-:W-:-:S06]  /*10c40*/  FMUL.FTZ R12, R13, -1.4426950216293334961 ;  /* 0xbfb8aa3b0d0c7820 */ /* 0x000fcc0000410000 */
[----:B------:R-:W2:Y:S02]  /*10c50*/  MUFU.EX2 R12, R12 ;  /* 0x0000000c000c7308 */ /* 0x000ea40000000800 */
[----:B--2---:R-:W-:-:S06]  /*10c60*/  FADD.FTZ R12, R12, 1 ;  /* 0x3f8000000c0c7421 */ /* 0x004fcc0000010000 */
[----:B------:R-:W2:Y:S02]  /*10c70*/  MUFU.RCP R14, R12 ;  /* 0x0000000c000e7308 */ /* 0x000ea40000001000 */
[----:B--2--5:R-:W-:Y:S01]  /*10c80*/  FMUL.FTZ R12, R19, R14 ;  /* 0x0000000e130c7220 */ /* 0x024fe20000410000 */
[----:B------:R-:W-:-:S04]  /*10c90*/  FADD.FTZ R14, -R14, 1 ;  /* 0x3f8000000e0e7421 */ /* 0x000fc80000010100 */
[----:B------:R-:W-:Y:S01]  /*10ca0*/  FFMA.FTZ R14, R13, R14, 1 ;  /* 0x3f8000000d0e7423 */ /* 0x000fe2000001000e */
[----:B------:R-:W-:-:S03]  /*10cb0*/  FFMA.FTZ R13, R0, R5, R3 ;  /* 0x00000005000d7223 */ /* 0x000fc60000010003 */
[----:B------:R-:W-:Y:S01]  /*10cc0*/  FMUL.FTZ R19, R12, R14 ;  /* 0x0000000e0c137220 */ /* 0x000fe20000410000 */
[----:B------:R-:W-:-:S04]  /*10cd0*/  FMUL.FTZ R12, R13, -1.4426950216293334961 ;  /* 0xbfb8aa3b0d0c7820 */ /* 0x000fc80000410000 */
[----:B------:R2:W-:Y:S02]  /*10ce0*/  STL [R1+0x690], R19 ;  /* 0x0006901301007387 */ /* 0x0005e40000100800 */
[----:B------:R-:W3:Y:S02]  /*10cf0*/  MUFU.EX2 R12, R12 ;  /* 0x0000000c000c7308 */ /* 0x000ee40000000800 */
[----:B---3--:R-:W-:-:S06]  /*10d00*/  FADD.FTZ R12, R12, 1 ;  /* 0x3f8000000c0c7421 */ /* 0x008fcc0000010000 */
[----:B------:R-:W3:Y:S02]  /*10d10*/  MUFU.RCP R14, R12 ;  /* 0x0000000c000e7308 */ /* 0x000ee40000001000 */
[----:B---3--:R-:W-:Y:S01]  /*10d20*/  FMUL.FTZ R12, R15, R14 ;  /* 0x0000000e0f0c7220 */ /* 0x008fe20000410000 */
[----:B------:R-:W-:-:S04]  /*10d30*/  FADD.FTZ R14, -R14, 1 ;  /* 0x3f8000000e0e7421 */ /* 0x000fc80000010100 */
[----:B------:R-:W-:-:S04]  /*10d40*/  FFMA.FTZ R14, R13, R14, 1 ;  /* 0x3f8000000d0e7423 */ /* 0x000fc8000001000e */
[----:B------:R-:W-:-:S05]  /*10d50*/  FMUL.FTZ R15, R12, R14 ;  /* 0x0000000e0c0f7220 */ /* 0x000fca0000410000 */
[----:B------:R2:W-:Y:S02]  /*10d60*/  STL [R1+0x694], R15 ;  /* 0x0006940f01007387 */ /* 0x0005e40000100800 */
.L_x_2715:
[----:B0-----:R-:W3:Y:S04]  /*10d70*/  LDL.LU R18, [R1+0x688] ;  /* 0x0006880001127983 */ /* 0x001ee80000300800 */
[----:B------:R-:W4:Y:S04]  /*10d80*/  LDL.LU R14, [R1+0x68c] ;  /* 0x00068c00010e7983 */ /* 0x000f280000300800 */
[----:B------:R0:W5:Y:S04]  /*10d90*/  LDL R20, [R1+0x680] ;  /* 0x0006800001147983 */ /* 0x0001680000100800 */
[----:B------:R0:W5:Y:S01]  /*10da0*/  LDL R17, [R1+0x684] ;  /* 0x0006840001117983 */ /* 0x0001620000100800 */
[----:B------:R-:W-:Y:S01]  /*10db0*/  FFMA.FTZ R67, R21, R11, R67 ;  /* 0x0000000b15437223 */ /* 0x000fe20000010043 */
[----:B-----5:R-:W-:Y:S01]  /*10dc0*/  FMUL.FTZ R12, R4, R19 ;  /* 0x00000013040c7220 */ /* 0x020fe20000410000 */
[----:B------:R-:W-:-:S03]  /*10dd0*/  FADD.FTZ R13, R11, R10 ;  /* 0x0000000a0b0d7221 */ /* 0x000fc60000010000 */
[----:B------:R-:W-:Y:S01]  /*10de0*/  FFMA.FTZ R67, R16, R12, R67 ;  /* 0x0000000c10437223 */ /* 0x000fe20000010043 */
[----:B------:R-:W-:Y:S01]  /*10df0*/  FADD.FTZ R12, R13, R12 ;  /* 0x0000000c0d0c7221 */ /* 0x000fe20000010000 */
[----:B------:R-:W-:Y:S01]  /*10e00*/  FMUL.FTZ R13, R5, R15 ;  /* 0x0000000f050d7220 */ /* 0x000fe20000410000 */
[----:B---3--:R-:W-:Y:S01]  /*10e10*/  FADD.FTZ R10, R18, -UR16 ;  /* 0x80000010120a7e21 */ /* 0x008fe20008010000 */
[----:B----4-:R-:W-:-:S03]  /*10e20*/  FADD.FTZ R11, R14, -UR16 ;  /* 0x800000100e0b7e21 */ /* 0x010fc60008010000 */
[----:B------:R-:W-:Y:S01]  /*10e30*/  FMUL.FTZ R10, R10, UR12 ;  /* 0x0000000c0a0a7c20 */ /* 0x000fe20008410000 */
[----:B------:R-:W-:Y:S01]  /*10e40*/  FMUL.FTZ R11, R11, UR12 ;  /* 0x0000000c0b0b7c20 */ /* 0x000fe20008410000 */
[----:B0-----:R-:W-:Y:S06]  /*10e50*/  @!P5 BRA `(.L_x_2716) ;  /* 0x000000000050d947 */ /* 0x001fec0003800000 */
[----:B--2---:R-:W-:-:S04]  /*10e60*/  FFMA.FTZ R15, R10, R4, R2 ;  /* 0x000000040a0f7223 */ /* 0x004fc80000010002 */
[----:B------:R-:W-:-:S06]  /*10e70*/  FMUL.FTZ R14, R15, -1.4426950216293334961 ;  /* 0xbfb8aa3b0f0e7820 */ /* 0x000fcc0000410000 */
[----:B------:R-:W0:Y:S02]  /*10e80*/  MUFU.EX2 R14, R14 ;  /* 0x0000000e000e7308 */ /* 0x000e240000000800 */
[----:B0-----:R-:W-:-:S06]  /*10e90*/  FADD.FTZ R14, R14, 1 ;  /* 0x3f8000000e0e7421 */ /* 0x001fcc0000010000 */
[----:B-1----:R-:W0:Y:S02]  /*10ea0*/  MUFU.RCP R16, R14 ;  /* 0x0000000e00107308 */ /* 0x002e240000001000 */
[----:B0-----:R-:W-:Y:S01]  /*10eb0*/  FMUL.FTZ R14, R20, R16 ;  /* 0x00000010140e7220 */ /* 0x001fe20000410000 */
        /* <DEDUP_REMOVED lines=14> */
.L_x_2716:
[----:B------:R-:W3:Y:S04]  /*10fa0*/  LDL.LU R18, [R1+0x678] ;  /* 0x0006780001127983 */ /* 0x000ee80000300800 */
[----:B-1----:R-:W4:Y:S04]  /*10fb0*/  LDL.LU R16, [R1+0x67c] ;  /* 0x00067c0001107983 */ /* 0x002f280000300800 */
[----:B------:R1:W5:Y:S04]  /*10fc0*/  LDL R21, [R1+0x670] ;  /* 0x0006700001157983 */ /* 0x0003680000100800 */
[----:B--2---:R1:W5:Y:S01]  /*10fd0*/  LDL R19, [R1+0x674] ;  /* 0x0006740001137983 */ /* 0x0043620000100800 */
[----:B------:R-:W-:Y:S01]  /*10fe0*/  FFMA.FTZ R67, R0, R13, R67 ;  /* 0x0000000d00437223 */ /* 0x000fe20000010043 */
[----:B------:R-:W-:Y:S01]  /*10ff0*/  FMUL.FTZ R14, R4, R20 ;  /* 0x00000014040e7220 */ /* 0x000fe20000410000 */
        /* <DEDUP_REMOVED lines=8> */
[----:B-1----:R-:W-:Y:S06]  /*11080*/  @!P5 BRA `(.L_x_2717) ;  /* 0x000000000050d947 */ /* 0x002fec0003800000 */
[----:B0-----:R-:W-:-:S04]  /*11090*/  FFMA.FTZ R17, R12, R4, R2 ;  /* 0x000000040c117223 */ /* 0x001fc80000010002 */
        /* <DEDUP_REMOVED lines=19> */
.L_x_2717:
[----:B------:R-:W2:Y:S04]  /*111d0*/  LDL.LU R18, [R1+0x66c] ;  /* 0x00066c0001127983 */ /* 0x000ea80000300800 */
[----:B0-----:R-:W3:Y:S04]  /*111e0*/  LDL.LU R20, [R1+0x668] ;  /* 0x0006680001147983 */ /* 0x001ee80000300800 */
[----:B------:R0:W5:Y:S04]  /*111f0*/  LDL R23, [R1+0x658] ;  /* 0x0006580001177983 */ /* 0x0001680000100800 */
[----:B------:R0:W5:Y:S01]  /*11200*/  LDL R22, [R1+0x65c] ;  /* 0x00065c0001167983 */ /* 0x0001620000100800 */
[----:B------:R-:W-:Y:S01]  /*11210*/  FFMA.FTZ R67, R11, R15, R67 ;  /* 0x0000000f0b437223 */ /* 0x000fe20000010043 */
[----:B------:R-:W-:Y:S01]  /*11220*/  FADD.FTZ R17, R15, R14 ;  /* 0x0000000e0f117221 */ /* 0x000fe20000010000 */
[----:B-----5:R-:W-:-:S04]  /*11230*/  FMUL.FTZ R16, R4, R21 ;  /* 0x0000001504107220 */ /* 0x020fc80000410000 */
[----:B------:R-:W-:Y:S01]  /*11240*/  FFMA.FTZ R67, R12, R16, R67 ;  /* 0x000000100c437223 */ /* 0x000fe20000010043 */
[----:B------:R-:W-:Y:S01]  /*11250*/  FADD.FTZ R16, R17, R16 ;  /* 0x0000001011107221 */ /* 0x000fe20000010000 */
[----:B------:R-:W-:Y:S01]  /*11260*/  FMUL.FTZ R17, R5, R19 ;  /* 0x0000001305117220 */ /* 0x000fe20000410000 */
[----:B--2---:R-:W-:-:S04]  /*11270*/  FADD.FTZ R15, R18, -UR16 ;  /* 0x80000010120f7e21 */ /* 0x004fc80008010000 */
[----:B------:R-:W-:-:S05]  /*11280*/  FMUL.FTZ R27, R15, UR12 ;  /* 0x0000000c0f1b7c20 */ /* 0x000fca0008410000 */
[----:B------:R0:W-:Y:S01]  /*11290*/  STL [R1+0x42c], R27 ;  /* 0x00042c1b01007387 */ /* 0x0001e20000100800 */
[----:B---3--:R-:W-:-:S04]  /*112a0*/  FADD.FTZ R14, R20, -UR16 ;  /* 0x80000010140e7e21 */ /* 0x008fc80008010000 */
[----:B------:R-:W-:Y:S01]  /*112b0*/  FMUL.FTZ R14, R14, UR12 ;  /* 0x0000000c0e0e7c20 */ /* 0x000fe20008410000 */
[----:B------:R-:W-:Y:S06]  /*112c0*/  @!P5 BRA `(.L_x_2718) ;  /* 0x000000000050d947 */ /* 0x000fec0003800000 */
[----:B------:R-:W-:-:S04]  /*112d0*/  FFMA.FTZ R18, R14, R4, R2 ;  /* 0x000000040e127223 */ /* 0x000fc80000010002 */
[----:B------:R-:W-:-:S06]  /*112e0*/  FMUL.FTZ R15, R18, -1.4426950216293334961 ;  /* 0xbfb8aa3b120f7820 */ /* 0x000fcc0000410000 */
[----:B------:R-:W2:Y:S02]  /*112f0*/  MUFU.EX2 R15, R15 ;  /* 0x0000000f000f7308 */ /* 0x000ea40000000800 */
[----:B--2---:R-:W-:-:S06]  /*11300*/  FADD.FTZ R15, R15, 1 ;  /* 0x3f8000000f0f7421 */ /* 0x004fcc0000010000 */
[----:B-1----:R-:W1:Y:S02]  /*11310*/  MUFU.RCP R19, R15 ;  /* 0x0000000f00137308 */ /* 0x002e640000001000 */
[----:B-1----:R-:W-:Y:S01]  /*11320*/  FMUL.FTZ R15, R23, R19 ;  /* 0x00000013170f7220 */ /* 0x002fe20000410000 */
        /* <DEDUP_REMOVED lines=14> */
.L_x_2718:
[----:B-1----:R-:W3:Y:S04]  /*11410*/  LDL.LU R21, [R1+0x650] ;  /* 0x0006500001157983 */ /* 0x002ee80000300800 */
[----:B------:R-:W4:Y:S04]  /*11420*/  LDL.LU R19, [R1+0x654] ;  /* 0x0006540001137983 */ /* 0x000f280000300800 */
[----:B------:R1:W5:Y:S04]  /*11430*/  LDL R24, [R1+0x648] ;  /* 0x0006480001187983 */ /* 0x0003680000100800 */
[----:B------:R1:W5:Y:S01]  /*11440*/  LDL R20, [R1+0x64c] ;  /* 0x00064c0001147983 */ /* 0x0003620000100800 */
[----:B------:R-:W-:Y:S01]  /*11450*/  FFMA.FTZ R67, R13, R17, R67 ;  /* 0x000000110d437223 */ /* 0x000fe20000010043 */
[----:B------:R-:W-:Y:S01]  /*11460*/  FADD.FTZ R18, R17, R16 ;  /* 0x0000001011127221 */ /* 0x000fe20000010000 */
[----:B------:R-:W-:-:S04]  /*11470*/  FMUL.FTZ R15, R4, R23 ;  /* 0x00000017040f7220 */ /* 0x000fc80000410000 */
[----:B------:R-:W-:Y:S01]  /*11480*/  FFMA.FTZ R67, R14, R15, R67 ;  /* 0x0000000f0e437223 */ /* 0x000fe20000010043 */
[----:B------:R-:W-:Y:S01]  /*11490*/  FADD.FTZ R15, R18, R15 ;  /* 0x0000000f120f7221 */ /* 0x000fe20000010000 */
[----:B---3--:R-:W-:Y:S01]  /*114a0*/  FADD.FTZ R17, R21, -UR16 ;  /* 0x8000001015117e21 */ /* 0x008fe20008010000 */
[----:B----4-:R-:W-:-:S03]  /*114b0*/  FADD.FTZ R16, R19, -UR16 ;  /* 0x8000001013107e21 */ /* 0x010fc60008010000 */
[----:B------:R-:W-:Y:S01]  /*114c0*/  FMUL.FTZ R21, R17, UR12 ;  /* 0x0000000c11157c20 */ /* 0x000fe20008410000 */
[----:B------:R-:W-:Y:S01]  /*114d0*/  FMUL.FTZ R17, R5, R22 ;  /* 0x0000001605117220 */ /* 0x000fe20000410000 */
[----:B------:R-:W-:-:S03]  /*114e0*/  FMUL.FTZ R26, R16, UR12 ;  /* 0x0000000c101a7c20 */ /* 0x000fc60008410000 */
[----:B------:R1:W-:Y:S04]  /*114f0*/  STL [R1+0x430], R21 ;  /* 0x0004301501007387 */ /* 0x0003e80000100800 */
[----:B------:R1:W-:Y:S01]  /*11500*/  STL [R1+0x434], R26 ;  /* 0x0004341a01007387 */ /* 0x0003e20000100800 */
[----:B------:R-:W-:Y:S05]  /*11510*/  @!P5 BRA `(.L_x_2719) ;  /* 0x000000000050d947 */ /* 0x000fea0003800000 */
[----:B------:R-:W-:-:S04]  /*11520*/  FFMA.FTZ R18, R21, R4, R2 ;  /* 0x0000000415127223 */ /* 0x000fc80000010002 */
[----:B------:R-:W-:-:S06]  /*11530*/  FMUL.FTZ R16, R18, -1.4426950216293334961 ;  /* 0xbfb8aa3b12107820 */ /* 0x000fcc0000410000 */
[----:B------:R-:W3:Y:S02]  /*11540*/  MUFU.EX2 R16, R16 ;  /* 0x0000001000107308 */ /* 0x000ee40000000800 */
[----:B---3--:R-:W-:-:S06]  /*11550*/  FADD.FTZ R16, R16, 1 ;  /* 0x3f80000010107421 */ /* 0x008fcc0000010000 */
[----:B------:R-:W3:Y:S02]  /*11560*/  MUFU.RCP R19, R16 ;  /* 0x0000001000137308 */ /* 0x000ee40000001000 */
[----:B---3-5:R-:W-:Y:S01]  /*11570*/  FMUL.FTZ R16, R24, R19 ;  /* 0x0000001318107220 */ /* 0x028fe20000410000 */
[----:B------:R-:W-:-:S04]  /*11580*/  FADD.FTZ R19, -R19, 1 ;  /* 0x3f80000013137421 */ /* 0x000fc80000010100 */
[----:B------:R-:W-:Y:S01]  /*11590*/  FFMA.FTZ R19, R18, R19, 1 ;  /* 0x3f80000012137423 */ /* 0x000fe20000010013 */
[----:B------:R-:W-:-:S03]  /*115a0*/  FFMA.FTZ R18, R26, R5, R3 ;  /* 0x000000051a127223 */ /* 0x000fc60000010003 */
[----:B------:R-:W-:Y:S01]  /*115b0*/  FMUL.FTZ R24, R16, R19 ;  /* 0x0000001310187220 */ /* 0x000fe20000410000 */
[----:B------:R-:W-:-:S04]  /*115c0*/  FMUL.FTZ R16, R18, -1.4426950216293334961 ;  /* 0xbfb8aa3b12107820 */ /* 0x000fc80000410000 */
[----:B------:R3:W-:Y:S02]  /*115d0*/  STL [R1+0x648], R24 ;  /* 0x0006481801007387 */ /* 0x0007e40000100800 */
[----:B------:R-:W4:Y:S02]  /*115e0*/  MUFU.EX2 R16, R16 ;  /* 0x0000001000107308 */ /* 0x000f240000000800 */
[----:B----4-:R-:W-:-:S06]  /*115f0*/  FADD.FTZ R16, R16, 1 ;  /* 0x3f80000010107421 */ /* 0x010fcc0000010000 */
[----:B------:R-:W4:Y:S02]  /*11600*/  MUFU.RCP R19, R16 ;  /* 0x0000001000137308 */ /* 0x000f240000001000 */
[----:B----4-:R-:W-:Y:S01]  /*11610*/  FMUL.FTZ R16, R20, R19 ;  /* 0x0000001314107220 */ /* 0x010fe20000410000 */
[----:B------:R-:W-:-:S04]  /*11620*/  FADD.FTZ R19, -R19, 1 ;  /* 0x3f80000013137421 */ /* 0x000fc80000010100 */
[----:B------:R-:W-:-:S04]  /*11630*/  FFMA.FTZ R19, R18, R19, 1 ;  /* 0x3f80000012137423 */ /* 0x000fc80000010013 */
[----:B------:R-:W-:-:S05]  /*11640*/  FMUL.FTZ R20, R16, R19 ;  /* 0x0000001310147220 */ /* 0x000fca0000410000 */
[----:B------:R3:W-:Y:S02]  /*11650*/  STL [R1+0x64c], R20 ;  /* 0x00064c1401007387 */ /* 0x0007e40000100800 */
.L_x_2719:
[----:B--2---:R-:W2:Y:S04]  /*11660*/  LDL.LU R23, [R1+0x640] ;  /* 0x0006400001177983 */ /* 0x004ea80000300800 */
        /* <DEDUP_REMOVED lines=8> */
[----:B--2---:R-:W-:Y:S01]  /*116f0*/  FADD.FTZ R17, R23, -UR16 ;  /* 0x8000001017117e21 */ /* 0x004fe20008010000 */
[----:B----4-:R-:W-:-:S03]  /*11700*/  FADD.FTZ R15, R19, -UR16 ;  /* 0x80000010130f7e21 */ /* 0x010fc60008010000 */
[----:B-1----:R-:W-:Y:S01]  /*11710*/  FMUL.FTZ R21, R17, UR12 ;  /* 0x0000000c11157c20 */ /* 0x002fe20008410000 */
[----:B------:R-:W-:Y:S01]  /*11720*/  FMUL.FTZ R17, R5, R20 ;  /* 0x0000001405117220 */ /* 0x000fe20000410000 */
        /* <DEDUP_REMOVED lines=24> */
.L_x_2720:
[----:B------:R-:W2:Y:S04]  /*118b0*/  LDL.LU R23, [R1+0x630] ;  /* 0x0006300001177983 */ /* 0x000ea80000300800 */
[----:B------:R-:W4:Y:S04]  /*118c0*/  LDL.LU R19, [R1+0x634] ;  /* 0x0006340001137983 */ /* 0x000f280000300800 */
[----:B---3--:R3:W5:Y:S04]  /*118d0*/  LDL R24, [R1+0x620] ;  /* 0x0006200001187983 */ /* 0x0087680000100800 */
[----:B------:R3:W5:Y:S01]  /*118e0*/  LDL R20, [R1+0x624] ;  /* 0x0006240001147983 */ /* 0x0007620000100800 */
[----:B------:R-:W-:Y:S01]  /*118f0*/  FFMA.FTZ R67, R26, R17, R67 ;  /* 0x000000111a437223 */ /* 0x000fe20000010043 */
[----:B------:R-:W-:Y:S01]  /*11900*/  FMUL.FTZ R15, R4, R25 ;  /* 0x00000019040f7220 */ /* 0x000fe20000410000 */
[----:B------:R-:W-:-:S03]  /*11910*/  FADD.FTZ R18, R17, R16 ;  /* 0x0000001011127221 */ /* 0x000fc60000010000 */
[----:B------:R-:W-:Y:S01]  /*11920*/  FFMA.FTZ R67, R21, R15, R67 ;  /* 0x0000000f15437223 */ /* 0x000fe20000010043 */
[----:B------:R-:W-:Y:S01]  /*11930*/  FADD.FTZ R15, R18, R15 ;  /* 0x0000000f120f7221 */ /* 0x000fe20000010000 */
[----:B--2---:R-:W-:Y:S01]  /*11940*/  FADD.FTZ R16, R23, -UR16 ;  /* 0x8000001017107e21 */ /* 0x004fe20008010000 */
[----:B----4-:R-:W-:-:S03]  /*11950*/  FADD.FTZ R17, R19, -UR16 ;  /* 0x8000001013117e21 */ /* 0x010fc60008010000 */
[----:B0-----:R-:W-:Y:S01]  /*11960*/  FMUL.FTZ R21, R16, UR12 ;  /* 0x0000000c10157c20 */ /* 0x001fe20008410000 */
[----:B------:R-:W-:Y:S01]  /*11970*/  FMUL.FTZ R16, R5, R22 ;  /* 0x0000001605107220 */ /* 0x000fe20000410000 */
[----:B------:R-:W-:-:S03]  /*11980*/  FMUL.FTZ R26, R17, UR12 ;  /* 0x0000000c111a7c20 */ /* 0x000fc60008410000 */
        /* <DEDUP_REMOVED lines=23> */
.L_x_2721:
[----:B------:R-:W2:Y:S04]  /*11b00*/  LDL.LU R23, [R1+0x618] ;  /* 0x0006180001177983 */ /* 0x000ea80000300800 */
[----:B------:R-:W4:Y:S04]  /*11b10*/  LDL.LU R19, [R1+0x61c] ;  /* 0x00061c0001137983 */ /* 0x000f280000300800 */
[----:B-1----:R1:W5:Y:S04]  /*11b20*/  LDL R25, [R1+0x610] ;  /* 0x0006100001197983 */ /* 0x0023680000100800 */
[----:B------:R1:W5:Y:S01]  /*11b30*/  LDL R22, [R1+0x614] ;  /* 0x0006140001167983 */ /* 0x0003620000100800 */
[----:B------:R-:W-:Y:S01]  /*11b40*/  FFMA.FTZ R67, R27, R16, R67 ;  /* 0x000000101b437223 */ /* 0x000fe20000010043 */
[----:B-----5:R-:W-:Y:S01]  /*11b50*/  FMUL.FTZ R17, R4, R24 ;  /* 0x0000001804117220 */ /* 0x020fe20000410000 */
[----:B------:R-:W-:-:S03]  /*11b60*/  FADD.FTZ R18, R16, R15 ;  /* 0x0000000f10127221 */ /* 0x000fc60000010000 */
[----:B------:R-:W-:Y:S01]  /*11b70*/  FFMA.FTZ R67, R21, R17, R67 ;  /* 0x0000001115437223 */ /* 0x000fe20000010043 */
[----:B------:R-:W-:Y:S01]  /*11b80*/  FADD.FTZ R17, R18, R17 ;  /* 0x0000001112117221 */ /* 0x000fe20000010000 */
[----:B------:R-:W-:Y:S01]  /*11b90*/  FMUL.FTZ R18, R5, R20 ;  /* 0x0000001405127220 */ /* 0x000fe20000410000 */
[----:B--2---:R-:W-:Y:S01]  /*11ba0*/  FADD.FTZ R15, R23, -UR16 ;  /* 0x80000010170f7e21 */ /* 0x004fe20008010000 */
        /* <DEDUP_REMOVED lines=8> */
[----:B---3--:R-:W0:Y:S02]  /*11c30*/  MUFU.RCP R21, R19 ;  /* 0x0000001300157308 */ /* 0x008e240000001000 */
[----:B0-----:R-:W-:Y:S01]  /*11c40*/  FMUL.FTZ R19, R25, R21 ;  /* 0x0000001519137220 */ /* 0x001fe20000410000 */
        /* <DEDUP_REMOVED lines=14> */
.L_x_2722:
[----:B------:R-:W2:Y:S04]  /*11d30*/  LDL.LU R23, [R1+0x608] ;  /* 0x0006080001177983 */ /* 0x000ea80000300800 */
[----:B---3--:R-:W3:Y:S04]  /*11d40*/  LDL.LU R21, [R1+0x60c] ;  /* 0x00060c0001157983 */ /* 0x008ee80000300800 */
[----:B------:R4:W5:Y:S04]  /*11d50*/  LDL R27, [R1+0x600] ;  /* 0x00060000011b7983 */ /* 0x0009680000100800 */
[----:B0-----:R4:W5:Y:S01]  /*11d60*/  LDL R24, [R1+0x604] ;  /* 0x0006040001187983 */ /* 0x0019620000100800 */
[----:B------:R-:W-:Y:S01]  /*11d70*/  FFMA.FTZ R67, R26, R18, R67 ;  /* 0x000000121a437223 */ /* 0x000fe20000010043 */
[----:B------:R-:W-:Y:S01]  /*11d80*/  FMUL.FTZ R19, R4, R25 ;  /* 0x0000001904137220 */ /* 0x000fe20000410000 */
[----:B------:R-:W-:-:S03]  /*11d90*/  FADD.FTZ R20, R18, R17 ;  /* 0x0000001112147221 */ /* 0x000fc60000010000 */
[----:B------:R-:W-:Y:S01]  /*11da0*/  FFMA.FTZ R67, R15, R19, R67 ;  /* 0x000000130f437223 */ /* 0x000fe20000010043 */
[----:B------:R-:W-:Y:S01]  /*11db0*/  FADD.FTZ R19, R20, R19 ;  /* 0x0000001314137221 */ /* 0x000fe20000010000 */
[----:B------:R-:W-:Y:S01]  /*11dc0*/  FMUL.FTZ R20, R5, R22 ;  /* 0x0000001605147220 */ /* 0x000fe20000410000 */
[----:B--2---:R-:W-:Y:S01]  /*11dd0*/  FADD.FTZ R17, R23, -UR16 ;  /* 0x8000001017117e21 */ /* 0x004fe20008010000 */
[----:B---3--:R-:W-:-:S03]  /*11de0*/  FADD.FTZ R18, R21, -UR16 ;  /* 0x8000001015127e21 */ /* 0x008fc60008010000 */
[----:B------:R-:W-:Y:S01]  /*11df0*/  FMUL.FTZ R17, R17, UR12 ;  /* 0x0000000c11117c20 */ /* 0x000fe20008410000 */
[----:B------:R-:W-:Y:S01]  /*11e00*/  FMUL.FTZ R18, R18, UR12 ;  /* 0x0000000c12127c20 */ /* 0x000fe20008410000 */
[----:B----4-:R-:W-:Y:S06]  /*11e10*/  @!P5 BRA `(.L_x_2723) ;  /* 0x000000000050d947 */ /* 0x010fec0003800000 */
[----:B-1----:R-:W-:-:S04]  /*11e20*/  FFMA.FTZ R22, R17, R4, R2 ;  /* 0x0000000411167223 */ /* 0x002fc80000010002 */
        /* <DEDUP_REMOVED lines=19> */
.L_x_2723:
[----:B-1----:R-:W2:Y:S04]  /*11f60*/  LDL.LU R25, [R1+0x5f8] ;  /* 0x0005f80001197983 */ /* 0x002ea80000300800 */
[----:B------:R-:W3:Y:S04]  /*11f70*/  LDL.LU R23, [R1+0x5fc] ;  /* 0x0005fc0001177983 */ /* 0x000ee80000300800 */
        /* <DEDUP_REMOVED lines=33> */
.L_x_2724:
[----:B0-----:R-:W2:Y:S04]  /*12190*/  LDL.LU R27, [R1+0x5e8] ;  /* 0x0005e800011b7983 */ /* 0x001ea80000300800 */
[----:B------:R-:W3:Y:S04]  /*121a0*/  LDL.LU R25, [R1+0x5ec] ;  /* 0x0005ec0001197983 */ /* 0x000ee80000300800 */
[----:B------:R0:W5:Y:S04]  /*121b0*/  LDL R31, [R1+0x5e0] ;  /* 0x0005e000011f7983 */ /* 0x0001680000100800 */
[----:B------:R0:W5:Y:S01]  /*121c0*/  LDL R28, [R1+0x5e4] ;  /* 0x0005e400011c7983 */ /* 0x0001620000100800 */
        /* <DEDUP_REMOVED lines=10> */
[----:B0-----:R-:W-:Y:S06]  /*12270*/  @!P5 BRA `(.L_x_2725) ;  /* 0x000000000050d947 */ /* 0x001fec0003800000 */
        /* <DEDUP_REMOVED lines=20> */
.L_x_2725:
        /* <DEDUP_REMOVED lines=35> */
.L_x_2726:
        /* <DEDUP_REMOVED lines=35> */
.L_x_2727:
        /* <DEDUP_REMOVED lines=35> */
.L_x_2728:
        /* <DEDUP_REMOVED lines=35> */
.L_x_2729:
        /* <DEDUP_REMOVED lines=35> */
.L_x_2730:
        /* <DEDUP_REMOVED lines=35> */
.L_x_2731:
        /* <DEDUP_REMOVED lines=35> */
.L_x_2732:
        /* <DEDUP_REMOVED lines=35> */
.L_x_2733:
        /* <DEDUP_REMOVED lines=35> */
.L_x_2734:
        /* <DEDUP_REMOVED lines=35> */
.L_x_2735:
        /* <DEDUP_REMOVED lines=35> */
.L_x_2736:
        /* <DEDUP_REMOVED lines=35> */
.L_x_2737:
        /* <DEDUP_REMOVED lines=35> */
.L_x_2738:
        /* <DEDUP_REMOVED lines=35> */
.L_x_2739:
        /* <DEDUP_REMOVED lines=35> */
.L_x_2740:
[----:B------:R-:W2:Y:S04]  /*14490*/  LDL R59, [R1+0x490] ;  /* 0x00049000013b7983 */ /* 0x000ea80000100800 */
[----:B0-----:R-:W3:Y:S04]  /*144a0*/  LDL.LU R63, [R1+0x4c0] ;  /* 0x0004c000013f7983 */ /* 0x001ee80000300800 */
[----:B------:R-:W4:Y:S04]  /*144b0*/  LDL.LU R61, [R1+0x4b4] ;  /* 0x0004b400013d7983 */ /* 0x000f280000300800 */
[----:B------:R0:W5:Y:S01]  /*144c0*/  LDL R65, [R1+0x49c] ;  /* 0x00049c0001417983 */ /* 0x0001620000100800 */
[----:B------:R-:W-:Y:S01]  /*144d0*/  FFMA.FTZ R67, R54, R58, R67 ;  /* 0x0000003a36437223 */ /* 0x000fe20000010043 */
[----:B------:R-:W-:Y:S01]  /*144e0*/  FADD.FTZ R60, R58, R57 ;  /* 0x000000393a3c7221 */ /* 0x000fe20000010000 */
[----:B--2---:R-:W-:Y:S01]  /*144f0*/  MOV R66, R59 ;  /* 0x0000003b00427202 */ /* 0x004fe20000000f00 */
[----:B------:R-:W-:Y:S01]  /*14500*/  FMUL.FTZ R59, R4, R69 ;  /* 0x00000045043b7220 */ /* 0x000fe20000410000 */
[----:B---3--:R-:W-:-:S03]  /*14510*/  FADD.FTZ R57, R63, -UR16 ;  /* 0x800000103f397e21 */ /* 0x008fc60008010000 */
[----:B------:R-:W-:Y:S01]  /*14520*/  FFMA.FTZ R67, R55, R59, R67 ;  /* 0x0000003b37437223 */ /* 0x000fe20000010043 */
[----:B----4-:R-:W-:Y:S01]  /*14530*/  FADD.FTZ R58, R61, -UR16 ;  /* 0x800000103d3a7e21 */ /* 0x010fe20008010000 */
[----:B------:R-:W-:Y:S01]  /*14540*/  FADD.FTZ R59, R60, R59 ;  /* 0x0000003b3c3b7221 */ /* 0x000fe20000010000 */
[----:B------:R-:W-:Y:S01]  /*14550*/  FMUL.FTZ R57, R57, UR12 ;  /* 0x0000000c39397c20 */ /* 0x000fe20008410000 */
[----:B------:R-:W-:Y:S01]  /*14560*/  FMUL.FTZ R60, R5, R62 ;  /* 0x0000003e053c7220 */ /* 0x000fe20000410000 */
[----:B------:R-:W-:Y:S01]  /*14570*/  FMUL.FTZ R58, R58, UR12 ;  /* 0x0000000c3a3a7c20 */ /* 0x000fe20008410000 */
[----:B0-----:R-:W-:Y:S06]  /*14580*/  @!P5 BRA `(.L_x_2741) ;  /* 0x000000000050d947 */ /* 0x001fec0003800000 */
        /* <DEDUP_REMOVED lines=20> */
.L_x_2741:
[----:B------:R-:W-:Y:S01]  /*146d0*/  MOV R61, R66 ;  /* 0x00000042003d7202 */ /* 0x000fe20000000f00 */
[----:B------:R-:W2:Y:S04]  /*146e0*/  LDL.LU R63, [R1+0x4c4] ;  /* 0x0004c400013f7983 */ /* 0x000ea80000300800 */
[----:B0-----:R-:W3:Y:S04]  /*146f0*/  LDL.LU R66, [R1+0x4c8] ;  /* 0x0004c80001427983 */ /* 0x001ee80000300800 */
[----:B-1----:R0:W5:Y:S01]  /*14700*/  LDL R69, [R1+0x488] ;  /* 0x0004880001457983 */ /* 0x0021620000100800 */
[----:B------:R-:W-:Y:S01]  /*14710*/  FFMA.FTZ R67, R56, R60, R67 ;  /* 0x0000003c38437223 */ /* 0x000fe20000010043 */
[----:B------:R-:W-:Y:S01]  /*14720*/  FMUL.FTZ R61, R4, R61 ;  /* 0x0000003d043d7220 */ /* 0x000fe20000410000 */
[----:B------:R-:W-:-:S03]  /*14730*/  FADD.FTZ R62, R60, R59 ;  /* 0x0000003b3c3e7221 */ /* 0x000fc60000010000 */
[----:B------:R-:W-:Y:S01]  /*14740*/  FFMA.FTZ R67, R57, R61, R67 ;  /* 0x0000003d39437223 */ /* 0x000fe20000010043 */
[----:B------:R-:W-:Y:S01]  /*14750*/  FADD.FTZ R61, R62, R61 ;  /* 0x0000003d3e3d7221 */ /* 0x000fe20000010000 */
[----:B-----5:R-:W-:Y:S01]  /*14760*/  FMUL.FTZ R62, R5, R65 ;  /* 0x00000041053e7220 */ /* 0x020fe20000410000 */
        /* <DEDUP_REMOVED lines=19> */
[----:B------:R1:W2:Y:S02]  /*148a0*/  MUFU.RCP R66, R63 ;  /* 0x0000003f00427308 */ /* 0x0002a40000001000 */
[----:B-1----:R-:W2:Y:S02]  /*148b0*/  LDL.LU R63, [R1+0x498] ;  /* 0x00049800013f7983 */ /* 0x002ea40000300800 */
[----:B--2---:R-:W-:Y:S01]  /*148c0*/  FMUL.FTZ R63, R63, R66 ;  /* 0x000000423f3f7220 */ /* 0x004fe20000410000 */
[----:B------:R-:W-:-:S04]  /*148d0*/  FADD.FTZ R66, -R66, 1 ;  /* 0x3f80000042427421 */ /* 0x000fc80000010100 */
[----:B------:R-:W-:-:S04]  /*148e0*/  FFMA.FTZ R66, R65, R66, 1 ;  /* 0x3f80000041427423 */ /* 0x000fc80000010042 */
[----:B------:R-:W-:-:S05]  /*148f0*/  FMUL.FTZ R63, R63, R66 ;  /* 0x000000423f3f7220 */ /* 0x000fca0000410000 */
[----:B------:R0:W-:Y:S02]  /*14900*/  STL [R1+0x498], R63 ;  /* 0x0004983f01007387 */ /* 0x0001e40000100800 */
.L_x_2742:
[----:B0-----:R-:W2:Y:S04]  /*14910*/  LDL R63, [R1+0x498] ;  /* 0x00049800013f7983 */ /* 0x001ea80000100800 */
[----:B------:R-:W3:Y:S01]  /*14920*/  LDL.LU R66, [R1+0x4cc] ;  /* 0x0004cc0001427983 */ /* 0x000ee20000300800 */
[----:B------:R-:W-:Y:S01]  /*14930*/  FFMA.FTZ R67, R58, R62, R67 ;  /* 0x0000003e3a437223 */ /* 0x000fe20000010043 */
[----:B------:R-:W-:Y:S01]  /*14940*/  FMUL.FTZ R69, R4, R69 ;  /* 0x0000004504457220 */ /* 0x000fe20000410000 */
[----:B--2---:R-:W-:Y:S01]  /*14950*/  MOV R65, R63 ;  /* 0x0000003f00417202 */ /* 0x004fe20000000f00 */
[----:B------:R-:W-:Y:S02]  /*14960*/  FADD.FTZ R63, R62, R61 ;  /* 0x0000003d3e3f7221 */ /* 0x000fe40000010000 */
[----:B------:R-:W2:Y:S01]  /*14970*/  LDL.LU R61, [R1+0x4d8] ;  /* 0x0004d800013d7983 */ /* 0x000ea20000300800 */
[----:B---3--:R-:W-:Y:S01]  /*14980*/  FADD.FTZ R62, R66, -UR16 ;  /* 0x80000010423e7e21 */ /* 0x008fe20008010000 */
[----:B------:R-:W-:Y:S01]  /*14990*/  FFMA.FTZ R66, R59, R69, R67 ;  /* 0x000000453b427223 */ /* 0x000fe20000010043 */
[----:B------:R-:W-:-:S02]  /*149a0*/  FADD.FTZ R69, R63, R69 ;  /* 0x000000453f457221 */ /* 0x000fc40000010000 */
[----:B------:R-:W-:Y:S02]  /*149b0*/  FMUL.FTZ R62, R62, UR12 ;  /* 0x0000000c3e3e7c20 */ /* 0x000fe40008410000 */
[----:B------:R0:W-:Y:S02]  /*149c0*/  STL [R1+0x418], R66 ;  /* 0x0004184201007387 */ /* 0x0001e40000100800 */
[----:B0-----:R-:W-:Y:S01]  /*149d0*/  FMUL.FTZ R66, R5, R65 ;  /* 0x0000004105427220 */ /* 0x001fe20000410000 */
[----:B--2---:R-:W-:-:S04]  /*149e0*/  FADD.FTZ R61, R61, -UR16 ;  /* 0x800000103d3d7e21 */ /* 0x004fc80008010000 */
[----:B------:R-:W-:Y:S01]  /*149f0*/  FMUL.FTZ R61, R61, UR12 ;  /* 0x0000000c3d3d7c20 */ /* 0x000fe20008410000 */
[----:B------:R-:W-:Y:S06]  /*14a00*/  @!P5 BRA `(.L_x_2743) ;  /* 0x000000000058d947 */ /* 0x000fec0003800000 */
[----:B------:R-:W2:Y:S01]  /*14a10*/  LDL.LU R67, [R1+0x480] ;  /* 0x0004800001437983 */ /* 0x000ea20000300800 */
[----:B------:R-:W-:-:S04]  /*14a20*/  FFMA.FTZ R63, R61, R4, R2 ;  /* 0x000000043d3f7223 */ /* 0x000fc80000010002 */
[----:B------:R-:W-:-:S06]  /*14a30*/  FMUL.FTZ R65, R63, -1.4426950216293334961 ;  /* 0xbfb8aa3b3f417820 */ /* 0x000fcc0000410000 */
[----:B------:R-:W0:Y:S02]  /*14a40*/  MUFU.EX2 R65, R65 ;  /* 0x0000004100417308 */ /* 0x000e240000000800 */
[----:B0-----:R-:W-:-:S06]  /*14a50*/  FADD.FTZ R65, R65, 1 ;  /* 0x3f80000041417421 */ /* 0x001fcc0000010000 */
[----:B------:R-:W2:Y:S02]  /*14a60*/  MUFU.RCP R65, R65 ;  /* 0x0000004100417308 */ /* 0x000ea40000001000 */
[----:B--2---:R-:W-:Y:S01]  /*14a70*/  FMUL.FTZ R67, R67, R65 ;  /* 0x0000004143437220 */ /* 0x004fe20000410000 */
[----:B------:R-:W-:-:S04]  /*14a80*/  FADD.FTZ R65, -R65, 1 ;  /* 0x3f80000041417421 */ /* 0x000fc80000010100 */
[----:B------:R-:W-:-:S04]  /*14a90*/  FFMA.FTZ R65, R63, R65, 1 ;  /* 0x3f8000003f417423 */ /* 0x000fc80000010041 */
[----:B------:R-:W-:Y:S02]  /*14aa0*/  FMUL.FTZ R65, R67, R65 ;  /* 0x0000004143417220 */ /* 0x000fe40000410000 */
[----:B------:R-:W2:Y:S01]  /*14ab0*/  LDL.LU R67, [R1+0x48c] ;  /* 0x00048c0001437983 */ /* 0x000ea20000300800 */
[----:B------:R-:W-:-:S03]  /*14ac0*/  FFMA.FTZ R63, R62, R5, R3 ;  /* 0x000000053e3f7223 */ /* 0x000fc60000010003 */
[----:B------:R0:W-:Y:S02]  /*14ad0*/  STL [R1+0x480], R65 ;  /* 0x0004804101007387 */ /* 0x0001e40000100800 */
[----:B0-----:R-:W-:-:S06]  /*14ae0*/  FMUL.FTZ R65, R63, -1.4426950216293334961 ;  /* 0xbfb8aa3b3f417820 */ /* 0x001fcc0000410000 */
[----:B------:R-:W0:Y:S02]  /*14af0*/  MUFU.EX2 R65, R65 ;  /* 0x0000004100417308 */ /* 0x000e240000000800 */
[----:B0-----:R-:W-:-:S06]  /*14b00*/  FADD.FTZ R65, R65, 1 ;  /* 0x3f80000041417421 */ /* 0x001fcc0000010000 */
[----:B------:R-:W2:Y:S02]  /*14b10*/  MUFU.RCP R65, R65 ;  /* 0x0000004100417308 */ /* 0x000ea40000001000 */
[----:B--2---:R-:W-:Y:S01]  /*14b20*/  FMUL.FTZ R67, R67, R65 ;  /* 0x0000004143437220 */ /* 0x004fe20000410000 */
[----:B------:R-:W-:-:S04]  /*14b30*/  FADD.FTZ R65, -R65, 1 ;  /* 0x3f80000041417421 */ /* 0x000fc80000010100 */
[----:B------:R-:W-:-:S04]  /*14b40*/  FFMA.FTZ R65, R63, R65, 1 ;  /* 0x3f8000003f417423 */ /* 0x000fc80000010041 */
[----:B------:R-:W-:-:S05]  /*14b50*/  FMUL.FTZ R63, R67, R65 ;  /* 0x00000041433f7220 */ /* 0x000fca0000410000 */
[----:B------:R0:W-:Y:S02]  /*14b60*/  STL [R1+0x48c], R63 ;  /* 0x00048c3f01007387 */ /* 0x0001e40000100800 */
.L_x_2743:
[----:B------:R-:W2:Y:S04]  /*14b70*/  LDL.LU R65, [R1+0x418] ;  /* 0x0004180001417983 */ /* 0x000ea80000300800 */
[----:B0-----:R-:W3:Y:S04]  /*14b80*/  LDL R63, [R1+0x480] ;  /* 0x00048000013f7983 */ /* 0x001ee80000100800 */
[----:B------:R0:W-:Y:S04]  /*14b90*/  STL [R1+0x7cc], R0 ;  /* 0x0007cc0001007387 */ /* 0x0001e80000100800 */
[----:B------:R-:W4:Y:S04]  /*14ba0*/  LDL.LU R67, [R1+0x4e8] ;  /* 0x0004e80001437983 */ /* 0x000f280000300800 */
[----:B0-----:R-:W4:Y:S01]  /*14bb0*/  LDL.LU R0, [R1+0x4dc] ;  /* 0x0004dc0001007983 */ /* 0x001f220000300800 */
[----:B--2---:R-:W-:Y:S01]  /*14bc0*/  FFMA.FTZ R65, R60, R66, R65 ;  /* 0x000000423c417223 */ /* 0x004fe20000010041 */
[----:B------:R-:W-:-:S02]  /*14bd0*/  FADD.FTZ R66, R66, R69 ;  /* 0x0000004542427221 */ /* 0x000fc40000010000 */
[----:B------:R-:W2:Y:S01]  /*14be0*/  LDL R69, [R1+0x48c] ;  /* 0x00048c0001457983 */ /* 0x000ea20000100800 */
[----:B---3--:R-:W-:-:S04]  /*14bf0*/  FMUL.FTZ R63, R4, R63 ;  /* 0x0000003f043f7220 */ /* 0x008fc80000410000 */
[----:B------:R-:W-:-:S05]  /*14c00*/  FFMA.FTZ R65, R61, R63, R65 ;  /* 0x0000003f3d417223 */ /* 0x000fca0000010041 */
[----:B------:R0:W-:Y:S01]  /*14c10*/  STL [R1+0x420], R65 ;  /* 0x0004204101007387 */ /* 0x0001e20000100800 */
[----:B----4-:R-:W-:Y:S01]  /*14c20*/  FADD.FTZ R0, R0, -UR16 ;  /* 0x8000001000007e21 */ /* 0x010fe20008010000 */
[----:B0-----:R-:W-:-:S05]  /*14c30*/  FADD.FTZ R65, R66, R63 ;  /* 0x0000003f42417221 */ /* 0x001fca0000010000 */
[----:B------:R0:W-:Y:S02]  /*14c40*/  STL [R1+0x41c], R65 ;  /* 0x00041c4101007387 */ /* 0x0001e40000100800 */
[----:B0-----:R-:W-:Y:S02]  /*14c50*/  FMUL.FTZ R65, R0, UR12 ;  /* 0x0000000c00417c20 */ /* 0x001fe40008410000 */
[----:B------:R0:W5:Y:S01]  /*14c60*/  LDL.LU R0, [R1+0x7cc] ;  /* 0x0007cc0001007983 */ /* 0x0001620000300800 */
[----:B------:R-:W-:-:S04]  /*14c70*/  FADD.FTZ R67, R67, -UR16 ;  /* 0x8000001043437e21 */ /* 0x000fc80008010000 */
[----:B------:R-:W-:Y:S01]  /*14c80*/  FMUL.FTZ R63, R67, UR12 ;  /* 0x0000000c433f7c20 */ /* 0x000fe20008410000 */
[----:B--2---:R-:W-:Y:S01]  /*14c90*/  FMUL.FTZ R69, R5, R69 ;  /* 0x0000004505457220 */ /* 0x004fe20000410000 */
[----:B0-----:R-:W-:Y:S06]  /*14ca0*/  @!P5 BRA `(.L_x_2744) ;  /* 0x000000000060d947 */ /* 0x001fec0003800000 */
[----:B-----5:R0:W-:Y:S04]  /*14cb0*/  STL [R1+0x7cc], R0 ;  /* 0x0007cc0001007387 */ /* 0x0201e80000100800 */
[----:B0-----:R-:W2:Y:S01]  /*14cc0*/  LDL.LU R0, [R1+0x484] ;  /* 0x0004840001007983 */ /* 0x001ea20000300800 */
        /* <DEDUP_REMOVED lines=13> */
[----:B------:R-:W2:Y:S02]  /*14da0*/  MUFU.RCP R66, R66 ;  /* 0x0000004200427308 */ /* 0x000ea40000001000 */
[----:B--2---:R-:W-:Y:S01]  /*14db0*/  FMUL.FTZ R0, R0, R66 ;  /* 0x0000004200007220 */ /* 0x004fe20000410000 */
[----:B------:R-:W-:-:S04]  /*14dc0*/  FADD.FTZ R66, -R66, 1 ;  /* 0x3f80000042427421 */ /* 0x000fc80000010100 */
[----:B------:R0:W-:Y:S01]  /*14dd0*/  STL [R1+0x418], R0 ;  /* 0x0004180001007387 */ /* 0x0001e20000100800 */
[----:B------:R-:W-:-:S03]  /*14de0*/  FFMA.FTZ R67, R67, R66, 1 ;  /* 0x3f80000043437423 */ /* 0x000fc60000010042 */
[----:B------:R-:W2:Y:S04]  /*14df0*/  LDL.LU R66, [R1+0x418] ;  /* 0x0004180001427983 */ /* 0x000ea80000300800 */
[----:B0-----:R0:W5:Y:S01]  /*14e00*/  LDL.LU R0, [R1+0x7cc] ;  /* 0x0007cc0001007983 */ /* 0x0011620000300800 */
[----:B--2---:R-:W-:-:S05]  /*14e10*/  FMUL.FTZ R66, R66, R67 ;  /* 0x0000004342427220 */ /* 0x004fca0000410000 */
[----:B------:R0:W-:Y:S02]  /*14e20*/  STL [R1+0x484], R66 ;  /* 0x0004844201007387 */ /* 0x0001e40000100800 */
.L_x_2744:
[----:B0-----:R-:W2:Y:S04]  /*14e30*/  LDL.LU R66, [R1+0x420] ;  /* 0x0004200001427983 */ /* 0x001ea80000300800 */
[----:B------:R0:W-:Y:S04]  /*14e40*/  STL [R1+0x7d4], R3 ;  /* 0x0007d40301007387 */ /* 0x0001e80000100800 */
[----:B------:R-:W3:Y:S04]  /*14e50*/  LDL.LU R67, [R1+0x4f8] ;  /* 0x0004f80001437983 */ /* 0x000ee80000300800 */
[----:B0-----:R-:W4:Y:S04]  /*14e60*/  LDL.LU R3, [R1+0x41c] ;  /* 0x00041c0001037983 */ /* 0x001f280000300800 */
[----:B-----5:R0:W-:Y:S04]  /*14e70*/  STL [R1+0x7cc], R0 ;  /* 0x0007cc0001007387 */ /* 0x0201e80000100800 */
[----:B0-----:R-:W3:Y:S04]  /*14e80*/  LDL.LU R0, [R1+0x4ec] ;  /* 0x0004ec0001007983 */ /* 0x001ee80000300800 */
[----:B------:R2:W-:Y:S02]  /*14e90*/  STL [R1+0x7d0], R2 ;  /* 0x0007d00201007387 */ /* 0x0005e40000100800 */
[----:B--2---:R-:W-:Y:S01]  /*14ea0*/  FFMA.FTZ R2, R62, R69, R66 ;  /* 0x000000453e027223 */ /* 0x004fe20000010042 */
[----:B------:R-:W-:-:S04]  /*14eb0*/  FMUL.FTZ R66, R4, R6 ;  /* 0x0000000604427220 */ /* 0x000fc80000410000 */
[----:B------:R-:W-:Y:S01]  /*14ec0*/  FFMA.FTZ R2, R63, R66, R2 ;  /* 0x000000423f027223 */ /* 0x000fe20000010002 */
[----:B----4-:R-:W-:Y:S01]  /*14ed0*/  FADD.FTZ R69, R69, R3 ;  /* 0x0000000345457221 */ /* 0x010fe20000010000 */
[----:B---3--:R-:W-:-:S03]  /*14ee0*/  FADD.FTZ R67, R67, -UR16 ;  /* 0x8000001043437e21 */ /* 0x008fc60008010000 */
[----:B------:R0:W-:Y:S01]  /*14ef0*/  STL [R1+0x428], R2 ;  /* 0x0004280201007387 */ /* 0x0001e20000100800 */
[----:B------:R-:W-:-:S03]  /*14f00*/  FADD.FTZ R66, R69, R66 ;  /* 0x0000004245427221 */ /* 0x000fc60000010000 */
[----:B------:R-:W2:Y:S04]  /*14f10*/  LDL R69, [R1+0x484] ;  /* 0x0004840001457983 */ /* 0x000ea80000100800 */
[----:B------:R1:W-:Y:S01]  /*14f20*/  STL [R1+0x424], R66 ;  /* 0x0004244201007387 */ /* 0x0003e20000100800 */
[----:B------:R-:W-:-:S03]  /*14f30*/  FADD.FTZ R0, R0, -UR16 ;  /* 0x8000001000007e21 */ /* 0x000fc60008010000 */
[----:B------:R3:W5:Y:S04]  /*14f40*/  LDL.LU R3, [R1+0x7d4] ;  /* 0x0007d40001037983 */ /* 0x0007680000300800 */
[----:B0-----:R3:W5:Y:S01]  /*14f50*/  LDL.LU R2, [R1+0x7d0] ;  /* 0x0007d00001027983 */ /* 0x0017620000300800 */
[----:B-1----:R-:W-:Y:S01]  /*14f60*/  FMUL.FTZ R66, R67, UR12 ;  /* 0x0000000c43427c20 */ /* 0x002fe20008410000 */
[----:B------:R-:W-:Y:S02]  /*14f70*/  FMUL.FTZ R67, R0, UR12 ;  /* 0x0000000c00437c20 */ /* 0x000fe40008410000 */
[----:B------:R3:W5:Y:S01]  /*14f80*/  LDL.LU R0, [R1+0x7cc] ;  /* 0x0007cc0001007983 */ /* 0x0007620000300800 */
[----:B--2---:R-:W-:-:S05]  /*14f90*/  FMUL.FTZ R69, R5, R69 ;  /* 0x0000004505457220 */ /* 0x004fca0000410000 */
[----:B------:R3:W-:Y:S01]  /*14fa0*/  STL [R1+0x41c], R69 ;  /* 0x00041c4501007387 */ /* 0x0007e20000100800 */
[----:B------:R-:W-:Y:S05]  /*14fb0*/  @!P5 BRA `(.L_x_2745) ;  /* 0x000000000058d947 */ /* 0x000fea0003800000 */
[----:B---3-5:R-:W-:Y:S01]  /*14fc0*/  FFMA.FTZ R69, R66, R4, R2 ;  /* 0x0000000442457223 */ /* 0x028fe20000010002 */
[----:B------:R0:W-:Y:S03]  /*14fd0*/  STL [R1+0x7cc], R0 ;  /* 0x0007cc0001007387 */ /* 0x0001e60000100800 */
[----:B------:R-:W-:-:S06]  /*14fe0*/  FMUL.FTZ R69, R69, -1.4426950216293334961 ;  /* 0xbfb8aa3b45457820 */ /* 0x000fcc0000410000 */
[----:B------:R-:W1:Y:S02]  /*14ff0*/  MUFU.EX2 R69, R69 ;  /* 0x0000004500457308 */ /* 0x000e640000000800 */
[----:B-1----:R-:W-:-:S06]  /*15000*/  FADD.FTZ R69, R69, 1 ;  /* 0x3f80000045457421 */ /* 0x002fcc0000010000 */
[----:B------:R-:W0:Y:S02]  /*15010*/  MUFU.RCP R69, R69 ;  /* 0x0000004500457308 */ /* 0x000e240000001000 */
[----:B0-----:R-:W-:Y:S01]  /*15020*/  FMUL.FTZ R0, R7, R69 ;  /* 0x0000004507007220 */ /* 0x001fe20000410000 */
[----:B------:R-:W-:Y:S01]  /*15030*/  FADD.FTZ R7, -R69, 1 ;  /* 0x3f80000045077421 */ /* 0x000fe20000010100 */
[----:B------:R-:W-:-:S04]  /*15040*/  FFMA.FTZ R69, R66, R4, R2 ;  /* 0x0000000442457223 */ /* 0x000fc80000010002 */
        /* <DEDUP_REMOVED lines=8> */
[----:B------:R-:W-:Y:S01]  /*150d0*/  FADD.FTZ R8, -R69, 1 ;  /* 0x3f80000045087421 */ /* 0x000fe20000010100 */
[----:B------:R-:W-:-:S04]  /*150e0*/  FFMA.FTZ R69, R67, R5, R3 ;  /* 0x0000000543457223 */ /* 0x000fc80000010003 */
[----:B------:R-:W-:-:S04]  /*150f0*/  FFMA.FTZ R8, R69, R8, 1 ;  /* 0x3f80000045087423 */ /* 0x000fc80000010008 */
[----:B------:R-:W-:Y:S02]  /*15100*/  FMUL.FTZ R8, R0, R8 ;  /* 0x0000000800087220 */ /* 0x000fe40000410000 */
[----:B------:R0:W5:Y:S05]  /*15110*/  LDL.LU R0, [R1+0x7cc] ;  /* 0x0007cc0001007983 */ /* 0x00016a0000300800 */
.L_x_2745:
[----:B------:R1:W-:Y:S04]  /*15120*/  STL [R1+0x7f8], R60 ;  /* 0x0007f83c01007387 */ /* 0x0003e80000100800 */
[----:B------:R2:W-:Y:S04]  /*15130*/  STL [R1+0x7e8], R6 ;  /* 0x0007e80601007387 */ /* 0x0005e80000100800 */
[----:B---3--:R-:W3:Y:S04]  /*15140*/  LDL.LU R69, [R1+0x428] ;  /* 0x0004280001457983 */ /* 0x008ee80000300800 */
[----:B-1----:R-:W4:Y:S04]  /*15150*/  LDL.LU R60, [R1+0x424] ;  /* 0x00042400013c7983 */ /* 0x002f280000300800 */
[----:B--2---:R-:W3:Y:S04]  /*15160*/  LDL.LU R6, [R1+0x41c] ;  /* 0x00041c0001067983 */ /* 0x004ee80000300800 */
[----:B------:R1:W-:Y:S04]  /*15170*/  STL [R1+0x818], R48 ;  /* 0x0008183001007387 */ /* 0x0003e80000100800 */
[----:B------:R2:W-:Y:S04]  /*15180*/  STL [R1+0x800], R58 ;  /* 0x0008003a01007387 */ /* 0x0005e80000100800 */
[----:B------:R0:W-:Y:S04]  /*15190*/  STL [R1+0x7fc], R59 ;  /* 0x0007fc3b01007387 */ /* 0x0001e80000100800 */
[----:B-1----:R-:W3:Y:S04]  /*151a0*/  LDL.LU R48, [R1+0x450] ;  /* 0x0004500001307983 */ /* 0x002ee80000300800 */
[----:B--2---:R-:W2:Y:S04]  /*151b0*/  LDL.LU R58, [R1+0x6a0] ;  /* 0x0006a000013a7983 */ /* 0x004ea80000300800 */
[----:B0-----:R-:W2:Y:S04]  /*151c0*/  LDL.LU R59, [R1+0x44c] ;  /* 0x00044c00013b7983 */ /* 0x001ea80000300800 */
[----:B------:R0:W-:Y:S04]  /*151d0*/  STL [R1+0x814], R49 ;  /* 0x0008143101007387 */ /* 0x0001e80000100800 */
[----:B------:R1:W-:Y:S04]  /*151e0*/  STL [R1+0x80c], R55 ;  /* 0x00080c3701007387 */ /* 0x0003e80000100800 */
[----:B0-----:R-:W2:Y:S04]  /*151f0*/  LDL.LU R49, [R1+0x410] ;  /* 0x0004100001317983 */ /* 0x001ea80000300800 */
[----:B-1----:R-:W2:Y:S04]  /*15200*/  LDL.LU R55, [R1+0x690] ;  /* 0x0006900001377983 */ /* 0x002ea80000300800 */
[----:B------:R0:W-:Y:S04]  /*15210*/  STL [R1+0x7f4], R61 ;  /* 0x0007f43d01007387 */ /* 0x0001e80000100800 */
[----:B------:R1:W-:Y:S04]  /*15220*/  STL [R1+0x7ec], R63 ;  /* 0x0007ec3f01007387 */ /* 0x0003e80000100800 */
[----:B------:R1:W-:Y:S04]  /*15230*/  STL [R1+0x810], R54 ;  /* 0x0008103601007387 */ /* 0x0003e80000100800 */
[----:B0-----:R-:W2:Y:S04]  /*15240*/  LDL.LU R61, [R1+0x454] ;  /* 0x00045400013d7983 */ /* 0x001ea80000300800 */
[----:B-1----:R-:W2:Y:S04]  /*15250*/  LDL.LU R63, [R1+0x6b0] ;  /* 0x0006b000013f7983 */ /* 0x002ea80000300800 */
[----:B------:R-:W2:Y:S04]  /*15260*/  LDL.LU R54, [R1+0x6a4] ;  /* 0x0006a40001367983 */ /* 0x000ea80000300800 */
[----:B------:R0:W-:Y:S04]  /*15270*/  STL [R1+0x808], R56 ;  /* 0x0008083801007387 */ /* 0x0001e80000100800 */
[----:B------:R1:W-:Y:S04]  /*15280*/  STL [R1+0x804], R57 ;  /* 0x0008043901007387 */ /* 0x0003e80000100800 */
[----:B0-----:R-:W2:Y:S04]  /*15290*/  LDL.LU R56, [R1+0x414] ;  /* 0x0004140001387983 */ /* 0x001ea80000300800 */
[----:B-1----:R-:W2:Y:S04]  /*152a0*/  LDL.LU R57, [R1+0x448] ;  /* 0x0004480001397983 */ /* 0x002ea80000300800 */
[----:B------:R-:W-:Y:S04]  /*152b0*/  STL [R1+0x7e0], R53 ;  /* 0x0007e03501007387 */ /* 0x000fe80000100800 */
[----:B-----5:R-:W-:Y:S04]  /*152c0*/  STL [R1+0x7cc], R2 ;  /* 0x0007cc0201007387 */ /* 0x020fe80000100800 */
[----:B------:R0:W-:Y:S04]  /*152d0*/  STL [R1+0x7e4], R64 ;  /* 0x0007e44001007387 */ /* 0x0001e80000100800 */
[----:B------:R-:W-:Y:S04]  /*152e0*/  STL [R1+0x7d8], R51 ;  /* 0x0007d83301007387 */ /* 0x000fe80000100800 */
[----:B------:R-:W-:Y:S04]  /*152f0*/  STL [R1+0x7d0], R3 ;  /* 0x0007d00301007387 */ /* 0x000fe80000100800 */
[----:B0-----:R-:W2:Y:S04]  /*15300*/  LDL.LU R64, [R1+0x680] ;  /* 0x0006800001407983 */ /* 0x001ea80000300800 */
[----:B------:R0:W-:Y:S04]  /*15310*/  STL [R1+0x7f0], R62 ;  /* 0x0007f03e01007387 */ /* 0x0001e80000100800 */
[----:B------:R1:W-:Y:S04]  /*15320*/  STL [R1+0x7d4], R50 ;  /* 0x0007d43201007387 */ /* 0x0003e80000100800 */
[----:B------:R2:W-:Y:S04]  /*15330*/  STL [R1+0x7dc], R52 ;  /* 0x0007dc3401007387 */ /* 0x0005e80000100800 */
[----:B0-----:R-:W2:Y:S01]  /*15340*/  LDL.LU R62, [R1+0x694] ;  /* 0x00069400013e7983 */ /* 0x001ea20000300800 */
[----:B-1----:R-:W-:Y:S01]  /*15350*/  FMUL.FTZ R50, R5, R8 ;  /* 0x0000000805327220 */ /* 0x002fe20000410000 */
[----:B----4-:R-:W-:Y:S01]  /*15360*/  MOV R53, R60 ;  /* 0x0000003c00357202 */ /* 0x010fe20000000f00 */
[----:B---3--:R-:W-:Y:S01]  /*15370*/  FFMA.FTZ R60, R65, R6, R69 ;  /* 0x00000006413c7223 */ /* 0x008fe20000010045 */
[----:B------:R-:W-:-:S03]  /*15380*/  FMUL.FTZ R69, R4, R7 ;  /* 0x0000000704457220 */ /* 0x000fc60000410000 */
[----:B------:R-:W-:Y:S02]  /*15390*/  FADD.FTZ R2, R6, R53 ;  /* 0x0000003506027221 */ /* 0x000fe40000010000 */
[----:B------:R-:W3:Y:S01]  /*153a0*/  LDL.LU R53, [R1+0x684] ;  /* 0x0006840001357983 */ /* 0x000ee20000300800 */
[----:B------:R-:W-:Y:S01]  /*153b0*/  FFMA.FTZ R51, R66, R69, R60 ;  /* 0x0000004542337223 */ /* 0x000fe2000001003c */
[----:B------:R-:W-:-:S04]  /*153c0*/  FADD.FTZ R69, R2, R69 ;  /* 0x0000004502457221 */ /* 0x000fc80000010000 */
[----:B------:R-:W-:Y:S01]  /*153d0*/  FADD.FTZ R69, R50, R69 ;  /* 0x0000004532457221 */ /* 0x000fe20000010000 */
[----:B--2---:R-:W-:Y:S02]  /*153e0*/  FADD.FTZ R2, R48, R58 ;  /* 0x0000003a30027221 */ /* 0x004fe40000010000 */
[----:B------:R-:W2:Y:S01]  /*153f0*/  LDL.LU R48, [R1+0x670] ;  /* 0x0006700001307983 */ /* 0x000ea20000300800 */
[----:B------:R-:W-:Y:S01]  /*15400*/  FFMA.FTZ R3, R68, R58, R59 ;  /* 0x0000003a44037223 */ /* 0x000fe2000001003b */
[----:B------:R-:W-:Y:S02]  /*15410*/  FFMA.FTZ R68, R67, R50, R51 ;  /* 0x0000003243447223 */ /* 0x000fe40000010033 */
[----:B------:R-:W4:Y:S04]  /*15420*/  LDL.LU R58, [R1+0x438] ;  /* 0x00043800013a7983 */ /* 0x000f280000300800 */
[----:B------:R-:W4:Y:S04]  /*15430*/  LDL.LU R50, [R1+0x674] ;  /* 0x0006740001327983 */ /* 0x000f280000300800 */
[----:B------:R-:W4:Y:S01]  /*15440*/  LDL.LU R59, [R1+0x638] ;  /* 0x00063800013b7983 */ /* 0x000f220000300800 */
[----:B------:R-:W-:-:S03]  /*15450*/  FFMA.FTZ R52, R49, R55, R3 ;  /* 0x0000003731347223 */ /* 0x000fc60000010003 */
[----:B------:R-:W4:Y:S04]  /*15460*/  LDL.LU R49, [R1+0x658] ;  /* 0x0006580001317983 */ /* 0x000f280000300800 */
[----:B------:R-:W4:Y:S01]  /*15470*/  LDL.LU R3, [R1+0x42c] ;  /* 0x00042c0001037983 */ /* 0x000f220000300800 */
[----:B------:R-:W-:-:S03]  /*15480*/  FADD.FTZ R6, R61, R63 ;  /* 0x0000003f3d067221 */ /* 0x000fc60000010000 */
[----:B------:R-:W4:Y:S01]  /*15490*/  LDL.LU R63, [R1+0x620] ;  /* 0x00062000013f7983 */ /* 0x000f220000300800 */
[----:B------:R-:W-:Y:S01]  /*154a0*/  FADD.FTZ R51, R6, R54 ;  /* 0x0000003606337221 */ /* 0x000fe20000010000 */
[----:B------:R-:W-:Y:S02]  /*154b0*/  FADD.FTZ R6, R2, R55 ;  /* 0x0000003702067221 */ /* 0x000fe40000010000 */
[----:B------:R-:W4:Y:S04]  /*154c0*/  LDL.LU R2, [R1+0x430] ;  /* 0x0004300001027983 */ /* 0x000f280000300800 */
[----:B------:R-:W4:Y:S01]  /*154d0*/  LDL.LU R55, [R1+0x648] ;  /* 0x0006480001377983 */ /* 0x000f220000300800 */
[----:B------:R-:W-:-:S03]  /*154e0*/  FFMA.FTZ R56, R56, R54, R57 ;  /* 0x0000003638387223 */ /* 0x000fc60000010039 */
[----:B------:R-:W4:Y:S04]  /*154f0*/  LDL.LU R54, [R1+0x65c] ;  /* 0x00065c0001367983 */ /* 0x000f280000300800 */
[----:B------:R-:W4:Y:S01]  /*15500*/  LDL.LU R57, [R1+0x64c] ;  /* 0x00064c0001397983 */ /* 0x000f220000300800 */
[----:B------:R-:W-:Y:S01]  /*15510*/  FFMA.FTZ R10, R10, R64, R52 ;  /* 0x000000400a0a7223 */ /* 0x000fe20000010034 */
[----:B------:R-:W-:Y:S02]  /*15520*/  FADD.FTZ R52, R6, R64 ;  /* 0x0000004006347221 */ /* 0x000fe40000010000 */
[----:B------:R-:W4:Y:S04]  /*15530*/  LDL.LU R6, [R1+0x444] ;  /* 0x0004440001067983 */ /* 0x000f280000300800 */
[----:B------:R-:W4:Y:S01]  /*15540*/  LDL.LU R64, [R1+0x624] ;  /* 0x0006240001407983 */ /* 0x000f220000300800 */
[----:B------:R-:W-:-:S03]  /*15550*/  FFMA.FTZ R0, R0, R62, R56 ;  /* 0x0000003e00007223 */ /* 0x000fc60000010038 */
[----:B------:R-:W4:Y:S01]  /*15560*/  LDL.LU R56, [R1+0x434] ;  /* 0x0004340001387983 */ /* 0x000f220000300800 */
[----:B------:R-:W-:-:S03]  /*15570*/  FADD.FTZ R51, R51, R62 ;  /* 0x0000003e33337221 */ /* 0x000fc60000010000 */
[----:B------:R-:W4:Y:S01]  /*15580*/  LDL.LU R62, [R1+0x440] ;  /* 0x00044000013e7983 */ /* 0x000f220000300800 */
[----:B---3--:R-:W-:Y:S01]  /*15590*/  FFMA.FTZ R11, R11, R53, R0 ;  /* 0x000000350b0b7223 */ /* 0x008fe20000010000 */
[----:B------:R-:W-:Y:S02]  /*155a0*/  FADD.FTZ R0, R51, R53 ;  /* 0x0000003533007221 */ /* 0x000fe40000010000 */
[----:B------:R-:W3:Y:S01]  /*155b0*/  LDL.LU R53, [R1+0x610] ;  /* 0x0006100001357983 */ /* 0x000ee20000300800 */
[----:B--2---:R-:W-:Y:S01]  /*155c0*/  FFMA.FTZ R10, R12, R48, R10 ;  /* 0x000000300c0a7223 */ /* 0x004fe2000001000a */
[----:B------:R-:W-:Y:S02]  /*155d0*/  FADD.FTZ R12, R52, R48 ;  /* 0x00000030340c7221 */ /* 0x000fe40000010000 */
[----:B------:R-:W2:Y:S01]  /*155e0*/  LDL.LU R52, [R1+0x614] ;  /* 0x0006140001347983 */ /* 0x000ea20000300800 */
[----:B----4-:R-:W-:Y:S01]  /*155f0*/  FFMA.FTZ R11, R13, R50, R11 ;  /* 0x000000320d0b7223 */ /* 0x010fe2000001000b */
[----:B------:R-:W-:-:S02]  /*15600*/  FADD.FTZ R0, R0, R50 ;  /* 0x0000003200007221 */ /* 0x000fc40000010000 */
[----:B------:R-:W4:Y:S04]  /*15610*/  LDL.LU R13, [R1+0x43c] ;  /* 0x00043c00010d7983 */ /* 0x000f280000300800 */
[----:B------:R-:W2:Y:S01]  /*15620*/  LDL.LU R50, [R1+0x604] ;  /* 0x0006040001327983 */ /* 0x000ea20000300800 */
[----:B------:R-:W0:Y:S01]  /*15630*/  S2R R51, SR_LANEID ;  /* 0x0000000000337919 */ /* 0x000e220000000000 */
[----:B------:R-:W-:Y:S02]  /*15640*/  FFMA.FTZ R10, R14, R49, R10 ;  /* 0x000000310e0a7223 */ /* 0x000fe4000001000a */
[----:B------:R-:W2:Y:S04]  /*15650*/  LDL.LU R48, [R1+0x818] ;  /* 0x0008180001307983 */ /* 0x000ea80000300800 */
[----:B------:R-:W3:Y:S01]  /*15660*/  LDL.LU R14, [R1+0x63c] ;  /* 0x00063c00010e7983 */ /* 0x000ee20000300800 */
[----:B0-----:R-:W-:Y:S01]  /*15670*/  ISETP.GE.AND P5, PT, R51, R9, PT ;  /* 0x000000093300720c */ /* 0x001fe20003fa6270 */
[----:B------:R-:W-:-:S02]  /*15680*/  FFMA.FTZ R10, R2, R55, R10 ;  /* 0x00000037020a7223 */ /* 0x000fc4000001000a */
[----:B------:R-:W2:Y:S04]  /*15690*/  LDL.LU R51, [R1+0x600] ;  /* 0x0006000001337983 */ /* 0x000ea80000300800 */
[----:B------:R-:W2:Y:S01]  /*156a0*/  LDL.LU R2, [R1+0x5f4] ;  /* 0x0005f40001027983 */ /* 0x000ea20000300800 */
[----:B------:R-:W-:-:S03]  /*156b0*/  FFMA.FTZ R11, R3, R54, R11 ;  /* 0x00000036030b7223 */ /* 0x000fc6000001000b */
[----:B------:R-:W2:Y:S01]  /*156c0*/  LDL.LU R3, [R1+0x5f0] ;  /* 0x0005f00001037983 */ /* 0x000ea20000300800 */
[----:B------:R-:W-:Y:S01]  /*156d0*/  FADD.FTZ R0, R0, R54 ;  /* 0x0000003600007221 */ /* 0x000fe20000010000 */
[----:B------:R-:W-:Y:S01]  /*156e0*/  FFMA.FTZ R10, R58, R59, R10 ;  /* 0x0000003b3a0a7223 */ /* 0x000fe2000001000a */
[----:B------:R-:W-:Y:S01]  /*156f0*/  FADD.FTZ R12, R12, R49 ;  /* 0x000000310c0c7221 */ /* 0x000fe20000010000 */
[----:B------:R-:W2:Y:S01]  /*15700*/  LDL.LU R54, [R1+0x810] ;  /* 0x0008100001367983 */ /* 0x000ea20000300800 */
[----:B------:R-:W-:-:S03]  /*15710*/  FADD.FTZ R0, R0, R57 ;  /* 0x0000003900007221 */ /* 0x000fc60000010000 */
[----:B------:R-:W0:Y:S04]  /*15720*/  SHFL.DOWN PT, R61, R69, 0x1, R9 ;  /* 0x08200000453d7989 */ /* 0x000e2800000e0009 */
[----:B------:R-:W2:Y:S04]  /*15730*/  LDL.LU R49, [R1+0x814] ;  /* 0x0008140001317983 */ /* 0x000ea80000300800 */
[----:B------:R-:W1:Y:S04]  /*15740*/  SHFL.DOWN PT, R60, R68, 0x1, R9 ;  /* 0x08200000443c7989 */ /* 0x000e6800000e0009 */
[----:B------:R-:W2:Y:S01]  /*15750*/  LDL.LU R58, [R1+0x800] ;  /* 0x00080000013a7983 */ /* 0x000ea20000300800 */
[----:B------:R-:W-:Y:S01]  /*15760*/  FFMA.FTZ R11, R56, R57, R11 ;  /* 0x00000039380b7223 */ /* 0x000fe2000001000b */
[----:B------:R-:W-:-:S02]  /*15770*/  FADD.FTZ R12, R12, R55 ;  /* 0x000000370c0c7221 */ /* 0x000fc40000010000 */
[----:B------:R-:W2:Y:S01]  /*15780*/  LDL.LU R56, [R1+0x808] ;  /* 0x0008080001387983 */ /* 0x000ea20000300800 */
[----:B---3--:R-:W-:Y:S01]  /*15790*/  FADD.FTZ R0, R0, R14 ;  /* 0x0000000e00007221 */ /* 0x008fe20000010000 */
[----:B------:R-:W-:Y:S01]  /*157a0*/  FFMA.FTZ R11, R62, R14, R11 ;  /* 0x0000000e3e0b7223 */ /* 0x000fe2000001000b */
[----:B----4-:R-:W-:Y:S01]  /*157b0*/  FFMA.FTZ R14, R13, R63, R10 ;  /* 0x0000003f0d0e7223 */ /* 0x010fe2000001000a */
[----:B------:R-:W-:Y:S01]  /*157c0*/  FADD.FTZ R12, R12, R59 ;  /* 0x0000003b0c0c7221 */ /* 0x000fe20000010000 */
[----:B------:R-:W-:Y:S01]  /*157d0*/  FADD.FTZ R0, R0, R64 ;  /* 0x0000004000007221 */ /* 0x000fe20000010000 */
[----:B------:R-:W-:Y:S01]  /*157e0*/  FFMA.FTZ R11, R6, R64, R11 ;  /* 0x00000040060b7223 */ /* 0x000fe2000001000b */
[----:B------:R-:W-:Y:S01]  /*157f0*/  FFMA.FTZ R14, R15, R53, R14 ;  /* 0x000000350f0e7223 */ /* 0x000fe2000001000e */
[----:B------:R-:W-:Y:S01]  /*15800*/  FADD.FTZ R12, R12, R63 ;  /* 0x0000003f0c0c7221 */ /* 0x000fe20000010000 */
[----:B------:R-:W3:Y:S01]  /*15810*/  LDL.LU R15, [R1+0x5e4] ;  /* 0x0005e400010f7983 */ /* 0x000ee20000300800 */
[----:B--2---:R-:W-:-:S03]  /*15820*/  FFMA.FTZ R11, R16, R52, R11 ;  /* 0x00000034100b7223 */ /* 0x004fc6000001000b */
[----:B------:R-:W2:Y:S01]  /*15830*/  LDL.LU R16, [R1+0x5c0] ;  /* 0x0005c00001107983 */ /* 0x000ea20000300800 */
[----:B------:R-:W-:-:S03]  /*15840*/  FFMA.FTZ R11, R18, R50, R11 ;  /* 0x00000032120b7223 */ /* 0x000fc6000001000b */
[----:B------:R-:W4:Y:S01]  /*15850*/  LDL.LU R18, [R1+0x5d4] ;  /* 0x0005d40001127983 */ /* 0x000f220000300800 */
[----:B------:R-:W-:Y:S01]  /*15860*/  FADD.FTZ R0, R0, R52 ;  /* 0x0000003400007221 */ /* 0x000fe20000010000 */
[----:B0-----:R-:W-:Y:S02]  /*15870*/  @!P5 FADD.FTZ R69, R69, R61 ;  /* 0x0000003d4545d221 */ /* 0x001fe40000010000 */
[----:B------:R-:W2:Y:S04]  /*15880*/  LDL.LU R55, [R1+0x80c] ;  /* 0x00080c0001377983 */ /* 0x000ea80000300800 */
[----:B------:R-:W2:Y:S01]  /*15890*/  LDL.LU R57, [R1+0x804] ;  /* 0x0008040001397983 */ /* 0x000ea20000300800 */
[----:B------:R-:W-:-:S03]  /*158a0*/  FFMA.FTZ R14, R17, R51, R14 ;  /* 0x00000033110e7223 */ /* 0x000fc6000001000e */
[----:B------:R-:W2:Y:S01]  /*158b0*/  LDL.LU R17, [R1+0x5c4] ;  /* 0x0005c40001117983 */ /* 0x000ea20000300800 */
[----:B------:R-:W-:-:S03]  /*158c0*/  FFMA.FTZ R11, R20, R2, R11 ;  /* 0x00000002140b7223 */ /* 0x000fc6000001000b */
[----:B------:R-:W2:Y:S01]  /*158d0*/  LDL.LU R20, [R1+0x5e0] ;  /* 0x0005e00001147983 */ /* 0x000ea20000300800 */
[----:B------:R-:W-:Y:S01]  /*158e0*/  FADD.FTZ R0, R0, R50 ;  /* 0x0000003200007221 */ /* 0x000fe20000010000 */
[----:B------:R-:W-:Y:S02]  /*158f0*/  FADD.FTZ R12, R12, R53 ;  /* 0x000000350c0c7221 */ /* 0x000fe40000010000 */
[----:B------:R-:W0:Y:S01]  /*15900*/  SHFL.DOWN PT, R13, R69, 0x2, R9 ;  /* 0x08400000450d7989 */ /* 0x000e2200000e0009 */
[----:B------:R-:W-:Y:S01]  /*15910*/  FFMA.FTZ R14, R19, R3, R14 ;  /* 0x00000003130e7223 */ /* 0x000fe2000001000e */
[----:B------:R-:W-:Y:S02]  /*15920*/  FADD.FTZ R0, R0, R2 ;  /* 0x0000000200007221 */ /* 0x000fe40000010000 */
[----:B------:R-:W2:Y:S01]  /*15930*/  LDL.LU R19, [R1+0x5d0] ;  /* 0x0005d00001137983 */ /* 0x000ea20000300800 */
[----:B------:R-:W-:-:S03]  /*15940*/  FADD.FTZ R12, R12, R51 ;  /* 0x000000330c0c7221 */ /* 0x000fc60000010000 */
[----:B------:R-:W2:Y:S01]  /*15950*/  LDL.LU R59, [R1+0x7fc] ;  /* 0x0007fc00013b7983 */ /* 0x000ea20000300800 */
[----:B------:R-:W-:-:S03]  /*15960*/  FADD.FTZ R12, R12, R3 ;  /* 0x000000030c0c7221 */ /* 0x000fc60000010000 */
[----:B------:R-:W2:Y:S01]  /*15970*/  LDL.LU R61, [R1+0x7f4] ;  /* 0x0007f400013d7983 */ /* 0x000ea20000300800 */
[----:B-1----:R-:W-:-:S03]  /*15980*/  @!P5 FADD.FTZ R68, R68, R60 ;  /* 0x0000003c4444d221 */ /* 0x002fc60000010000 */
[----:B------:R-:W2:Y:S04]  /*15990*/  LDL.LU R63, [R1+0x7ec] ;  /* 0x0007ec00013f7983 */ /* 0x000ea80000300800 */
[----:B------:R-:W2:Y:S04]  /*159a0*/  LDL.LU R6, [R1+0x7e8] ;  /* 0x0007e80001067983 */ /* 0x000ea80000300800 */
[----:B------:R-:W2:Y:S04]  /*159b0*/  LDL.LU R62, [R1+0x7f0] ;  /* 0x0007f000013e7983 */ /* 0x000ea80000300800 */
[----:B------:R1:W5:Y:S04]  /*159c0*/  LDL.LU R64, [R1+0x7e4] ;  /* 0x0007e40001407983 */ /* 0x0003680000300800 */
[----:B------:R1:W5:Y:S01]  /*159d0*/  LDL.LU R52, [R1+0x7dc] ;  /* 0x0007dc0001347983 */ /* 0x0003620000300800 */
[----:B---3--:R-:W-:Y:S01]  /*159e0*/  FFMA.FTZ R11, R22, R15, R11 ;  /* 0x0000000f160b7223 */ /* 0x008fe2000001000b */
[----:B------:R-:W-:-:S02]  /*159f0*/  FADD.FTZ R0, R0, R15 ;  /* 0x0000000f00007221 */ /* 0x000fc40000010000 */
[----:B------:R-:W3:Y:S04]  /*15a00*/  LDL.LU R22, [R1+0x5a4] ;  /* 0x0005a40001167983 */ /* 0x000ee80000300800 */
[----:B------:R-:W3:Y:S01]  /*15a10*/  LDL.LU R15, [R1+0x594] ;  /* 0x00059400010f7983 */ /* 0x000ee20000300800 */
[----:B----4-:R-:W-:-:S03]  /*15a20*/  FFMA.FTZ R11, R24, R18, R11 ;  /* 0x00000012180b7223 */ /* 0x010fc6000001000b */
[----:B------:R-:W4:Y:S04]  /*15a30*/  LDL.LU R24, [R1+0x5b4] ;  /* 0x0005b40001187983 */ /* 0x000f280000300800 */
[----:B------:R1:W5:Y:S04]  /*15a40*/  LDL.LU R53, [R1+0x7e0] ;  /* 0x0007e00001357983 */ /* 0x0003680000300800 */
[----:B------:R1:W5:Y:S01]  /*15a50*/  LDL.LU R50, [R1+0x7d4] ;  /* 0x0007d40001327983 */ /* 0x0003620000300800 */
[----:B--2---:R-:W-:Y:S01]  /*15a60*/  FFMA.FTZ R14, R21, R20, R14 ;  /* 0x00000014150e7223 */ /* 0x004fe2000001000e */
[----:B------:R-:W-:-:S02]  /*15a70*/  FADD.FTZ R12, R12, R20 ;  /* 0x000000140c0c7221 */ /* 0x000fc40000010000 */
[----:B------:R-:W2:Y:S01]  /*15a80*/  LDL.LU R21, [R1+0x590] ;  /* 0x0005900001157983 */ /* 0x000ea20000300800 */
[----:B------:R-:W-:-:S03]  /*15a90*/  FADD.FTZ R0, R0, R18 ;  /* 0x0000001200007221 */ /* 0x000fc60000010000 */
[----:B------:R-:W2:Y:S01]  /*15aa0*/  LDL.LU R20, [R1+0x580] ;  /* 0x0005800001147983 */ /* 0x000ea20000300800 */
[----:B------:R-:W-:-:S03]  /*15ab0*/  FFMA.FTZ R14, R23, R19, R14 ;  /* 0x00000013170e7223 */ /* 0x000fc6000001000e */
[----:B------:R-:W2:Y:S01]  /*15ac0*/  LDL.LU R18, [R1+0x570] ;  /* 0x0005700001127983 */ /* 0x000ea20000300800 */
[----:B------:R-:W-:-:S03]  /*15ad0*/  FFMA.FTZ R14, R25, R16, R14 ;  /* 0x00000010190e7223 */ /* 0x000fc6000001000e */
[----:B------:R-:W2:Y:S04]  /*15ae0*/  LDL.LU R23, [R1+0x5a0] ;  /* 0x0005a00001177983 */ /* 0x000ea80000300800 */
[----:B------:R-:W2:Y:S01]  /*15af0*/  LDL.LU R25, [R1+0x5b0] ;  /* 0x0005b00001197983 */ /* 0x000ea20000300800 */
[----:B------:R-:W-:-:S03]  /*15b00*/  FADD.FTZ R12, R12, R19 ;  /* 0x000000130c0c7221 */ /* 0x000fc60000010000 */
[----:B------:R-:W2:Y:S01]  /*15b10*/  LDL.LU R19, [R1+0x584] ;  /* 0x0005840001137983 */ /* 0x000ea20000300800 */
[----:B------:R-:W-:Y:S01]  /*15b20*/  FADD.FTZ R12, R12, R16 ;  /* 0x000000100c0c7221 */ /* 0x000fe20000010000 */
[----:B------:R-:W-:Y:S01]  /*15b30*/  FFMA.FTZ R11, R26, R17, R11 ;  /* 0x000000111a0b7223 */ /* 0x000fe2000001000b */
[----:B------:R-:W-:Y:S01]  /*15b40*/  FADD.FTZ R0, R0, R17 ;  /* 0x0000001100007221 */ /* 0x000fe20000010000 */
[----:B------:R-:W2:Y:S04]  /*15b50*/  LDL.LU R16, [R1+0x574] ;  /* 0x0005740001107983 */ /* 0x000ea80000300800 */
[----:B------:R-:W2:Y:S01]  /*15b60*/  LDL.LU R17, [R1+0x560] ;  /* 0x0005600001117983 */ /* 0x000ea20000300800 */
[----:B0-----:R-:W-:-:S03]  /*15b70*/  @!P2 FADD.FTZ R69, R69, R13 ;  /* 0x0000000d4545a221 */ /* 0x001fc60000010000 */
[----:B------:R-:W2:Y:S04]  /*15b80*/  LDL.LU R26, [R1+0x4f4] ;  /* 0x0004f400011a7983 */ /* 0x000ea80000300800 */
[----:B------:R-:W2:Y:S04]  /*15b90*/  LDL.LU R60, [R1+0x7f8] ;  /* 0x0007f800013c7983 */ /* 0x000ea80000300800 */
[----:B------:R1:W5:Y:S04]  /*15ba0*/  LDL.LU R51, [R1+0x7d8] ;  /* 0x0007d80001337983 */ /* 0x0003680000300800 */
[----:B------:R1:W5:Y:S04]  /*15bb0*/  LDL.LU R3, [R1+0x7d0] ;  /* 0x0007d00001037983 */ /* 0x0003680000300800 */
[----:B------:R1:W5:Y:S01]  /*15bc0*/  LDL.LU R2, [R1+0x7cc] ;  /* 0x0007cc0001027983 */ /* 0x0003620000300800 */
[----:B----4-:R-:W-:Y:S01]  /*15bd0*/  FFMA.FTZ R11, R28, R24, R11 ;  /* 0x000000181c0b7223 */ /* 0x010fe2000001000b */
[----:B------:R-:W-:-:S02]  /*15be0*/  FADD.FTZ R0, R0, R24 ;  /* 0x0000001800007221 */ /* 0x000fc40000010000 */
[----:B------:R-:W4:Y:S01]  /*15bf0*/  LDL.LU R24, [R1+0x564] ;  /* 0x0005640001187983 */ /* 0x000f220000300800 */
[----:B---3--:R-:W-:Y:S01]  /*15c00*/  FFMA.FTZ R11, R30, R22, R11 ;  /* 0x000000161e0b7223 */ /* 0x008fe2000001000b */
[----:B------:R-:W-:Y:S02]  /*15c10*/  FADD.FTZ R0, R0, R22 ;  /* 0x0000001600007221 */ /* 0x000fe40000010000 */
[----:B------:R-:W3:Y:S01]  /*15c20*/  LDL.LU R22, [R1+0x554] ;  /* 0x0005540001167983 */ /* 0x000ee20000300800 */
[----:B------:R-:W-:Y:S01]  /*15c30*/  FFMA.FTZ R11, R32, R15, R11 ;  /* 0x0000000f200b7223 */ /* 0x000fe2000001000b */
[----:B------:R-:W-:Y:S02]  /*15c40*/  FADD.FTZ R0, R0, R15 ;  /* 0x0000000f00007221 */ /* 0x000fe40000010000 */
[----:B------:R-:W3:Y:S01]  /*15c50*/  LDL.LU R15, [R1+0x544] ;  /* 0x00054400010f7983 */ /* 0x000ee20000300800 */
[----:B--2---:R-:W-:Y:S01]  /*15c60*/  FFMA.FTZ R14, R27, R25, R14 ;  /* 0x000000191b0e7223 */ /* 0x004fe2000001000e */
[----:B------:R-:W-:-:S02]  /*15c70*/  FADD.FTZ R12, R12, R25 ;  /* 0x000000190c0c7221 */ /* 0x000fc40000010000 */
[----:B------:R-:W2:Y:S01]  /*15c80*/  LDL.LU R27, [R1+0x510] ;  /* 0x00051000011b7983 */ /* 0x000ea20000300800 */
[----:B------:R-:W-:Y:S01]  /*15c90*/  FFMA.FTZ R14, R29, R23, R14 ;  /* 0x000000171d0e7223 */ /* 0x000fe2000001000e */
[----:B------:R-:W-:Y:S01]  /*15ca0*/  FADD.FTZ R12, R12, R23 ;  /* 0x000000170c0c7221 */ /* 0x000fe20000010000 */
[----:B------:R-:W-:Y:S01]  /*15cb0*/  FFMA.FTZ R11, R34, R19, R11 ;  /* 0x00000013220b7223 */ /* 0x000fe2000001000b */
[----:B------:R-:W2:Y:S01]  /*15cc0*/  LDL.LU R23, [R1+0x550] ;  /* 0x0005500001177983 */ /* 0x000ea20000300800 */
[----:B------:R-:W-:Y:S01]  /*15cd0*/  FFMA.FTZ R14, R31, R21, R14 ;  /* 0x000000151f0e7223 */ /* 0x000fe2000001000e */
[----:B------:R-:W-:Y:S02]  /*15ce0*/  FADD.FTZ R12, R12, R21 ;  /* 0x000000150c0c7221 */ /* 0x000fe40000010000 */
[----:B------:R-:W2:Y:S01]  /*15cf0*/  LDL.LU R21, [R1+0x540] ;  /* 0x0005400001157983 */ /* 0x000ea20000300800 */
[----:B------:R-:W-:Y:S01]  /*15d00*/  FFMA.FTZ R14, R33, R20, R14 ;  /* 0x00000014210e7223 */ /* 0x000fe2000001000e */
[----:B------:R-:W-:-:S02]  /*15d10*/  FADD.FTZ R12, R12, R20 ;  /* 0x000000140c0c7221 */ /* 0x000fc40000010000 */
[----:B------:R-:W2:Y:S01]  /*15d20*/  LDL.LU R20, [R1+0x530] ;  /* 0x0005300001147983 */ /* 0x000ea20000300800 */
[----:B------:R-:W-:Y:S01]  /*15d30*/  FFMA.FTZ R14, R35, R18, R14 ;  /* 0x00000012230e7223 */ /* 0x000fe2000001000e */
[----:B------:R-:W-:Y:S02]  /*15d40*/  FADD.FTZ R12, R12, R18 ;  /* 0x000000120c0c7221 */ /* 0x000fe40000010000 */
[----:B------:R-:W2:Y:S01]  /*15d50*/  LDL.LU R18, [R1+0x520] ;  /* 0x0005200001127983 */ /* 0x000ea20000300800 */
[----:B------:R-:W-:-:S03]  /*15d60*/  FADD.FTZ R0, R0, R19 ;  /* 0x0000001300007221 */ /* 0x000fc60000010000 */
[----:B------:R-:W2:Y:S01]  /*15d70*/  LDL.LU R19, [R1+0x534] ;  /* 0x0005340001137983 */ /* 0x000ea20000300800 */
[----:B------:R-:W-:Y:S01]  /*15d80*/  FFMA.FTZ R11, R36, R16, R11 ;  /* 0x00000010240b7223 */ /* 0x000fe2000001000b */
[----:B------:R-:W-:Y:S02]  /*15d90*/  FADD.FTZ R0, R0, R16 ;  /* 0x0000001000007221 */ /* 0x000fe40000010000 */
[----:B------:R-:W2:Y:S01]  /*15da0*/  LDL.LU R16, [R1+0x524] ;  /* 0x0005240001107983 */ /* 0x000ea20000300800 */
[----:B------:R-:W-:Y:S01]  /*15db0*/  FFMA.FTZ R14, R37, R17, R14 ;  /* 0x00000011250e7223 */ /* 0x000fe2000001000e */
[----:B------:R-:W-:Y:S02]  /*15dc0*/  FADD.FTZ R12, R12, R17 ;  /* 0x000000110c0c7221 */ /* 0x000fe40000010000 */
[----:B------:R-:W2:Y:S04]  /*15dd0*/  LDL.LU R17, [R1+0x514] ;  /* 0x0005140001117983 */ /* 0x000ea80000300800 */
[----:B------:R-:W2:Y:S04]  /*15de0*/  LDL.LU R25, [R1+0x500] ;  /* 0x0005000001197983 */ /* 0x000ea80000300800 */
[----:B------:R-:W0:Y:S04]  /*15df0*/  SHFL.DOWN PT, R13, R69, 0x4, R9 ;  /* 0x08800000450d7989 */ /* 0x000e2800000e0009 */
[----:B------:R-:W2:Y:S01]  /*15e00*/  LDL R35, [R1+0x7c0] ;  /* 0x0007c00001237983 */ /* 0x000ea20000100800 */
[----:B----4-:R-:W-:Y:S01]  /*15e10*/  FFMA.FTZ R11, R38, R24, R11 ;  /* 0x00000018260b7223 */ /* 0x010fe2000001000b */
[----:B------:R-:W-:-:S02]  /*15e20*/  FADD.FTZ R0, R0, R24 ;  /* 0x0000001800007221 */ /* 0x000fc40000010000 */
[----:B------:R-:W4:Y:S01]  /*15e30*/  LDL.LU R24, [R1+0x494] ;  /* 0x0004940001187983 */ /* 0x000f220000300800 */
[----:B---3--:R-:W-:Y:S01]  /*15e40*/  FFMA.FTZ R11, R40, R22, R11 ;  /* 0x00000016280b7223 */ /* 0x008fe2000001000b */
[----:B------:R-:W-:Y:S01]  /*15e50*/  FADD.FTZ R0, R0, R22 ;  /* 0x0000001600007221 */ /* 0x000fe20000010000 */
[----:B0-----:R-:W-:Y:S01]  /*15e60*/  @!P3 FADD.FTZ R69, R69, R13 ;  /* 0x0000000d4545b221 */ /* 0x001fe20000010000 */
[----:B------:R-:W3:Y:S01]  /*15e70*/  LDL.LU R22, [R1+0x49c] ;  /* 0x00049c0001167983 */ /* 0x000ee20000300800 */
[----:B------:R-:W-:Y:S01]  /*15e80*/  FFMA.FTZ R11, R42, R15, R11 ;  /* 0x0000000f2a0b7223 */ /* 0x000fe2000001000b */
[----:B------:R-:W-:Y:S02]  /*15e90*/  FADD.FTZ R0, R0, R15 ;  /* 0x0000000f00007221 */ /* 0x000fe40000010000 */
[----:B------:R-:W4:Y:S01]  /*15ea0*/  LDL.LU R15, [R1+0x4a8] ;  /* 0x0004a800010f7983 */ /* 0x000f220000300800 */
[----:B--2---:R-:W-:Y:S01]  /*15eb0*/  FFMA.FTZ R14, R39, R23, R14 ;  /* 0x00000017270e7223 */ /* 0x004fe2000001000e */
[----:B------:R-:W-:-:S02]  /*15ec0*/  FADD.FTZ R12, R12, R23 ;  /* 0x000000170c0c7221 */ /* 0x000fc40000010000 */
[----:B------:R-:W2:Y:S01]  /*15ed0*/  LDL.LU R23, [R1+0x490] ;  /* 0x0004900001177983 */ /* 0x000ea20000300800 */
[----:B------:R-:W-:Y:S01]  /*15ee0*/  FFMA.FTZ R14, R41, R21, R14 ;  /* 0x00000015290e7223 */ /* 0x000fe2000001000e */
[----:B------:R-:W-:Y:S01]  /*15ef0*/  FADD.FTZ R12, R12, R21 ;  /* 0x000000150c0c7221 */ /* 0x000fe20000010000 */
[----:B------:R-:W0:Y:S01]  /*15f00*/  LDC.64 R40, c[0x0][0x268] ;  /* 0x00009a00ff287b82 */ /* 0x000e220000000a00 */
[----:B------:R-:W3:Y:S01]  /*15f10*/  LDL.LU R21, [R1+0x488] ;  /* 0x0004880001157983 */ /* 0x000ee20000300800 */
[----:B------:R-:W-:Y:S01]  /*15f20*/  FFMA.FTZ R14, R43, R20, R14 ;  /* 0x000000142b0e7223 */ /* 0x000fe2000001000e */
[----:B------:R-:W-:Y:S02]  /*15f30*/  FADD.FTZ R12, R12, R20 ;  /* 0x000000140c0c7221 */ /* 0x000fe40000010000 */
[----:B------:R-:W1:Y:S01]  /*15f40*/  SHFL.DOWN PT, R13, R69, 0x8, R9 ;  /* 0x09000000450d7989 */ /* 0x000e6200000e0009 */
[----:B------:R-:W-:Y:S01]  /*15f50*/  FFMA.FTZ R14, R45, R18, R14 ;  /* 0x000000122d0e7223 */ /* 0x000fe2000001000e */
[----:B------:R-:W-:-:S02]  /*15f60*/  FADD.FTZ R12, R12, R18 ;  /* 0x000000120c0c7221 */ /* 0x000fc40000010000 */
[----:B------:R-:W3:Y:S01]  /*15f70*/  LDL.LU R18, [R1+0x480] ;  /* 0x0004800001127983 */ /* 0x000ee20000300800 */
[----:B------:R-:W-:Y:S01]  /*15f80*/  FFMA.FTZ R11, R44, R19, R11 ;  /* 0x000000132c0b7223 */ /* 0x000fe2000001000b */
[----:B------:R-:W-:Y:S02]  /*15f90*/  FADD.FTZ R0, R0, R19 ;  /* 0x0000001300007221 */ /* 0x000fe40000010000 */
[----:B------:R-:W3:Y:S01]  /*15fa0*/  LDL.LU R20, [R1+0x498] ;  /* 0x0004980001147983 */ /* 0x000ee20000300800 */
[----:B------:R-:W-:Y:S01]  /*15fb0*/  FFMA.FTZ R11, R46, R16, R11 ;  /* 0x000000102e0b7223 */ /* 0x000fe2000001000b */
[----:B------:R-:W-:Y:S01]  /*15fc0*/  FADD.FTZ R0, R0, R16 ;  /* 0x0000001000007221 */ /* 0x000fe20000010000 */
[----:B------:R-:W-:Y:S01]  /*15fd0*/  FFMA.FTZ R16, R47, R27, R14 ;  /* 0x0000001b2f107223 */ /* 0x000fe2000001000e */
[----:B------:R-:W3:Y:S01]  /*15fe0*/  LDL.LU R19, [R1+0x48c] ;  /* 0x00048c0001137983 */ /* 0x000ee20000300800 */
[----:B------:R-:W-:Y:S01]  /*15ff0*/  FFMA.FTZ R11, R48, R17, R11 ;  /* 0x00000011300b7223 */ /* 0x000fe2000001000b */
[----:B------:R-:W-:-:S02]  /*16000*/  FADD.FTZ R14, R0, R17 ;  /* 0x00000011000e7221 */ /* 0x000fc40000010000 */
[----:B------:R-:W3:Y:S02]  /*16010*/  LDL.LU R17, [R1+0x484] ;  /* 0x0004840001117983 */ /* 0x000ee40000300800 */
[----:B------:R-:W-:Y:S01]  /*16020*/  FADD.FTZ R14, R14, R25 ;  /* 0x000000190e0e7221 */ /* 0x000fe20000010000 */
[----:B-1----:R-:W-:Y:S01]  /*16030*/  @!P4 FADD.FTZ R69, R69, R13 ;  /* 0x0000000d4545c221 */ /* 0x002fe20000010000 */
[----:B------:R-:W-:Y:S01]  /*16040*/  FFMA.FTZ R13, R54, R25, R11 ;  /* 0x00000019360d7223 */ /* 0x000fe2000001000b */
[----:B------:R-:W1:Y:S02]  /*16050*/  SHFL.DOWN PT, R10, R68, 0x2, R9 ;  /* 0x08400000440a7989 */ /* 0x000e6400000e0009 */
[----:B-1----:R-:W-:-:S05]  /*16060*/  @!P2 FADD.FTZ R68, R68, R10 ;  /* 0x0000000a4444a221 */ /* 0x002fca0000010000 */
[----:B------:R-:W1:Y:S01]  /*16070*/  SHFL.DOWN PT, R10, R68, 0x4, R9 ;  /* 0x08800000440a7989 */ /* 0x000e6200000e0009 */
[----:B----4-:R-:W-:Y:S01]  /*16080*/  FFMA.FTZ R13, R56, R15, R13 ;  /* 0x0000000f380d7223 */ /* 0x010fe2000001000d */
[----:B------:R-:W-:Y:S02]  /*16090*/  FADD.FTZ R14, R14, R15 ;  /* 0x0000000f0e0e7221 */ /* 0x000fe40000010000 */
[----:B------:R-:W4:Y:S01]  /*160a0*/  LDL R15, [R1+0x7c8] ;  /* 0x0007c800010f7983 */ /* 0x000f220000100800 */
[----:B-1----:R-:W-:-:S05]  /*160b0*/  @!P3 FADD.FTZ R68, R68, R10 ;  /* 0x0000000a4444b221 */ /* 0x002fca0000010000 */
[----:B------:R-:W1:Y:S01]  /*160c0*/  SHFL.DOWN PT, R10, R68, 0x8, R9 ;  /* 0x09000000440a7989 */ /* 0x000e6200000e0009 */
[----:B------:R-:W-:Y:S01]  /*160d0*/  FADD.FTZ R12, R12, R27 ;  /* 0x0000001b0c0c7221 */ /* 0x000fe20000010000 */
[----:B------:R-:W-:-:S03]  /*160e0*/  FFMA.FTZ R16, R49, R26, R16 ;  /* 0x0000001a31107223 */ /* 0x000fc60000010010 */
[----:B------:R-:W-:Y:S01]  /*160f0*/  FADD.FTZ R12, R12, R26 ;  /* 0x0000001a0c0c7221 */ /* 0x000fe20000010000 */
[----:B------:R-:W-:-:S03]  /*16100*/  FFMA.FTZ R16, R55, R24, R16 ;  /* 0x0000001837107223 */ /* 0x000fc60000010010 */
[----:B------:R-:W-:Y:S01]  /*16110*/  FADD.FTZ R12, R12, R24 ;  /* 0x000000180c0c7221 */ /* 0x000fe20000010000 */
[----:B------:R-:W-:Y:S01]  /*16120*/  SHFL.DOWN PT, R0, R69, 0x10, R9 ;  /* 0x0a00000045007989 */ /* 0x000fe200000e0009 */
[----:B--2---:R-:W-:Y:S02]  /*16130*/  FFMA.FTZ R16, R57, R23, R16 ;  /* 0x0000001739107223 */ /* 0x004fe40000010010 */
[----:B------:R-:W-:Y:S01]  /*16140*/  FADD.FTZ R12, R12, R23 ;  /* 0x000000170c0c7221 */ /* 0x000fe20000010000 */
[----:B-1----:R-:W-:Y:S01]  /*16150*/  @!P4 FADD.FTZ R68, R68, R10 ;  /* 0x0000000a4444c221 */ /* 0x002fe20000010000 */
[----:B---3--:R-:W-:Y:S02]  /*16160*/  FFMA.FTZ R16, R59, R21, R16 ;  /* 0x000000153b107223 */ /* 0x008fe40000010010 */
[----:B------:R-:W-:Y:S02]  /*16170*/  FADD.FTZ R12, R12, R21 ;  /* 0x000000150c0c7221 */ /* 0x000fe40000010000 */
[----:B------:R1:W2:Y:S01]  /*16180*/  SHFL.DOWN PT, R11, R68, 0x10, R9 ;  /* 0x0a000000440b7989 */ /* 0x0002a200000e0009 */
[----:B------:R-:W-:Y:S01]  /*16190*/  FFMA.FTZ R16, R61, R18, R16 ;  /* 0x000000123d107223 */ /* 0x000fe20000010010 */
[----:B-1----:R-:W-:-:S02]  /*161a0*/  FADD.FTZ R9, R12, R18 ;  /* 0x000000120c097221 */ /* 0x002fc40000010000 */
[----:B------:R-:W1:Y:S01]  /*161b0*/  S2R R18, SR_LANEID ;  /* 0x0000000000127919 */ /* 0x000e620000000000 */
[----:B------:R-:W3:Y:S01]  /*161c0*/  S2R R10, SR_CgaCtaId ;  /* 0x00000000000a7919 */ /* 0x000ee20000008800 */
[----:B------:R-:W-:Y:S01]  /*161d0*/  FFMA.FTZ R13, R58, R22, R13 ;  /* 0x000000163a0d7223 */ /* 0x000fe2000001000d */
[----:B------:R-:W-:Y:S01]  /*161e0*/  FADD.FTZ R14, R14, R22 ;  /* 0x000000160e0e7221 */ /* 0x000fe20000010000 */
[----:B------:R-:W-:Y:S01]  /*161f0*/  FFMA.FTZ R63, R63, R6, R16 ;  /* 0x000000063f3f7223 */ /* 0x000fe20000010010 */
[----:B------:R-:W-:Y:S01]  /*16200*/  FADD.FTZ R6, R9, R6 ;  /* 0x0000000609067221 */ /* 0x000fe20000010000 */
[----:B------:R-:W-:Y:S01]  /*16210*/  FFMA.FTZ R13, R60, R20, R13 ;  /* 0x000000143c0d7223 */ /* 0x000fe2000001000d */
[----:B------:R-:W-:Y:S01]  /*16220*/  FADD.FTZ R14, R14, R20 ;  /* 0x000000140e0e7221 */ /* 0x000fe20000010000 */
[----:B------:R-:W-:Y:S01]  /*16230*/  MOV R9, 0x400 ;  /* 0x0000040000097802 */ /* 0x000fe20000000f00 */
[----:B--2---:R-:W-:Y:S01]  /*16240*/  @!P1 FADD.FTZ R68, R68, R11 ;  /* 0x0000000b44449221 */ /* 0x004fe20000010000 */
[----:B------:R-:W-:Y:S01]  /*16250*/  FFMA.FTZ R62, R62, R19, R13 ;  /* 0x000000133e3e7223 */ /* 0x000fe2000001000d */
[----:B------:R-:W-:Y:S01]  /*16260*/  FADD.FTZ R14, R14, R19 ;  /* 0x000000130e0e7221 */ /* 0x000fe20000010000 */
[----:B------:R-:W-:Y:S01]  /*16270*/  IADD3 R11, R9, 0x90, RZ ;  /* 0x00000090090b7810 */ /* 0x000fe20007ffe0ff */
[----:B------:R-:W-:Y:S01]  /*16280*/  @!P1 FADD.FTZ R69, R69, R0 ;  /* 0x0000000045459221 */ /* 0x000fe20000010000 */
[----:B------:R-:W-:Y:S01]  /*16290*/  ISETP.NE.AND P2, PT, R35, RZ, PT ;  /* 0x000000ff2300720c */ /* 0x000fe20003f45270 */
[----:B------:R-:W-:Y:S01]  /*162a0*/  FFMA.FTZ R62, R65, R17, R62 ;  /* 0x00000011413e7223 */ /* 0x000fe2000001003e */
[----:B------:R-:W-:Y:S01]  /*162b0*/  FADD.FTZ R19, R14, R17 ;  /* 0x000000110e137221 */ /* 0x000fe20000010000 */
[----:B-1----:R-:W-:Y:S01]  /*162c0*/  ISETP.NE.AND P3, PT, R18, RZ, PT ;  /* 0x000000ff1200720c */ /* 0x002fe20003f65270 */
[----:B------:R-:W-:Y:S01]  /*162d0*/  FADD.FTZ R18, R6, R7 ;  /* 0x0000000706127221 */ /* 0x000fe20000010000 */
[----:B---3--:R-:W-:Y:S01]  /*162e0*/  LEA R0, R10, R11, 0x18 ;  /* 0x0000000b0a007211 */ /* 0x008fe200078ec0ff */
[----:B------:R-:W-:Y:S01]  /*162f0*/  FFMA.FTZ R17, R67, R8, R62 ;  /* 0x0000000843117223 */ /* 0x000fe2000001003e */
[----:B------:R-:W-:Y:S01]  /*16300*/  FFMA.FTZ R16, R66, R7, R63 ;  /* 0x0000000742107223 */ /* 0x000fe2000001003f */
[----:B------:R-:W-:Y:S01]  /*16310*/  FADD.FTZ R19, R19, R8 ;  /* 0x0000000813137221 */ /* 0x000fe20000010000 */
[----:B------:R-:W-:-:S07]  /*16320*/  LEA R0, R35, R0, 0x4 ;  /* 0x0000000023007211 */ /* 0x000fce00078e20ff */
[----:B------:R-:W-:Y:S01]  /*16330*/  @!P3 LEA R6, R10, R9, 0x18 ;  /* 0x000000090a06b211 */ /* 0x000fe200078ec0ff */
[----:B------:R1:W-:Y:S01]  /*16340*/  STS.128 [R0], R16 ;  /* 0x0000001000007388 */ /* 0x0003e20000000c00 */
[----:B------:R-:W-:Y:S01]  /*16350*/  BSSY B0, `(.L_x_2746) ;  /* 0x0000027000007945 */ /* 0x000fe20003800000 */
[----:B------:R-:W-:Y:S02]  /*16360*/  ISETP.GT.U32.AND P1, PT, R35, 0x30, PT ;  /* 0x000000302300780c */ /* 0x000fe40003f24070 */
[----:B----4-:R-:W-:-:S05]  /*16370*/  @!P3 LEA R7, R15, R6, 0x3 ;  /* 0x000000060f07b211 */ /* 0x010fca00078e18ff */
[----:B------:R1:W-:Y:S01]  /*16380*/  @!P3 STS.64 [R7+0x10], R68 ;  /* 0x000010440700b388 */ /* 0x0003e20000000a00 */
[----:B------:R-:W-:Y:S01]  /*16390*/  MOV R6, UR9 ;  /* 0x0000000900067c02 */ /* 0x000fe20008000f00 */
[----:B------:R-:W-:Y:S06]  /*163a0*/  BAR.SYNC.DEFER_BLOCKING 0x0 ;  /* 0x0000000000007b1d */ /* 0x000fec0000010000 */
[----:B0-----:R-:W-:Y:S05]  /*163b0*/  @P2 BRA `(.L_x_2747) ;  /* 0x0000000000802947 */ /* 0x001fea0003800000 */
[----:B------:R-:W-:-:S05]  /*163c0*/  LEA R34, R10, R9, 0x18 ;  /* 0x000000090a227211 */ /* 0x000fca00078ec0ff */
[----:B------:R-:W1:Y:S04]  /*163d0*/  LDS.64 R32, [R34+0x18] ;  /* 0x0000180022207984 */ /* 0x000e680000000a00 */
[----:B------:R-:W0:Y:S04]  /*163e0*/  LDS.128 R8, [R34+0x20] ;  /* 0x0000200022087984 */ /* 0x000e280000000c00 */
        /* <DEDUP_REMOVED lines=29> */
.L_x_2747:
[----:B------:R-:W-:Y:S05]  /*165c0*/  BSYNC B0 ;  /* 0x0000000000007941 */ /* 0x000fea0003800000 */
.L_x_2746:
[----:B------:R-:W-:Y:S01]  /*165d0*/  BAR.SYNC.DEFER_BLOCKING 0x0 ;  /* 0x0000000000007b1d */ /* 0x000fe20000010000 */
[----:B-1----:R-:W-:-:S05]  /*165e0*/  IMAD R7, R6, 0x31, R35 ;  /* 0x0000003106077824 */ /* 0x002fca00078e0223 */
[----:B------:R-:W-:Y:S04]  /*165f0*/  BSSY B0, `(.L_x_2748) ;  /* 0x0000025000007945 */ /* 0x000fe80003800000 */
[----:B------:R-:W-:Y:S05]  /*16600*/  @P1 BRA `(.L_x_2749) ;  /* 0x00000000008c1947 */ /* 0x000fea0003800000 */
[----:B------:R-:W0:Y:S04]  /*16610*/  LDS.128 R8, [R0+0x310] ;  /* 0x0003100000087984 */ /* 0x000e280000000c00 */
        /* <DEDUP_REMOVED lines=34> */
.L_x_2749:
[----:B------:R-:W-:Y:S05]  /*16840*/  BSYNC B0 ;  /* 0x0000000000007941 */ /* 0x000fea0003800000 */
.L_x_2748:
[----:B------:R-:W-:Y:S01]  /*16850*/  ULDC UR7, c[0x0][0xc] ;  /* 0x0000030000077ab9 */ /* 0x000fe20000000800 */
[----:B------:R-:W-:Y:S01]  /*16860*/  BSSY B0, `(.L_x_2750) ;  /* 0x000001c000007945 */ /* 0x000fe20003800000 */
[----:B------:R-:W-:-:S03]  /*16870*/  IMAD.WIDE R40, R7, 0x4, R40 ;  /* 0x0000000407287825 */ /* 0x000fc600078e0228 */
[----:B------:R-:W-:Y:S05]  /*16880*/  @P1 BRA `(.L_x_2751) ;  /* 0x0000000000641947 */ /* 0x000fea0003800000 */
[----:B------:R-:W0:Y:S01]  /*16890*/  LDC.64 R8, c[0x0][0x288] ;  /* 0x0000a200ff087b82 */ /* 0x000e220000000a00 */
[----:B------:R1:W-:Y:S07]  /*168a0*/  REDG.E.ADD.F32.FTZ.RN.STRONG.GPU desc[UR10][R40.64], R16 ;  /* 0x00000010280079a6 */ /* 0x0003ee000c10f38a */
[----:B------:R-:W2:Y:S01]  /*168b0*/  LDC.64 R10, c[0x0][0x288] ;  /* 0x0000a200ff0a7b82 */ /* 0x000ea20000000a00 */
[----:B0-----:R-:W-:Y:S01]  /*168c0*/  IMAD.WIDE.U32 R6, R8, 0x3, RZ ;  /* 0x0000000308067825 */ /* 0x001fe200078e00ff */
        /* <DEDUP_REMOVED lines=21> */
.L_x_2751:
[----:B------:R-:W-:Y:S05]  /*16a20*/  BSYNC B0 ;  /* 0x0000000000007941 */ /* 0x000fea0003800000 */
.L_x_2750:
[----:B------:R-:W-:-:S06]  /*16a30*/  UISETP.GE.U32.AND UP0, UPT, UR7, 0x2, UPT ;  /* 0x000000020700788c */ /* 0x000fcc000bf06070 */
[----:B------:R-:W-:-:S13]  /*16a40*/  PLOP3.LUT P1, PT, PT, PT, UP0, 0x80, 0x0 ;  /* 0x000000000000781c */ /* 0x000fda0003f2f008 */
[----:B------:R-:W-:Y:S05]  /*16a50*/  @!P1 BRA `(.L_x_2752) ;  /* 0x0000001000b49947 */ /* 0x000fea0003800000 */
[----:B-1----:R-:W0:Y:S01]  /*16a60*/  LDC R8, c[0x0][0x10] ;  /* 0x00000400ff087b82 */ /* 0x002e220000000800 */
        /* <DEDUP_REMOVED lines=36> */
.L_x_2755:
[----:B------:R-:W2:Y:S04]  /*16cb0*/  LDG.E.STRONG.GPU R0, desc[UR10][R12.64] ;  /* 0x0000000a0c007981 */ /* 0x000ea8000c1ef900 */
[----:B--2---:R-:W-:Y:S04]  /*16cc0*/  CCTL.IVALL ;  /* 0x00000000ff00798f */ /* 0x004fe80002000000 */
[----:B------:R0:W-:Y:S01]  /*16cd0*/  STL [R1], R0 ;  /* 0x0000000001007387 */ /* 0x0001e20000100800 */
[----:B------:R-:W-:-:S13]  /*16ce0*/  ISETP.NE.AND P1, PT, R0, UR6, PT ;  /* 0x0000000600007c0c */ /* 0x000fda000bf25270 */
[----:B0-----:R-:W-:Y:S05]  /*16cf0*/  @P1 BRA `(.L_x_2755) ;  /* 0xfffffffc00ec1947 */ /* 0x001fea000383ffff */
.L_x_2754:
[----:B------:R-:W-:Y:S05]  /*16d00*/  BSYNC B0 ;  /* 0x0000000000007941 */ /* 0x000fea0003800000 */
.L_x_2753:
        /* <DEDUP_REMOVED lines=18> */
.L_x_2759:
        /* <DEDUP_REMOVED lines=115> */
.L_x_2758:
        /* <DEDUP_REMOVED lines=61> */
.L_x_2760:
[----:B------:R-:W-:-:S13]  /*17930*/  ISETP.NE.OR P1, PT, R0, RZ, P1 ;  /* 0x000000ff0000720c */ /* 0x000fda0000f25670 */
[----:B------:R-:W-:Y:S05]  /*17940*/  @!P1 BRA `(.L_x_2756) ;  /* 0x00000000007c9947 */ /* 0x000fea0003800000 */
.L_x_2757:
        /* <DEDUP_REMOVED lines=31> */
.L_x_2756:
        /* <DEDUP_REMOVED lines=11> */
.L_x_2762:
[----:B------:R-:W-:Y:S05]  /*17bf0*/  BSYNC B0 ;  /* 0x0000000000007941 */ /* 0x000fea0003800000 */
.L_x_2761:
        /* <DEDUP_REMOVED lines=19> */
.L_x_2752:
[----:B------:R-:W0:Y:S01]  /*17d30*/  S2UR UR7, SR_CgaCtaId ;  /* 0x00000000000779c3 */ /* 0x000e220000008800 */
[----:B------:R-:W-:Y:S01]  /*17d40*/  UMOV UR6, 0x400 ;  /* 0x0000040000067882 */ /* 0x000fe20000000000 */
[----:B-1----:R-:W-:Y:S01]  /*17d50*/  HFMA2.MMA R17, -RZ, RZ, 0, 0 ;  /* 0x00000000ff117435 */ /* 0x002fe200000001ff */
[----:B------:R-:W-:Y:S01]  /*17d60*/  ISETP.NE.AND P3, PT, RZ, UR15, PT ;  /* 0x0000000fff007c0c */ /* 0x000fe2000bf65270 */
[----:B------:R-:W-:Y:S01]  /*17d70*/  ULDC.64 UR18, c[0x0][0x288] ;  /* 0x0000a20000127ab9 */ /* 0x000fe20000000a00 */
[----:B------:R-:W-:Y:S01]  /*17d80*/  ULDC.64 UR8, c[0x0][0x290] ;  /* 0x0000a40000087ab9 */ /* 0x000fe20000000a00 */
[----:B0-----:R-:W-:-:S09]  /*17d90*/  ULEA UR6, UR7, UR6, 0x18 ;  /* 0x0000000607067291 */ /* 0x001fd2000f8ec03f */
[----:B------:R-:W-:Y:S01]  /*17da0*/  @!P2 STS.64 [UR6+0x80], R68 ;  /* 0x00008044ff00a988 */ /* 0x000fe20008000a06 */
[----:B------:R-:W-:Y:S06]  /*17db0*/  BAR.SYNC.DEFER_BLOCKING 0x0 ;  /* 0x0000000000007b1d */ /* 0x000fec0000010000 */
[----:B------:R-:W0:Y:S01]  /*17dc0*/  LDS.64 R6, [UR6+0x80] ;  /* 0x00008006ff067984 */ /* 0x000e220008000a00 */
[----:B------:R-:W-:Y:S02]  /*17dd0*/  ULDC UR6, c[0x0][0x2bc] ;  /* 0x0000af0000067ab9 */ /* 0x000fe40000000800 */
[----:B0-----:R-:W-:Y:S01]  /*17de0*/  FMUL.FTZ R0, R6, UR6 ;  /* 0x0000000606007c20 */ /* 0x001fe20008410000 */
[----:B------:R-:W-:Y:S01]  /*17df0*/  FMUL.FTZ R7, R7, UR6 ;  /* 0x0000000607077c20 */ /* 0x000fe20008410000 */
[----:B------:R-:W-:-:S06]  /*17e00*/  ULDC.64 UR6, c[0x0][0x210] ;  /* 0x0000840000067ab9 */ /* 0x000fcc0000000a00 */
.L_x_2768:
[----:B------:R-:W-:-:S05]  /*17e10*/  LEA R16, R17, UR14, 0x3 ;  /* 0x0000000e11107c11 */ /* 0x000fca000f8e18ff */
[----:B0-----:R-:W2:Y:S04]  /*17e20*/  LDL.128 R12, [R16+0x10] ;  /* 0x00001000100c7983 */ /* 0x001ea80000100c00 */
[----:B-1----:R0:W3:Y:S01]  /*17e30*/  LDL.128 R8, [R16+0x210] ;  /* 0x0002100010087983 */ /* 0x0020e20000100c00 */
[----:B------:R-:W-:Y:S01]  /*17e40*/  BSSY B0, `(.L_x_2763) ;  /* 0x0000037000007945 */ /* 0x000fe20003800000 */
[----:B--2---:R-:W-:Y:S01]  /*17e50*/  FADD.FTZ R12, R12, -UR16 ;  /* 0x800000100c0c7e21 */ /* 0x004fe20008010000 */
[----:B------:R-:W-:Y:S01]  /*17e60*/  FADD.FTZ R13, R13, -UR16 ;  /* 0x800000100d0d7e21 */ /* 0x000fe20008010000 */
[----:B------:R-:W-:Y:S01]  /*17e70*/  FADD.FTZ R14, R14, -UR16 ;  /* 0x800000100e0e7e21 */ /* 0x000fe20008010000 */
[----:B------:R-:W-:Y:S01]  /*17e80*/  FADD.FTZ R15, R15, -UR16 ;  /* 0x800000100f0f7e21 */ /* 0x000fe20008010000 */
[----:B------:R-:W-:Y:S01]  /*17e90*/  FMUL.FTZ R23, R12, UR12 ;  /* 0x0000000c0c177c20 */ /* 0x000fe20008410000 */
[----:B------:R-:W-:Y:S01]  /*17ea0*/  FMUL.FTZ R22, R13, UR12 ;  /* 0x0000000c0d167c20 */ /* 0x000fe20008410000 */
[----:B------:R-:W-:-:S02]  /*17eb0*/  FMUL.FTZ R25, R14, UR12 ;  /* 0x0000000c0e197c20 */ /* 0x000fc40008410000 */
[----:B-----5:R-:W-:Y:S01]  /*17ec0*/  @P3 FFMA.FTZ R6, R23, R4, R2 ;  /* 0x0000000417063223 */ /* 0x020fe20000010002 */
[----:B------:R-:W-:-:S03]  /*17ed0*/  @P3 FFMA.FTZ R12, R22, R5, R3 ;  /* 0x00000005160c3223 */ /* 0x000fc60000010003 */
[----:B------:R-:W-:Y:S01]  /*17ee0*/  @P3 FMUL.FTZ R13, R6, -1.4426950216293334961 ;  /* 0xbfb8aa3b060d3820 */ /* 0x000fe20000410000 */
[----:B------:R-:W-:-:S05]  /*17ef0*/  @P3 FMUL.FTZ R18, R12, -1.4426950216293334961 ;  /* 0xbfb8aa3b0c123820 */ /* 0x000fca0000410000 */
[----:B------:R-:W0:Y:S08]  /*17f00*/  @P3 MUFU.EX2 R13, R13 ;  /* 0x0000000d000d3308 */ /* 0x000e300000000800 */
[----:B------:R-:W1:Y:S01]  /*17f10*/  @P3 MUFU.EX2 R18, R18 ;  /* 0x0000001200123308 */ /* 0x000e620000000800 */
[----:B0-----:R-:W-:-:S07]  /*17f20*/  @P3 FADD.FTZ R16, R13, 1 ;  /* 0x3f8000000d103421 */ /* 0x001fce0000010000 */
[----:B------:R-:W0:Y:S01]  /*17f30*/  @P3 MUFU.RCP R19, R16 ;  /* 0x0000001000133308 */ /* 0x000e220000001000 */
[----:B-1----:R-:W-:Y:S01]  /*17f40*/  @P3 FADD.FTZ R20, R18, 1 ;  /* 0x3f80000012143421 */ /* 0x002fe20000010000 */
[----:B------:R-:W-:-:S06]  /*17f50*/  FMUL.FTZ R18, R15, UR12 ;  /* 0x0000000c0f127c20 */ /* 0x000fcc0008410000 */
[----:B------:R-:W1:Y:S01]  /*17f60*/  @P3 MUFU.RCP R20, R20 ;  /* 0x0000001400143308 */ /* 0x000e620000001000 */
[----:B0-----:R-:W-:Y:S01]  /*17f70*/  @P3 FADD.FTZ R21, -R19, 1 ;  /* 0x3f80000013153421 */ /* 0x001fe20000010100 */
[----:B---3--:R-:W-:-:S03]  /*17f80*/  @P3 FMUL.FTZ R19, R8, R19 ;  /* 0x0000001308133220 */ /* 0x008fc60000410000 */
[----:B------:R-:W-:Y:S01]  /*17f90*/  @P3 FFMA.FTZ R6, R6, R21, 1 ;  /* 0x3f80000006063423 */ /* 0x000fe20000010015 */
[----:B------:R-:W-:-:S03]  /*17fa0*/  LEA R21, R17, R64, 0x3 ;  /* 0x0000004011157211 */ /* 0x000fc600078e18ff */
[----:B------:R-:W-:Y:S01]  /*17fb0*/  @P3 FMUL.FTZ R8, R19, R6 ;  /* 0x0000000613083220 */ /* 0x000fe20000410000 */
[C---:B------:R-:W-:Y:S01]  /*17fc0*/  ISETP.GE.U32.AND P1, PT, R21.reuse, UR8, PT ;  /* 0x0000000815007c0c */ /* 0x040fe2000bf26070 */
[----:B-1----:R-:W-:Y:S01]  /*17fd0*/  @P3 FADD.FTZ R13, -R20, 1 ;  /* 0x3f800000140d3421 */ /* 0x002fe20000010100 */
[----:B------:R-:W-:Y:S01]  /*17fe0*/  SHF.R.S32.HI R16, RZ, 0x1f, R21 ;  /* 0x0000001fff107819 */ /* 0x000fe20000011415 */
[----:B------:R-:W-:Y:S01]  /*17ff0*/  FFMA.FTZ R19, R0, R23, R7 ;  /* 0x0000001700137223 */ /* 0x000fe20000010007 */
[----:B------:R-:W-:Y:S01]  /*18000*/  IADD3 R6, R21, 0x8, RZ ;  /* 0x0000000815067810 */ /* 0x000fe20007ffe0ff */
[----:B------:R-:W-:Y:S01]  /*18010*/  @P3 FFMA.FTZ R13, R12, R13, 1 ;  /* 0x3f8000000c0d3423 */ /* 0x000fe2000001000d */
[----:B------:R-:W-:Y:S01]  /*18020*/  ISETP.GE.OR.EX P1, PT, R16, UR9, P0, P1 ;  /* 0x0000000910007c0c */ /* 0x000fe20008726710 */
[----:B------:R-:W-:Y:S01]  /*18030*/  @P3 FMUL.FTZ R20, R9, R20 ;  /* 0x0000001409143220 */ /* 0x000fe20000410000 */
[----:B------:R-:W-:Y:S01]  /*18040*/  FFMA.FTZ R19, R8, R4, -R19 ;  /* 0x0000000408137223 */ /* 0x000fe20000010813 */
[----:B------:R-:W-:Y:S01]  /*18050*/  ISETP.GE.U32.AND P2, PT, R6, UR8, PT ;  /* 0x0000000806007c0c */ /* 0x000fe2000bf46070 */
[--C-:B------:R-:W-:Y:S01]  /*18060*/  FFMA.FTZ R8, R0, R22, R7.reuse ;  /* 0x0000001600087223 */ /* 0x100fe20000010007 */
[----:B------:R-:W-:Y:S01]  /*18070*/  SHF.R.S32.HI R24, RZ, 0x1f, R6 ;  /* 0x0000001fff187819 */ /* 0x000fe20000011406 */
[----:B------:R-:W-:Y:S01]  /*18080*/  @P3 FMUL.FTZ R9, R20, R13 ;  /* 0x0000000d14093220 */ /* 0x000fe20000410000 */
[----:B------:R-:W-:Y:S01]  /*18090*/  MOV R13, R10 ;  /* 0x0000000a000d7202 */ /* 0x000fe20000000f00 */
[--C-:B------:R-:W-:Y:S01]  /*180a0*/  FFMA.FTZ R20, R0, R25, R7.reuse ;  /* 0x0000001900147223 */ /* 0x100fe20000010007 */
[----:B------:R-:W-:Y:S01]  /*180b0*/  ISETP.GE.OR.EX P2, PT, R24, UR9, P0, P2 ;  /* 0x0000000918007c0c */ /* 0x000fe20008746720 */
[----:B------:R-:W-:Y:S01]  /*180c0*/  FFMA.FTZ R23, R0, R18, R7 ;  /* 0x0000001200177223 */ /* 0x000fe20000010007 */
[----:B------:R-:W-:Y:S01]  /*180d0*/  MOV R12, R11 ;  /* 0x0000000b000c7202 */ /* 0x000fe20000000f00 */
        /* <DEDUP_REMOVED lines=11> */
[----:B------:R-:W-:-:S05]  /*18190*/  LEA.HI.X R11, R8, UR7, R9, 0x2, P1 ;  /* 0x00000007080b7c11 */ /* 0x000fca00088f1409 */
[----:B------:R0:W-:Y:S04]  /*181a0*/  STG.E.64 desc[UR10][R10.64], R14 ;  /* 0x0000000e0a007986 */ /* 0x0001e8000c101b0a */
.L_x_2764:
[----:B------:R-:W-:Y:S05]  /*181b0*/  BSYNC B0 ;  /* 0x0000000000007941 */ /* 0x000fea0003800000 */
.L_x_2763:
        /* <DEDUP_REMOVED lines=19> */
.L_x_2765:
[----:B------:R-:W-:Y:S01]  /*182f0*/  BSSY B0, `(.L_x_2766) ;  /* 0x000000f000007945 */ /* 0x000fe20003800000 */
[----:B------:R-:W-:Y:S01]  /*18300*/  FFMA.FTZ R20, R13, R4, -R20 ;  /* 0x000000040d147223 */ /* 0x000fe20000010814 */
[----:B------:R-:W-:Y:S02]  /*18310*/  FFMA.FTZ R21, R12, R5, -R23 ;  /* 0x000000050c157223 */ /* 0x000fe40000010817 */
[----:B------:R-:W-:Y:S05]  /*18320*/  @P2 BRA `(.L_x_2767) ;  /* 0x00000000002c2947 */ /* 0x000fea0003800000 */
[----:B------:R-:W-:Y:S01]  /*18330*/  MOV R8, R52 ;  /* 0x0000003400087202 */ /* 0x000fe20000000f00 */
[----:B0-----:R-:W-:Y:S01]  /*18340*/  IMAD R11, R24, UR18, RZ ;  /* 0x00000012180b7c24 */ /* 0x001fe2000f8e02ff */
        /* <DEDUP_REMOVED lines=9> */
.L_x_2767:
[----:B------:R-:W-:Y:S05]  /*183e0*/  BSYNC B0 ;  /* 0x0000000000007941 */ /* 0x000fea0003800000 */
.L_x_2766:
[----:B------:R-:W-:-:S04]  /*183f0*/  IADD3 R17, R17, 0x2, RZ ;  /* 0x0000000211117810 */ /* 0x000fc80007ffe0ff */
[----:B------:R-:W-:-:S13]  /*18400*/  ISETP.NE.AND P1, PT, R17, 0x40, PT ;  /* 0x000000401100780c */ /* 0x000fda0003f25270 */
        /* <DEDUP_REMOVED lines=10> */
.L_x_2679:
[----:B------:R-:W2:Y:S01]  /*184b0*/  LDL R8, [R1+0x7c0] ;  /* 0x0007c00001087983 */ /* 0x000ea20000100800 */
[----:B------:R-:W3:Y:S01]  /*184c0*/  LDC R6, c[0x0][0xc] ;  /* 0x00000300ff067b82 */ /* 0x000ee20000000800 */
[----:B------:R-:W-:Y:S01]  /*184d0*/  BSSY B0, `(.L_x_2770) ;  /* 0x0000017000007945 */ /* 0x000fe20003800000 */
[----:B------:R-:W4:Y:S06]  /*184e0*/  S2R R5, SR_CTAID.Y ;  /* 0x0000000000057919 */ /* 0x000f2c0000002600 */
[----:B------:R-:W5:Y:S08]  /*184f0*/  LDC R7, c[0x0][0x10] ;  /* 0x00000400ff077b82 */ /* 0x000f700000000800 */
[----:B------:R-:W0:Y:S01]  /*18500*/  LDC.64 R2, c[0x0][0x258] ;  /* 0x00009600ff027b82 */ /* 0x000e220000000a00 */
[----:B---3--:R-:W-:-:S02]  /*18510*/  IADD3 R0, R6, -0x1, RZ ;  /* 0xffffffff06007810 */ /* 0x008fc40007ffe0ff */
[----:B------:R-:W-:Y:S02]  /*18520*/  ISETP.NE.AND P1, PT, R6, 0x1, PT ;  /* 0x000000010600780c */ /* 0x000fe40003f25270 */
[----:B------:R-:W-:Y:S02]  /*18530*/  ISETP.NE.AND P0, PT, R0, UR13, PT ;  /* 0x0000000d00007c0c */ /* 0x000fe4000bf05270 */
[C---:B-----5:R-:W-:Y:S02]  /*18540*/  IADD3 R4, R7.reuse, -0x1, RZ ;  /* 0xffffffff07047810 */ /* 0x060fe40007ffe0ff */
[----:B------:R-:W-:Y:S02]  /*18550*/  SHF.L.U32 R0, R7, 0x1, RZ ;  /* 0x0000000107007819 */ /* 0x000fe400000006ff */
[----:B----4-:R-:W-:Y:S02]  /*18560*/  ISETP.NE.OR P0, PT, R5, R4, P0 ;  /* 0x000000040500720c */ /* 0x010fe40000705670 */
[----:B------:R-:W-:-:S05]  /*18570*/  SEL R5, R0, RZ, P1 ;  /* 0x000000ff00057207 */ /* 0x000fca0000800000 */
[----:B0-----:R-:W-:Y:S01]  /*18580*/  IMAD.WIDE.U32 R2, R5, 0x4, R2 ;  /* 0x0000000405027825 */ /* 0x001fe200078e0002 */
[----:B--2---:R-:W-:-:S13]  /*18590*/  ISETP.NE.AND P2, PT, R8, RZ, PT ;  /* 0x000000ff0800720c */ /* 0x004fda0003f45270 */
[----:B------:R-:W-:Y:S05]  /*185a0*/  @P2 BRA `(.L_x_2771) ;  /* 0x0000000000242947 */ /* 0x000fea0003800000 */
[----:B------:R-:W0:Y:S01]  /*185b0*/  S2R R0, SR_LANEID ;  /* 0x0000000000007919 */ /* 0x000e220000000000 */
[----:B------:R-:W-:Y:S02]  /*185c0*/  VOTEU.ANY UR4, UPT, PT ;  /* 0x0000000000047886 */ /* 0x000fe400038e0100 */
[----:B------:R-:W-:Y:S02]  /*185d0*/  UFLO.U32 UR5, UR4 ;  /* 0x00000004000572bd */ /* 0x000fe400080e0000 */
[----:B------:R-:W2:Y:S04]  /*185e0*/  POPC R5, UR4 ;  /* 0x0000000400057d09 */ /* 0x000ea80008000000 */
[----:B0-----:R-:W-:-:S13]  /*185f0*/  ISETP.EQ.U32.AND P1, PT, R0, UR5, PT ;  /* 0x0000000500007c0c */ /* 0x001fda000bf22070 */
[----:B------:R-:W-:Y:S06]  /*18600*/  @P1 MEMBAR.ALL.GPU ;  /* 0x0000000000001992 */ /* 0x000fec000000a000 */
[----:B------:R-:W-:-:S00]  /*18610*/  @P1 ERRBAR ;  /* 0x00000000000019ab */ /* 0x000fc00000000000 */
[----:B------:R-:W-:Y:S06]  /*18620*/  @P1 CGAERRBAR ;  /* 0x00000000000015ab */ /* 0x000fec0000000000 */
[----:B--2---:R0:W-:Y:S02]  /*18630*/  @P1 REDG.E.ADD.S32.STRONG.GPU desc[UR10][R2.64], R5 ;  /* 0x000000050200198e */ /* 0x0041e4000c10e38a */
.L_x_2771:
[----:B------:R-:W-:Y:S05]  /*18640*/  BSYNC B0 ;  /* 0x0000000000007941 */ /* 0x000fea0003800000 */
.L_x_2770:
[----:B------:R-:W-:Y:S05]  /*18650*/  @P0 EXIT ;  /* 0x000000000000094d */ /* 0x000fea0003800000 */
[----:B------:R-:W-:Y:S05]  /*18660*/  @P2 BRA `(.L_x_2772) ;  /* 0x0000000000202947 */ /* 0x000fea0003800000 */
[----:B------:R-:W-:-:S05]  /*18670*/  IMAD R0, R6, R7, RZ ;  /* 0x0000000706007224 */ /* 0x000fca00078e02ff */
[----:B------:R-:W-:-:S13]  /*18680*/  ISETP.NE.AND P0, PT, R0, -0x1, PT ;  /* 0xffffffff0000780c */ /* 0x000fda0003f05270 */
[----:B------:R-:W-:Y:S05]  /*18690*/  @!P0 BRA `(.L_x_2772) ;  /* 0x0000000000148947 */ /* 0x000fea0003800000 */
.L_x_2773:
[----:B0-----:R-:W2:Y:S04]  /*186a0*/  LDG.E.STRONG.GPU R5, desc[UR10][R2.64] ;  /* 0x0000000a02057981 */ /* 0x001ea8000c1ef900 */
[----:B--2---:R-:W-:Y:S01]  /*186b0*/  CCTL.IVALL ;  /* 0x00000000ff00798f */ /* 0x004fe20002000000 */
[----:B------:R-:W-:Y:S05]  /*186c0*/  YIELD ;  /* 0x0000000000007946 */ /* 0x000fea0003800000 */
[----:B------:R-:W-:-:S13]  /*186d0*/  ISETP.NE.AND P0, PT, R5, R0, PT ;  /* 0x000000000500720c */ /* 0x000fda0003f05270 */
[----:B------:R-:W-:Y:S05]  /*186e0*/  @P0 BRA `(.L_x_2773) ;  /* 0xfffffffc00ec0947 */ /* 0x000fea000383ffff */
.L_x_2772:
[----:B------:R-:W-:Y:S05]  /*186f0*/  WARPSYNC.ALL ;  /* 0x0000000000007948 */ /* 0x000fea0003800000 */
[----:B------:R-:W2:Y:S01]  /*18700*/  LDL R4, [R1+0x7c0] ;  /* 0x0007c00001047983 */ /* 0x000ea20000100800 */
[----:B------:R-:W3:Y:S08]  /*18710*/  LDC.64 R22, c[0x0][0x288] ;  /* 0x0000a200ff167b82 */ /* 0x000ef00000000a00 */
[----:B------:R-:W-:Y:S01]  /*18720*/  BAR.SYNC.DEFER_BLOCKING 0x0 ;  /* 0x0000000000007b1d */ /* 0x000fe20000010000 */
[----:B---3--:R-:W-:-:S04]  /*18730*/  LEA.HI R0, P0, R23, R22, RZ, 0x1 ;  /* 0x0000001617007211 */ /* 0x008fc800078108ff */
        /* <DEDUP_REMOVED lines=15> */
[----:B------:R-:W2:Y:S01]  /*18830*/  LDC.64 R16, c[0x0][0x220] ;  /* 0x00008800ff107b82 */ /* 0x000ea20000000a00 */
[----:B------:R-:W-:-:S02]  /*18840*/  MOV R0, R4 ;  /* 0x0000000400007202 */ /* 0x000fc40000000f00 */
[----:B------:R-:W-:Y:S02]  /*18850*/  IADD3.X R5, RZ, R5, RZ, P0, !PT ;  /* 0x00000005ff057210 */ /* 0x000fe400007fe4ff */
[----:B------:R-:W-:Y:S02]  /*18860*/  SHF.L.U64.HI R31, R25, 0x2, R24 ;  /* 0x00000002191f7819 */ /* 0x000fe40000010218 */
[--C-:B------:R-:W-:Y:S02]  /*18870*/  SHF.R.S64 R27, R2, 0x1, R5.reuse ;  /* 0x00000001021b7819 */ /* 0x100fe40000001005 */
[----:B------:R-:W-:-:S04]  /*18880*/  SHF.R.S32.HI R2, RZ, 0x1, R5 ;  /* 0x00000001ff027819 */ /* 0x000fc80000011405 */
[----:B------:R-:W-:-:S07]  /*18890*/  SHF.L.U64.HI R29, R27, 0x2, R2 ;  /* 0x000000021b1d7819 */ /* 0x000fce0000010202 */
.L_x_2774:
[C---:B------:R-:W-:Y:S01]  /*188a0*/  LEA R6, P0, R0.reuse, UR4, 0x2 ;  /* 0x0000000400067c11 */ /* 0x040fe2000f8010ff */
[----:B---3--:R-:W3:Y:S03]  /*188b0*/  LDL.LU R26, [R1+0x7c0] ;  /* 0x0007c000011a7983 */ /* 0x008ee60000300800 */
[----:B------:R-:W-:Y:S02]  /*188c0*/  LEA.HI.X R7, R0, UR5, R7, 0x2, P0 ;  /* 0x0000000500077c11 */ /* 0x000fe400080f1407 */
[-C--:B------:R-:W-:Y:S02]  /*188d0*/  LEA R8, P0, R25, R6.reuse, 0x2 ;  /* 0x0000000619087211 */ /* 0x080fe400078010ff */
[-C--:B------:R-:W-:Y:S01]  /*188e0*/  LEA R12, P1, R22, R6.reuse, 0x2 ;  /* 0x00000006160c7211 */ /* 0x080fe200078210ff */
[----:B------:R4:W5:Y:S01]  /*188f0*/  LDG.E R18, desc[UR10][R6.64] ;  /* 0x0000000a06127981 */ /* 0x000962000c1e1900 */
[----:B-1----:R-:W-:-:S02]  /*18900*/  LEA R10, P2, R27, R6, 0x2 ;  /* 0x000000061b0a7211 */ /* 0x002fc400078410ff */
[----:B------:R-:W-:Y:S02]  /*18910*/  IADD3.X R9, R7, R31, RZ, P0, !PT ;  /* 0x0000001f07097210 */ /* 0x000fe400007fe4ff */
[----:B------:R-:W-:Y:S02]  /*18920*/  IADD3.X R13, R23, R7, RZ, P1, !PT ;  /* 0x00000007170d7210 */ /* 0x000fe40000ffe4ff */
[----:B------:R-:W-:Y:S01]  /*18930*/  IADD3.X R11, R7, R29, RZ, P2, !PT ;  /* 0x0000001d070b7210 */ /* 0x000fe200017fe4ff */
[----:B------:R-:W5:Y:S04]  /*18940*/  LDG.E R19, desc[UR10][R8.64] ;  /* 0x0000000a08137981 */ /* 0x000f68000c1e1900 */
[----:B------:R-:W5:Y:S04]  /*18950*/  LDG.E R20, desc[UR10][R12.64] ;  /* 0x0000000a0c147981 */ /* 0x000f68000c1e1900 */
[----:B------:R-:W5:Y:S01]  /*18960*/  LDG.E R21, desc[UR10][R10.64] ;  /* 0x0000000a0a157981 */ /* 0x000f62000c1e1900 */
[----:B---3--:R-:W-:-:S02]  /*18970*/  SHF.L.U32 R5, R26, 0x1, RZ ;  /* 0x000000011a057819 */ /* 0x008fc400000006ff */
[----:B------:R-:W-:-:S03]  /*18980*/  IADD3 R0, R26, 0x188, RZ ;  /* 0x000001881a007810 */ /* 0x000fc60007ffe0ff */
[----:B0-----:R-:W-:-:S04]  /*18990*/  IMAD.WIDE R2, R5, 0x4, R14 ;  /* 0x0000000405027825 */ /* 0x001fc800078e020e */
[----:B--2---:R-:W-:Y:S01]  /*189a0*/  IMAD.WIDE R4, R5, 0x4, R16 ;  /* 0x0000000405047825 */ /* 0x004fe200078e0210 */
[----:B------:R3:W-:Y:S01]  /*189b0*/  STL [R1+0x7c0], R0 ;  /* 0x0007c00001007387 */ /* 0x0007e20000100800 */
[----:B------:R-:W-:Y:S02]  /*189c0*/  ISETP.GT.U32.AND P0, PT, R25, R0, PT ;  /* 0x000000001900720c */ /* 0x000fe40003f04070 */
[----:B----4-:R-:W-:Y:S01]  /*189d0*/  SHF.R.S32.HI R7, RZ, 0x1f, R0 ;  /* 0x0000001fff077819 */ /* 0x010fe20000011400 */
[----:B-----5:R3:W-:Y:S03]  /*189e0*/  STG.E.64 desc[UR10][R2.64], R18 ;  /* 0x0000001202007986 */ /* 0x0207e6000c101b0a */
[----:B------:R-:W-:Y:S01]  /*189f0*/  ISETP.GT.AND.EX P0, PT, R24, R7, PT, P0 ;  /* 0x000000071800720c */ /* 0x000fe20003f04300 */
[----:B------:R3:W-:-:S12]  /*18a00*/  STG.E.64 desc[UR10][R4.64], R20 ;  /* 0x0000001404007986 */ /* 0x0007d8000c101b0a */
[----:B------:R-:W-:Y:S05]  /*18a10*/  @P0 BRA `(.L_x_2774) ;  /* 0xfffffffc00a00947 */ /* 0x000fea000383ffff */
[----:B------:R-:W-:Y:S05]  /*18a20*/  EXIT ;  /* 0x000000000000794d */ /* 0x000fea0003800000 */
.L_x_2775:
        /* <DEDUP_REMOVED lines=13> */
.L_x_5612:


//--------------------- .text._Z35group_norm_nhwc_bwd_one_pass_kernelI11Fp32IOBf16WLi64ELi98ELi392EEv26Group_norm_nhwc_bwd_params --------------------------
	.section	.text._Z35group_norm_nhwc_bwd_one_pass_kernelI11Fp32IOBf16WLi64ELi98ELi392EEv26Group_norm_nhwc_bwd_params,"ax",@progbits
	.align	128
        .global         _Z35group_norm_nhwc_bwd_one_pass_kernelI11Fp32IOBf16WLi64ELi98ELi392EEv26Group_norm_nhwc_bwd_params
        .type           _Z35group_norm_nhwc_bwd_one_pass_kernelI11Fp32IOBf16WLi64ELi98ELi392EEv26Group_norm_nhwc_bwd_params,@function
        .size           _Z35group_norm_nhwc_bwd_one_pass_kernelI11Fp32IOBf16WLi64ELi98ELi392EEv26Group_norm_nhwc_bwd_params,(.L_x_5613 - _Z35group_norm_nhwc_bwd_one_pass_kernelI11Fp32IOBf16WLi64ELi98ELi392EEv26Group_norm_nhwc_bwd_params)
        .other          _Z35group_norm_nhwc_bwd_one_pass_kernelI11Fp32IOBf16WLi64ELi98ELi392EEv26Group_norm_nhwc_bwd_params,@"STO_CUDA_ENTRY STV_DEFAULT"
_Z35group_norm_nhwc_bwd_one_pass_kernelI11Fp32IOBf16WLi64ELi98ELi392EEv26Group_norm_nhwc_bwd_params:
.text._Z35group_norm_nhwc_bwd_one_pass_kernelI11Fp32IOBf16WLi64ELi98ELi392EEv26Group_norm_nhwc_bwd_params:
        /* <DEDUP_REMOVED lines=19> */
[----:B------:R-:W-:Y:S01]  /*0130*/  UIMAD UR10, UR11, 0x3, URZ ;  /* 0x000000030b0a78a4 */ /* 0x000fe2000f8e023f */
[--C-:B------:R-:W-:Y:S01]  /*0140*/  SHF.R.S32.HI R0, RZ, 0x1f, R5.reuse ;  /* 0x0000001fff007819 */ /* 0x100fe20000011405 */
[----:B------:R-:W-:Y:S01]  /*0150*/  UIADD3.X UR4, URZ, UR11, URZ, UP0, !UPT ;  /* 0x0000000b3f047290 */ /* 0x000fe200087fe43f */
[----:B------:R-:W-:Y:S01]  /*0160*/  IMAD R60, R2, -0x31, R5 ;  /* 0xffffffcf023c7824 */ /* 0x000fe200078e0205 */
[----:B------:R-:W-:Y:S01]  /*0170*/  UIADD3 UR10, UR9, UR10, URZ ;  /* 0x0000000a090a7290 */ /* 0x000fe2000fffe03f */
[----:B------:R-:W-:Y:S01]  /*0180*/  LEA.HI R0, R0, R5, RZ, 0x5 ;  /* 0x0000000500007211 */ /* 0x000fe200078f28ff */
[----:B------:R-:W-:-:S02]  /*0190*/  USHF.R.S64 UR7, UR7, 0x1, UR4 ;  /* 0x0000000107077899 */ /* 0x000fc40008001004 */
[----:B------:R-:W-:Y:S01]  /*01a0*/  ULEA.HI UR9, UP0, UR10, UR8, URZ, 0x1 ;  /* 0x000000080a097291 */ /* 0x000fe2000f81083f */
[----:B------:R-:W-:Y:S01]  /*01b0*/  SHF.R.S32.HI R61, RZ, 0x5, R0 ;  /* 0x00000005ff3d7819 */ /* 0x000fe20000011400 */
[----:B------:R-:W-:Y:S01]  /*01c0*/  USHF.R.S32.HI UR4, URZ, 0x1, UR4 ;  /* 0x000000013f047899 */ /* 0x000fe20008011404 */
[----:B------:R-:W-:Y:S01]  /*01d0*/  SHF.L.U32 R60, R60, 0x1, RZ ;  /* 0x000000013c3c7819 */ /* 0x000fe200000006ff */
[----:B------:R-:W-:Y:S02]  /*01e0*/  UIADD3.X UR10, URZ, UR10, URZ, UP0, !UPT ;  /* 0x0000000a3f0a7290 */ /* 0x000fe400087fe43f */
[----:B------:R-:W-:Y:S02]  /*01f0*/  USHF.L.U64.HI UR8, UR7, 0x2, UR4 ;  /* 0x0000000207087899 */ /* 0x000fe40008010204 */
[----:B------:R-:W-:Y:S02]  /*0200*/  USHF.R.S64 UR9, UR9, 0x1, UR10 ;  /* 0x0000000109097899 */ /* 0x000fe4000800100a */
[----:B------:R-:W-:Y:S01]  /*0210*/  USHF.R.S32.HI UR10, URZ, 0x1, UR10 ;  /* 0x000000013f0a7899 */ /* 0x000fe2000801140a */
[----:B------:R-:W-:Y:S01]  /*0220*/  ULDC.U8 UR17, c[0x0][0x2a4] ;  /* 0x0000a90000117ab9 */ /* 0x000fe20000000000 */
[----:B------:R-:W-:-:S02]  /*0230*/  UMOV UR4, URZ ;  /* 0x0000003f00047c82 */ /* 0x000fc40008000000 */
[----:B------:R-:W-:Y:S01]  /*0240*/  USHF.L.U64.HI UR10, UR9, 0x2, UR10 ;  /* 0x00000002090a7899 */ /* 0x000fe2000801020a */
[----:B0-----:R-:W-:-:S05]  /*0250*/  IMAD R40, R7, UR16, R2 ;  /* 0x0000001007287c24 */ /* 0x001fca000f8e0202 */
        /* <DEDUP_REMOVED lines=13> */
[----:B------:R-:W-:Y:S02]  /*0330*/  ISETP.LT.U32.AND P0, PT, R68, UR12, PT ;  /* 0x0000000c44007c0c */ /* 0x000fe4000bf01070 */
[----:B------:R-:W-:Y:S02]  /*0340*/  SHF.R.S32.HI R2, RZ, 0x1f, R68 ;  /* 0x0000001fff027819 */ /* 0x000fe40000011444 */
[----:B------:R-:W-:Y:S02]  /*0350*/  ISETP.LT.AND.EX P4, PT, R6, UR13, !P1, P4 ;  /* 0x0000000d06007c0c */ /* 0x000fe4000cf81340 */
[----:B------:R-:W-:Y:S02]  /*0360*/  ISETP.LT.AND.EX P3, PT, R4, UR13, !P1, P3 ;  /* 0x0000000d04007c0c */ /* 0x000fe4000cf61330 */
[----:B------:R-:W-:-:S02]  /*0370*/  ISETP.LT.AND.EX P2, PT, R3, UR13, !P1, P2 ;  /* 0x0000000d03007c0c */ /* 0x000fc4000cf41320 */
[----:B------:R-:W-:Y:S02]  /*0380*/  ISETP.LT.AND.EX P1, PT, R2, UR13, !P1, P0 ;  /* 0x0000000d02007c0c */ /* 0x000fe4000cf21300 */
[C---:B------:R-:W-:Y:S02]  /*0390*/  IADD3 R63, R40.reuse, 0x28, RZ ;  /* 0x00000028283f7810 */ /* 0x040fe40007ffe0ff */
[C---:B------:R-:W-:Y:S02]  /*03a0*/  IADD3 R62, R40.reuse, 0x30, RZ ;  /* 0x00000030283e7810 */ /* 0x040fe40007ffe0ff */
[----:B------:R-:W-:-:S07]  /*03b0*/  IADD3 R64, R40, 0x38, RZ ;  /* 0x0000003828407810 */ /* 0x000fce0007ffe0ff */
.L_x_2827:
[----:B0-----:R-:W0:Y:S01]  /*03c0*/  LDC R6, c[0x0][0x2a0] ;  /* 0x0000a800ff067b82 */ /* 0x001e220000000800 */
[----:B------:R-:W-:Y:S01]  /*03d0*/  ULDC.64 UR12, c[0x0][0x298] ;  /* 0x0000a600000c7ab9 */ /* 0x000fe20000000a00 */
[----:B------:R-:W-:Y:S02]  /*03e0*/  SHF.R.S32.HI R12, RZ, 0x1f, R40 ;  /* 0x0000001fff0c7819 */ /* 0x000fe40000011428 */
[----:B------:R-:W-:Y:S02]  /*03f0*/  IADD3 R14, R40, 0x8, RZ ;  /* 0x00000008280e7810 */ /* 0x000fe40007ffe0ff */
[----:B------:R-:W-:Y:S02]  /*0400*/  SHF.R.S32.HI R67, RZ, 0x1f, R63 ;  /* 0x0000001fff437819 */ /* 0x000fe4000001143f */
[----:B-1----:R-:W1:Y:S01]  /*0410*/  @P5 LDC.64 R34, c[0x0][0x230] ;  /* 0x00008c00ff225b82 */ /* 0x002e620000000a00 */
[----:B------:R-:W-:Y:S02]  /*0420*/  SHF.R.S32.HI R14, RZ, 0x1f, R14 ;  /* 0x0000001fff0e7819 */ /* 0x000fe4000001140e */
[----:B------:R-:W-:-:S02]  /*0430*/  SHF.R.S32.HI R26, RZ, 0x1f, R69 ;  /* 0x0000001fff1a7819 */ /* 0x000fc40000011445 */
[----:B------:R-:W-:-:S03]  /*0440*/  SHF.R.S32.HI R66, RZ, 0x1f, R62 ;  /* 0x0000001fff427819 */ /* 0x000fc6000001143e */
[----:B--234-:R-:W2:Y:S01]  /*0450*/  @P5 LDC.64 R18, c[0x0][0x228] ;  /* 0x00008a00ff125b82 */ /* 0x01cea20000000a00 */
        /* <DEDUP_REMOVED lines=9> */
[----:B------:R3:W1:Y:S03]  /*04f0*/  F2I.FTZ.U32.TRUNC.NTZ R3, R2 ;  /* 0x0000000200037305 */ /* 0x000666000021f000 */
[----:B------:R-:W4:Y:S01]  /*0500*/  @P1 LDC.64 R36, c[0x0][0x230] ;  /* 0x00008c00ff241b82 */ /* 0x000f220000000a00 */
[----:B---3--:R-:W-:Y:S01]  /*0510*/  HFMA2.MMA R2, -RZ, RZ, 0, 0 ;  /* 0x00000000ff027435 */ /* 0x008fe200000001ff */
[----:B-1----:R-:W-:-:S05]  /*0520*/  IADD3 R4, RZ, -R3, RZ ;  /* 0x80000003ff047210 */ /* 0x002fca0007ffe0ff */
[----:B------:R-:W-:Y:S01]  /*0530*/  IMAD R9, R4, R7, RZ ;  /* 0x0000000704097224 */ /* 0x000fe200078e02ff */
[----:B------:R-:W-:-:S03]  /*0540*/  IABS R4, UR6 ;  /* 0x0000000600047c13 */ /* 0x000fc60008000000 */
        /* <DEDUP_REMOVED lines=13> */
[----:B------:R-:W-:Y:S02]  /*0620*/  LOP3.LUT R7, RZ, R6, RZ, 0x33, !PT ;  /* 0x00000006ff077212 */ /* 0x000fe400078e33ff */
[----:B------:R-:W-:Y:S02]  /*0630*/  @P6 IADD3 R3, R3, 0x1, RZ ;  /* 0x0000000103036810 */ /* 0x000fe40007ffe0ff */
[----:B------:R-:W-:Y:S02]  /*0640*/  ISETP.GE.AND P6, PT, R2, RZ, PT ;  /* 0x000000ff0200720c */ /* 0x000fe40003fc6270 */
[----:B------:R-:W-:-:S02]  /*0650*/  MOV R4, R3 ;  /* 0x0000000300047202 */ /* 0x000fc40000000f00 */
[----:B------:R-:W1:Y:S03]  /*0660*/  @P5 LDC.64 R2, c[0x0][0x288] ;  /* 0x0000a200ff025b82 */ /* 0x000e660000000a00 */
[----:B------:R-:W-:Y:S02]  /*0670*/  @!P0 IADD3 R0, -R0, RZ, RZ ;  /* 0x000000ff00008210 */ /* 0x000fe40007ffe1ff */
[----:B------:R-:W-:-:S04]  /*0680*/  ISETP.NE.AND P0, PT, R6, RZ, PT ;  /* 0x000000ff0600720c */ /* 0x000fc80003f05270 */
[----:B------:R-:W-:Y:S02]  /*0690*/  SEL R53, R7, R0, !P0 ;  /* 0x0000000007357207 */ /* 0x000fe40004000000 */
[----:B------:R-:W-:-:S03]  /*06a0*/  @!P6 IADD3 R4, -R4, RZ, RZ ;  /* 0x000000ff0404e210 */ /* 0x000fc60007ffe1ff */
[----:B------:R-:W-:Y:S01]  /*06b0*/  IMAD R41, R53, 0x62, RZ ;  /* 0x0000006235297824 */ /* 0x000fe200078e02ff */
[----:B------:R-:W-:Y:S02]  /*06c0*/  SEL R9, R7, R4, !P0 ;  /* 0x0000000407097207 */ /* 0x000fe40004000000 */
[----:B------:R-:W-:Y:S02]  /*06d0*/  SHF.R.S32.HI R4, RZ, 0x1f, R60 ;  /* 0x0000001fff047819 */ /* 0x000fe4000001143c */
[----:B------:R-:W-:Y:S02]  /*06e0*/  IADD3 R6, P0, R60, R41, RZ ;  /* 0x000000293c067210 */ /* 0x000fe40007f1e0ff */
[----:B------:R-:W-:Y:S02]  /*06f0*/  SHF.R.S32.HI R0, RZ, 0x1f, R9 ;  /* 0x0000001fff007819 */ /* 0x000fe40000011409 */
[----:B------:R-:W-:-:S03]  /*0700*/  LEA.HI.X.SX32 R7, R41, R4, 0x1, P0 ;  /* 0x0000000429077211 */ /* 0x000fc600000f0eff */
[----:B------:R-:W-:Y:S02]  /*0710*/  IMAD R0, R0, UR12, RZ ;  /* 0x0000000c00007c24 */ /* 0x000fe4000f8e02ff */
[----:B------:R-:W-:-:S04]  /*0720*/  IMAD.WIDE.U32 R6, R9, UR12, R6 ;  /* 0x0000000c09067c25 */ /* 0x000fc8000f8e0006 */
[----:B------:R-:W-:Y:S01]  /*0730*/  IMAD R13, R9, UR13, R0 ;  /* 0x0000000d090d7c24 */ /* 0x000fe2000f8e0200 */
[----:B------:R-:W-:Y:S01]  /*0740*/  @P5 MOV R8, R6 ;  /* 0x0000000600085202 */ /* 0x000fe20000000f00 */
[----:B-1----:R-:W-:Y:S01]  /*0750*/  @P5 IMAD R0, R12, R2, RZ ;  /* 0x000000020c005224 */ /* 0x002fe200078e02ff */
[----:B------:R-:W-:Y:S02]  /*0760*/  ULDC.64 UR12, c[0x0][0x290] ;  /* 0x0000a400000c7ab9 */ /* 0x000fe40000000a00 */
[----:B------:R-:W-:Y:S01]  /*0770*/  IADD3 R9, R7, R13, RZ ;  /* 0x0000000d07097210 */ /* 0x000fe20007ffe0ff */
[----:B------:R-:W-:Y:S02]  /*0780*/  @P5 IMAD R15, R40, R3, R0 ;  /* 0x00000003280f5224 */ /* 0x000fe400078e0200 */
[----:B0-----:R-:W-:Y:S01]  /*0790*/  @P4 IMAD R0, R14, R10, RZ ;  /* 0x0000000a0e004224 */ /* 0x001fe200078e02ff */
[C---:B------:R-:W-:Y:S01]  /*07a0*/  IADD3 R14, R40.reuse, 0x8, RZ ;  /* 0x00000008280e7810 */ /* 0x040fe20007ffe0ff */
[----:B------:R-:W-:-:S02]  /*07b0*/  @P5 IMAD.WIDE.U32 R12, R40, R2, R8 ;  /* 0x00000002280c5225 */ /* 0x000fc400078e0008 */
[----:B------:R-:W0:Y:S03]  /*07c0*/  @P3 LDC.64 R2, c[0x0][0x288] ;  /* 0x0000a200ff023b82 */ /* 0x000e260000000a00 */
[----:B------:R-:W-:Y:S02]  /*07d0*/  @P5 IADD3 R15, R13, R15, RZ ;  /* 0x0000000f0d0f5210 */ /* 0x000fe40007ffe0ff */
[C---:B------:R-:W-:Y:S02]  /*07e0*/  @P5 SHF.L.U32 R13, R12.reuse, 0x2, RZ ;  /* 0x000000020c0d5819 */ /* 0x040fe400000006ff */
[----:B------:R-:W-:Y:S01]  /*07f0*/  @P5 SHF.L.U64.HI R12, R12, 0x2, R15 ;  /* 0x000000020c0c5819 */ /* 0x000fe2000001020f */
[----:B------:R-:W-:Y:S01]  /*0800*/  @P4 IMAD R15, R14, R11, R0 ;  /* 0x0000000b0e0f4224 */ /* 0x000fe200078e0200 */
[C---:B------:R-:W-:Y:S02]  /*0810*/  @P5 IADD3 R34, P0, R13.reuse, R34, RZ ;  /* 0x000000220d225210 */ /* 0x040fe40007f1e0ff */
[----:B--2---:R-:W-:-:S02]  /*0820*/  @P5 IADD3 R18, P6, R13, R18, RZ ;  /* 0x000000120d125210 */ /* 0x004fc40007fde0ff */
[C---:B------:R-:W-:Y:S02]  /*0830*/  @P5 IADD3.X R35, R12.reuse, R35, RZ, P0, !PT ;  /* 0x000000230c235210 */ /* 0x040fe400007fe4ff */
[----:B------:R-:W-:Y:S02]  /*0840*/  @P5 IADD3.X R19, R12, R19, RZ, P6, !PT ;  /* 0x000000130c135210 */ /* 0x000fe400037fe4ff */
[----:B------:R-:W-:Y:S02]  /*0850*/  @P4 MOV R12, R6 ;  /* 0x00000006000c4202 */ /* 0x000fe40000000f00 */
[----:B------:R-:W-:Y:S02]  /*0860*/  @P4 MOV R13, R9 ;  /* 0x00000009000d4202 */ /* 0x000fe40000000f00 */
[----:B------:R-:W-:Y:S01]  /*0870*/  ISETP.GE.U32.AND P6, PT, R63, UR12, PT ;  /* 0x0000000c3f007c0c */ /* 0x000fe2000bfc6070 */
[----:B------:R-:W-:Y:S01]  /*0880*/  @P4 IMAD.WIDE.U32 R10, R14, R10, R12 ;  /* 0x0000000a0e0a4225 */ /* 0x000fe200078e000c */
[----:B------:R-:W-:-:S02]  /*0890*/  IADD3 R14, R40, 0x10, RZ ;  /* 0x00000010280e7810 */ /* 0x000fc40007ffe0ff */
[----:B------:R-:W1:Y:S01]  /*08a0*/  @P2 LDC.64 R12, c[0x0][0x288] ;  /* 0x0000a200ff0c2b82 */ /* 0x000e620000000a00 */
[----:B------:R-:W-:Y:S02]  /*08b0*/  ISETP.GE.AND.EX P6, PT, R67, UR13, PT, P6 ;  /* 0x0000000d43007c0c */ /* 0x000fe4000bfc6360 */
[----:B------:R-:W-:Y:S02]  /*08c0*/  SHF.R.S32.HI R14, RZ, 0x1f, R14 ;  /* 0x0000001fff0e7819 */ /* 0x000fe4000001140e */
[----:B------:R-:W-:Y:S02]  /*08d0*/  @P4 IADD3 R11, R11, R15, RZ ;  /* 0x0000000f0b0b4210 */ /* 0x000fe40007ffe0ff */
[----:B------:R-:W-:Y:S01]  /*08e0*/  @P4 SHF.L.U32 R23, R10, 0x2, RZ ;  /* 0x000000020a174819 */ /* 0x000fe200000006ff */
[----:B0-----:R-:W-:Y:S01]  /*08f0*/  @P3 IMAD R4, R14, R2, RZ ;  /* 0x000000020e043224 */ /* 0x001fe200078e02ff */
[----:B------:R-:W-:Y:S02]  /*0900*/  IADD3 R14, R40, 0x10, RZ ;  /* 0x00000010280e7810 */ /* 0x000fe40007ffe0ff */
[----:B------:R-:W-:-:S02]  /*0910*/  @P4 SHF.L.U64.HI R0, R10, 0x2, R11 ;  /* 0x000000020a004819 */ /* 0x000fc4000001020b */
[----:B------:R-:W-:Y:S01]  /*0920*/  @P3 MOV R10, R6 ;  /* 0x00000006000a3202 */ /* 0x000fe20000000f00 */
[C---:B------:R-:W-:Y:S01]  /*0930*/  @P3 IMAD R25, R14.reuse, R3, R4 ;  /* 0x000000030e193224 */ /* 0x040fe200078e0204 */
[----:B------:R-:W-:Y:S02]  /*0940*/  @P3 MOV R11, R9 ;  /* 0x00000009000b3202 */ /* 0x000fe40000000f00 */
[----:B----4-:R-:W-:Y:S02]  /*0950*/  @P4 IADD3 R16, P0, R23, R16, RZ ;  /* 0x0000001017104210 */ /* 0x010fe40007f1e0ff */
[----:B------:R-:W-:Y:S01]  /*0960*/  ISETP.GT.U32.OR P6, PT, R5, 0x187, P6 ;  /* 0x000001870500780c */ /* 0x000fe200037c4470 */
[----:B------:R-:W-:Y:S01]  /*0970*/  @P3 IMAD.WIDE.U32 R2, R14, R2, R10 ;  /* 0x000000020e023225 */ /* 0x000fe200078e000a */
[----:B------:R-:W-:Y:S01]  /*0980*/  @P4 IADD3.X R17, R0, R17, RZ, P0, !PT ;  /* 0x0000001100114210 */ /* 0x000fe200007fe4ff */
[----:B------:R-:W0:Y:S01]  /*0990*/  @P1 LDC.64 R14, c[0x0][0x288] ;  /* 0x0000a200ff0e1b82 */ /* 0x000e220000000a00 */
[----:B------:R-:W-:-:S02]  /*09a0*/  @P4 IADD3 R20, P0, R23, R20, RZ ;  /* 0x0000001417144210 */ /* 0x000fc40007f1e0ff */
[----:B------:R-:W-:Y:S02]  /*09b0*/  @P3 IADD3 R11, R3, R25, RZ ;  /* 0x00000019030b3210 */ /* 0x000fe40007ffe0ff */
[----:B------:R-:W-:Y:S02]  /*09c0*/  @P3 SHF.L.U32 R3, R2, 0x2, RZ ;  /* 0x0000000202033819 */ /* 0x000fe400000006ff */
[----:B------:R-:W-:Y:S01]  /*09d0*/  @P4 IADD3.X R21, R0, R21, RZ, P0, !PT ;  /* 0x0000001500154210 */ /* 0x000fe200007fe4ff */
[----:B------:R-:W2:Y:S01]  /*09e0*/  @P2 LDC.64 R22, c[0x0][0x230] ;  /* 0x00008c00ff162b82 */ /* 0x000ea20000000a00 */
[----:B------:R-:W-:Y:S01]  /*09f0*/  @P3 SHF.L.U64.HI R0, R2, 0x2, R11 ;  /* 0x0000000202003819 */ /* 0x000fe2000001020b */
[----:B-1----:R-:W-:Y:S01]  /*0a00*/  @P2 IMAD R2, R26, R12, RZ ;  /* 0x0000000c1a022224 */ /* 0x002fe200078e02ff */
[----:B------:R-:W-:Y:S02]  /*0a10*/  @P3 IADD3 R30, P0, R3, R30, RZ ;  /* 0x0000001e031e3210 */ /* 0x000fe40007f1e0ff */
[----:B------:R-:W-:Y:S01]  /*0a20*/  SHF.R.S32.HI R26, RZ, 0x1f, R68 ;  /* 0x0000001fff1a7819 */ /* 0x000fe20000011444 */
[----:B------:R-:W-:Y:S01]  /*0a30*/  @P2 IMAD R27, R69, R13, R2 ;  /* 0x0000000d451b2224 */ /* 0x000fe200078e0202 */
[----:B------:R-:W-:Y:S01]  /*0a40*/  @P3 IADD3.X R31, R0, R31, RZ, P0, !PT ;  /* 0x0000001f001f3210 */ /* 0x000fe200007fe4ff */
[----:B------:R-:W1:Y:S01]  /*0a50*/  @P2 LDC.64 R24, c[0x0][0x228] ;  /* 0x00008a00ff182b82 */ /* 0x000e620000000a00 */
[----:B------:R-:W-:-:S02]  /*0a60*/  @P3 IADD3 R32, P0, R3, R32, RZ ;  /* 0x0000002003203210 */ /* 0x000fc40007f1e0ff */
[----:B------:R-:W-:Y:S02]  /*0a70*/  @P2 MOV R2, R6 ;  /* 0x0000000600022202 */ /* 0x000fe40000000f00 */
[----:B------:R-:W-:Y:S02]  /*0a80*/  @P2 MOV R3, R9 ;  /* 0x0000000900032202 */ /* 0x000fe40000000f00 */
[----:B------:R-:W-:Y:S01]  /*0a90*/  @P3 IADD3.X R33, R0, R33, RZ, P0, !PT ;  /* 0x0000002100213210 */ /* 0x000fe200007fe4ff */
[----:B------:R-:W3:Y:S01]  /*0aa0*/  @!P6 LDC.64 R10, c[0x0][0x288] ;  /* 0x0000a200ff0aeb82 */ /* 0x000ee20000000a00 */
[----:B0-----:R-:W-:Y:S01]  /*0ab0*/  @P1 IMAD R4, R26, R14, RZ ;  /* 0x0000000e1a041224 */ /* 0x001fe200078e02ff */
[----:B------:R-:W-:Y:S01]  /*0ac0*/  @P1 MOV R26, R6 ;  /* 0x00000006001a1202 */ /* 0x000fe20000000f00 */
[----:B------:R-:W-:-:S04]  /*0ad0*/  @P2 IMAD.WIDE.U32 R12, R69, R12, R2 ;  /* 0x0000000c450c2225 */ /* 0x000fc800078e0002 */
[----:B------:R-:W-:Y:S01]  /*0ae0*/  @P1 IMAD R39, R68, R15, R4 ;  /* 0x0000000f44271224 */ /* 0x000fe200078e0204 */
[----:B------:R-:W-:Y:S01]  /*0af0*/  @P2 IADD3 R13, R13, R27, RZ ;  /* 0x0000001b0d0d2210 */ /* 0x000fe20007ffe0ff */
[----:B------:R-:W0:Y:S01]  /*0b00*/  @P1 LDC.64 R2, c[0x0][0x228] ;  /* 0x00008a00ff021b82 */ /* 0x000e220000000a00 */
[C---:B------:R-:W-:Y:S02]  /*0b10*/  @P2 SHF.L.U32 R29, R12.reuse, 0x2, RZ ;  /* 0x000000020c1d2819 */ /* 0x040fe400000006ff */
[----:B------:R-:W-:Y:S02]  /*0b20*/  @P1 MOV R27, R9 ;  /* 0x00000009001b1202 */ /* 0x000fe40000000f00 */
[----:B------:R-:W-:Y:S02]  /*0b30*/  @P2 SHF.L.U64.HI R0, R12, 0x2, R13 ;  /* 0x000000020c002819 */ /* 0x000fe4000001020d */
[----:B--2---:R-:W-:Y:S01]  /*0b40*/  @P2 IADD3 R22, P0, R29, R22, RZ ;  /* 0x000000161d162210 */ /* 0x004fe20007f1e0ff */
[----:B------:R-:W-:Y:S01]  /*0b50*/  @P1 IMAD.WIDE.U32 R14, R68, R14, R26 ;  /* 0x0000000e440e1225 */ /* 0x000fe200078e001a */
[----:B------:R-:W2:Y:S02]  /*0b60*/  @!P6 LDC.64 R12, c[0x0][0x230] ;  /* 0x00008c00ff0ceb82 */ /* 0x000ea40000000a00 */
[----:B------:R-:W-:-:S02]  /*0b70*/  @P2 IADD3.X R23, R0, R23, RZ, P0, !PT ;  /* 0x0000001700172210 */ /* 0x000fc400007fe4ff */
[----:B-1----:R-:W-:Y:S02]  /*0b80*/  @P2 IADD3 R24, P0, R29, R24, RZ ;  /* 0x000000181d182210 */ /* 0x002fe40007f1e0ff */
[----:B------:R-:W-:Y:S01]  /*0b90*/  @P1 IADD3 R15, R15, R39, RZ ;  /* 0x000000270f0f1210 */ /* 0x000fe20007ffe0ff */
[----:B---3--:R-:W-:Y:S01]  /*0ba0*/  @!P6 IMAD R4, R67, R10, RZ ;  /* 0x0000000a4304e224 */ /* 0x008fe200078e02ff */
[----:B------:R-:W1:Y:S01]  /*0bb0*/  @!P6 LDC.64 R26, c[0x0][0x228] ;  /* 0x00008a00ff1aeb82 */ /* 0x000e620000000a00 */
[----:B------:R-:W-:Y:S02]  /*0bc0*/  @P2 IADD3.X R25, R0, R25, RZ, P0, !PT ;  /* 0x0000001900192210 */ /* 0x000fe400007fe4ff */
[C---:B------:R-:W-:Y:S01]  /*0bd0*/  @P1 SHF.L.U32 R29, R14.reuse, 0x2, RZ ;  /* 0x000000020e1d1819 */ /* 0x040fe200000006ff */
[----:B------:R-:W-:Y:S01]  /*0be0*/  @!P6 IMAD R11, R63, R11, R4 ;  /* 0x0000000b3f0be224 */ /* 0x000fe200078e0204 */
[----:B------:R-:W-:Y:S02]  /*0bf0*/  @P1 SHF.L.U64.HI R0, R14, 0x2, R15 ;  /* 0x000000020e001819 */ /* 0x000fe4000001020f */
[----:B------:R-:W-:-:S02]  /*0c00*/  @!P6 MOV R14, R6 ;  /* 0x00000006000ee202 */ /* 0x000fc40000000f00 */
[----:B------:R-:W-:Y:S02]  /*0c10*/  @!P6 MOV R15, R9 ;  /* 0x00000009000fe202 */ /* 0x000fe40000000f00 */
[----:B------:R-:W-:Y:S01]  /*0c20*/  @P1 IADD3 R36, P0, R29, R36, RZ ;  /* 0x000000241d241210 */ /* 0x000fe20007f1e0ff */
[----:B------:R-:W-:-:S03]  /*0c30*/  @!P6 IMAD.WIDE.U32 R14, R63, R10, R14 ;  /* 0x0000000a3f0ee225 */ /* 0x000fc600078e000e */
[----:B------:R-:W-:Y:S02]  /*0c40*/  @P1 IADD3.X R37, R0, R37, RZ, P0, !PT ;  /* 0x0000002500251210 */ /* 0x000fe400007fe4ff */
[----:B0-----:R-:W-:Y:S02]  /*0c50*/  @P1 IADD3 R2, P0, R29, R2, RZ ;  /* 0x000000021d021210 */ /* 0x001fe40007f1e0ff */
[----:B------:R-:W-:Y:S02]  /*0c60*/  CS2R R28, SRZ ;  /* 0x00000000001c7805 */ /* 0x000fe4000001ff00 */
[----:B------:R-:W-:Y:S02]  /*0c70*/  @!P6 IADD3 R15, R15, R11, RZ ;  /* 0x0000000b0f0fe210 */ /* 0x000fe40007ffe0ff */
[----:B------:R-:W-:Y:S02]  /*0c80*/  @!P6 SHF.L.U32 R11, R14, 0x2, RZ ;  /* 0x000000020e0be819 */ /* 0x000fe400000006ff */
[----:B------:R-:W-:-:S02]  /*0c90*/  @P1 IADD3.X R3, R0, R3, RZ, P0, !PT ;  /* 0x0000000300031210 */ /* 0x000fc400007fe4ff */
[----:B------:R-:W-:Y:S02]  /*0ca0*/  @!P6 SHF.L.U64.HI R14, R14, 0x2, R15 ;  /* 0x000000020e0ee819 */ /* 0x000fe4000001020f */
[----:B--2---:R-:W-:-:S04]  /*0cb0*/  @!P6 IADD3 R12, P0, R11, R12, RZ ;  /* 0x0000000c0b0ce210 */ /* 0x004fc80007f1e0ff */
[----:B------:R-:W-:Y:S02]  /*0cc0*/  @!P6 IADD3.X R13, R14, R13, RZ, P0, !PT ;  /* 0x0000000d0e0de210 */ /* 0x000fe400007fe4ff */
[----:B-1----:R-:W-:-:S03]  /*0cd0*/  @!P6 IADD3 R26, P0, R11, R26, RZ ;  /* 0x0000001a0b1ae210 */ /* 0x002fc60007f1e0ff */
[----:B------:R0:W5:Y:S01]  /*0ce0*/  @!P6 LDG.E.64 R28, desc[UR14][R12.64] ;  /* 0x0000000e0c1ce981 */ /* 0x000162000c1e1b00 */
[----:B------:R-:W-:Y:S02]  /*0cf0*/  @!P6 IADD3.X R27, R14, R27, RZ, P0, !PT ;  /* 0x0000001b0e1be210 */ /* 0x000fe400007fe4ff */
[----:B------:R-:W-:-:S04]  /*0d00*/  ISETP.GE.U32.AND P0, PT, R62, UR12, PT ;  /* 0x0000000c3e007c0c */ /* 0x000fc8000bf06070 */
[----:B------:R-:W-:-:S04]  /*0d10*/  ISETP.GE.AND.EX P0, PT, R66, UR13, PT, P0 ;  /* 0x0000000d42007c0c */ /* 0x000fc8000bf06300 */
[----:B------:R-:W-:-:S13]  /*0d20*/  ISETP.GT.U32.OR P0, PT, R5, 0x187, P0 ;  /* 0x000001870500780c */ /* 0x000fda0000704470 */
[----:B------:R-:W1:Y:S01]  /*0d30*/  @!P0 LDC.64 R42, c[0x0][0x288] ;  /* 0x0000a200ff2a8b82 */ /* 0x000e620000000a00 */
[----:B------:R-:W-:Y:S02]  /*0d40*/  @!P0 MOV R10, R6 ;  /* 0x00000006000a8202 */ /* 0x000fe40000000f00 */
[----:B------:R-:W-:-:S05]  /*0d50*/  @!P0 MOV R11, R9 ;  /* 0x00000009000b8202 */ /* 0x000fca0000000f00 */
[----:B------:R-:W2:Y:S08]  /*0d60*/  @!P0 LDC.64 R14, c[0x0][0x230] ;  /* 0x00008c00ff0e8b82 */ /* 0x000eb00000000a00 */
[----:B------:R-:W3:Y:S01]  /*0d70*/  @!P0 LDC.64 R38, c[0x0][0x228] ;  /* 0x00008a00ff268b82 */ /* 0x000ee20000000a00 */
[----:B-1----:R-:W-:-:S04]  /*0d80*/  @!P0 IMAD R0, R66, R42, RZ ;  /* 0x0000002a42008224 */ /* 0x002fc800078e02ff */
[C---:B------:R-:W-:Y:S02]  /*0d90*/  @!P0 IMAD R45, R62.reuse, R43, R0 ;  /* 0x0000002b3e2d8224 */ /* 0x040fe400078e0200 */
[----:B------:R-:W-:Y:S01]  /*0da0*/  @!P0 IMAD.WIDE.U32 R42, R62, R42, R10 ;  /* 0x0000002a3e2a8225 */ /* 0x000fe200078e000a */
[----:B------:R-:W-:-:S04]  /*0db0*/  CS2R R10, SRZ ;  /* 0x00000000000a7805 */ /* 0x000fc8000001ff00 */
[----:B------:R-:W-:Y:S02]  /*0dc0*/  @!P0 IADD3 R45, R43, R45, RZ ;  /* 0x0000002d2b2d8210 */ /* 0x000fe40007ffe0ff */
[C---:B------:R-:W-:Y:S01]  /*0dd0*/  @!P0 SHF.L.U32 R43, R42.reuse, 0x2, RZ ;  /* 0x000000022a2b8819 */ /* 0x040fe200000006ff */
[----:B------:R1:W5:Y:S01]  /*0de0*/  @!P6 LDG.E.64 R10, desc[UR14][R26.64] ;  /* 0x0000000e1a0ae981 */ /* 0x000362000c1e1b00 */
[----:B------:R-:W-:Y:S02]  /*0df0*/  @!P0 SHF.L.U64.HI R42, R42, 0x2, R45 ;  /* 0x000000022a2a8819 */ /* 0x000fe4000001022d */
[----:B--2---:R-:W-:-:S04]  /*0e00*/  @!P0 IADD3 R14, P6, R43, R14, RZ ;  /* 0x0000000e2b0e8210 */ /* 0x004fc80007fde0ff */
[C---:B------:R-:W-:Y:S02]  /*0e10*/  @!P0 IADD3.X R15, R42.reuse, R15, RZ, P6, !PT ;  /* 0x0000000f2a0f8210 */ /* 0x040fe400037fe4ff */
[----:B---3--:R-:W-:Y:S02]  /*0e20*/  @!P0 IADD3 R38, P6, R43, R38, RZ ;  /* 0x000000262b268210 */ /* 0x008fe40007fde0ff */
[----:B------:R-:W-:Y:S02]  /*0e30*/  SHF.R.S32.HI R65, RZ, 0x1f, R64 ;  /* 0x0000001fff417819 */ /* 0x000fe40000011440 */
[----:B------:R-:W-:Y:S02]  /*0e40*/  @!P0 IADD3.X R39, R42, R39, RZ, P6, !PT ;  /* 0x000000272a278210 */ /* 0x000fe400037fe4ff */
[----:B------:R-:W-:-:S04]  /*0e50*/  ISETP.GE.U32.AND P6, PT, R64, UR12, PT ;  /* 0x0000000c40007c0c */ /* 0x000fc8000bfc6070 */
[----:B------:R-:W-:Y:S01]  /*0e60*/  ISETP.GE.AND.EX P6, PT, R65, UR13, PT, P6 ;  /* 0x0000000d41007c0c */ /* 0x000fe2000bfc6360 */
[----:B------:R-:W-:Y:S02]  /*0e70*/  ULDC.64 UR12, c[0x0][0x248] ;  /* 0x00009200000c7ab9 */ /* 0x000fe40000000a00 */
[----:B------:R-:W-:-:S06]  /*0e80*/  UIMAD.WIDE UR12, UR6, 0x8, UR12 ;  /* 0x00000008060c78a5 */ /* 0x000fcc000f8e020c */
[----:B------:R-:W-:Y:S02]  /*0e90*/  MOV R44, UR12 ;  /* 0x0000000c002c7c02 */ /* 0x000fe40008000f00 */
[----:B------:R-:W-:-:S06]  /*0ea0*/  MOV R45, UR13 ;  /* 0x0000000d002d7c02 */ /* 0x000fcc0008000f00 */
[----:B------:R-:W2:Y:S01]  /*0eb0*/  LDG.E.64 R44, desc[UR14][R44.64] ;  /* 0x0000000e2c2c7981 */ /* 0x000ea2000c1e1b00 */
[----:B------:R-:W-:-:S13]  /*0ec0*/  ISETP.GT.U32.OR P6, PT, R5, 0x187, P6 ;  /* 0x000001870500780c */ /* 0x000fda00037c4470 */
[----:B------:R-:W3:Y:S08]  /*0ed0*/  @!P6 LDC.64 R42, c[0x0][0x288] ;  /* 0x0000a200ff2aeb82 */ /* 0x000ef00000000a00 */
[----:B------:R-:W4:Y:S01]  /*0ee0*/  @!P6 LDC.64 R46, c[0x0][0x230] ;  /* 0x00008c00ff2eeb82 */ /* 0x000f220000000a00 */
[----:B0-----:R-:W-:Y:S02]  /*0ef0*/  @!P6 MOV R12, R6 ;  /* 0x00000006000ce202 */ /* 0x001fe40000000f00 */
[----:B------:R-:W-:-:S05]  /*0f00*/  @!P6 MOV R13, R9 ;  /* 0x00000009000de202 */ /* 0x000fca0000000f00 */
[----:B------:R-:W0:Y:S01]  /*0f10*/  @!P6 LDC.64 R48, c[0x0][0x228] ;  /* 0x00008a00ff30eb82 */ /* 0x000e220000000a00 */
[----:B-1----:R-:W-:-:S06]  /*0f20*/  CS2R R26, SRZ ;  /* 0x00000000001a7805 */ /* 0x002fcc000001ff00 */
[----:B------:R-:W5:Y:S01]  /*0f30*/  @!P0 LDG.E.64 R26, desc[UR14][R14.64] ;  /* 0x0000000e0e1a8981 */ /* 0x000f62000c1e1b00 */
[----:B---3--:R-:W-:-:S04]  /*0f40*/  @!P6 IMAD R0, R65, R42, RZ ;  /* 0x0000002a4100e224 */ /* 0x008fc800078e02ff */
[C---:B------:R-:W-:Y:S02]  /*0f50*/  @!P6 IMAD R51, R64.reuse, R43, R0 ;  /* 0x0000002b4033e224 */ /* 0x040fe400078e0200 */
[----:B------:R-:W-:Y:S01]  /*0f60*/  @!P6 IMAD.WIDE.U32 R42, R64, R42, R12 ;  /* 0x0000002a402ae225 */ /* 0x000fe200078e000c */
[----:B------:R-:W-:-:S04]  /*0f70*/  CS2R R12, SRZ ;  /* 0x00000000000c7805 */ /* 0x000fc8000001ff00 */
[----:B------:R-:W-:Y:S02]  /*0f80*/  @!P6 IADD3 R43, R43, R51, RZ ;  /* 0x000000332b2be210 */ /* 0x000fe40007ffe0ff */
[C---:B------:R-:W-:Y:S01]  /*0f90*/  @!P6 SHF.L.U32 R0, R42.reuse, 0x2, RZ ;  /* 0x000000022a00e819 */ /* 0x040fe200000006ff */
[----:B------:R1:W5:Y:S01]  /*0fa0*/  @!P0 LDG.E.64 R12, desc[UR14][R38.64] ;  /* 0x0000000e260c8981 */ /* 0x000362000c1e1b00 */
[----:B------:R-:W-:Y:S02]  /*0fb0*/  @!P6 SHF.L.U64.HI R42, R42, 0x2, R43 ;  /* 0x000000022a2ae819 */ /* 0x000fe4000001022b */
[----:B----4-:R-:W-:-:S04]  /*0fc0*/  @!P6 IADD3 R46, P0, R0, R46, RZ ;  /* 0x0000002e002ee210 */ /* 0x010fc80007f1e0ff */
[----:B------:R-:W-:Y:S02]  /*0fd0*/  @!P6 IADD3.X R47, R42, R47, RZ, P0, !PT ;  /* 0x0000002f2a2fe210 */ /* 0x000fe400007fe4ff */
[----:B0-----:R-:W-:Y:S02]  /*0fe0*/  @!P6 IADD3 R48, P0, R0, R48, RZ ;  /* 0x000000300030e210 */ /* 0x001fe40007f1e0ff */
[----:B-1----:R-:W-:Y:S02]  /*0ff0*/  CS2R R38, SRZ ;  /* 0x0000000000267805 */ /* 0x002fe4000001ff00 */
        /* <DEDUP_REMOVED lines=23> */
[----:B------:R0:W5:Y:S01]  /*1170*/  @P2 LDG.E.64 R32, desc[UR14][R22.64] ;  /* 0x0000000e16202981 */ /* 0x000162000c1e1b00 */
[----:B------:R-:W-:Y:S02]  /*1180*/  MOV R4, RZ ;  /* 0x000000ff00047202 */ /* 0x000fe40000000f00 */
        /* <DEDUP_REMOVED lines=14> */
[----:B------:R-:W-:-:S07]  /*1270*/  HFMA2.MMA R0, -RZ, RZ, 0, 0 ;  /* 0x00000000ff007435 */ /* 0x000fce00000001ff */
        /* <DEDUP_REMOVED lines=19> */
.L_x_2778:
[----:B------:R-:W-:Y:S05]  /*13b0*/  BSYNC B0 ;  /* 0x0000000000007941 */ /* 0x000fea0003800000 */
.L_x_2777:
        /* <DEDUP_REMOVED lines=22> */
[----:B------:R-:W-:Y:S02]  /*1520*/  FMUL.FTZ R44, R14, R45 ;  /* 0x0000002d0e2c7220 */ /* 0x000fe40000410000 */
[----:B------:R-:W-:Y:S01]  /*1530*/  FMUL.FTZ R41, R41, R48 ;  /* 0x0000003029297220 */ /* 0x000fe20000410000 */
[----:B------:R-:W-:-:S04]  /*1540*/  FFMA.FTZ R49, R42, R49, 1 ;  /* 0x3f8000002a317423 */ /* 0x000fc80000010031 */
[----:B------:R-:W-:-:S07]  /*1550*/  FMUL.FTZ R44, R44, R49 ;  /* 0x000000312c2c7220 */ /* 0x000fce0000410000 */
.L_x_2779:
[----:B------:R-:W-:Y:S01]  /*1560*/  FMUL.FTZ R43, R44, R0 ;  /* 0x000000002c2b7220 */ /* 0x000fe20000410000 */
[----:B------:R-:W-:Y:S01]  /*1570*/  FMUL.FTZ R45, R41, R4 ;  /* 0x00000004292d7220 */ /* 0x000fe20000410000 */
        /* <DEDUP_REMOVED lines=30> */
.L_x_2780:
[----:B------:R-:W-:Y:S01]  /*1760*/  FADD.FTZ R45, RZ, R44 ;  /* 0x0000002cff2d7221 */ /* 0x000fe20000010000 */
[----:B------:R-:W-:Y:S01]  /*1770*/  FMUL.FTZ R44, R48, R0 ;  /* 0x00000000302c7220 */ /* 0x000fe20000410000 */
[C---:B------:R-:W-:Y:S01]  /*1780*/  FFMA.FTZ R38, R54.reuse, R48, R39 ;  /* 0x0000003036267223 */ /* 0x040fe20000010027 */
[----:B------:R-:W-:Y:S01]  /*1790*/  FMUL.FTZ R46, R47, R4 ;  /* 0x000000042f2e7220 */ /* 0x000fe20000410000 */
[----:B------:R-:W-:Y:S01]  /*17a0*/  FADD.FTZ R39, R45, R48 ;  /* 0x000000302d277221 */ /* 0x000fe20000010000 */
[----:B------:R-:W-:Y:S01]  /*17b0*/  FFMA.FTZ R45, R54, R44, R42 ;  /* 0x0000002c362d7223 */ /* 0x000fe2000001002a */
[----:B------:R-:W-:Y:S01]  /*17c0*/  FADD.FTZ R44, R43, R44 ;  /* 0x0000002c2b2c7221 */ /* 0x000fe20000010000 */
[----:B------:R-:W-:Y:S01]  /*17d0*/  FFMA.FTZ R42, R55, R41, RZ ;  /* 0x00000029372a7223 */ /* 0x000fe200000100ff */
[----:B------:R-:W-:Y:S01]  /*17e0*/  FADD.FTZ R43, RZ, R41 ;  /* 0x00000029ff2b7221 */ /* 0x000fe20000010000 */
[----:B------:R-:W-:Y:S01]  /*17f0*/  FADD.FTZ R51, R34, -UR12 ;  /* 0x8000000c22337e21 */ /* 0x000fe20008010000 */
[----:B------:R-:W-:Y:S01]  /*1800*/  FADD.FTZ R50, R35, -UR12 ;  /* 0x8000000c23327e21 */ /* 0x000fe20008010000 */
[C---:B------:R-:W-:Y:S01]  /*1810*/  FFMA.FTZ R41, R52.reuse, R47, R42 ;  /* 0x0000002f34297223 */ /* 0x040fe2000001002a */
        /* <DEDUP_REMOVED lines=26> */
.L_x_2781:
        /* <DEDUP_REMOVED lines=35> */
.L_x_2782:
        /* <DEDUP_REMOVED lines=35> */
.L_x_2783:
[----:B------:R-:W-:Y:S01]  /*1e20*/  FMUL.FTZ R31, R32, R0 ;  /* 0x00000000201f7220 */ /* 0x000fe20000410000 */
[----:B------:R-:W-:Y:S01]  /*1e30*/  FADD.FTZ R39, R39, R32 ;  /* 0x0000002027277221 */ /* 0x000fe20000010000 */
[C---:B------:R-:W-:Y:S01]  /*1e40*/  FFMA.FTZ R38, R47.reuse, R32, R38 ;  /* 0x000000202f267223 */ /* 0x040fe20000010026 */
[----:B------:R-:W-:Y:S01]  /*1e50*/  FMUL.FTZ R32, R30, R4 ;  /* 0x000000041e207220 */ /* 0x000fe20000410000 */
[----:B------:R-:W-:Y:S01]  /*1e60*/  FFMA.FTZ R33, R47, R31, R43 ;  /* 0x0000001f2f217223 */ /* 0x000fe2000001002b */
[----:B------:R-:W-:Y:S01]  /*1e70*/  FADD.FTZ R34, R44, R31 ;  /* 0x0000001f2c227221 */ /* 0x000fe20000010000 */
[----:B------:R-:W-:Y:S01]  /*1e80*/  FADD.FTZ R45, R28, -UR12 ;  /* 0x8000000c1c2d7e21 */ /* 0x000fe20008010000 */
[----:B------:R-:W-:Y:S01]  /*1e90*/  FADD.FTZ R29, R29, -UR12 ;  /* 0x8000000c1d1d7e21 */ /* 0x000fe20008010000 */
[----:B------:R-:W-:Y:S01]  /*1ea0*/  FADD.FTZ R31, R42, R30 ;  /* 0x0000001e2a1f7221 */ /* 0x000fe20000010000 */
[----:B------:R-:W-:Y:S01]  /*1eb0*/  FFMA.FTZ R33, R46, R32, R33 ;  /* 0x000000202e217223 */ /* 0x000fe20000010021 */
        /* <DEDUP_REMOVED lines=25> */
.L_x_2784:
[----:B------:R-:W-:Y:S01]  /*2050*/  FMUL.FTZ R35, R28, R0 ;  /* 0x000000001c237220 */ /* 0x000fe20000410000 */
[----:B------:R-:W-:Y:S01]  /*2060*/  FADD.FTZ R27, R27, -UR12 ;  /* 0x8000000c1b1b7e21 */ /* 0x000fe20008010000 */
[----:B------:R-:W-:Y:S01]  /*2070*/  FADD.FTZ R43, R26, -UR12 ;  /* 0x8000000c1a2b7e21 */ /* 0x000fe20008010000 */
[----:B------:R-:W-:Y:S01]  /*2080*/  FADD.FTZ R29, R39, R28 ;  /* 0x0000001c271d7221 */ /* 0x000fe20000010000 */
[----:B------:R-:W-:Y:S01]  /*2090*/  FFMA.FTZ R33, R45, R35, R33 ;  /* 0x000000232d217223 */ /* 0x000fe20000010021 */
[----:B------:R-:W-:Y:S01]  /*20a0*/  FADD.FTZ R34, R34, R35 ;  /* 0x0000002322227221 */ /* 0x000fe20000010000 */
[----:B------:R-:W-:Y:S01]  /*20b0*/  FMUL.FTZ R35, R32, R4 ;  /* 0x0000000420237220 */ /* 0x000fe20000410000 */
[----:B------:R-:W-:Y:S01]  /*20c0*/  FMUL.FTZ R42, R27, UR18 ;  /* 0x000000121b2a7c20 */ /* 0x000fe20008410000 */
[----:B------:R-:W-:Y:S01]  /*20d0*/  FFMA.FTZ R28, R45, R28, R38 ;  /* 0x0000001c2d1c7223 */ /* 0x000fe20000010026 */
        /* <DEDUP_REMOVED lines=24> */
.L_x_2785:
        /* <DEDUP_REMOVED lines=31> */
.L_x_2786:
        /* <DEDUP_REMOVED lines=17> */
[----:B------:R-:W-:Y:S01]  /*2560*/  FADD.FTZ R31, R31, R25 ;  /* 0x000000191f1f7221 */ /* 0x000fe20000010000 */
[----:B------:R-:W2:Y:S01]  /*2570*/  SHFL.DOWN PT, R33, R39, 0x1, R34 ;  /* 0x0820000027217989 */ /* 0x000ea200000e0022 */
[----:B------:R-:W-:Y:S01]  /*2580*/  FFMA.FTZ R29, R57, R25, R32 ;  /* 0x00000019391d7223 */ /* 0x000fe20000010020 */
[----:B------:R-:W-:Y:S01]  /*2590*/  MOV R25, 0x400 ;  /* 0x0000040000197802 */ /* 0x000fe20000000f00 */
[----:B------:R-:W-:Y:S01]  /*25a0*/  FFMA.FTZ R28, R43, R26, R28 ;  /* 0x0000001a2b1c7223 */ /* 0x000fe2000001001c */
[----:B------:R-:W-:Y:S01]  /*25b0*/  FADD.FTZ R30, R30, R24 ;  /* 0x000000181e1e7221 */ /* 0x000fe20000010000 */
[----:B------:R-:W-:Y:S01]  /*25c0*/  BSSY B0, `(.L_x_2787) ;  /* 0x0000049000007945 */ /* 0x000fe20003800000 */
[----:B------:R-:W-:Y:S01]  /*25d0*/  IADD3 R41, R25, 0x90, RZ ;  /* 0x0000009019297810 */ /* 0x000fe20007ffe0ff */
[----:B------:R-:W-:Y:S01]  /*25e0*/  FFMA.FTZ R28, R58, R24, R28 ;  /* 0x000000183a1c7223 */ /* 0x000fe2000001001c */
[----:B0-----:R-:W-:-:S02]  /*25f0*/  ISETP.GE.AND P0, PT, R35, R34, PT ;  /* 0x000000222300720c */ /* 0x001fc40003f06270 */
        /* <DEDUP_REMOVED lines=69> */
.L_x_2788:
[----:B------:R-:W-:Y:S05]  /*2a50*/  BSYNC B0 ;  /* 0x0000000000007941 */ /* 0x000fea0003800000 */
.L_x_2787:
        /* <DEDUP_REMOVED lines=39> */
.L_x_2790:
[----:B------:R-:W-:Y:S05]  /*2cd0*/  BSYNC B0 ;  /* 0x0000000000007941 */ /* 0x000fea0003800000 */
.L_x_2789:
[----:B------:R-:W0:Y:S01]  /*2ce0*/  LDC.64 R26, c[0x0][0x268] ;  /* 0x00009a00ff1a7b82 */ /* 0x000e220000000a00 */
[----:B------:R-:W-:Y:S01]  /*2cf0*/  IMAD R53, R53, 0x31, R5 ;  /* 0x0000003135357824 */ /* 0x000fe200078e0205 */
[----:B------:R-:W-:Y:S06]  /*2d00*/  BSSY B0, `(.L_x_2791) ;  /* 0x0000011000007945 */ /* 0x000fec0003800000 */
        /* <DEDUP_REMOVED lines=11> */
[----:B--2---:R-:W-:-:S03]  /*2dc0*/  LEA R26, P6, R25, R26, 0x2 ;  /* 0x0000001a191a7211 */ /* 0x004fc600078c10ff */
[----:B------:R0:W-:Y:S01]  /*2dd0*/  REDG.E.ADD.F32.FTZ.RN.STRONG.GPU desc[UR14][R34.64], R29 ;  /* 0x0000001d220079a6 */ /* 0x0001e2000c10f38e */
[----:B------:R-:W-:-:S03]  /*2de0*/  IADD3.X R27, R27, UR10, RZ, P6, !PT ;  /* 0x0000000a1b1b7c10 */ /* 0x000fc6000b7fe4ff */
[----:B------:R0:W-:Y:S04]  /*2df0*/  REDG.E.ADD.F32.FTZ.RN.STRONG.GPU desc[UR14][R32.64], R30 ;  /* 0x0000001e200079a6 */ /* 0x0001e8000c10f38e */
[----:B------:R0:W-:Y:S02]  /*2e00*/  REDG.E.ADD.F32.FTZ.RN.STRONG.GPU desc[UR14][R26.64], R31 ;  /* 0x0000001f1a0079a6 */ /* 0x0001e4000c10f38e */
.L_x_2792:
[----:B------:R-:W-:Y:S05]  /*2e10*/  BSYNC B0 ;  /* 0x0000000000007941 */ /* 0x000fea0003800000 */
.L_x_2791:
[----:B-1----:R-:W-:-:S13]  /*2e20*/  ISETP.GE.U32.AND P6, PT, R24, 0x2, PT ;  /* 0x000000021800780c */ /* 0x002fda0003fc6070 */
[----:B------:R-:W-:Y:S05]  /*2e30*/  @!P6 BRA `(.L_x_2793) ;  /* 0x0000001000a4e947 */ /* 0x000fea0003800000 */
[----:B------:R-:W1:Y:S01]  /*2e40*/  LDC R25, c[0x0][0x10] ;  /* 0x00000400ff197b82 */ /* 0x000e620000000800 */
[----:B0-----:R-:W0:Y:S01]  /*2e50*/  S2R R26, SR_CTAID.Y ;  /* 0x00000000001a7919 */ /* 0x001e220000002600 */
[----:B------:R-:W-:-:S06]  /*2e60*/  ULOP3.LUT UR11, UR4, 0x1, URZ, 0xc0, !UPT ;  /* 0x00000001040b7892 */ /* 0x000fcc000f8ec03f */
[----:B------:R-:W2:Y:S08]  /*2e70*/  LDC.64 R30, c[0x0][0x258] ;  /* 0x00009600ff1e7b82 */ /* 0x000eb00000000a00 */
[----:B------:R-:W3:Y:S01]  /*2e80*/  LDC.64 R28, c[0x0][0x260] ;  /* 0x00009800ff1c7b82 */ /* 0x000ee20000000a00 */
[----:B-1----:R-:W-:-:S04]  /*2e90*/  IMAD R32, R25, UR11, RZ ;  /* 0x0000000b19207c24 */ /* 0x002fc8000f8e02ff */
[C---:B------:R-:W-:Y:S01]  /*2ea0*/  IMAD R27, R32.reuse, R24, RZ ;  /* 0x00000018201b7224 */ /* 0x040fe200078e02ff */
[----:B0-----:R-:W-:-:S04]  /*2eb0*/  IADD3 R32, R32, R26, RZ ;  /* 0x0000001a20207210 */ /* 0x001fc80007ffe0ff */
        /* <DEDUP_REMOVED lines=13> */
[----:B------:R-:W-:Y:S02]  /*2f90*/  STG.E.64 desc[UR14][R32.64], R38 ;  /* 0x0000002620007986 */ /* 0x000fe4000c101b0e */
[----:B------:R-:W-:-:S06]  /*2fa0*/  UIMAD UR11, UR11, UR13, URZ ;  /* 0x0000000d0b0b72a4 */ /* 0x000fcc000f8e023f */
[----:B------:R-:W-:Y:S02]  /*2fb0*/  MOV R27, UR11 ;  /* 0x0000000b001b7c02 */ /* 0x000fe40008000f00 */
        /* <DEDUP_REMOVED lines=9> */
.L_x_2795:
[----:B------:R-:W2:Y:S04]  /*3050*/  LDG.E.STRONG.GPU R32, desc[UR14][R30.64] ;  /* 0x0000000e1e207981 */ /* 0x000ea8000c1ef900 */
[----:B--2---:R-:W-:Y:S01]  /*3060*/  CCTL.IVALL ;  /* 0x00000000ff00798f */ /* 0x004fe20002000000 */
[----:B------:R-:W-:Y:S05]  /*3070*/  YIELD ;  /* 0x0000000000007946 */ /* 0x000fea0003800000 */
[----:B------:R-:W-:-:S13]  /*3080*/  ISETP.NE.AND P6, PT, R32, R27, PT ;  /* 0x0000001b2000720c */ /* 0x000fda0003fc5270 */
[----:B------:R-:W-:Y:S05]  /*3090*/  @P6 BRA `(.L_x_2795) ;  /* 0xfffffffc00ec6947 */ /* 0x000fea000383ffff */
.L_x_2794:
        /* <DEDUP_REMOVED lines=19> */
.L_x_2799:
        /* <DEDUP_REMOVED lines=116> */
.L_x_2798:
        /* <DEDUP_REMOVED lines=62> */
.L_x_2800:
[----:B------:R-:W-:-:S06]  /*3cf0*/  UISETP.NE.OR UP0, UPT, UR11, URZ, UP0 ;  /* 0x0000003f0b00728c */ /* 0x000fcc0008705670 */
[----:B------:R-:W-:-:S13]  /*3d00*/  PLOP3.LUT P6, PT, PT, PT, UP0, 0x80, 0x0 ;  /* 0x000000000000781c */ /* 0x000fda0003fcf008 */
[----:B------:R-:W-:Y:S05]  /*3d10*/  @!P6 BRA `(.L_x_2796) ;  /* 0x00000000007ce947 */ /* 0x000fea0003800000 */
.L_x_2797:
        /* <DEDUP_REMOVED lines=31> */
.L_x_2796:
        /* <DEDUP_REMOVED lines=10> */
.L_x_2802:
[----:B------:R-:W-:Y:S05]  /*3fb0*/  BSYNC B0 ;  /* 0x0000000000007941 */ /* 0x000fea0003800000 */
.L_x_2801:
        /* <DEDUP_REMOVED lines=17> */
.L_x_2793:
[----:B------:R-:W1:Y:S01]  /*40d0*/  S2UR UR12, SR_CgaCtaId ;  /* 0x00000000000c79c3 */ /* 0x000e620000008800 */
[----:B------:R-:W-:Y:S01]  /*40e0*/  UMOV UR11, 0x400 ;  /* 0x00000400000b7882 */ /* 0x000fe20000000000 */
[----:B------:R-:W-:Y:S01]  /*40f0*/  ISETP.NE.AND P6, PT, RZ, UR17, PT ;  /* 0x00000011ff007c0c */ /* 0x000fe2000bfc5270 */
[----:B------:R-:W-:Y:S01]  /*4100*/  ULDC.64 UR20, c[0x0][0x290] ;  /* 0x0000a40000147ab9 */ /* 0x000fe20000000a00 */
[----:B-1----:R-:W-:-:S09]  /*4110*/  ULEA UR11, UR12, UR11, 0x18 ;  /* 0x0000000b0c0b7291 */ /* 0x002fd2000f8ec03f */
[----:B------:R-:W-:Y:S01]  /*4120*/  @!P0 STS.64 [UR11+0x80], R38 ;  /* 0x00008026ff008988 */ /* 0x000fe20008000a0b */
[----:B------:R-:W-:Y:S06]  /*4130*/  BAR.SYNC.DEFER_BLOCKING 0x0 ;  /* 0x0000000000007b1d */ /* 0x000fec0000010000 */
[----:B------:R-:W1:Y:S01]  /*4140*/  LDS.64 R24, [UR11+0x80] ;  /* 0x0000800bff187984 */ /* 0x000e620008000a00 */
[----:B------:R-:W-:Y:S02]  /*4150*/  ULDC UR11, c[0x0][0x2bc] ;  /* 0x0000af00000b7ab9 */ /* 0x000fe40000000800 */
[----:B-1----:R-:W-:Y:S01]  /*4160*/  FMUL.FTZ R28, R24, UR11 ;  /* 0x0000000b181c7c20 */ /* 0x002fe20008410000 */
[----:B0-----:R-:W-:Y:S01]  /*4170*/  FMUL.FTZ R29, R25, UR11 ;  /* 0x0000000b191d7c20 */ /* 0x001fe20008410000 */
        /* <DEDUP_REMOVED lines=19> */
.L_x_2803:
        /* <DEDUP_REMOVED lines=20> */
.L_x_2805:
[----:B------:R-:W-:Y:S05]  /*43f0*/  BSYNC B0 ;  /* 0x0000000000007941 */ /* 0x000fea0003800000 */
.L_x_2804:
        /* <DEDUP_REMOVED lines=19> */
.L_x_2806:
[----:B------:R-:W-:Y:S04]  /*4530*/  BSSY B0, `(.L_x_2807) ;  /* 0x0000016000007945 */ /* 0x000fe80003800000 */
[----:B------:R-:W-:Y:S05]  /*4540*/  @!P4 BRA `(.L_x_2808) ;  /* 0x000000000050c947 */ /* 0x000fea0003800000 */
[C---:B0-----:R-:W-:Y:S01]  /*4550*/  IADD3 R14, R40.reuse, 0x8, RZ ;  /* 0x00000008280e7810 */ /* 0x041fe20007ffe0ff */
[----:B------:R-:W-:Y:S01]  /*4560*/  ULDC.64 UR12, c[0x0][0x288] ;  /* 0x0000a200000c7ab9 */ /* 0x000fe20000000a00 */
[----:B------:R-:W-:Y:S01]  /*4570*/  IADD3 R26, R40, 0x8, RZ ;  /* 0x00000008281a7810 */ /* 0x000fe20007ffe0ff */
[-CC-:B------:R-:W-:Y:S01]  /*4580*/  FFMA.FTZ R25, R54, R28.reuse, R29.reuse ;  /* 0x0000001c36197223 */ /* 0x180fe2000001001d */
[----:B------:R-:W-:Y:S01]  /*4590*/  SHF.R.S32.HI R14, RZ, 0x1f, R14 ;  /* 0x0000001fff0e7819 */ /* 0x000fe2000001140e */
[----:B------:R-:W-:Y:S01]  /*45a0*/  FFMA.FTZ R27, R52, R28, R29 ;  /* 0x0000001c341b7223 */ /* 0x000fe2000001001d */
[----:B------:R-:W-:-:S03]  /*45b0*/  MOV R15, R9 ;  /* 0x00000009000f7202 */ /* 0x000fc60000000f00 */
[----:B------:R-:W-:Y:S01]  /*45c0*/  IMAD R24, R14, UR12, RZ ;  /* 0x0000000c0e187c24 */ /* 0x000fe2000f8e02ff */
[----:B------:R-:W-:-:S03]  /*45d0*/  MOV R14, R6 ;  /* 0x00000006000e7202 */ /* 0x000fc60000000f00 */
[----:B------:R-:W-:Y:S02]  /*45e0*/  IMAD R31, R26, UR13, R24 ;  /* 0x0000000d1a1f7c24 */ /* 0x000fe4000f8e0218 */
        /* <DEDUP_REMOVED lines=10> */
.L_x_2808:
[----:B------:R-:W-:Y:S05]  /*4690*/  BSYNC B0 ;  /* 0x0000000000007941 */ /* 0x000fea0003800000 */
.L_x_2807:
        /* <DEDUP_REMOVED lines=19> */
.L_x_2809:
[----:B------:R-:W-:Y:S04]  /*47d0*/  BSSY B0, `(.L_x_2810) ;  /* 0x0000016000007945 */ /* 0x000fe80003800000 */
[----:B------:R-:W-:Y:S05]  /*47e0*/  @!P3 BRA `(.L_x_2811) ;  /* 0x000000000050b947 */ /* 0x000fea0003800000 */
[C---:B0-----:R-:W-:Y:S01]  /*47f0*/  IADD3 R14, R40.reuse, 0x10, RZ ;  /* 0x00000010280e7810 */ /* 0x041fe20007ffe0ff */
[----:B------:R-:W-:Y:S01]  /*4800*/  ULDC.64 UR12, c[0x0][0x288] ;  /* 0x0000a200000c7ab9 */ /* 0x000fe20000000a00 */
[----:B-1----:R-:W-:Y:S01]  /*4810*/  IADD3 R17, R40, 0x10, RZ ;  /* 0x0000001028117810 */ /* 0x002fe20007ffe0ff */
[----:B------:R-:W-:Y:S01]  /*4820*/  FFMA.FTZ R51, R51, R28, R29 ;  /* 0x0000001c33337223 */ /* 0x000fe2000001001d */
[----:B------:R-:W-:Y:S02]  /*4830*/  SHF.R.S32.HI R14, RZ, 0x1f, R14 ;  /* 0x0000001fff0e7819 */ /* 0x000fe4000001140e */
[----:B------:R-:W-:Y:S01]  /*4840*/  MOV R15, R9 ;  /* 0x00000009000f7202 */ /* 0x000fe20000000f00 */
[----:B------:R-:W-:Y:S02]  /*4850*/  FFMA.FTZ R18, R0, R18, -R51 ;  /* 0x0000001200127223 */ /* 0x000fe40000010833 */
[----:B------:R-:W-:Y:S01]  /*4860*/  IMAD R16, R14, UR12, RZ ;  /* 0x0000000c0e107c24 */ /* 0x000fe2000f8e02ff */
[----:B------:R-:W-:Y:S01]  /*4870*/  MOV R14, R6 ;  /* 0x00000006000e7202 */ /* 0x000fe20000000f00 */
[----:B------:R-:W-:-:S02]  /*4880*/  FMUL.FTZ R18, R18, UR18 ;  /* 0x0000001212127c20 */ /* 0x000fc40008410000 */
[C---:B------:R-:W-:Y:S02]  /*4890*/  IMAD R25, R17.reuse, UR13, R16 ;  /* 0x0000000d11197c24 */ /* 0x040fe4000f8e0210 */
[----:B------:R-:W-:-:S04]  /*48a0*/  IMAD.WIDE.U32 R14, R17, UR12, R14 ;  /* 0x0000000c110e7c25 */ /* 0x000fc8000f8e000e */
[----:B------:R-:W-:Y:S01]  /*48b0*/  FFMA.FTZ R17, R50, R28, R29 ;  /* 0x0000001c32117223 */ /* 0x000fe2000001001d */
[----:B------:R-:W-:Y:S02]  /*48c0*/  ULDC.64 UR12, c[0x0][0x210] ;  /* 0x00008400000c7ab9 */ /* 0x000fe40000000a00 */
[----:B------:R-:W-:Y:S01]  /*48d0*/  LEA R16, P0, R14, UR12, 0x2 ;  /* 0x0000000c0e107c11 */ /* 0x000fe2000f8010ff */
[----:B------:R-:W-:Y:S01]  /*48e0*/  FFMA.FTZ R19, R4, R19, -R17 ;  /* 0x0000001304137223 */ /* 0x000fe20000010811 */
[----:B------:R-:W-:-:S03]  /*48f0*/  IADD3 R25, R15, R25, RZ ;  /* 0x000000190f197210 */ /* 0x000fc60007ffe0ff */
[----:B------:R-:W-:Y:S01]  /*4900*/  FMUL.FTZ R19, R19, UR18 ;  /* 0x0000001213137c20 */ /* 0x000fe20008410000 */
[----:B------:R-:W-:-:S05]  /*4910*/  LEA.HI.X R17, R14, UR13, R25, 0x2, P0 ;  /* 0x0000000d0e117c11 */ /* 0x000fca00080f1419 */
[----:B------:R2:W-:Y:S02]  /*4920*/  STG.E.64 desc[UR14][R16.64], R18 ;  /* 0x0000001210007986 */ /* 0x0005e4000c101b0e */
.L_x_2811:
[----:B------:R-:W-:Y:S05]  /*4930*/  BSYNC B0 ;  /* 0x0000000000007941 */ /* 0x000fea0003800000 */
.L_x_2810:
        /* <DEDUP_REMOVED lines=19> */
.L_x_2812:
[----:B------:R-:W-:Y:S04]  /*4a70*/  BSSY B0, `(.L_x_2813) ;  /* 0x0000014000007945 */ /* 0x000fe80003800000 */
[----:B------:R-:W-:Y:S05]  /*4a80*/  @!P2 BRA `(.L_x_2814) ;  /* 0x000000000048a947 */ /* 0x000fea0003800000 */
[----:B0-----:R-:W-:Y:S01]  /*4a90*/  SHF.R.S32.HI R14, RZ, 0x1f, R69 ;  /* 0x0000001fff0e7819 */ /* 0x001fe20000011445 */
[----:B------:R-:W-:Y:S01]  /*4aa0*/  ULDC.64 UR12, c[0x0][0x288] ;  /* 0x0000a200000c7ab9 */ /* 0x000fe20000000a00 */
[----:B------:R-:W-:Y:S01]  /*4ab0*/  MOV R15, R9 ;  /* 0x00000009000f7202 */ /* 0x000fe20000000f00 */
[-CC-:B------:R-:W-:Y:S01]  /*4ac0*/  FFMA.FTZ R49, R49, R28.reuse, R29.reuse ;  /* 0x0000001c31317223 */ /* 0x180fe2000001001d */
[----:B-12---:R-:W-:Y:S01]  /*4ad0*/  FFMA.FTZ R17, R48, R28, R29 ;  /* 0x0000001c30117223 */ /* 0x006fe2000001001d */
[----:B------:R-:W-:Y:S01]  /*4ae0*/  IMAD R16, R14, UR12, RZ ;  /* 0x0000000c0e107c24 */ /* 0x000fe2000f8e02ff */
[----:B------:R-:W-:Y:S01]  /*4af0*/  MOV R14, R6 ;  /* 0x00000006000e7202 */ /* 0x000fe20000000f00 */
[----:B------:R-:W-:Y:S02]  /*4b00*/  FFMA.FTZ R18, R0, R20, -R49 ;  /* 0x0000001400127223 */ /* 0x000fe40000010831 */
[C---:B------:R-:W-:Y:S02]  /*4b10*/  IMAD R19, R69.reuse, UR13, R16 ;  /* 0x0000000d45137c24 */ /* 0x040fe4000f8e0210 */
        /* <DEDUP_REMOVED lines=9> */
.L_x_2814:
[----:B------:R-:W-:Y:S05]  /*4bb0*/  BSYNC B0 ;  /* 0x0000000000007941 */ /* 0x000fea0003800000 */
.L_x_2813:
        /* <DEDUP_REMOVED lines=19> */
.L_x_2815:
[----:B------:R-:W-:Y:S04]  /*4cf0*/  BSSY B0, `(.L_x_2816) ;  /* 0x0000014000007945 */ /* 0x000fe80003800000 */
[----:B------:R-:W-:Y:S05]  /*4d00*/  @!P1 BRA `(.L_x_2817) ;  /* 0x0000000000489947 */ /* 0x000fea0003800000 */
[----:B0-----:R-:W-:Y:S01]  /*4d10*/  SHF.R.S32.HI R14, RZ, 0x1f, R68 ;  /* 0x0000001fff0e7819 */ /* 0x001fe20000011444 */
[----:B------:R-:W-:Y:S01]  /*4d20*/  ULDC.64 UR12, c[0x0][0x288] ;  /* 0x0000a200000c7ab9 */ /* 0x000fe20000000a00 */
[----:B------:R-:W-:Y:S01]  /*4d30*/  MOV R15, R9 ;  /* 0x00000009000f7202 */ /* 0x000fe20000000f00 */
[----:B------:R-:W-:Y:S02]  /*4d40*/  FFMA.FTZ R47, R47, R28, R29 ;  /* 0x0000001c2f2f7223 */ /* 0x000fe4000001001d */
[----:B-123--:R-:W-:Y:S01]  /*4d50*/  IMAD R17, R14, UR12, RZ ;  /* 0x0000000c0e117c24 */ /* 0x00efe2000f8e02ff */
[----:B------:R-:W-:Y:S01]  /*4d60*/  MOV R14, R6 ;  /* 0x00000006000e7202 */ /* 0x000fe20000000f00 */
[----:B------:R-:W-:Y:S02]  /*4d70*/  FFMA.FTZ R18, R0, R22, -R47 ;  /* 0x0000001600127223 */ /* 0x000fe4000001082f */
[----:B------:R-:W-:Y:S02]  /*4d80*/  IMAD R19, R68, UR13, R17 ;  /* 0x0000000d44137c24 */ /* 0x000fe4000f8e0211 */
[----:B------:R-:W-:Y:S01]  /*4d90*/  FFMA.FTZ R17, R46, R28, R29 ;  /* 0x0000001c2e117223 */ /* 0x000fe2000001001d */
        /* <DEDUP_REMOVED lines=9> */
.L_x_2817:
[----:B------:R-:W-:Y:S05]  /*4e30*/  BSYNC B0 ;  /* 0x0000000000007941 */ /* 0x000fea0003800000 */
.L_x_2816:
        /* <DEDUP_REMOVED lines=22> */
.L_x_2818:
        /* <DEDUP_REMOVED lines=13> */
[----:B------:R-:W-:Y:S02]  /*5070*/  LEA R10, P0, R14, UR12, 0x2 ;  /* 0x0000000c0e0a7c11 */ /* 0x000fe4000f8010ff */
[----:B------:R-:W-:Y:S01]  /*5080*/  FMUL.FTZ R16, R16, UR18 ;  /* 0x0000001210107c20 */ /* 0x000fe20008410000 */
[----:B------:R-:W-:Y:S01]  /*5090*/  IADD3 R19, R15, R19, RZ ;  /* 0x000000130f137210 */ /* 0x000fe20007ffe0ff */
[----:B------:R-:W-:-:S03]  /*50a0*/  FMUL.FTZ R17, R17, UR18 ;  /* 0x0000001211117c20 */ /* 0x000fc60008410000 */
[----:B------:R-:W-:-:S05]  /*50b0*/  LEA.HI.X R11, R14, UR13, R19, 0x2, P0 ;  /* 0x0000000d0e0b7c11 */ /* 0x000fca00080f1413 */
[----:B------:R0:W-:Y:S02]  /*50c0*/  STG.E.64 desc[UR14][R10.64], R16 ;  /* 0x000000100a007986 */ /* 0x0001e4000c101b0e */
.L_x_2820:
[----:B------:R-:W-:Y:S05]  /*50d0*/  BSYNC B0 ;  /* 0x0000000000007941 */ /* 0x000fea0003800000 */
.L_x_2819:
        /* <DEDUP_REMOVED lines=22> */
.L_x_2821:
[----:B------:R-:W-:Y:S04]  /*5240*/  BSSY B0, `(.L_x_2822) ;  /* 0x0000013000007945 */ /* 0x000fe80003800000 */
[----:B------:R-:W-:Y:S05]  /*5250*/  @P0 BRA `(.L_x_2823) ;  /* 0x0000000000440947 */ /* 0x000fea0003800000 */
[----:B------:R-:W-:Y:S01]  /*5260*/  ULDC.64 UR12, c[0x0][0x288] ;  /* 0x0000a200000c7ab9 */ /* 0x000fe20000000a00 */
[----:B0-----:R-:W-:Y:S01]  /*5270*/  MOV R10, R6 ;  /* 0x00000006000a7202 */ /* 0x001fe20000000f00 */
[----:B------:R-:W-:Y:S01]  /*5280*/  IMAD R15, R66, UR12, RZ ;  /* 0x0000000c420f7c24 */ /* 0x000fe2000f8e02ff */
[----:B------:R-:W-:Y:S01]  /*5290*/  MOV R11, R9 ;  /* 0x00000009000b7202 */ /* 0x000fe20000000f00 */
[-C--:B------:R-:W-:Y:S02]  /*52a0*/  FFMA.FTZ R43, R43, R28.reuse, R29 ;  /* 0x0000001c2b2b7223 */ /* 0x080fe4000001001d */
[----:B-1234-:R-:W-:Y:S02]  /*52b0*/  IMAD R17, R62, UR13, R15 ;  /* 0x0000000d3e117c24 */ /* 0x01efe4000f8e020f */
[----:B------:R-:W-:Y:S01]  /*52c0*/  FFMA.FTZ R15, R42, R28, R29 ;  /* 0x0000001c2a0f7223 */ /* 0x000fe2000001001d */
        /* <DEDUP_REMOVED lines=10> */
.L_x_2823:
[----:B------:R-:W-:Y:S05]  /*5370*/  BSYNC B0 ;  /* 0x0000000000007941 */ /* 0x000fea0003800000 */
.L_x_2822:
        /* <DEDUP_REMOVED lines=22> */
.L_x_2824:
[----:B------:R-:W-:Y:S04]  /*54e0*/  BSSY B0, `(.L_x_2825) ;  /* 0x0000012000007945 */ /* 0x000fe80003800000 */
[----:B------:R-:W-:Y:S05]  /*54f0*/  @P0 BRA `(.L_x_2826) ;  /* 0x0000000000400947 */ /* 0x000fea0003800000 */
[----:B------:R-:W-:Y:S01]  /*5500*/  ULDC.64 UR12, c[0x0][0x288] ;  /* 0x0000a200000c7ab9 */ /* 0x000fe20000000a00 */
[----:B------:R-:W-:Y:S01]  /*5510*/  MOV R7, R9 ;  /* 0x0000000900077202 */ /* 0x000fe20000000f00 */
[----:B------:R-:W-:Y:S02]  /*5520*/  IMAD R65, R65, UR12, RZ ;  /* 0x0000000c41417c24 */ /* 0x000fe4000f8e02ff */
[-CC-:B------:R-:W-:Y:S01]  /*5530*/  FFMA.FTZ R3, R58, R28.reuse, R29.reuse ;  /* 0x0000001c3a037223 */ /* 0x180fe2000001001d */
        /* <DEDUP_REMOVED lines=12> */
.L_x_2826:
[----:B------:R-:W-:Y:S05]  /*5600*/  BSYNC B0 ;  /* 0x0000000000007941 */ /* 0x000fea0003800000 */
.L_x_2825:
[----:B------:R-:W-:Y:S01]  /*5610*/  ULDC UR11, c[0x0][0x10] ;  /* 0x00000400000b7ab9 */ /* 0x000fe20000000800 */
[----:B------:R-:W-:Y:S02]  /*5620*/  UIADD3 UR4, UR4, 0x1, URZ ;  /* 0x0000000104047890 */ /* 0x000fe4000fffe03f */
[----:B------:R-:W-:-:S04]  /*5630*/  UIADD3 UR6, UR11, UR6, URZ ;  /* 0x000000060b067290 */ /* 0x000fc8000fffe03f */
[----:B------:R-:W-:-:S06]  /*5640*/  UISETP.GE.AND UP0, UPT, UR6, UR5, UPT ;  /* 0x000000050600728c */ /* 0x000fcc000bf06270 */
[----:B------:R-:W-:-:S13]  /*5650*/  PLOP3.LUT P0, PT, PT, PT, UP0, 0x80, 0x0 ;  /* 0x000000000000781c */ /* 0x000fda0003f0f008 */
[----:B------:R-:W-:Y:S05]  /*5660*/  @!P0 BRA `(.L_x_2827) ;  /* 0xffffffac00548947 */ /* 0x000fea000383ffff */
.L_x_2776:
[----:B------:R-:W5:Y:S01]  /*5670*/  LDC R4, c[0x0][0xc] ;  /* 0x00000300ff047b82 */ /* 0x000f620000000800 */
[----:B------:R-:W-:Y:S01]  /*5680*/  ISETP.NE.AND P1, PT, R5, RZ, PT ;  /* 0x000000ff0500720c */ /* 0x000fe20003f25270 */
[----:B------:R-:W-:Y:S06]  /*5690*/  BSSY B0, `(.L_x_2828) ;  /* 0x0000011000007945 */ /* 0x000fec0003800000 */
[----:B------:R-:W1:Y:S08]  /*56a0*/  LDC R9, c[0x0][0x10] ;  /* 0x00000400ff097b82 */ /* 0x000e700000000800 */
[----:B0-----:R-:W0:Y:S01]  /*56b0*/  LDC.64 R2, c[0x0][0x258] ;  /* 0x00009600ff027b82 */ /* 0x001e220000000a00 */
[----:B-----5:R-:W-:-:S02]  /*56c0*/  ISETP.NE.AND P0, PT, R4, 0x1, PT ;  /* 0x000000010400780c */ /* 0x020fc40003f05270 */
[----:B-1----:R-:W-:-:S04]  /*56d0*/  SHF.L.U32 R0, R9, 0x1, RZ ;  /* 0x0000000109007819 */ /* 0x002fc800000006ff */
        /* <DEDUP_REMOVED lines=12> */
.L_x_2829:
[----:B------:R-:W-:Y:S05]  /*57a0*/  BSYNC B0 ;  /* 0x0000000000007941 */ /* 0x000fea0003800000 */
.L_x_2828:
[----:B------:R-:W1:Y:S01]  /*57b0*/  S2UR UR4, SR_CTAID.X ;  /* 0x00000000000479c3 */ /* 0x000e620000002500 */
[----:B------:R-:W-:Y:S02]  /*57c0*/  IADD3 R0, R4, -0x1, RZ ;  /* 0xffffffff04007810 */ /* 0x000fe40007ffe0ff */
[----:B------:R-:W-:-:S05]  /*57d0*/  IADD3 R6, R9, -0x1, RZ ;  /* 0xffffffff09067810 */ /* 0x000fca0007ffe0ff */
[----:B------:R-:W5:Y:S01]  /*57e0*/  S2UR UR5, SR_CTAID.Y ;  /* 0x00000000000579c3 */ /* 0x000f620000002600 */
[----:B-1----:R-:W-:-:S04]  /*57f0*/  ISETP.NE.AND P0, PT, R0, UR4, PT ;  /* 0x0000000400007c0c */ /* 0x002fc8000bf05270 */
[----:B-----5:R-:W-:-:S13]  /*5800*/  ISETP.NE.OR P0, PT, R6, UR5, P0 ;  /* 0x0000000506007c0c */ /* 0x020fda0008705670 */
[----:B------:R-:W-:Y:S05]  /*5810*/  @P0 EXIT ;  /* 0x000000000000094d */ /* 0x000fea0003800000 */
[----:B------:R-:W-:Y:S05]  /*5820*/  @P1 BRA `(.L_x_2830) ;  /* 0x0000000000201947 */ /* 0x000fea0003800000 */
[----:B------:R-:W-:-:S05]  /*5830*/  IMAD R0, R4, R9, RZ ;  /* 0x0000000904007224 */ /* 0x000fca00078e02ff */
[----:B------:R-:W-:-:S13]  /*5840*/  ISETP.NE.AND P0, PT, R0, -0x1, PT ;  /* 0xffffffff0000780c */ /* 0x000fda0003f05270 */
[----:B------:R-:W-:Y:S05]  /*5850*/  @!P0 BRA `(.L_x_2830) ;  /* 0x0000000000148947 */ /* 0x000fea0003800000 */
.L_x_2831:
[----:B0-----:R-:W5:Y:S04]  /*5860*/  LDG.E.STRONG.GPU R7, desc[UR14][R2.64] ;  /* 0x0000000e02077981 */ /* 0x001f68000c1ef900 */
[----:B-----5:R-:W-:Y:S01]  /*5870*/  CCTL.IVALL ;  /* 0x00000000ff00798f */ /* 0x020fe20002000000 */
[----:B------:R-:W-:Y:S05]  /*5880*/  YIELD ;  /* 0x0000000000007946 */ /* 0x000fea0003800000 */
[----:B------:R-:W-:-:S13]  /*5890*/  ISETP.NE.AND P0, PT, R7, R0, PT ;  /* 0x000000000700720c */ /* 0x000fda0003f05270 */
[----:B------:R-:W-:Y:S05]  /*58a0*/  @P0 BRA `(.L_x_2831) ;  /* 0xfffffffc00ec0947 */ /* 0x000fea000383ffff */
.L_x_2830:
        /* <DEDUP_REMOVED lines=13> */
[----:B--234-:R-:W0:Y:S01]  /*5980*/  LDC.64 R16, c[0x0][0x218] ;  /* 0x00008600ff107b82 */ /* 0x01ce220000000a00 */
        /* <DEDUP_REMOVED lines=10> */
.L_x_2832:
        /* <DEDUP_REMOVED lines=25> */
.L_x_2833:
        /* <DEDUP_REMOVED lines=12> */
.L_x_5613:


//--------------------- .text._Z35group_norm_nhwc_bwd_one_pass_kernelI11Fp32IOBf16WLi128ELi98ELi392EEv26Group_norm_nhwc_bwd_params --------------------------
	.section	.text._Z35group_norm_nhwc_bwd_one_pass_kernelI11Fp32IOBf16WLi128ELi98ELi392EEv26Group_norm_nhwc_bwd_params,"ax",@progbits
	.align	128
        .global         _Z35group_norm_nhwc_bwd_one_pass_kernelI11Fp32IOBf16WLi128ELi98ELi392EEv26Group_norm_nhwc_bwd_params
        .type           _Z35group_norm_nhwc_bwd_one_pass_kernelI11Fp32IOBf16WLi128ELi98ELi392EEv26Group_norm_nhwc_bwd_params,@function
        .size           _Z35group_norm_nhwc_bwd_one_pass_kernelI11Fp32IOBf16WLi128ELi98ELi392EEv26Group_norm_nhwc_bwd_params,(.L_x_5614 - _Z35group_norm_nhwc_bwd_one_pass_kernelI11Fp32IOBf16WLi128ELi98ELi392EEv26Group_norm_nhwc_bwd_params)
        .other          _Z35group_norm_nhwc_bwd_one_pass_kernelI11Fp32IOBf16WLi128ELi98ELi392EEv26Group_norm_nhwc_bwd_params,@"STO_CUDA_ENTRY STV_DEFAULT"
_Z35group_norm_nhwc_bwd_one_pass_kernelI11Fp32IOBf16WLi128ELi98ELi392EEv26Group_norm_nhwc_bwd_params:
.text._Z35group_norm_nhwc_bwd_one_pass_kernelI11Fp32IOBf16WLi128ELi98ELi392EEv26Group_norm_nhwc_bwd_params:
        /* <DEDUP_REMOVED lines=19> */
[----:B------:R-:W-:Y:S01]  /*0130*/  HFMA2.MMA R12, -RZ, RZ, 0, 0 ;  /* 0x00000000ff0c7435 */ /* 0x000fe200000001ff */
[----:B------:R-:W-:-:S06]  /*0140*/  MOV R11, R77 ;  /* 0x0000004d000b7202 */ /* 0x000fcc0000000f00 */
[----:B------:R-:W3:Y:S01]  /*0150*/  S2UR UR6, SR_CgaCtaId ;  /* 0x00000000000679c3 */ /* 0x000ee20000008800 */
[----:B0-----:R-:W-:-:S07]  /*0160*/  IMAD R75, R4, UR7, R5 ;  /* 0x00000007044b7c24 */ /* 0x001fce000f8e0205 */
[----:B------:R-:W0:Y:S01]  /*0170*/  LDC R15, c[0x0][0x10] ;  /* 0x00000400ff0f7b82 */ /* 0x000e220000000800 */
[C---:B------:R-:W-:Y:S02]  /*0180*/  IADD3 R2, R75.reuse, 0x18, RZ ;  /* 0x000000184b027810 */ /* 0x040fe40007ffe0ff */
[----:B------:R-:W-:Y:S02]  /*0190*/  IADD3 R74, R75, 0x20, RZ ;  /* 0x000000204b4a7810 */ /* 0x000fe40007ffe0ff */
[----:B------:R-:W-:-:S03]  /*01a0*/  ISETP.LT.U32.AND P0, PT, R2, UR10, PT ;  /* 0x0000000a02007c0c */ /* 0x000fc6000bf01070 */
[----:B------:R-:W4:Y:S01]  /*01b0*/  LDC R14, c[0x0][0xc] ;  /* 0x00000300ff0e7b82 */ /* 0x000f220000000800 */
[----:B------:R-:W-:Y:S02]  /*01c0*/  SHF.R.S32.HI R2, RZ, 0x1f, R2 ;  /* 0x0000001fff027819 */ /* 0x000fe40000011402 */
[----:B------:R-:W-:Y:S02]  /*01d0*/  ISETP.LT.U32.AND P1, PT, R74, UR10, PT ;  /* 0x0000000a4a007c0c */ /* 0x000fe4000bf21070 */
[----:B------:R-:W-:Y:S01]  /*01e0*/  ISETP.LT.AND.EX P0, PT, R2, UR11, !P4, P0 ;  /* 0x0000000b02007c0c */ /* 0x000fe2000e701300 */
[----:B---3--:R-:W-:Y:S01]  /*01f0*/  ULEA UR5, UR6, UR5, 0x18 ;  /* 0x0000000506057291 */ /* 0x008fe2000f8ec03f */
[----:B------:R-:W-:Y:S02]  /*0200*/  SHF.R.S32.HI R4, RZ, 0x1f, R74 ;  /* 0x0000001fff047819 */ /* 0x000fe4000001144a */
[----:B------:R-:W-:Y:S02]  /*0210*/  IADD3 R3, R75, 0x28, RZ ;  /* 0x000000284b037810 */ /* 0x000fe40007ffe0ff */
[----:B------:R-:W-:-:S02]  /*0220*/  ISETP.LT.AND.EX P1, PT, R4, UR11, !P4, P1 ;  /* 0x0000000b04007c0c */ /* 0x000fc4000e721310 */
[----:B------:R-:W-:Y:S02]  /*0230*/  ISETP.LT.U32.AND P2, PT, R3, UR10, PT ;  /* 0x0000000a03007c0c */ /* 0x000fe4000bf41070 */
[----:B------:R-:W-:Y:S01]  /*0240*/  SHF.R.S32.HI R3, RZ, 0x1f, R3 ;  /* 0x0000001fff037819 */ /* 0x000fe20000011403 */
[----:B0-----:R-:W-:Y:S01]  /*0250*/  IMAD R10, R15, UR7, R77 ;  /* 0x000000070f0a7c24 */ /* 0x001fe2000f8e024d */
[----:B------:R-:W-:Y:S02]  /*0260*/  IADD3 R2, R75, 0x30, RZ ;  /* 0x000000304b027810 */ /* 0x000fe40007ffe0ff */
[----:B------:R-:W-:Y:S02]  /*0270*/  @P0 LOP3.LUT R0, R0, 0x100, RZ, 0xfc, !PT ;  /* 0x0000010000000812 */ /* 0x000fe400078efcff */
[----:B------:R-:W-:Y:S02]  /*0280*/  ISETP.LT.AND.EX P0, PT, R3, UR11, !P4, P2 ;  /* 0x0000000b03007c0c */ /* 0x000fe4000e701320 */
[----:B------:R-:W-:-:S02]  /*0290*/  LOP3.LUT R0, R0, 0xffffff7f, RZ, 0xc0, !PT ;  /* 0xffffff7f00007812 */ /* 0x000fc400078ec0ff */
[----:B------:R-:W-:Y:S02]  /*02a0*/  ISETP.LT.U32.AND P2, PT, R2, UR10, PT ;  /* 0x0000000a02007c0c */ /* 0x000fe4000bf41070 */
[----:B------:R-:W-:Y:S02]  /*02b0*/  SHF.R.S32.HI R2, RZ, 0x1f, R2 ;  /* 0x0000001fff027819 */ /* 0x000fe40000011402 */
[----:B------:R-:W-:Y:S02]  /*02c0*/  @P1 LOP3.LUT R0, R0, 0x80, RZ, 0xfc, !PT ;  /* 0x0000008000001812 */ /* 0x000fe400078efcff */
[----:B------:R-:W-:Y:S02]  /*02d0*/  IADD3 R3, R75, 0x38, RZ ;  /* 0x000000384b037810 */ /* 0x000fe40007ffe0ff */
        /* <DEDUP_REMOVED lines=11> */
[----:B------:R-:W-:Y:S02]  /*0390*/  ISETP.LT.AND.EX P0, PT, R4, UR11, !P4, P0 ;  /* 0x0000000b04007c0c */ /* 0x000fe4000e701300 */
[----:B------:R-:W-:Y:S02]  /*03a0*/  LOP3.LUT R0, R0, 0xffffffef, RZ, 0xc0, !PT ;  /* 0xffffffef00007812 */ /* 0x000fe400078ec0ff */
[----:B------:R-:W-:-:S02]  /*03b0*/  SHF.R.S32.HI R21, RZ, 0x1f, R75 ;  /* 0x0000001fff157819 */ /* 0x000fc4000001144b */
[----:B------:R-:W-:Y:S02]  /*03c0*/  @P1 LOP3.LUT R0, R0, 0x10, RZ, 0xfc, !PT ;  /* 0x0000001000001812 */ /* 0x000fe400078efcff */
[C---:B------:R-:W-:Y:S02]  /*03d0*/  ISETP.LT.U32.AND P3, PT, R75.reuse, UR10, PT ;  /* 0x0000000a4b007c0c */ /* 0x040fe4000bf61070 */
[----:B------:R-:W-:Y:S02]  /*03e0*/  LOP3.LUT R0, R0, 0xfffffff7, RZ, 0xc0, !PT ;  /* 0xfffffff700007812 */ /* 0x000fe400078ec0ff */
[----:B------:R-:W-:Y:S02]  /*03f0*/  IADD3 R2, R75, 0x48, RZ ;  /* 0x000000484b027810 */ /* 0x000fe40007ffe0ff */
[----:B------:R-:W-:Y:S02]  /*0400*/  ISETP.LT.AND.EX P3, PT, R21, UR11, !P4, P3 ;  /* 0x0000000b15007c0c */ /* 0x000fe4000e761330 */
[----:B------:R-:W-:-:S02]  /*0410*/  @P0 LOP3.LUT R0, R0, 0x8, RZ, 0xfc, !PT ;  /* 0x0000000800000812 */ /* 0x000fc400078efcff */
[----:B------:R-:W-:Y:S02]  /*0420*/  SHF.R.S32.HI R4, RZ, 0x1f, R2 ;  /* 0x0000001fff047819 */ /* 0x000fe40000011402 */
[----:B------:R-:W-:Y:S02]  /*0430*/  ISETP.LT.U32.AND P0, PT, R2, UR10, PT ;  /* 0x0000000a02007c0c */ /* 0x000fe4000bf01070 */
[C---:B------:R-:W-:Y:S02]  /*0440*/  IADD3 R3, R75.reuse, 0x50, RZ ;  /* 0x000000504b037810 */ /* 0x040fe40007ffe0ff */
[----:B------:R-:W-:Y:S02]  /*0450*/  IADD3 R2, R75, 0x58, RZ ;  /* 0x000000584b027810 */ /* 0x000fe40007ffe0ff */
[----:B------:R-:W-:Y:S02]  /*0460*/  ISETP.LT.AND.EX P0, PT, R4, UR11, !P4, P0 ;  /* 0x0000000b04007c0c */ /* 0x000fe4000e701300 */
[----:B------:R-:W-:-:S02]  /*0470*/  SHF.R.S32.HI R4, RZ, 0x1f, R3 ;  /* 0x0000001fff047819 */ /* 0x000fc40000011403 */
[----:B------:R-:W-:Y:S02]  /*0480*/  ISETP.LT.U32.AND P1, PT, R3, UR10, PT ;  /* 0x0000000a03007c0c */ /* 0x000fe4000bf21070 */
[----:B------:R-:W-:Y:S02]  /*0490*/  SHF.R.S32.HI R3, RZ, 0x1f, R2 ;  /* 0x0000001fff037819 */ /* 0x000fe40000011402 */
[----:B------:R-:W-:Y:S02]  /*04a0*/  ISETP.LT.U32.AND P2, PT, R2, UR10, PT ;  /* 0x0000000a02007c0c */ /* 0x000fe4000bf41070 */
[----:B------:R-:W-:Y:S02]  /*04b0*/  LOP3.LUT R0, R0, 0xfffffdff, RZ, 0xc0, !PT ;  /* 0xfffffdff00007812 */ /* 0x000fe400078ec0ff */
[C---:B------:R-:W-:Y:S02]  /*04c0*/  IADD3 R20, R75.reuse, 0x8, RZ ;  /* 0x000000084b147810 */ /* 0x040fe40007ffe0ff */
[----:B------:R-:W-:-:S02]  /*04d0*/  IADD3 R19, R75, 0x10, RZ ;  /* 0x000000104b137810 */ /* 0x000fc40007ffe0ff */
[----:B------:R-:W-:Y:S02]  /*04e0*/  ISETP.LT.AND.EX P2, PT, R3, UR11, !P4, P2 ;  /* 0x0000000b03007c0c */ /* 0x000fe4000e741320 */
[----:B------:R-:W-:Y:S02]  /*04f0*/  @P3 LOP3.LUT R0, R0, 0x200, RZ, 0xfc, !PT ;  /* 0x0000020000003812 */ /* 0x000fe400078efcff */
[----:B------:R-:W-:Y:S02]  /*0500*/  SHF.R.S32.HI R3, RZ, 0x1f, R76 ;  /* 0x0000001fff037819 */ /* 0x000fe4000001144c */
[----:B------:R-:W-:Y:S02]  /*0510*/  SHF.R.S32.HI R18, RZ, 0x1f, R20 ;  /* 0x0000001fff127819 */ /* 0x000fe40000011414 */
[----:B------:R-:W-:Y:S02]  /*0520*/  ISETP.LT.U32.AND P3, PT, R20, UR10, PT ;  /* 0x0000000a14007c0c */ /* 0x000fe4000bf61070 */
[----:B------:R-:W-:-:S02]  /*0530*/  SHF.R.S32.HI R17, RZ, 0x1f, R19 ;  /* 0x0000001fff117819 */ /* 0x000fc40000011413 */
[----:B------:R-:W-:Y:S01]  /*0540*/  ISETP.LT.U32.AND P5, PT, R19, UR10, PT ;  /* 0x0000000a13007c0c */ /* 0x000fe2000bfa1070 */
[----:B------:R-:W-:Y:S01]  /*0550*/  ULDC.U8 UR10, c[0x0][0x2a4] ;  /* 0x0000a900000a7ab9 */ /* 0x000fe20000000000 */
[----:B------:R-:W-:Y:S02]  /*0560*/  ISETP.LT.AND.EX P1, PT, R4, UR11, !P4, P1 ;  /* 0x0000000b04007c0c */ /* 0x000fe4000e721310 */
[----:B------:R-:W-:Y:S02]  /*0570*/  LEA.HI R4, R3, R76, RZ, 0x5 ;  /* 0x0000004c03047211 */ /* 0x000fe400078f28ff */
[----:B------:R-:W-:Y:S02]  /*0580*/  ISETP.LT.AND.EX P3, PT, R18, UR11, !P4, P3 ;  /* 0x0000000b12007c0c */ /* 0x000fe4000e761330 */
[----:B------:R-:W-:Y:S02]  /*0590*/  ISETP.LT.AND.EX P4, PT, R17, UR11, !P4, P5 ;  /* 0x0000000b11007c0c */ /* 0x000fe4000e781350 */
[----:B--2---:R-:W-:-:S02]  /*05a0*/  LEA.HI R7, P5, R9, R8, RZ, 0x1 ;  /* 0x0000000809077211 */ /* 0x004fc400078b08ff */
[----:B------:R-:W-:Y:S02]  /*05b0*/  LOP3.LUT R2, R4, 0xffffffe0, RZ, 0xc0, !PT ;  /* 0xffffffe004027812 */ /* 0x000fe400078ec0ff */
[-C--:B------:R-:W-:Y:S02]  /*05c0*/  IADD3.X R22, RZ, R9.reuse, RZ, P5, !PT ;  /* 0x00000009ff167210 */ /* 0x080fe40002ffe4ff */
[----:B------:R-:W-:Y:S02]  /*05d0*/  IADD3 R2, -R2, 0x187, RZ ;  /* 0x0000018702027810 */ /* 0x000fe40007ffe1ff */
[----:B------:R-:W-:Y:S02]  /*05e0*/  ISETP.GT.AND P5, PT, R76, 0x17f, PT ;  /* 0x0000017f4c00780c */ /* 0x000fe40003fa4270 */
[----:B------:R-:W-:Y:S02]  /*05f0*/  LEA R23, R9, R9, 0x1 ;  /* 0x0000000909177211 */ /* 0x000fe400078e08ff */
[----:B------:R-:W-:Y:S01]  /*0600*/  SEL R16, R2, 0x1f, P5 ;  /* 0x0000001f02107807 */ /* 0x000fe20002800000 */
[----:B------:R-:W-:Y:S01]  /*0610*/  IMAD.WIDE.U32 R2, R8, 0x3, RZ ;  /* 0x0000000308027825 */ /* 0x000fe200078e00ff */
[----:B------:R-:W-:-:S02]  /*0620*/  SHF.R.S64 R7, R7, 0x1, R22 ;  /* 0x0000000107077819 */ /* 0x000fc40000001016 */
[----:B----4-:R-:W-:Y:S01]  /*0630*/  LOP3.LUT R9, R14, 0x3, RZ, 0xc0, !PT ;  /* 0x000000030e097812 */ /* 0x010fe200078ec0ff */
[----:B------:R-:W-:Y:S01]  /*0640*/  IMAD R8, R5, -0x31, R76 ;  /* 0xffffffcf05087824 */ /* 0x000fe200078e024c */
[----:B------:R-:W-:Y:S02]  /*0650*/  IADD3 R23, R3, R23, RZ ;  /* 0x0000001703177210 */ /* 0x000fe40007ffe0ff */
[----:B------:R-:W-:Y:S02]  /*0660*/  SHF.R.S32.HI R5, RZ, 0x5, R4 ;  /* 0x00000005ff057819 */ /* 0x000fe40000011404 */
[----:B------:R-:W-:Y:S02]  /*0670*/  LEA.HI R6, P5, R23, R2, RZ, 0x1 ;  /* 0x0000000217067211 */ /* 0x000fe400078b08ff */
[----:B------:R-:W-:Y:S02]  /*0680*/  SHF.R.S32.HI R2, RZ, 0x1, R22 ;  /* 0x00000001ff027819 */ /* 0x000fe40000011416 */
[----:B------:R-:W-:-:S02]  /*0690*/  IADD3.X R23, RZ, R23, RZ, P5, !PT ;  /* 0x00000017ff177210 */ /* 0x000fc40002ffe4ff */
[----:B------:R-:W-:Y:S02]  /*06a0*/  SHF.L.U64.HI R3, R7, 0x2, R2 ;  /* 0x0000000207037819 */ /* 0x000fe40000010202 */
[--C-:B------:R-:W-:Y:S02]  /*06b0*/  SHF.R.S64 R6, R6, 0x1, R23.reuse ;  /* 0x0000000106067819 */ /* 0x100fe40000001017 */
[----:B------:R-:W-:Y:S02]  /*06c0*/  SHF.R.S32.HI R23, RZ, 0x1, R23 ;  /* 0x00000001ff177819 */ /* 0x000fe40000011417 */
[----:B------:R-:W-:Y:S02]  /*06d0*/  SHF.L.U32 R8, R8, 0x1, RZ ;  /* 0x0000000108087819 */ /* 0x000fe400000006ff */
[----:B------:R-:W-:Y:S02]  /*06e0*/  LEA R5, R5, UR5, 0x3 ;  /* 0x0000000505057c11 */ /* 0x000fe4000f8e18ff */
[----:B------:R-:W-:-:S02]  /*06f0*/  IADD3 R4, -R9, R14, RZ ;  /* 0x0000000e09047210 */ /* 0x000fc40007ffe1ff */
[----:B-1----:R-:W-:-:S07]  /*0700*/  SHF.L.U64.HI R2, R6, 0x2, R23 ;  /* 0x0000000206027819 */ /* 0x002fce0000010217 */
.L_x_2917:
[----:B01----:R-:W0:Y:S01]  /*0710*/  LDC R28, c[0x0][0x2a0] ;  /* 0x0000a800ff1c7b82 */ /* 0x003e220000000800 */
[----:B------:R-:W-:Y:S01]  /*0720*/  LOP3.LUT P6, RZ, R0, 0x200, RZ, 0xc0, !PT ;  /* 0x0000020000ff7812 */ /* 0x000fe200078cc0ff */
[----:B------:R-:W-:Y:S01]  /*0730*/  ULDC.64 UR12, c[0x0][0x298] ;  /* 0x0000a600000c7ab9 */ /* 0x000fe20000000a00 */
[----:B------:R-:W-:Y:S02]  /*0740*/  P2R R34, PR, RZ, 0x8 ;  /* 0x00000008ff227803 */ /* 0x000fe40000000000 */
[----:B------:R-:W-:Y:S02]  /*0750*/  P2R R102, PR, RZ, 0x4 ;  /* 0x00000004ff667803 */ /* 0x000fe40000000000 */
[C---:B------:R-:W-:Y:S01]  /*0760*/  IADD3 R29, R75.reuse, 0x60, RZ ;  /* 0x000000604b1d7810 */ /* 0x040fe20007ffe0ff */
[----:B------:R-:W1:Y:S01]  /*0770*/  @P3 LDC.64 R46, c[0x0][0x230] ;  /* 0x00008c00ff2e3b82 */ /* 0x000e620000000a00 */
[----:B------:R-:W-:Y:S02]  /*0780*/  P2R R101, PR, RZ, 0x2 ;  /* 0x00000002ff657803 */ /* 0x000fe40000000000 */
[----:B------:R-:W-:-:S02]  /*0790*/  IADD3 R31, R75, 0x68, RZ ;  /* 0x000000684b1f7810 */ /* 0x000fc40007ffe0ff */
[C---:B------:R-:W-:Y:S02]  /*07a0*/  IADD3 R33, R75.reuse, 0x78, RZ ;  /* 0x000000784b217810 */ /* 0x040fe40007ffe0ff */
[----:B------:R-:W-:Y:S01]  /*07b0*/  P2R R100, PR, RZ, 0x1 ;  /* 0x00000001ff647803 */ /* 0x000fe20000000000 */
[----:B------:R-:W2:Y:S01]  /*07c0*/  @P6 LDC.64 R54, c[0x0][0x230] ;  /* 0x00008c00ff366b82 */ /* 0x000ea20000000a00 */
[----:B------:R-:W-:Y:S02]  /*07d0*/  IADD3 R35, R75, 0x18, RZ ;  /* 0x000000184b237810 */ /* 0x000fe40007ffe0ff */
[----:B0-----:R-:W-:-:S05]  /*07e0*/  IABS R27, R28 ;  /* 0x0000001c001b7213 */ /* 0x001fca0000000000 */
        /* <DEDUP_REMOVED lines=24> */
[----:B------:R-:W-:-:S11]  /*0970*/  IADD3 R27, R75, 0x28, RZ ;  /* 0x000000284b1b7810 */ /* 0x000fd60007ffe0ff */
        /* <DEDUP_REMOVED lines=8> */
[----:B------:R-:W1:Y:S01]  /*0a00*/  @P6 LDC.64 R24, c[0x0][0x288] ;  /* 0x0000a200ff186b82 */ /* 0x000e620000000a00 */
[----:B------:R-:W-:Y:S02]  /*0a10*/  SEL R23, R22, R23, !P5 ;  /* 0x0000001716177207 */ /* 0x000fe40006800000 */
[----:B------:R-:W-:Y:S01]  /*0a20*/  IMAD R97, R117, 0x62, RZ ;  /* 0x0000006275617824 */ /* 0x000fe200078e02ff */
[----:B------:R-:W-:-:S04]  /*0a30*/  SHF.R.S32.HI R22, RZ, 0x1f, R8 ;  /* 0x0000001fff167819 */ /* 0x000fc80000011408 */
        /* <DEDUP_REMOVED lines=140> */
[----:B------:R-:W1:Y:S08]  /*1300*/  @P3 LDC.64 R98, c[0x0][0x230] ;  /* 0x00008c00ff623b82 */ /* 0x000e700000000a00 */
        /* <DEDUP_REMOVED lines=57> */
[----:B------:R-:W3:Y:S01]  /*16a0*/  @P2 LDC.64 R36, c[0x0][0x230] ;  /* 0x00008c00ff242b82 */ /* 0x000ee20000000a00 */
        /* <DEDUP_REMOVED lines=9> */
[----:B---3--:R-:W-:-:S04]  /*1740*/  @P2 IADD3 R36, P5, R25, R36, RZ ;  /* 0x0000002419242210 */ /* 0x008fc80007fbe0ff */
        /* <DEDUP_REMOVED lines=20> */
[----:B------:R-:W0:Y:S01]  /*1890*/  @P1 LDC.64 R26, c[0x0][0x228] ;  /* 0x00008a00ff1a1b82 */ /* 0x000e220000000a00 */
[----:B---3--:R-:W-:Y:S02]  /*18a0*/  @P1 IADD3 R38, P5, R23, R38, RZ ;  /* 0x0000002617261210 */ /* 0x008fe40007fbe0ff */
[----:B------:R-:W-:Y:S02]  /*18b0*/  SHF.R.S32.HI R29, RZ, 0x1f, R31 ;  /* 0x0000001fff1d7819 */ /* 0x000fe4000001141f */
[----:B------:R-:W-:-:S02]  /*18c0*/  @P1 IADD3.X R39, R22, R39, RZ, P5, !PT ;  /* 0x0000002716271210 */ /* 0x000fc40002ffe4ff */
        /* <DEDUP_REMOVED lines=57> */
[----:B------:R-:W-:Y:S02]  /*1c60*/  @P3 IADD3.X R83, R32, R83, RZ, P0, !PT ;  /* 0x0000005320533210 */ /* 0x000fe400007fe4ff */
[----:B------:R-:W-:Y:S01]  /*1c70*/  ISETP.NE.AND P3, PT, R34, RZ, PT ;  /* 0x000000ff2200720c */ /* 0x000fe20003f65270 */
[----:B0-----:R-:W-:-:S05]  /*1c80*/  IMAD.WIDE R22, R11, 0x8, R22 ;  /* 0x000000080b167825 */ /* 0x001fca00078e0216 */
[----:B------:R0:W2:Y:S01]  /*1c90*/  LDG.E.64 R32, desc[UR8][R22.64] ;  /* 0x0000000816207981 */ /* 0x0000a2000c1e1b00 */
[----:B------:R-:W-:Y:S02]  /*1ca0*/  MOV R96, 0x3f800000 ;  /* 0x3f80000000607802 */ /* 0x000fe40000000f00 */
[----:B0-----:R-:W-:Y:S02]  /*1cb0*/  MOV R23, RZ ;  /* 0x000000ff00177202 */ /* 0x001fe40000000f00 */
[----:B------:R-:W-:-:S06]  /*1cc0*/  MOV R22, RZ ;  /* 0x000000ff00167202 */ /* 0x000fcc0000000f00 */
[----:B------:R0:W5:Y:S02]  /*1cd0*/  @P2 LDG.E.64 R22, desc[UR8][R24.64] ;  /* 0x0000000818162981 */ /* 0x000164000c1e1b00 */
[----:B0-----:R-:W-:-:S06]  /*1ce0*/  CS2R R24, SRZ ;  /* 0x0000000000187805 */ /* 0x001fcc000001ff00 */
[----:B------:R0:W5:Y:S02]  /*1cf0*/  @P1 LDG.E.64 R24, desc[UR8][R26.64] ;  /* 0x000000081a181981 */ /* 0x000164000c1e1b00 */
[----:B0-----:R-:W-:-:S06]  /*1d00*/  CS2R R26, SRZ ;  /* 0x00000000001a7805 */ /* 0x001fcc000001ff00 */
[----:B------:R0:W5:Y:S02]  /*1d10*/  @P5 LDG.E.64 R26, desc[UR8][R28.64] ;  /* 0x000000081c1a5981 */ /* 0x000164000c1e1b00 */
[----:B0-----:R-:W-:-:S06]  /*1d20*/  CS2R R28, SRZ ;  /* 0x00000000001c7805 */ /* 0x001fcc000001ff00 */
[----:B------:R0:W5:Y:S02]  /*1d30*/  @P6 LDG.E.64 R28, desc[UR8][R30.64] ;  /* 0x000000081e1c6981 */ /* 0x000164000c1e1b00 */
[----:B0-----:R-:W-:Y:S02]  /*1d40*/  CS2R R30, SRZ ;  /* 0x00000000001e7805 */ /* 0x001fe4000001ff00 */
[----:B------:R-:W-:-:S06]  /*1d50*/  CS2R R44, SRZ ;  /* 0x00000000002c7805 */ /* 0x000fcc000001ff00 */
[----:B------:R0:W5:Y:S02]  /*1d60*/  @P3 LDG.E.64 R44, desc[UR8][R46.64] ;  /* 0x000000082e2c3981 */ /* 0x000164000c1e1b00 */
[----:B0-----:R-:W-:-:S06]  /*1d70*/  CS2R R46, SRZ ;  /* 0x00000000002e7805 */ /* 0x001fcc000001ff00 */
[----:B------:R0:W5:Y:S02]  /*1d80*/  @P4 LDG.E.64 R46, desc[UR8][R50.64] ;  /* 0x00000008322e4981 */ /* 0x000164000c1e1b00 */
[----:B0-----:R-:W-:Y:S01]  /*1d90*/  CS2R R50, SRZ ;  /* 0x0000000000327805 */ /* 0x001fe2000001ff00 */
[----:B------:R-:W-:Y:S01]  /*1da0*/  BSSY B0, `(.L_x_2835) ;  /* 0x0000056000007945 */ /* 0x000fe20003800000 */
[----:B--2---:R-:W-:-:S05]  /*1db0*/  FFMA.FTZ R34, -R32, R32, R33 ;  /* 0x0000002020227223 */ /* 0x004fca0000010121 */
[----:B------:R-:W-:-:S13]  /*1dc0*/  FSETP.GTU.FTZ.AND P0, PT, R34, RZ, PT ;  /* 0x000000ff2200720b */ /* 0x000fda0003f1c000 */
[----:B------:R-:W0:Y:S02]  /*1dd0*/  @P0 LDC R33, c[0x0][0x250] ;  /* 0x00009400ff210b82 */ /* 0x000e240000000800 */
[----:B0-----:R-:W-:Y:S01]  /*1de0*/  @P0 FADD.FTZ R33, R34, R33 ;  /* 0x0000002122210221 */ /* 0x001fe20000010000 */
[----:B------:R-:W-:-:S03]  /*1df0*/  CS2R R34, SRZ ;  /* 0x0000000000227805 */ /* 0x000fc6000001ff00 */
[----:B------:R0:W1:Y:S01]  /*1e00*/  @P0 MUFU.RSQ R96, R33 ;  /* 0x0000002100600308 */ /* 0x0000620000001400 */
[----:B------:R-:W-:Y:S02]  /*1e10*/  LOP3.LUT P0, RZ, R0, 0x200, RZ, 0xc0, !PT ;  /* 0x0000020000ff7812 */ /* 0x000fe4000780c0ff */
[----:B------:R2:W5:Y:S02]  /*1e20*/  @P2 LDG.E.64 R34, desc[UR8][R36.64] ;  /* 0x0000000824222981 */ /* 0x000564000c1e1b00 */
[----:B--2---:R-:W-:-:S09]  /*1e30*/  CS2R R36, SRZ ;  /* 0x0000000000247805 */ /* 0x004fd2000001ff00 */
[----:B------:R-:W5:Y:S04]  /*1e40*/  @P0 LDG.E.64 R30, desc[UR8][R52.64] ;  /* 0x00000008341e0981 */ /* 0x000f68000c1e1b00 */
[----:B------:R2:W5:Y:S02]  /*1e50*/  @P1 LDG.E.64 R36, desc[UR8][R38.64] ;  /* 0x0000000826241981 */ /* 0x000564000c1e1b00 */
[----:B--2---:R-:W-:-:S06]  /*1e60*/  CS2R R38, SRZ ;  /* 0x0000000000267805 */ /* 0x004fcc000001ff00 */
[----:B------:R2:W5:Y:S02]  /*1e70*/  @P5 LDG.E.64 R38, desc[UR8][R40.64] ;  /* 0x0000000828265981 */ /* 0x000564000c1e1b00 */
[----:B--2---:R-:W-:-:S06]  /*1e80*/  CS2R R40, SRZ ;  /* 0x0000000000287805 */ /* 0x004fcc000001ff00 */
[----:B------:R2:W5:Y:S01]  /*1e90*/  @P6 LDG.E.64 R40, desc[UR8][R42.64] ;  /* 0x000000082a286981 */ /* 0x000562000c1e1b00 */
[C---:B------:R-:W-:Y:S02]  /*1ea0*/  LOP3.LUT P2, RZ, R0.reuse, 0x80, RZ, 0xc0, !PT ;  /* 0x0000008000ff7812 */ /* 0x040fe4000784c0ff */
[----:B------:R-:W-:Y:S02]  /*1eb0*/  CS2R R52, SRZ ;  /* 0x0000000000347805 */ /* 0x000fe4000001ff00 */
[----:B------:R-:W-:-:S04]  /*1ec0*/  LOP3.LUT P5, RZ, R0, 0x20, RZ, 0xc0, !PT ;  /* 0x0000002000ff7812 */ /* 0x000fc800078ac0ff */
[----:B------:R3:W5:Y:S01]  /*1ed0*/  @P3 LDG.E.64 R52, desc[UR8][R56.64] ;  /* 0x0000000838343981 */ /* 0x000762000c1e1b00 */
[----:B--2---:R-:W-:-:S06]  /*1ee0*/  CS2R R42, SRZ ;  /* 0x00000000002a7805 */ /* 0x004fcc000001ff00 */
[----:B------:R2:W5:Y:S01]  /*1ef0*/  @P0 LDG.E.64 R42, desc[UR8][R54.64] ;  /* 0x00000008362a0981 */ /* 0x000562000c1e1b00 */
[----:B---3--:R-:W-:Y:S02]  /*1f00*/  CS2R R56, SRZ ;  /* 0x0000000000387805 */ /* 0x008fe4000001ff00 */
[----:B--2---:R-:W-:-:S04]  /*1f10*/  CS2R R54, SRZ ;  /* 0x0000000000367805 */ /* 0x004fc8000001ff00 */
[----:B------:R-:W5:Y:S04]  /*1f20*/  @P2 LDG.E.64 R56, desc[UR8][R60.64] ;  /* 0x000000083c382981 */ /* 0x000f68000c1e1b00 */
[----:B------:R2:W5:Y:S01]  /*1f30*/  @P4 LDG.E.64 R54, desc[UR8][R48.64] ;  /* 0x0000000830364981 */ /* 0x000562000c1e1b00 */
[C---:B------:R-:W-:Y:S02]  /*1f40*/  LOP3.LUT P1, RZ, R0.reuse, 0x40, RZ, 0xc0, !PT ;  /* 0x0000004000ff7812 */ /* 0x040fe4000782c0ff */
[----:B------:R-:W-:Y:S02]  /*1f50*/  LOP3.LUT P0, RZ, R0, 0x10, RZ, 0xc0, !PT ;  /* 0x0000001000ff7812 */ /* 0x000fe4000780c0ff */
[----:B--2---:R-:W-:Y:S02]  /*1f60*/  CS2R R48, SRZ ;  /* 0x0000000000307805 */ /* 0x004fe4000001ff00 */
[----:B------:R-:W-:-:S07]  /*1f70*/  CS2R R60, SRZ ;  /* 0x00000000003c7805 */ /* 0x000fce000001ff00 */
[----:B------:R-:W5:Y:S04]  /*1f80*/  @P1 LDG.E.64 R50, desc[UR8][R58.64] ;  /* 0x000000083a321981 */ /* 0x000f68000c1e1b00 */
[----:B------:R2:W5:Y:S04]  /*1f90*/  @P2 LDG.E.64 R48, desc[UR8][R78.64] ;  /* 0x000000084e302981 */ /* 0x000568000c1e1b00 */
[----:B------:R3:W5:Y:S01]  /*1fa0*/  @P5 LDG.E.64 R60, desc[UR8][R62.64] ;  /* 0x000000083e3c5981 */ /* 0x000762000c1e1b00 */
[----:B--2---:R-:W-:Y:S02]  /*1fb0*/  CS2R R78, SRZ ;  /* 0x00000000004e7805 */ /* 0x004fe4000001ff00 */
[----:B---3--:R-:W-:-:S04]  /*1fc0*/  CS2R R62, SRZ ;  /* 0x00000000003e7805 */ /* 0x008fc8000001ff00 */
[----:B------:R2:W5:Y:S01]  /*1fd0*/  @P5 LDG.E.64 R78, desc[UR8][R84.64] ;  /* 0x00000008544e5981 */ /* 0x000562000c1e1b00 */
[----:B------:R-:W-:-:S03]  /*1fe0*/  CS2R R58, SRZ ;  /* 0x00000000003a7805 */ /* 0x000fc6000001ff00 */
[----:B------:R3:W5:Y:S01]  /*1ff0*/  @P0 LDG.E.64 R62, desc[UR8][R66.64] ;  /* 0x00000008423e0981 */ /* 0x000762000c1e1b00 */
[----:B------:R-:W-:-:S03]  /*2000*/  LOP3.LUT P6, RZ, R0, 0x8, RZ, 0xc0, !PT ;  /* 0x0000000800ff7812 */ /* 0x000fc600078cc0ff */
[----:B------:R-:W5:Y:S01]  /*2010*/  @P1 LDG.E.64 R58, desc[UR8][R86.64] ;  /* 0x00000008563a1981 */ /* 0x000f62000c1e1b00 */
[----:B--2---:R-:W-:-:S06]  /*2020*/  CS2R R84, SRZ ;  /* 0x0000000000547805 */ /* 0x004fcc000001ff00 */
[----:B------:R2:W5:Y:S01]  /*2030*/  @P0 LDG.E.64 R84, desc[UR8][R88.64] ;  /* 0x0000000858540981 */ /* 0x000562000c1e1b00 */
[----:B------:R-:W-:Y:S02]  /*2040*/  ISETP.NE.AND P0, PT, R100, RZ, PT ;  /* 0x000000ff6400720c */ /* 0x000fe40003f05270 */
[----:B---3--:R-:W-:Y:S02]  /*2050*/  CS2R R66, SRZ ;  /* 0x0000000000427805 */ /* 0x008fe4000001ff00 */
[----:B------:R-:W-:Y:S02]  /*2060*/  ISETP.NE.AND P1, PT, R101, RZ, PT ;  /* 0x000000ff6500720c */ /* 0x000fe40003f25270 */
[----:B--2---:R-:W-:Y:S02]  /*2070*/  CS2R R88, SRZ ;  /* 0x0000000000587805 */ /* 0x004fe4000001ff00 */
[----:B------:R-:W-:Y:S02]  /*2080*/  LOP3.LUT P5, RZ, R0, 0x100, RZ, 0xc0, !PT ;  /* 0x0000010000ff7812 */ /* 0x000fe400078ac0ff */
[----:B------:R-:W-:-:S03]  /*2090*/  CS2R R86, SRZ ;  /* 0x0000000000567805 */ /* 0x000fc6000001ff00 */
[----:B------:R2:W5:Y:S04]  /*20a0*/  @P0 LDG.E.64 R66, desc[UR8][R68.64] ;  /* 0x0000000844420981 */ /* 0x000568000c1e1b00 */
[----:B------:R3:W5:Y:S01]  /*20b0*/  @P0 LDG.E.64 R88, desc[UR8][R90.64] ;  /* 0x000000085a580981 */ /* 0x000762000c1e1b00 */
[----:B------:R-:W-:-:S03]  /*20c0*/  ISETP.NE.AND P2, PT, R102, RZ, PT ;  /* 0x000000ff6600720c */ /* 0x000fc60003f45270 */
[----:B------:R4:W5:Y:S01]  /*20d0*/  @P6 LDG.E.64 R86, desc[UR8][R64.64] ;  /* 0x0000000840566981 */ /* 0x000962000c1e1b00 */
[----:B--2---:R-:W-:Y:S02]  /*20e0*/  CS2R R68, SRZ ;  /* 0x0000000000447805 */ /* 0x004fe4000001ff00 */
[----:B---3--:R-:W-:-:S04]  /*20f0*/  CS2R R90, SRZ ;  /* 0x00000000005a7805 */ /* 0x008fc8000001ff00 */
[----:B------:R2:W5:Y:S01]  /*2100*/  @P1 LDG.E.64 R68, desc[UR8][R72.64] ;  /* 0x0000000848441981 */ /* 0x000562000c1e1b00 */
[----:B----4-:R-:W-:-:S03]  /*2110*/  CS2R R64, SRZ ;  /* 0x0000000000407805 */ /* 0x010fc6000001ff00 */
[----:B------:R3:W5:Y:S04]  /*2120*/  @P1 LDG.E.64 R90, desc[UR8][R94.64] ;  /* 0x000000085e5a1981 */ /* 0x000768000c1e1b00 */
[----:B------:R4:W5:Y:S01]  /*2130*/  @P6 LDG.E.64 R64, desc[UR8][R92.64] ;  /* 0x000000085c406981 */ /* 0x000962000c1e1b00 */
[----:B--2---:R-:W-:Y:S02]  /*2140*/  CS2R R72, SRZ ;  /* 0x0000000000487805 */ /* 0x004fe4000001ff00 */
[----:B---3--:R-:W-:-:S04]  /*2150*/  CS2R R94, SRZ ;  /* 0x00000000005e7805 */ /* 0x008fc8000001ff00 */
[----:B------:R2:W5:Y:S01]  /*2160*/  @P5 LDG.E.64 R72, desc[UR8][R82.64] ;  /* 0x0000000852485981 */ /* 0x000562000c1e1b00 */
[----:B----4-:R-:W-:-:S03]  /*2170*/  CS2R R92, SRZ ;  /* 0x00000000005c7805 */ /* 0x010fc6000001ff00 */
[----:B------:R-:W5:Y:S01]  /*2180*/  @P5 LDG.E.64 R94, desc[UR8][R98.64] ;  /* 0x00000008625e5981 */ /* 0x000f62000c1e1b00 */
[----:B------:R-:W-:-:S03]  /*2190*/  ISETP.GT.U32.AND P5, PT, R76, 0x187, PT ;  /* 0x000001874c00780c */ /* 0x000fc60003fa4070 */
[----:B------:R3:W5:Y:S01]  /*21a0*/  @P2 LDG.E.64 R92, desc[UR8][R70.64] ;  /* 0x00000008465c2981 */ /* 0x000762000c1e1b00 */
[----:B--2---:R-:W-:Y:S02]  /*21b0*/  CS2R R82, SRZ ;  /* 0x0000000000527805 */ /* 0x004fe4000001ff00 */
[----:B---3--:R-:W-:-:S06]  /*21c0*/  CS2R R70, SRZ ;  /* 0x0000000000467805 */ /* 0x008fcc000001ff00 */
[----:B------:R2:W5:Y:S02]  /*21d0*/  @P2 LDG.E.64 R70, desc[UR8][R80.64] ;  /* 0x0000000850462981 */ /* 0x000564000c1e1b00 */
[----:B--2---:R-:W-:Y:S01]  /*21e0*/  CS2R R80, SRZ ;  /* 0x0000000000507805 */ /* 0x004fe2000001ff00 */
[----:B01----:R-:W-:Y:S06]  /*21f0*/  @P5 BRA `(.L_x_2836) ;  /* 0x0000000000405947 */ /* 0x003fec0003800000 */
        /* <DEDUP_REMOVED lines=16> */
.L_x_2836:
[----:B------:R-:W-:Y:S05]  /*2300*/  BSYNC B0 ;  /* 0x0000000000007941 */ /* 0x000fea0003800000 */
.L_x_2835:
        /* <DEDUP_REMOVED lines=31> */
.L_x_2837:
[----:B------:R-:W-:Y:S01]  /*2500*/  FMUL.FTZ R33, R107, R80 ;  /* 0x000000506b217220 */ /* 0x000fe20000410000 */
[----:B------:R-:W-:Y:S01]  /*2510*/  MOV R44, R53 ;  /* 0x00000035002c7202 */ /* 0x000fe20000000f00 */
        /* <DEDUP_REMOVED lines=24> */
.L_x_2838:
[----:B------:R-:W-:Y:S01]  /*26a0*/  FFMA.FTZ R101, R99, R42, R102 ;  /* 0x0000002a63657223 */ /* 0x000fe20000010066 */
[----:B------:R-:W-:Y:S01]  /*26b0*/  FMUL.FTZ R43, R106, R80 ;  /* 0x000000506a2b7220 */ /* 0x000fe20000410000 */
[----:B------:R-:W-:Y:S01]  /*26c0*/  FADD.FTZ R102, R42, R33 ;  /* 0x000000212a667221 */ /* 0x000fe20000010000 */
[----:B------:R-:W-:Y:S01]  /*26d0*/  FADD.FTZ R47, -R32, R47 ;  /* 0x0000002f202f7221 */ /* 0x000fe20000010100 */
[----:B------:R-:W-:Y:S01]  /*26e0*/  MOV R105, R54 ;  /* 0x0000003600697202 */ /* 0x000fe20000000f00 */
[----:B------:R-:W-:Y:S01]  /*26f0*/  FFMA.FTZ R42, R98, R43, R101 ;  /* 0x0000002b622a7223 */ /* 0x000fe20000010065 */
[----:B------:R-:W-:Y:S01]  /*2700*/  FADD.FTZ R101, -R32, R46 ;  /* 0x0000002e20657221 */ /* 0x000fe20000010100 */
[----:B------:R-:W-:Y:S01]  /*2710*/  FADD.FTZ R33, R102, R43 ;  /* 0x0000002b66217221 */ /* 0x000fe20000010000 */
        /* <DEDUP_REMOVED lines=23> */
.L_x_2839:
[----:B------:R-:W-:Y:S01]  /*2890*/  FFMA.FTZ R103, R97, R46, R42 ;  /* 0x0000002e61677223 */ /* 0x000fe2000001002a */
[----:B------:R-:W-:Y:S01]  /*28a0*/  FMUL.FTZ R47, R105, R80 ;  /* 0x00000050692f7220 */ /* 0x000fe20000410000 */
[----:B------:R-:W-:Y:S01]  /*28b0*/  FADD.FTZ R42, R46, R33 ;  /* 0x000000212e2a7221 */ /* 0x000fe20000010000 */
[----:B------:R-:W-:Y:S01]  /*28c0*/  FADD.FTZ R109, -R32, R95 ;  /* 0x0000005f206d7221 */ /* 0x000fe20000010100 */
[----:B------:R-:W-:Y:S01]  /*28d0*/  FMUL.FTZ R104, R43, R83 ;  /* 0x000000532b687220 */ /* 0x000fe20000410000 */
[----:B------:R-:W-:Y:S01]  /*28e0*/  FFMA.FTZ R46, R102, R47, R103 ;  /* 0x0000002f662e7223 */ /* 0x000fe20000010067 */
[----:B------:R-:W-:Y:S01]  /*28f0*/  FADD.FTZ R103, -R32, R94 ;  /* 0x0000005e20677221 */ /* 0x000fe20000010100 */
        /* <DEDUP_REMOVED lines=24> */
.L_x_2840:
[----:B------:R-:W-:Y:S01]  /*2a80*/  FFMA.FTZ R46, R101, R104, R46 ;  /* 0x00000068652e7223 */ /* 0x000fe2000001002e */
[----:B------:R-:W-:Y:S01]  /*2a90*/  FMUL.FTZ R108, R47, R80 ;  /* 0x000000502f6c7220 */ /* 0x000fe20000410000 */
[----:B------:R-:W-:Y:S01]  /*2aa0*/  FADD.FTZ R33, R104, R33 ;  /* 0x0000002168217221 */ /* 0x000fe20000010000 */
[C---:B------:R-:W-:Y:S01]  /*2ab0*/  FADD.FTZ R103, -R32.reuse, R48 ;  /* 0x0000003020677221 */ /* 0x040fe20000010100 */
[----:B------:R-:W-:Y:S01]  /*2ac0*/  FADD.FTZ R111, -R32, R49 ;  /* 0x00000031206f7221 */ /* 0x000fe20000010100 */
[----:B------:R-:W-:Y:S01]  /*2ad0*/  FFMA.FTZ R109, R95, R108, R46 ;  /* 0x0000006c5f6d7223 */ /* 0x000fe2000001002e */
[----:B------:R-:W-:Y:S01]  /*2ae0*/  FADD.FTZ R108, R33, R108 ;  /* 0x0000006c216c7221 */ /* 0x000fe20000010000 */
[----:B------:R-:W-:Y:S01]  /*2af0*/  FMUL.FTZ R104, R103, R96 ;  /* 0x0000006067687220 */ /* 0x000fe20000410000 */
[----:B------:R-:W-:Y:S01]  /*2b00*/  MOV R46, R56 ;  /* 0x00000038002e7202 */ /* 0x000fe20000000f00 */
[----:B------:R-:W-:Y:S01]  /*2b10*/  FMUL.FTZ R49, R42, R83 ;  /* 0x000000532a317220 */ /* 0x000fe20000410000 */
        /* <DEDUP_REMOVED lines=21> */
.L_x_2841:
        /* <DEDUP_REMOVED lines=53> */
.L_x_2842:
[----:B------:R-:W-:Y:S01]  /*2fc0*/  FMUL.FTZ R109, R49, R80 ;  /* 0x00000050316d7220 */ /* 0x000fe20000410000 */
[----:B------:R-:W-:Y:S01]  /*2fd0*/  FFMA.FTZ R111, R100, R107, RZ ;  /* 0x0000006b646f7223 */ /* 0x000fe200000100ff */
[----:B------:R-:W-:Y:S01]  /*2fe0*/  FADD.FTZ R51, RZ, R107 ;  /* 0x0000006bff337221 */ /* 0x000fe20000010000 */
[----:B------:R-:W-:Y:S01]  /*2ff0*/  FMUL.FTZ R110, R48, R83 ;  /* 0x00000053306e7220 */ /* 0x000fe20000410000 */
[----:B------:R-:W-:Y:S01]  /*3000*/  FFMA.FTZ R108, R116, R109, R93 ;  /* 0x0000006d746c7223 */ /* 0x000fe2000001005d */
[----:B------:R-:W-:Y:S01]  /*3010*/  FADD.FTZ R109, R32, R109 ;  /* 0x0000006d206d7221 */ /* 0x000fe20000010000 */
[----:B------:R-:W-:Y:S01]  /*3020*/  FMUL.FTZ R114, R78, R96 ;  /* 0x000000604e727220 */ /* 0x000fe20000410000 */
[----:B------:R-:W-:Y:S01]  /*3030*/  FFMA.FTZ R93, R98, R106, R111 ;  /* 0x0000006a625d7223 */ /* 0x000fe2000001006f */
[----:B------:R-:W-:Y:S01]  /*3040*/  FADD.FTZ R32, R51, R106 ;  /* 0x0000006a33207221 */ /* 0x000fe20000010000 */
[----:B------:R-:W-:Y:S01]  /*3050*/  FFMA.FTZ R78, R99, R45, RZ ;  /* 0x0000002d634e7223 */ /* 0x000fe200000100ff */
[----:B------:R-:W-:Y:S01]  /*3060*/  FFMA.FTZ R107, R115, R110, R108 ;  /* 0x0000006e736b7223 */ /* 0x000fe2000001006c */
[----:B------:R-:W-:Y:S01]  /*3070*/  FADD.FTZ R106, R110, R109 ;  /* 0x0000006d6e6a7221 */ /* 0x000fe20000010000 */
[----:B------:R-:W-:Y:S01]  /*3080*/  MOV R51, R60 ;  /* 0x0000003c00337202 */ /* 0x000fe20000000f00 */
[----:B------:R-:W-:Y:S01]  /*3090*/  FADD.FTZ R45, RZ, R45 ;  /* 0x0000002dff2d7221 */ /* 0x000fe20000010000 */
        /* <DEDUP_REMOVED lines=21> */
.L_x_2843:
[----:B------:R-:W-:Y:S01]  /*31f0*/  FMUL.FTZ R79, R51, R80 ;  /* 0x00000050334f7220 */ /* 0x000fe20000410000 */
[----:B------:R-:W-:Y:S01]  /*3200*/  FFMA.FTZ R78, R97, R44, R78 ;  /* 0x0000002c614e7223 */ /* 0x000fe2000001004e */
[----:B------:R-:W-:Y:S01]  /*3210*/  FADD.FTZ R44, R45, R44 ;  /* 0x0000002c2d2c7221 */ /* 0x000fe20000010000 */
[----:B------:R-:W-:Y:S01]  /*3220*/  FMUL.FTZ R45, R122, R83 ;  /* 0x000000537a2d7220 */ /* 0x000fe20000410000 */
[----:B------:R-:W-:Y:S01]  /*3230*/  FADD.FTZ R112, R106, R79 ;  /* 0x0000004f6a707221 */ /* 0x000fe20000010000 */
[----:B------:R-:W-:Y:S01]  /*3240*/  FFMA.FTZ R110, R114, R79, R107 ;  /* 0x0000004f726e7223 */ /* 0x000fe2000001006b */
[----:B------:R-:W-:Y:S01]  /*3250*/  FADD.FTZ R106, R32, R105 ;  /* 0x00000069206a7221 */ /* 0x000fe20000010000 */
[----:B------:R-:W-:Y:S01]  /*3260*/  FFMA.FTZ R108, R102, R105, R93 ;  /* 0x00000069666c7223 */ /* 0x000fe2000001005d */
[----:B------:R-:W-:Y:S01]  /*3270*/  FADD.FTZ R105, R45, R112 ;  /* 0x000000702d697221 */ /* 0x000fe20000010000 */
[----:B------:R-:W-:Y:S01]  /*3280*/  FFMA.FTZ R93, R113, R45, R110 ;  /* 0x0000002d715d7223 */ /* 0x000fe2000001006e */
        /* <DEDUP_REMOVED lines=23> */
.L_x_2844:
[----:B------:R-:W-:Y:S01]  /*3400*/  FMUL.FTZ R84, R79, R80 ;  /* 0x000000504f547220 */ /* 0x000fe20000410000 */
[----:B------:R-:W-:Y:S01]  /*3410*/  FADD.FTZ R45, R44, R43 ;  /* 0x0000002b2c2d7221 */ /* 0x000fe20000010000 */
[----:B------:R-:W-:Y:S01]  /*3420*/  FFMA.FTZ R85, R101, R43, R78 ;  /* 0x0000002b65557223 */ /* 0x000fe2000001004e */
[----:B------:R-:W-:Y:S01]  /*3430*/  FMUL.FTZ R110, R86, R96 ;  /* 0x00000060566e7220 */ /* 0x000fe20000410000 */
[----:B------:R-:W-:Y:S01]  /*3440*/  FFMA.FTZ R44, R112, R84, R93 ;  /* 0x00000054702c7223 */ /* 0x000fe2000001005d */
[----:B------:R-:W-:Y:S01]  /*3450*/  FADD.FTZ R43, R105, R84 ;  /* 0x00000054692b7221 */ /* 0x000fe20000010000 */
[----:B------:R-:W-:Y:S01]  /*3460*/  FMUL.FTZ R84, R32, R83 ;  /* 0x0000005320547220 */ /* 0x000fe20000410000 */
[----:B------:R-:W-:Y:S01]  /*3470*/  FADD.FTZ R93, R106, R47 ;  /* 0x0000002f6a5d7221 */ /* 0x000fe20000010000 */
[----:B------:R-:W-:Y:S01]  /*3480*/  FFMA.FTZ R47, R95, R47, R108 ;  /* 0x0000002f5f2f7223 */ /* 0x000fe2000001006c */
[----:B------:R-:W-:Y:S01]  /*3490*/  FMUL.FTZ R109, R87, R96 ;  /* 0x00000060576d7220 */ /* 0x000fe20000410000 */
[----:B------:R-:W-:Y:S01]  /*34a0*/  FFMA.FTZ R105, R111, R84, R44 ;  /* 0x000000546f697223 */ /* 0x000fe2000001002c */
[----:B------:R-:W-:Y:S01]  /*34b0*/  FADD.FTZ R84, R84, R43 ;  /* 0x0000002b54547221 */ /* 0x000fe20000010000 */
[----:B------:R-:W-:-:S02]  /*34c0*/  MOV R43, R64 ;  /* 0x00000040002b7202 */ /* 0x000fc40000000f00 */
        /* <DEDUP_REMOVED lines=20> */
.L_x_2845:
[----:B------:R-:W-:Y:S01]  /*3610*/  FMUL.FTZ R87, R43, R80 ;  /* 0x000000502b577220 */ /* 0x000fe20000410000 */
[----:B------:R-:W-:Y:S01]  /*3620*/  FADD.FTZ R78, R45, R42 ;  /* 0x0000002a2d4e7221 */ /* 0x000fe20000010000 */
[----:B------:R-:W-:Y:S01]  /*3630*/  FFMA.FTZ R86, R94, R42, R85 ;  /* 0x0000002a5e567223 */ /* 0x000fe20000010055 */
        /* <DEDUP_REMOVED lines=30> */
.L_x_2846:
        /* <DEDUP_REMOVED lines=33> */
.L_x_2847:
[----:B------:R-:W-:Y:S01]  /*3a30*/  FMUL.FTZ R89, R33, R80 ;  /* 0x0000005021597220 */ /* 0x000fe20000410000 */
[----:B------:R-:W-:Y:S01]  /*3a40*/  FADD.FTZ R49, R47, R48 ;  /* 0x000000302f317221 */ /* 0x000fe20000010000 */
[----:B------:R-:W-:Y:S01]  /*3a50*/  FMUL.FTZ R47, R46, R83 ;  /* 0x000000532e2f7220 */ /* 0x000fe20000410000 */
[----:B------:R-:W-:Y:S01]  /*3a60*/  FADD.FTZ R84, R84, R51 ;  /* 0x0000003354547221 */ /* 0x000fe20000010000 */
[----:B------:R-:W-:Y:S01]  /*3a70*/  FFMA.FTZ R88, R106, R89, R87 ;  /* 0x000000596a587223 */ /* 0x000fe20000010057 */
[----:B------:R-:W-:Y:S01]  /*3a80*/  FADD.FTZ R78, R78, R89 ;  /* 0x000000594e4e7221 */ /* 0x000fe20000010000 */
[----:B------:R-:W-:Y:S01]  /*3a90*/  FFMA.FTZ R85, R114, R51, R85 ;  /* 0x0000003372557223 */ /* 0x000fe20000010055 */
[----:B------:R-:W-:Y:S01]  /*3aa0*/  FFMA.FTZ R86, R115, R48, R86 ;  /* 0x0000003073567223 */ /* 0x000fe20000010056 */
[----:B------:R-:W-:Y:S01]  /*3ab0*/  FFMA.FTZ R88, R105, R47, R88 ;  /* 0x0000002f69587223 */ /* 0x000fe20000010058 */
[----:B------:R-:W-:Y:S01]  /*3ac0*/  FADD.FTZ R51, R47, R78 ;  /* 0x0000004e2f337221 */ /* 0x000fe20000010000 */
[----:B------:R-:W-:Y:S01]  /*3ad0*/  FMUL.FTZ R93, R92, R96 ;  /* 0x000000605c5d7220 */ /* 0x000fe20000410000 */
[----:B------:R-:W-:Y:S01]  /*3ae0*/  MOV R48, R70 ;  /* 0x0000004600307202 */ /* 0x000fe20000000f00 */
        /* <DEDUP_REMOVED lines=21> */
.L_x_2848:
[----:B------:R-:W-:Y:S01]  /*3c40*/  FMUL.FTZ R50, R48, R80 ;  /* 0x0000005030327220 */ /* 0x000fe20000410000 */
[----:B------:R-:W-:Y:S01]  /*3c50*/  FFMA.FTZ R78, R113, R122, R86 ;  /* 0x0000007a714e7223 */ /* 0x000fe20000010056 */
[----:B------:R-:W-:Y:S01]  /*3c60*/  FFMA.FTZ R123, R112, R79, R85 ;  /* 0x0000004f707b7223 */ /* 0x000fe20000010055 */
[----:B------:R-:W-:Y:S01]  /*3c70*/  FADD.FTZ R49, R49, R122 ;  /* 0x0000007a31317221 */ /* 0x000fe20000010000 */
[----:B------:R-:W-:Y:S01]  /*3c80*/  FADD.FTZ R86, R51, R50 ;  /* 0x0000003233567221 */ /* 0x000fe20000010000 */
[----:B------:R-:W-:Y:S01]  /*3c90*/  FFMA.FTZ R87, R93, R50, R88 ;  /* 0x000000325d577223 */ /* 0x000fe20000010058 */
[----:B------:R-:W-:Y:S01]  /*3ca0*/  FMUL.FTZ R51, R47, R83 ;  /* 0x000000532f337220 */ /* 0x000fe20000410000 */
[----:B------:R-:W-:Y:S01]  /*3cb0*/  FADD.FTZ R50, R84, R79 ;  /* 0x0000004f54327221 */ /* 0x000fe20000010000 */
[----:B------:R-:W-:Y:S01]  /*3cc0*/  MOV R79, R22 ;  /* 0x00000016004f7202 */ /* 0x000fe20000000f00 */
[-C--:B------:R-:W-:Y:S01]  /*3cd0*/  FMUL.FTZ R91, R34, R96.reuse ;  /* 0x00000060225b7220 */ /* 0x080fe20000410000 */
        /* <DEDUP_REMOVED lines=17> */
[----:B------:R-:W-:-:S04]  /*3df0*/  FFMA.FTZ R122, R35, R122, 1 ;  /* 0x3f800000237a7423 */ /* 0x000fc8000001007a */
[----:B------:R-:W-:Y:S01]  /*3e00*/  FMUL.FTZ R79, R79, R122 ;  /* 0x0000007a4f4f7220 */ /* 0x000fe20000410000 */
[----:B-1----:R-:W-:Y:S01]  /*3e10*/  FADD.FTZ R35, -R88, 1 ;  /* 0x3f80000058237421 */ /* 0x002fe20000010100 */
[----:B------:R-:W-:-:S03]  /*3e20*/  FMUL.FTZ R51, R23, R88 ;  /* 0x0000005817337220 */ /* 0x000fc60000410000 */
[----:B------:R-:W-:-:S04]  /*3e30*/  FFMA.FTZ R34, R34, R35, 1 ;  /* 0x3f80000022227423 */ /* 0x000fc80000010023 */
[----:B------:R-:W-:-:S07]  /*3e40*/  FMUL.FTZ R51, R51, R34 ;  /* 0x0000002233337220 */ /* 0x000fce0000410000 */
.L_x_2849:
[----:B------:R-:W-:Y:S01]  /*3e50*/  FMUL.FTZ R34, R79, R80 ;  /* 0x000000504f227220 */ /* 0x000fe20000410000 */
[-C--:B------:R-:W-:Y:S01]  /*3e60*/  FMUL.FTZ R89, R36, R96.reuse ;  /* 0x0000006024597220 */ /* 0x080fe20000410000 */
[----:B------:R-:W-:Y:S02]  /*3e70*/  FMUL.FTZ R88, R37, R96 ;  /* 0x0000006025587220 */ /* 0x000fe40000410000 */
[----:B------:R-:W-:Y:S01]  /*3e80*/  FFMA.FTZ R35, R91, R34, R84 ;  /* 0x000000225b237223 */ /* 0x000fe20000010054 */
[----:B------:R-:W-:Y:S01]  /*3e90*/  FADD.FTZ R34, R85, R34 ;  /* 0x0000002255227221 */ /* 0x000fe20000010000 */
[----:B------:R-:W-:-:S04]  /*3ea0*/  FMUL.FTZ R85, R51, R83 ;  /* 0x0000005333557220 */ /* 0x000fc80000410000 */
[----:B------:R-:W-:Y:S01]  /*3eb0*/  FFMA.FTZ R84, R90, R85, R35 ;  /* 0x000000555a547223 */ /* 0x000fe20000010023 */
[----:B------:R-:W-:Y:S01]  /*3ec0*/  FADD.FTZ R85, R85, R34 ;  /* 0x0000002255557221 */ /* 0x000fe20000010000 */
[----:B------:R-:W-:Y:S02]  /*3ed0*/  MOV R35, R24 ;  /* 0x0000001800237202 */ /* 0x000fe40000000f00 */
        /* <DEDUP_REMOVED lines=20> */
.L_x_2850:
        /* <DEDUP_REMOVED lines=29> */
.L_x_2851:
        /* <DEDUP_REMOVED lines=29> */
.L_x_2852:
[----:B------:R-:W-:Y:S01]  /*43c0*/  FMUL.FTZ R124, R41, R80 ;  /* 0x00000050297c7220 */ /* 0x000fe20000410000 */
[----:B------:R-:W-:Y:S01]  /*43d0*/  ISETP.GE.AND P5, PT, R13, R16, PT ;  /* 0x000000100d00720c */ /* 0x000fe20003fa6270 */
[----:B------:R-:W-:Y:S01]  /*43e0*/  FADD.FTZ R49, R49, R32 ;  /* 0x0000002031317221 */ /* 0x000fe20000010000 */
[----:B------:R-:W-:Y:S01]  /*43f0*/  IADD3 R125, R13, 0x2, RZ ;  /* 0x000000020d7d7810 */ /* 0x000fe20007ffe0ff */
[----:B------:R-:W-:Y:S01]  /*4400*/  FFMA.FTZ R39, R85, R124, R122 ;  /* 0x0000007c55277223 */ /* 0x000fe2000001007a */
[----:B------:R-:W-:Y:S01]  /*4410*/  FADD.FTZ R124, R37, R124 ;  /* 0x0000007c257c7221 */ /* 0x000fe20000010000 */
[----:B------:R-:W-:Y:S01]  /*4420*/  FMUL.FTZ R37, R40, R83 ;  /* 0x0000005328257220 */ /* 0x000fe20000410000 */
[----:B------:R-:W-:Y:S01]  /*4430*/  FFMA.FTZ R78, R111, R32, R78 ;  /* 0x000000206f4e7223 */ /* 0x000fe2000001004e */
[----:B------:R-:W0:Y:S01]  /*4440*/  S2UR UR11, SR_CgaCtaId ;  /* 0x00000000000b79c3 */ /* 0x000e220000008800 */
[----:B------:R-:W-:Y:S01]  /*4450*/  FADD.FTZ R50, R50, R43 ;  /* 0x0000002b32327221 */ /* 0x000fe20000010000 */
[----:B------:R-:W-:Y:S01]  /*4460*/  FFMA.FTZ R39, R84, R37, R39 ;  /* 0x0000002554277223 */ /* 0x000fe20000010027 */
[----:B------:R-:W-:Y:S01]  /*4470*/  FADD.FTZ R37, R37, R124 ;  /* 0x0000007c25257221 */ /* 0x000fe20000010000 */
[----:B------:R-:W-:Y:S01]  /*4480*/  FFMA.FTZ R123, R110, R43, R123 ;  /* 0x0000002b6e7b7223 */ /* 0x000fe2000001007b */
[----:B------:R-:W-:Y:S01]  /*4490*/  FADD.FTZ R49, R49, R44 ;  /* 0x0000002c31317221 */ /* 0x000fe20000010000 */
[----:B------:R-:W-:Y:S01]  /*44a0*/  FFMA.FTZ R78, R109, R44, R78 ;  /* 0x0000002c6d4e7223 */ /* 0x000fe2000001004e */
[----:B------:R-:W1:Y:S01]  /*44b0*/  SHFL.DOWN PT, R122, R39, 0x1, R16 ;  /* 0x08200000277a7989 */ /* 0x000e6200000e0010 */
[----:B------:R-:W-:Y:S01]  /*44c0*/  FADD.FTZ R50, R50, R45 ;  /* 0x0000002d32327221 */ /* 0x000fe20000010000 */
[----:B------:R-:W-:Y:S01]  /*44d0*/  FFMA.FTZ R123, R108, R45, R123 ;  /* 0x0000002d6c7b7223 */ /* 0x000fe2000001007b */
[----:B------:R-:W-:Y:S01]  /*44e0*/  FADD.FTZ R49, R49, R42 ;  /* 0x0000002a31317221 */ /* 0x000fe20000010000 */
[----:B------:R-:W2:Y:S01]  /*44f0*/  SHFL.DOWN PT, R124, R37, 0x1, R16 ;  /* 0x08200000257c7989 */ /* 0x000ea200000e0010 */
        /* <DEDUP_REMOVED lines=13> */
[----:B------:R-:W-:Y:S01]  /*45d0*/  UMOV UR6, 0x400 ;  /* 0x0000040000067882 */ /* 0x000fe20000000000 */
[----:B------:R-:W-:Y:S01]  /*45e0*/  FADD.FTZ R45, R44, R35 ;  /* 0x000000232c2d7221 */ /* 0x000fe20000010000 */
[----:B------:R-:W-:Y:S01]  /*45f0*/  UIADD3 UR5, UR6, 0x90, URZ ;  /* 0x0000009006057890 */ /* 0x000fe2000fffe03f */
[----:B------:R-:W-:Y:S01]  /*4600*/  FFMA.FTZ R42, R89, R35, R42 ;  /* 0x00000023592a7223 */ /* 0x000fe2000001002a */
[----:B------:R-:W-:Y:S01]  /*4610*/  FADD.FTZ R43, R43, R34 ;  /* 0x000000222b2b7221 */ /* 0x000fe20000010000 */
[----:B------:R-:W-:Y:S01]  /*4620*/  FFMA.FTZ R33, R88, R34, R33 ;  /* 0x0000002258217223 */ /* 0x000fe20000010021 */
[----:B-1----:R-:W-:Y:S01]  /*4630*/  @!P5 FADD.FTZ R39, R39, R122 ;  /* 0x0000007a2727d221 */ /* 0x002fe20000010000 */
[----:B0-----:R-:W-:Y:S01]  /*4640*/  ULEA UR5, UR11, UR5, 0x18 ;  /* 0x000000050b057291 */ /* 0x001fe2000f8ec03f */
[----:B------:R-:W-:Y:S01]  /*4650*/  FADD.FTZ R34, R45, R38 ;  /* 0x000000262d227221 */ /* 0x000fe20000010000 */
[----:B------:R-:W-:Y:S01]  /*4660*/  FFMA.FTZ R42, R87, R38, R42 ;  /* 0x00000026572a7223 */ /* 0x000fe2000001002a */
[----:B--2---:R-:W-:Y:S01]  /*4670*/  @!P5 FADD.FTZ R37, R37, R124 ;  /* 0x0000007c2525d221 */ /* 0x004fe20000010000 */
[----:B------:R-:W0:Y:S01]  /*4680*/  SHFL.DOWN PT, R122, R39, 0x2, R16 ;  /* 0x08400000277a7989 */ /* 0x000e2200000e0010 */
[----:B------:R-:W-:Y:S01]  /*4690*/  ISETP.GT.AND P5, PT, R125, R16, PT ;  /* 0x000000107d00720c */ /* 0x000fe20003fa4270 */
[----:B------:R-:W-:Y:S01]  /*46a0*/  FFMA.FTZ R33, R86, R36, R33 ;  /* 0x0000002456217223 */ /* 0x000fe20000010021 */
[----:B------:R-:W-:Y:S01]  /*46b0*/  IADD3 R125, R13, 0x4, RZ ;  /* 0x000000040d7d7810 */ /* 0x000fe20007ffe0ff */
[----:B------:R-:W1:Y:S01]  /*46c0*/  SHFL.DOWN PT, R124, R37, 0x2, R16 ;  /* 0x08400000257c7989 */ /* 0x000e6200000e0010 */
[----:B------:R-:W-:Y:S01]  /*46d0*/  FADD.FTZ R43, R43, R36 ;  /* 0x000000242b2b7221 */ /* 0x000fe20000010000 */
[----:B------:R-:W-:Y:S01]  /*46e0*/  FFMA.FTZ R32, R85, R41, R42 ;  /* 0x0000002955207223 */ /* 0x000fe2000001002a */
[----:B------:R-:W-:Y:S01]  /*46f0*/  FADD.FTZ R34, R34, R41 ;  /* 0x0000002922227221 */ /* 0x000fe20000010000 */
[----:B------:R-:W-:Y:S01]  /*4700*/  FFMA.FTZ R33, R84, R40, R33 ;  /* 0x0000002854217223 */ /* 0x000fe20000010021 */
[----:B------:R-:W-:Y:S01]  /*4710*/  FADD.FTZ R35, R43, R40 ;  /* 0x000000282b237221 */ /* 0x000fe20000010000 */
[----:B------:R-:W-:Y:S04]  /*4720*/  BSSY B0, `(.L_x_2853) ;  /* 0x000003d000007945 */ /* 0x000fe80003800000 */
        /* <DEDUP_REMOVED lines=18> */
[----:B------:R-:W-:Y:S01]  /*4850*/  LEA R122, R76, UR5, 0x4 ;  /* 0x000000054c7a7c11 */ /* 0x000fe2000f8e20ff */
[----:B-1----:R-:W-:Y:S01]  /*4860*/  @!P5 FADD.FTZ R37, R37, R124 ;  /* 0x0000007c2525d221 */ /* 0x002fe20000010000 */
[----:B------:R-:W-:-:S03]  /*4870*/  ISETP.NE.AND P5, PT, R13, RZ, PT ;  /* 0x000000ff0d00720c */ /* 0x000fc60003fa5270 */
[----:B------:R0:W-:Y:S01]  /*4880*/  STS.128 [R122], R32 ;  /* 0x000000207a007388 */ /* 0x0001e20000000c00 */
[----:B------:R-:W-:Y:S02]  /*4890*/  MOV R78, R39 ;  /* 0x00000027004e7202 */ /* 0x000fe40000000f00 */
[----:B------:R-:W-:-:S07]  /*48a0*/  MOV R79, R37 ;  /* 0x00000025004f7202 */ /* 0x000fce0000000f00 */
        /* <DEDUP_REMOVED lines=36> */
.L_x_2854:
[----:B------:R-:W-:Y:S05]  /*4af0*/  BSYNC B0 ;  /* 0x0000000000007941 */ /* 0x000fea0003800000 */
.L_x_2853:
        /* <DEDUP_REMOVED lines=41> */
.L_x_2856:
[----:B------:R-:W-:Y:S05]  /*4d90*/  BSYNC B0 ;  /* 0x0000000000007941 */ /* 0x000fea0003800000 */
.L_x_2855:
        /* <DEDUP_REMOVED lines=16> */
.L_x_2858:
[----:B------:R-:W-:Y:S05]  /*4ea0*/  BSYNC B0 ;  /* 0x0000000000007941 */ /* 0x000fea0003800000 */
.L_x_2857:
        /* <DEDUP_REMOVED lines=33> */
.L_x_2861:
[----:B-1----:R-:W2:Y:S04]  /*50c0*/  LDG.E.STRONG.GPU R34, desc[UR8][R32.64] ;  /* 0x0000000820227981 */ /* 0x002ea8000c1ef900 */
[----:B--2---:R-:W-:Y:S01]  /*50d0*/  CCTL.IVALL ;  /* 0x00000000ff00798f */ /* 0x004fe20002000000 */
[----:B------:R-:W-:Y:S05]  /*50e0*/  YIELD ;  /* 0x0000000000007946 */ /* 0x000fea0003800000 */
[----:B------:R-:W-:-:S13]  /*50f0*/  ISETP.NE.AND P6, PT, R34, R41, PT ;  /* 0x000000292200720c */ /* 0x000fda0003fc5270 */
[----:B------:R-:W-:Y:S05]  /*5100*/  @P6 BRA `(.L_x_2861) ;  /* 0xfffffffc00ec6947 */ /* 0x000fea000383ffff */
.L_x_2860:
        /* <DEDUP_REMOVED lines=22> */
.L_x_2865:
        /* <DEDUP_REMOVED lines=115> */
.L_x_2864:
        /* <DEDUP_REMOVED lines=63> */
.L_x_2866:
[----:B------:R-:W-:-:S04]  /*5d90*/  LOP3.LUT P6, RZ, R0, 0x1, RZ, 0xc0, !PT ;  /* 0x0000000100ff7812 */ /* 0x000fc800078cc0ff */
[----:B------:R-:W-:-:S13]  /*5da0*/  ISETP.NE.OR P6, PT, R34, RZ, P6 ;  /* 0x000000ff2200720c */ /* 0x000fda00037c5670 */
[----:B------:R-:W-:Y:S05]  /*5db0*/  @!P6 BRA `(.L_x_2862) ;  /* 0x00000000007ce947 */ /* 0x000fea0003800000 */
.L_x_2863:
        /* <DEDUP_REMOVED lines=31> */
.L_x_2862:
        /* <DEDUP_REMOVED lines=10> */
.L_x_2868:
[----:B------:R-:W-:Y:S05]  /*6050*/  BSYNC B0 ;  /* 0x0000000000007941 */ /* 0x000fea0003800000 */
.L_x_2867:
        /* <DEDUP_REMOVED lines=17> */
.L_x_2859:
        /* <DEDUP_REMOVED lines=36> */
.L_x_2869:
        /* <DEDUP_REMOVED lines=19> */
[----:B------:R0:W-:Y:S02]  /*64e0*/  STG.E.64 desc[UR8][R32.64], R30 ;  /* 0x0000001e20007986 */ /* 0x0001e4000c101b08 */
.L_x_2871:
[----:B------:R-:W-:Y:S05]  /*64f0*/  BSYNC B0 ;  /* 0x0000000000007941 */ /* 0x000fea0003800000 */
.L_x_2870:
[----:B------:R-:W-:-:S13]  /*6500*/  ISETP.NE.AND P6, PT, RZ, UR10, PT ;  /* 0x0000000aff007c0c */ /* 0x000fda000bfc5270 */
        /* <DEDUP_REMOVED lines=19> */
.L_x_2872:
[----:B------:R-:W-:Y:S04]  /*6640*/  BSSY B0, `(.L_x_2873) ;  /* 0x0000013000007945 */ /* 0x000fe80003800000 */
        /* <DEDUP_REMOVED lines=17> */
[----:B------:R1:W-:Y:S02]  /*6760*/  STG.E.64 desc[UR8][R32.64], R30 ;  /* 0x0000001e20007986 */ /* 0x0003e4000c101b08 */
.L_x_2874:
[----:B------:R-:W-:Y:S05]  /*6770*/  BSYNC B0 ;  /* 0x0000000000007941 */ /* 0x000fea0003800000 */
.L_x_2873:
        /* <DEDUP_REMOVED lines=19> */
.L_x_2875:
[----:B------:R-:W-:Y:S04]  /*68b0*/  BSSY B0, `(.L_x_2876) ;  /* 0x0000013000007945 */ /* 0x000fe80003800000 */
[----:B------:R-:W-:Y:S05]  /*68c0*/  @!P4 BRA `(.L_x_2877) ;  /* 0x000000000044c947 */ /* 0x000fea0003800000 */
[----:B------:R-:W-:Y:S01]  /*68d0*/  ULDC.64 UR14, c[0x0][0x288] ;  /* 0x0000a200000e7ab9 */ /* 0x000fe20000000a00 */
[----:B01----:R-:W-:Y:S01]  /*68e0*/  MOV R30, R118 ;  /* 0x00000076001e7202 */ /* 0x003fe20000000f00 */
        /* <DEDUP_REMOVED lines=15> */
.L_x_2877:
[----:B------:R-:W-:Y:S05]  /*69e0*/  BSYNC B0 ;  /* 0x0000000000007941 */ /* 0x000fea0003800000 */
.L_x_2876:
        /* <DEDUP_REMOVED lines=19> */
.L_x_2878:
[----:B------:R-:W-:Y:S01]  /*6b20*/  LOP3.LUT P5, RZ, R0, 0x100, RZ, 0xc0, !PT ;  /* 0x0000010000ff7812 */ /* 0x000fe200078ac0ff */
[----:B------:R-:W-:-:S12]  /*6b30*/  BSSY B0, `(.L_x_2879) ;  /* 0x0000015000007945 */ /* 0x000fd80003800000 */
[----:B------:R-:W-:Y:S05]  /*6b40*/  @!P5 BRA `(.L_x_2880) ;  /* 0x00000000004cd947 */ /* 0x000fea0003800000 */
[----:B012---:R-:W-:Y:S01]  /*6b50*/  IADD3 R33, R75, 0x18, RZ ;  /* 0x000000184b217810 */ /* 0x007fe20007ffe0ff */
[----:B------:R-:W-:Y:S01]  /*6b60*/  ULDC.64 UR14, c[0x0][0x288] ;  /* 0x0000a200000e7ab9 */ /* 0x000fe20000000a00 */
[----:B------:R-:W-:Y:S01]  /*6b70*/  MOV R30, R118 ;  /* 0x00000076001e7202 */ /* 0x000fe20000000f00 */
        /* <DEDUP_REMOVED lines=16> */
.L_x_2880:
[----:B------:R-:W-:Y:S05]  /*6c80*/  BSYNC B0 ;  /* 0x0000000000007941 */ /* 0x000fea0003800000 */
.L_x_2879:
[----:B------:R-:W-:-:S13]  /*6c90*/  ISETP.NE.AND P5, PT, RZ, UR10, PT ;  /* 0x0000000aff007c0c */ /* 0x000fda000bfa5270 */
        /* <DEDUP_REMOVED lines=19> */
.L_x_2881:
[----:B------:R-:W-:Y:S01]  /*6dd0*/  LOP3.LUT P5, RZ, R0, 0x80, RZ, 0xc0, !PT ;  /* 0x0000008000ff7812 */ /* 0x000fe200078ac0ff */
[----:B------:R-:W-:-:S12]  /*6de0*/  BSSY B0, `(.L_x_2882) ;  /* 0x0000014000007945 */ /* 0x000fd80003800000 */
[----:B------:R-:W-:Y:S05]  /*6df0*/  @!P5 BRA `(.L_x_2883) ;  /* 0x000000000048d947 */ /* 0x000fea0003800000 */
[----:B0123--:R-:W-:Y:S01]  /*6e00*/  SHF.R.S32.HI R33, RZ, 0x1f, R74 ;  /* 0x0000001fff217819 */ /* 0x00ffe2000001144a */
        /* <DEDUP_REMOVED lines=16> */
[----:B------:R4:W-:Y:S02]  /*6f10*/  STG.E.64 desc[UR8][R32.64], R30 ;  /* 0x0000001e20007986 */ /* 0x0009e4000c101b08 */
.L_x_2883:
[----:B------:R-:W-:Y:S05]  /*6f20*/  BSYNC B0 ;  /* 0x0000000000007941 */ /* 0x000fea0003800000 */
.L_x_2882:
[----:B------:R-:W-:-:S13]  /*6f30*/  ISETP.NE.AND P5, PT, RZ, UR10, PT ;  /* 0x0000000aff007c0c */ /* 0x000fda000bfa5270 */
        /* <DEDUP_REMOVED lines=19> */
.L_x_2884:
        /* <DEDUP_REMOVED lines=22> */
.L_x_2886:
[----:B------:R-:W-:Y:S05]  /*71d0*/  BSYNC B0 ;  /* 0x0000000000007941 */ /* 0x000fea0003800000 */
.L_x_2885:
        /* <DEDUP_REMOVED lines=20> */
.L_x_2887:
        /* <DEDUP_REMOVED lines=22> */
.L_x_2889:
[----:B------:R-:W-:Y:S05]  /*7480*/  BSYNC B0 ;  /* 0x0000000000007941 */ /* 0x000fea0003800000 */
.L_x_2888:
        /* <DEDUP_REMOVED lines=20> */
.L_x_2890:
        /* <DEDUP_REMOVED lines=22> */
.L_x_2892:
[----:B------:R-:W-:Y:S05]  /*7730*/  BSYNC B0 ;  /* 0x0000000000007941 */ /* 0x000fea0003800000 */
.L_x_2891:
        /* <DEDUP_REMOVED lines=20> */
.L_x_2893:
        /* <DEDUP_REMOVED lines=22> */
.L_x_2895:
[----:B------:R-:W-:Y:S05]  /*79e0*/  BSYNC B0 ;  /* 0x0000000000007941 */ /* 0x000fea0003800000 */
.L_x_2894:
        /* <DEDUP_REMOVED lines=20> */
.L_x_2896:
        /* <DEDUP_REMOVED lines=21> */
.L_x_2898:
[----:B------:R-:W-:Y:S05]  /*7c80*/  BSYNC B0 ;  /* 0x0000000000007941 */ /* 0x000fea0003800000 */
.L_x_2897:
        /* <DEDUP_REMOVED lines=19> */
.L_x_2899:
[----:B------:R-:W-:Y:S04]  /*7dc0*/  BSSY B0, `(.L_x_2900) ;  /* 0x0000015000007945 */ /* 0x000fe80003800000 */
[----:B------:R-:W-:Y:S05]  /*7dd0*/  @!P1 BRA `(.L_x_2901) ;  /* 0x00000000004c9947 */ /* 0x000fea0003800000 */
[----:B------:R-:W-:Y:S01]  /*7de0*/  IADD3 R35, R75, 0x50, RZ ;  /* 0x000000504b237810 */ /* 0x000fe20007ffe0ff */
[----:B------:R-:W-:Y:S01]  /*7df0*/  ULDC.64 UR14, c[0x0][0x288] ;  /* 0x0000a200000e7ab9 */ /* 0x000fe20000000a00 */
[----:B01234-:R-:W-:Y:S02]  /*7e00*/  MOV R30, R118 ;  /* 0x00000076001e7202 */ /* 0x01ffe40000000f00 */
        /* <DEDUP_REMOVED lines=16> */
.L_x_2901:
[----:B------:R-:W-:Y:S05]  /*7f10*/  BSYNC B0 ;  /* 0x0000000000007941 */ /* 0x000fea0003800000 */
.L_x_2900:
        /* <DEDUP_REMOVED lines=19> */
.L_x_2902:
        /* <DEDUP_REMOVED lines=21> */
.L_x_2904:
[----:B------:R-:W-:Y:S05]  /*81a0*/  BSYNC B0 ;  /* 0x0000000000007941 */ /* 0x000fea0003800000 */
.L_x_2903:
        /* <DEDUP_REMOVED lines=19> */
.L_x_2905:
[----:B------:R-:W-:Y:S01]  /*82e0*/  ISETP.GE.U32.AND P5, PT, R37, UR12, PT ;  /* 0x0000000c25007c0c */ /* 0x000fe2000bfa6070 */
[----:B------:R-:W-:Y:S01]  /*82f0*/  BSSY B0, `(.L_x_2906) ;  /* 0x0000019000007945 */ /* 0x000fe20003800000 */
[----:B------:R-:W-:Y:S02]  /*8300*/  IADD3 R37, R38, 0x68, RZ ;  /* 0x0000006826257810 */ /* 0x000fe40007ffe0ff */
[----:B------:R-:W-:Y:S02]  /*8310*/  ISETP.GE.AND.EX P5, PT, R36, UR13, PT, P5 ;  /* 0x0000000d24007c0c */ /* 0x000fe4000bfa6350 */
[----:B------:R-:W-:Y:S02]  /*8320*/  SHF.R.S32.HI R41, RZ, 0x1f, R37 ;  /* 0x0000001fff297819 */ /* 0x000fe40000011425 */
[----:B------:R-:W-:-:S13]  /*8330*/  ISETP.LT.U32.AND P5, PT, R76, 0x188, !P5 ;  /* 0x000001884c00780c */ /* 0x000fda0006fa1070 */
        /* <DEDUP_REMOVED lines=20> */
.L_x_2907:
[----:B------:R-:W-:Y:S05]  /*8480*/  BSYNC B0 ;  /* 0x0000000000007941 */ /* 0x000fea0003800000 */
.L_x_2906:
[----:B------:R-:W-:Y:S05]  /*8490*/  @!P6 BRA `(.L_x_2908) ;  /* 0x000000000048e947 */ /* 0x000fea0003800000 */
        /* <DEDUP_REMOVED lines=18> */
.L_x_2908:
[----:B------:R-:W-:Y:S01]  /*85c0*/  ISETP.GE.U32.AND P5, PT, R37, UR12, PT ;  /* 0x0000000c25007c0c */ /* 0x000fe2000bfa6070 */
[----:B------:R-:W-:Y:S01]  /*85d0*/  BSSY B0, `(.L_x_2909) ;  /* 0x0000019000007945 */ /* 0x000fe20003800000 */
[----:B------:R-:W-:Y:S02]  /*85e0*/  IADD3 R35, R38, 0x70, RZ ;  /* 0x0000007026237810 */ /* 0x000fe40007ffe0ff */
[----:B------:R-:W-:Y:S02]  /*85f0*/  ISETP.GE.AND.EX P5, PT, R41, UR13, PT, P5 ;  /* 0x0000000d29007c0c */ /* 0x000fe4000bfa6350 */
[----:B------:R-:W-:Y:S02]  /*8600*/  SHF.R.S32.HI R36, RZ, 0x1f, R35 ;  /* 0x0000001fff247819 */ /* 0x000fe40000011423 */
[----:B------:R-:W-:-:S13]  /*8610*/  ISETP.LT.U32.AND P5, PT, R76, 0x188, !P5 ;  /* 0x000001884c00780c */ /* 0x000fda0006fa1070 */
[----:B------:R-:W-:Y:S05]  /*8620*/  @!P5 BRA `(.L_x_2910) ;  /* 0x00000000004cd947 */ /* 0x000fea0003800000 */
[----:B01234-:R-:W-:Y:S01]  /*8630*/  IADD3 R33, R75, 0x68, RZ ;  /* 0x000000684b217810 */ /* 0x01ffe20007ffe0ff */
        /* <DEDUP_REMOVED lines=18> */
.L_x_2910:
[----:B------:R-:W-:Y:S05]  /*8760*/  BSYNC B0 ;  /* 0x0000000000007941 */ /* 0x000fea0003800000 */
.L_x_2909:
[----:B------:R-:W-:Y:S05]  /*8770*/  @!P6 BRA `(.L_x_2911) ;  /* 0x000000000048e947 */ /* 0x000fea0003800000 */
        /* <DEDUP_REMOVED lines=18> */
.L_x_2911:
[----:B------:R-:W-:Y:S01]  /*88a0*/  ISETP.GE.U32.AND P5, PT, R35, UR12, PT ;  /* 0x0000000c23007c0c */ /* 0x000fe2000bfa6070 */
[----:B------:R-:W-:Y:S01]  /*88b0*/  BSSY B0, `(.L_x_2912) ;  /* 0x0000019000007945 */ /* 0x000fe20003800000 */
[----:B------:R-:W-:Y:S02]  /*88c0*/  IADD3 R38, R38, 0x78, RZ ;  /* 0x0000007826267810 */ /* 0x000fe40007ffe0ff */
[----:B------:R-:W-:Y:S02]  /*88d0*/  ISETP.GE.AND.EX P5, PT, R36, UR13, PT, P5 ;  /* 0x0000000d24007c0c */ /* 0x000fe4000bfa6350 */
[----:B01234-:R-:W-:Y:S02]  /*88e0*/  SHF.R.S32.HI R32, RZ, 0x1f, R38 ;  /* 0x0000001fff207819 */ /* 0x01ffe40000011426 */
        /* <DEDUP_REMOVED lines=21> */
.L_x_2913:
[----:B------:R-:W-:Y:S05]  /*8a40*/  BSYNC B0 ;  /* 0x0000000000007941 */ /* 0x000fea0003800000 */
.L_x_2912:
        /* <DEDUP_REMOVED lines=19> */
.L_x_2914:
        /* <DEDUP_REMOVED lines=23> */
.L_x_2916:
[----:B------:R-:W-:Y:S05]  /*8cf0*/  BSYNC B0 ;  /* 0x0000000000007941 */ /* 0x000fea0003800000 */
.L_x_2915:
[----:B------:R-:W-:Y:S02]  /*8d00*/  IADD3 R11, R15, R11, RZ ;  /* 0x0000000b0f0b7210 */ /* 0x000fe40007ffe0ff */
[----:B------:R-:W-:Y:S02]  /*8d10*/  IADD3 R12, R12, 0x1, RZ ;  /* 0x000000010c0c7810 */ /* 0x000fe40007ffe0ff */
[----:B------:R-:W-:-:S13]  /*8d20*/  ISETP.GE.AND P5, PT, R11, UR4, PT ;  /* 0x000000040b007c0c */ /* 0x000fda000bfa6270 */
[----:B------:R-:W-:Y:S05]  /*8d30*/  @!P5 BRA `(.L_x_2917) ;  /* 0xffffff780074d947 */ /* 0x000fea000383ffff */
.L_x_2834:
        /* <DEDUP_REMOVED lines=23> */
.L_x_2919:
[----:B------:R-:W-:Y:S05]  /*8eb0*/  BSYNC B0 ;  /* 0x0000000000007941 */ /* 0x000fea0003800000 */
.L_x_2918:
[----:B------:R-:W-:Y:S05]  /*8ec0*/  @P0 EXIT ;  /* 0x000000000000094d */ /* 0x000fea0003800000 */
[----:B------:R-:W-:Y:S05]  /*8ed0*/  @P2 BRA `(.L_x_2920) ;  /* 0x0000000000202947 */ /* 0x000fea0003800000 */
[----:B------:R-:W-:-:S05]  /*8ee0*/  IMAD R0, R6, R7, RZ ;  /* 0x0000000706007224 */ /* 0x000fca00078e02ff */
[----:B------:R-:W-:-:S13]  /*8ef0*/  ISETP.NE.AND P0, PT, R0, -0x1, PT ;  /* 0xffffffff0000780c */ /* 0x000fda0003f05270 */
[----:B------:R-:W-:Y:S05]  /*8f00*/  @!P0 BRA `(.L_x_2920) ;  /* 0x0000000000148947 */ /* 0x000fea0003800000 */
.L_x_2921:
[----:B--2---:R-:W2:Y:S04]  /*8f10*/  LDG.E.STRONG.GPU R5, desc[UR8][R2.64] ;  /* 0x0000000802057981 */ /* 0x004ea8000c1ef900 */
[----:B--2---:R-:W-:Y:S01]  /*8f20*/  CCTL.IVALL ;  /* 0x00000000ff00798f */ /* 0x004fe20002000000 */
[----:B------:R-:W-:Y:S05]  /*8f30*/  YIELD ;  /* 0x0000000000007946 */ /* 0x000fea0003800000 */
[----:B------:R-:W-:-:S13]  /*8f40*/  ISETP.NE.AND P0, PT, R5, R0, PT ;  /* 0x000000000500720c */ /* 0x000fda0003f05270 */
[----:B------:R-:W-:Y:S05]  /*8f50*/  @P0 BRA `(.L_x_2921) ;  /* 0xfffffffc00ec0947 */ /* 0x000fea000383ffff */
.L_x_2920:
        /* <DEDUP_REMOVED lines=24> */
.L_x_2922:
        /* <DEDUP_REMOVED lines=25> */
.L_x_2923:
        /* <DEDUP_REMOVED lines=9> */
.L_x_5614:


//--------------------- .text._Z35group_norm_nhwc_bwd_one_pass_kernelI11Fp32IOBf16WLi256ELi98ELi392EEv26Group_norm_nhwc_bwd_params --------------------------
	.section	.text._Z35group_norm_nhwc_bwd_one_pass_kernelI11Fp32IOBf16WLi256ELi98ELi392EEv26Group_norm_nhwc_bwd_params,"ax",@progbits
	.align	128
        .global         _Z35group_norm_nhwc_bwd_one_pass_kernelI11Fp32IOBf16WLi256ELi98ELi392EEv26Group_norm_nhwc_bwd_params
        .type           _Z35group_norm_nhwc_bwd_one_pass_kernelI11Fp32IOBf16WLi256ELi98ELi392EEv26Group_norm_nhwc_bwd_params,@function
        .size           _Z35group_norm_nhwc_bwd_one_pass_kernelI11Fp32IOBf16WLi256ELi98ELi392EEv26Group_norm_nhwc_bwd_params,(.L_x_5615 - _Z35group_norm_nhwc_bwd_one_pass_kernelI11Fp32IOBf16WLi256ELi98ELi392EEv26Group_norm_nhwc_bwd_params)
        .other          _Z35group_norm_nhwc_bwd_one_pass_kernelI11Fp32IOBf16WLi256ELi98ELi392EEv26Group_norm_nhwc_bwd_params,@"STO_CUDA_ENTRY STV_DEFAULT"
_Z35group_norm_nhwc_bwd_one_pass_kernelI11Fp32IOBf16WLi256ELi98ELi392EEv26Group_norm_nhwc_bwd_params:
.text._Z35group_norm_nhwc_bwd_one_pass_kernelI11Fp32IOBf16WLi256ELi98ELi392EEv26Group_norm_nhwc_bwd_params:
        /* <DEDUP_REMOVED lines=55> */
.L_x_3071:
[----:B--2-4-:R-:W2:Y:S01]  /*0370*/  LDL R6, [R1+0x8c] ;  /* 0x00008c0001067983 */ /* 0x014ea20000100800 */
[----:B------:R-:W-:Y:S01]  /*0380*/  ULDC UR14, c[0x0][0x2a0] ;  /* 0x0000a800000e7ab9 */ /* 0x000fe20000000800 */
[----:B------:R-:W-:Y:S01]  /*0390*/  IABS R5, UR8 ;  /* 0x0000000800057c13 */ /* 0x000fe20008000000 */
[----:B------:R-:W-:Y:S01]  /*03a0*/  UMOV UR6, URZ ;  /* 0x0000003f00067c82 */ /* 0x000fe20008000000 */
[----:B------:R-:W-:Y:S01]  /*03b0*/  MOV R3, UR14 ;  /* 0x0000000e00037c02 */ /* 0x000fe20008000f00 */
[----:B------:R-:W-:Y:S01]  /*03c0*/  UISETP.GE.AND UP4, UPT, UR8, URZ, UPT ;  /* 0x0000003f0800728c */ /* 0x000fe2000bf86270 */
[----:B------:R-:W-:Y:S01]  /*03d0*/  R2UR UR13, R5 ;  /* 0x00000000050d72ca */ /* 0x000fe200000e0000 */
[----:B------:R-:W-:Y:S01]  /*03e0*/  UISETP.NE.AND UP0, UPT, UR14, URZ, UPT ;  /* 0x0000003f0e00728c */ /* 0x000fe2000bf05270 */
[----:B------:R-:W-:Y:S01]  /*03f0*/  IABS R3, R3 ;  /* 0x0000000300037213 */ /* 0x000fe20000000000 */
[----:B------:R-:W-:Y:S01]  /*0400*/  ULDC.64 UR18, c[0x0][0x290] ;  /* 0x0000a40000127ab9 */ /* 0x000fe20000000a00 */
[----:B01----:R-:W-:Y:S01]  /*0410*/  IADD3 R19, R2, 0xa0, RZ ;  /* 0x000000a002137810 */ /* 0x003fe20007ffe0ff */
[----:B------:R-:W0:Y:S01]  /*0420*/  @P1 LDC.64 R8, c[0x0][0x288] ;  /* 0x0000a200ff081b82 */ /* 0x000e220000000a00 */
[----:B------:R-:W-:-:S02]  /*0430*/  R2UR UR15, R3 ;  /* 0x00000000030f72ca */ /* 0x000fc400000e0000 */
[----:B------:R-:W-:Y:S02]  /*0440*/  CS2R R104, SRZ ;  /* 0x0000000000687805 */ /* 0x000fe4000001ff00 */
[----:B------:R-:W-:Y:S02]  /*0450*/  ISETP.GE.U32.AND P0, PT, R19, UR18, PT ;  /* 0x0000001213007c0c */ /* 0x000fe4000bf06070 */
[----:B------:R-:W-:Y:S02]  /*0460*/  SHF.R.S32.HI R5, RZ, 0x1f, R19 ;  /* 0x0000001fff057819 */ /* 0x000fe40000011413 */
[C---:B------:R-:W-:Y:S01]  /*0470*/  IADD3 R35, R2.reuse, 0x60, RZ ;  /* 0x0000006002237810 */ /* 0x040fe20007ffe0ff */
[----:B------:R-:W1:Y:S01]  /*0480*/  @P1 LDC.64 R116, c[0x0][0x230] ;  /* 0x00008c00ff741b82 */ /* 0x000e620000000a00 */
        /* <DEDUP_REMOVED lines=14> */
[----:B------:R-:W-:-:S05]  /*0570*/  SHF.R.S32.HI R17, RZ, 0x1f, R39 ;  /* 0x0000001fff117819 */ /* 0x000fca0000011427 */
[----:B------:R-:W4:Y:S01]  /*0580*/  @!P0 LDC.64 R32, c[0x0][0x228] ;  /* 0x00008a00ff208b82 */ /* 0x000f220000000a00 */
[----:B------:R-:W-:-:S04]  /*0590*/  ISETP.GE.AND.EX P5, PT, R17, UR19, PT, P5 ;  /* 0x0000001311007c0c */ /* 0x000fc8000bfa6350 */
[----:B------:R-:W-:-:S03]  /*05a0*/  ISETP.GT.U32.OR P5, PT, R0, 0x187, P5 ;  /* 0x000001870000780c */ /* 0x000fc60002fa4470 */
[----:B------:R-:W4:Y:S01]  /*05b0*/  @!P4 LDC.64 R20, c[0x0][0x288] ;  /* 0x0000a200ff14cb82 */ /* 0x000f220000000a00 */
[----:B---3--:R-:W-:-:S07]  /*05c0*/  IADD3 R4, R3, 0xffffffe, RZ ;  /* 0x0ffffffe03047810 */ /* 0x008fce0007ffe0ff */
[----:B------:R-:W3:Y:S01]  /*05d0*/  @!P0 LDC.64 R30, c[0x0][0x230] ;  /* 0x00008c00ff1e8b82 */ /* 0x000ee20000000a00 */
[----:B------:R-:W0:Y:S07]  /*05e0*/  F2I.FTZ.U32.TRUNC.NTZ R4, R4 ;  /* 0x0000000400047305 */ /* 0x000e2e000021f000 */
[----:B------:R-:W3:Y:S08]  /*05f0*/  @!P4 LDC.64 R26, c[0x0][0x230] ;  /* 0x00008c00ff1acb82 */ /* 0x000ef00000000a00 */
[----:B------:R-:W3:Y:S01]  /*0600*/  @!P4 LDC.64 R28, c[0x0][0x228] ;  /* 0x00008a00ff1ccb82 */ /* 0x000ee20000000a00 */
[----:B0-----:R-:W-:-:S13]  /*0610*/  R2UR UR7, R4 ;  /* 0x00000000040772ca */ /* 0x001fda00000e0000 */
        /* <DEDUP_REMOVED lines=28> */
[----:B------:R-:W-:Y:S02]  /*07e0*/  IADD3 R41, R2, 0x88, RZ ;  /* 0x0000008802297810 */ /* 0x000fe40007ffe0ff */
[----:B------:R-:W-:Y:S02]  /*07f0*/  CS2R R102, SRZ ;  /* 0x0000000000667805 */ /* 0x000fe4000001ff00 */
[----:B------:R-:W-:Y:S02]  /*0800*/  CS2R R74, SRZ ;  /* 0x00000000004a7805 */ /* 0x000fe4000001ff00 */
[----:B--2---:R-:W-:Y:S02]  /*0810*/  SHF.R.S32.HI R3, RZ, 0x1f, R6 ;  /* 0x0000001fff037819 */ /* 0x004fe40000011406 */
[----:B------:R-:W-:-:S02]  /*0820*/  IADD3 R80, P2, R6, UR17, RZ ;  /* 0x0000001106507c10 */ /* 0x000fc4000ff5e0ff */
[----:B------:R-:W-:Y:S02]  /*0830*/  SHF.R.S32.HI R6, RZ, 0x1f, R2 ;  /* 0x0000001fff067819 */ /* 0x000fe40000011402 */
[----:B------:R-:W-:Y:S02]  /*0840*/  LEA.HI.X.SX32 R81, R4, R3, 0x1, P2 ;  /* 0x0000000304517211 */ /* 0x000fe400010f0eff */
[----:B------:R-:W-:Y:S01]  /*0850*/  MOV R3, UR14 ;  /* 0x0000000e00037c02 */ /* 0x000fe20008000f00 */
[----:B------:R-:W-:-:S04]  /*0860*/  @P1 IMAD R4, R6, R8, RZ ;  /* 0x0000000806041224 */ /* 0x000fc800078e02ff */
[----:B------:R-:W-:Y:S01]  /*0870*/  IMAD.WIDE.U32 R80, R3, UR7, R80 ;  /* 0x0000000703507c25 */ /* 0x000fe2000f8e0050 */
[----:B------:R-:W-:Y:S02]  /*0880*/  SHF.R.S32.HI R3, RZ, 0x1f, R35 ;  /* 0x0000001fff037819 */ /* 0x000fe40000011423 */
[----:B------:R-:W-:Y:S02]  /*0890*/  CS2R R100, SRZ ;  /* 0x0000000000647805 */ /* 0x000fe4000001ff00 */
[----:B------:R-:W-:Y:S01]  /*08a0*/  CS2R R72, SRZ ;  /* 0x0000000000487805 */ /* 0x000fe2000001ff00 */
[C---:B------:R-:W-:Y:S01]  /*08b0*/  @P1 IMAD R9, R2.reuse, R9, R4 ;  /* 0x0000000902091224 */ /* 0x040fe200078e0204 */
[----:B------:R-:W-:Y:S02]  /*08c0*/  ISETP.GE.AND.EX P6, PT, R3, UR19, PT, P6 ;  /* 0x0000001303007c0c */ /* 0x000fe4000bfc6360 */
[----:B------:R-:W-:Y:S02]  /*08d0*/  IADD3 R43, R2, 0x90, RZ ;  /* 0x00000090022b7810 */ /* 0x000fe40007ffe0ff */
[----:B------:R-:W-:-:S02]  /*08e0*/  CS2R R98, SRZ ;  /* 0x0000000000627805 */ /* 0x000fc4000001ff00 */
[----:B------:R-:W-:Y:S02]  /*08f0*/  ISETP.GT.U32.OR P6, PT, R0, 0x187, P6 ;  /* 0x000001870000780c */ /* 0x000fe400037c4470 */
[----:B------:R-:W-:Y:S02]  /*0900*/  CS2R R70, SRZ ;  /* 0x0000000000467805 */ /* 0x000fe4000001ff00 */
[----:B------:R-:W-:Y:S02]  /*0910*/  IADD3 R79, R81, UR5, RZ ;  /* 0x00000005514f7c10 */ /* 0x000fe4000fffe0ff */
[----:B------:R-:W-:Y:S02]  /*0920*/  CS2R R96, SRZ ;  /* 0x0000000000607805 */ /* 0x000fe4000001ff00 */
[----:B------:R-:W-:Y:S02]  /*0930*/  @P1 MOV R78, R80 ;  /* 0x00000050004e1202 */ /* 0x000fe40000000f00 */
[----:B------:R-:W-:-:S02]  /*0940*/  CS2R R68, SRZ ;  /* 0x0000000000447805 */ /* 0x000fc4000001ff00 */
[----:B------:R-:W-:Y:S02]  /*0950*/  CS2R R94, SRZ ;  /* 0x00000000005e7805 */ /* 0x000fe4000001ff00 */
[----:B------:R-:W-:Y:S02]  /*0960*/  CS2R R66, SRZ ;  /* 0x0000000000427805 */ /* 0x000fe4000001ff00 */
[----:B------:R-:W-:Y:S01]  /*0970*/  CS2R R92, SRZ ;  /* 0x00000000005c7805 */ /* 0x000fe2000001ff00 */
[----:B------:R-:W-:Y:S01]  /*0980*/  @P1 IMAD.WIDE.U32 R4, R2, R8, R78 ;  /* 0x0000000802041225 */ /* 0x000fe200078e004e */
[----:B------:R-:W-:Y:S02]  /*0990*/  CS2R R64, SRZ ;  /* 0x0000000000407805 */ /* 0x000fe4000001ff00 */
[----:B------:R-:W-:Y:S02]  /*09a0*/  CS2R R90, SRZ ;  /* 0x00000000005a7805 */ /* 0x000fe4000001ff00 */
[----:B------:R-:W-:Y:S01]  /*09b0*/  CS2R R54, SRZ ;  /* 0x0000000000367805 */ /* 0x000fe2000001ff00 */
[----:B------:R-:W0:Y:S01]  /*09c0*/  @!P6 LDC.64 R14, c[0x0][0x288] ;  /* 0x0000a200ff0eeb82 */ /* 0x000e220000000a00 */
[----:B------:R-:W-:-:S02]  /*09d0*/  @P1 IADD3 R5, R5, R9, RZ ;  /* 0x0000000905051210 */ /* 0x000fc40007ffe0ff */
[----:B------:R-:W-:Y:S02]  /*09e0*/  CS2R R88, SRZ ;  /* 0x0000000000587805 */ /* 0x000fe4000001ff00 */
[C---:B------:R-:W-:Y:S02]  /*09f0*/  @P1 SHF.L.U32 R9, R4.reuse, 0x2, RZ ;  /* 0x0000000204091819 */ /* 0x040fe400000006ff */
[----:B------:R-:W-:Y:S02]  /*0a00*/  CS2R R52, SRZ ;  /* 0x0000000000347805 */ /* 0x000fe4000001ff00 */
[----:B------:R-:W-:Y:S02]  /*0a10*/  @P1 SHF.L.U64.HI R6, R4, 0x2, R5 ;  /* 0x0000000204061819 */ /* 0x000fe40000010205 */
[----:B------:R-:W-:Y:S02]  /*0a20*/  CS2R R50, SRZ ;  /* 0x0000000000327805 */ /* 0x000fe4000001ff00 */
[----:B------:R-:W-:Y:S01]  /*0a30*/  SHF.R.S32.HI R5, RZ, 0x1f, R19 ;  /* 0x0000001fff057819 */ /* 0x000fe20000011413 */
[----:B------:R-:W2:Y:S01]  /*0a40*/  @!P6 LDC.64 R22, c[0x0][0x230] ;  /* 0x00008c00ff16eb82 */ /* 0x000ea20000000a00 */
[----:B-1----:R-:W-:-:S02]  /*0a50*/  @P1 IADD3 R116, P2, R9, R116, RZ ;  /* 0x0000007409741210 */ /* 0x002fc40007f5e0ff */
[----:B------:R-:W-:Y:S02]  /*0a60*/  CS2R R86, SRZ ;  /* 0x0000000000567805 */ /* 0x000fe4000001ff00 */
[----:B----4-:R-:W-:Y:S01]  /*0a70*/  @P1 IADD3 R8, P3, R9, R12, RZ ;  /* 0x0000000c09081210 */ /* 0x010fe20007f7e0ff */
[----:B------:R-:W-:Y:S01]  /*0a80*/  @!P0 IMAD R4, R5, R10, RZ ;  /* 0x0000000a05048224 */ /* 0x000fe200078e02ff */
[----:B------:R-:W-:Y:S01]  /*0a90*/  @!P0 MOV R5, R79 ;  /* 0x0000004f00058202 */ /* 0x000fe20000000f00 */
[----:B------:R-:W-:Y:S01]  /*0aa0*/  @!P4 IMAD R12, R7, R20, RZ ;  /* 0x00000014070cc224 */ /* 0x000fe200078e02ff */
[C---:B------:R-:W-:Y:S01]  /*0ab0*/  @P1 IADD3.X R117, R6.reuse, R117, RZ, P2, !PT ;  /* 0x0000007506751210 */ /* 0x040fe200017fe4ff */
[----:B------:R-:W-:Y:S01]  /*0ac0*/  @!P0 IMAD R11, R19, R11, R4 ;  /* 0x0000000b130b8224 */ /* 0x000fe200078e0204 */
[----:B------:R-:W-:Y:S01]  /*0ad0*/  @!P0 MOV R4, R80 ;  /* 0x0000005000048202 */ /* 0x000fe20000000f00 */
[----:B------:R-:W1:Y:S01]  /*0ae0*/  @!P6 LDC.64 R24, c[0x0][0x228] ;  /* 0x00008a00ff18eb82 */ /* 0x000e620000000a00 */
[----:B------:R-:W-:Y:S01]  /*0af0*/  @P1 IADD3.X R9, R6, R13, RZ, P3, !PT ;  /* 0x0000000d06091210 */ /* 0x000fe20001ffe4ff */
[----:B------:R-:W-:Y:S01]  /*0b00*/  @!P4 IMAD R21, R37, R21, R12 ;  /* 0x000000152515c224 */ /* 0x000fe200078e020c */
[----:B------:R-:W-:Y:S01]  /*0b10*/  @!P6 MOV R7, R79 ;  /* 0x0000004f0007e202 */ /* 0x000fe20000000f00 */
[----:B------:R-:W-:Y:S01]  /*0b20*/  @!P0 IMAD.WIDE.U32 R4, R19, R10, R4 ;  /* 0x0000000a13048225 */ /* 0x000fe200078e0004 */
[----:B------:R-:W-:-:S02]  /*0b30*/  @!P4 MOV R12, R80 ;  /* 0x00000050000cc202 */ /* 0x000fc40000000f00 */
[----:B------:R-:W-:Y:S02]  /*0b40*/  CS2R R84, SRZ ;  /* 0x0000000000547805 */ /* 0x000fe4000001ff00 */
[----:B------:R-:W-:Y:S01]  /*0b50*/  @!P4 MOV R13, R79 ;  /* 0x0000004f000dc202 */ /* 0x000fe20000000f00 */
[----:B0-----:R-:W-:Y:S01]  /*0b60*/  @!P6 IMAD R6, R3, R14, RZ ;  /* 0x0000000e0306e224 */ /* 0x001fe200078e02ff */
[----:B------:R-:W-:Y:S02]  /*0b70*/  @!P0 IADD3 R5, R5, R11, RZ ;  /* 0x0000000b05058210 */ /* 0x000fe40007ffe0ff */
[----:B------:R-:W-:Y:S02]  /*0b80*/  CS2R R48, SRZ ;  /* 0x0000000000307805 */ /* 0x000fe4000001ff00 */
[C---:B------:R-:W-:Y:S01]  /*0b90*/  @!P0 SHF.L.U32 R19, R4.reuse, 0x2, RZ ;  /* 0x0000000204138819 */ /* 0x040fe200000006ff */
[----:B------:R-:W-:Y:S01]  /*0ba0*/  @!P6 IMAD R3, R35, R15, R6 ;  /* 0x0000000f2303e224 */ /* 0x000fe200078e0206 */
[----:B------:R-:W-:Y:S01]  /*0bb0*/  @!P6 MOV R6, R80 ;  /* 0x000000500006e202 */ /* 0x000fe20000000f00 */
[----:B------:R-:W-:Y:S01]  /*0bc0*/  @!P4 IMAD.WIDE.U32 R12, R37, R20, R12 ;  /* 0x00000014250cc225 */ /* 0x000fe200078e000c */
[----:B------:R-:W-:-:S02]  /*0bd0*/  @!P0 SHF.L.U64.HI R10, R4, 0x2, R5 ;  /* 0x00000002040a8819 */ /* 0x000fc40000010205 */
[----:B------:R-:W-:Y:S01]  /*0be0*/  CS2R R62, SRZ ;  /* 0x00000000003e7805 */ /* 0x000fe2000001ff00 */
[----:B------:R-:W0:Y:S01]  /*0bf0*/  @!P5 LDC.64 R4, c[0x0][0x288] ;  /* 0x0000a200ff04db82 */ /* 0x000e220000000a00 */
[----:B------:R-:W-:Y:S01]  /*0c00*/  @!P6 IMAD.WIDE.U32 R6, R35, R14, R6 ;  /* 0x0000000e2306e225 */ /* 0x000fe200078e0006 */
[C---:B------:R-:W-:Y:S02]  /*0c10*/  @!P0 IADD3 R18, P3, R19.reuse, R32, RZ ;  /* 0x0000002013128210 */ /* 0x040fe40007f7e0ff */
[----:B------:R-:W-:Y:S02]  /*0c20*/  CS2R R46, SRZ ;  /* 0x00000000002e7805 */ /* 0x000fe4000001ff00 */
[----:B---3--:R-:W-:Y:S02]  /*0c30*/  @!P0 IADD3 R14, P2, R19, R30, RZ ;  /* 0x0000001e130e8210 */ /* 0x008fe40007f5e0ff */
[----:B------:R-:W-:Y:S02]  /*0c40*/  CS2R R60, SRZ ;  /* 0x00000000003c7805 */ /* 0x000fe4000001ff00 */
[----:B------:R-:W-:-:S02]  /*0c50*/  @!P6 IADD3 R3, R7, R3, RZ ;  /* 0x000000030703e210 */ /* 0x000fc40007ffe0ff */
[----:B------:R-:W-:Y:S02]  /*0c60*/  CS2R R44, SRZ ;  /* 0x00000000002c7805 */ /* 0x000fe4000001ff00 */
[----:B------:R-:W-:Y:S01]  /*0c70*/  @!P6 SHF.L.U32 R11, R6, 0x2, RZ ;  /* 0x00000002060be819 */ /* 0x000fe200000006ff */
[----:B------:R-:W-:Y:S01]  /*0c80*/  STL.64 [R1+0xd8], R116 ;  /* 0x0000d87401007387 */ /* 0x000fe20000100a00 */
[----:B------:R-:W-:Y:S02]  /*0c90*/  @!P0 IADD3.X R19, R10, R33, RZ, P3, !PT ;  /* 0x000000210a138210 */ /* 0x000fe40001ffe4ff */
[----:B------:R-:W-:Y:S02]  /*0ca0*/  CS2R R58, SRZ ;  /* 0x00000000003a7805 */ /* 0x000fe4000001ff00 */
[----:B------:R-:W-:Y:S02]  /*0cb0*/  @!P6 SHF.L.U64.HI R16, R6, 0x2, R3 ;  /* 0x000000020610e819 */ /* 0x000fe40000010203 */
[----:B------:R-:W-:-:S02]  /*0cc0*/  CS2R R56, SRZ ;  /* 0x0000000000387805 */ /* 0x000fc4000001ff00 */
[----:B------:R-:W-:Y:S01]  /*0cd0*/  @!P4 IADD3 R7, R13, R21, RZ ;  /* 0x000000150d07c210 */ /* 0x000fe20007ffe0ff */
[----:B------:R3:W4:Y:S01]  /*0ce0*/  @!P0 LDG.E.64 R76, desc[UR22][R18.64] ;  /* 0x00000016124c8981 */ /* 0x000722000c1e1b00 */
[----:B--2---:R-:W-:Y:S02]  /*0cf0*/  @!P6 IADD3 R6, P3, R11, R22, RZ ;  /* 0x000000160b06e210 */ /* 0x004fe40007f7e0ff */
[----:B------:R-:W-:Y:S02]  /*0d00*/  IADD3 R82, R2, 0x30, RZ ;  /* 0x0000003002527810 */ /* 0x000fe40007ffe0ff */
[----:B------:R-:W-:Y:S02]  /*0d10*/  CS2R R124, SRZ ;  /* 0x00000000007c7805 */ /* 0x000fe4000001ff00 */
[----:B------:R-:W-:Y:S02]  /*0d20*/  @!P4 SHF.L.U32 R3, R12, 0x2, RZ ;  /* 0x000000020c03c819 */ /* 0x000fe400000006ff */
[----:B------:R-:W-:-:S02]  /*0d30*/  CS2R R122, SRZ ;  /* 0x00000000007a7805 */ /* 0x000fc4000001ff00 */
[----:B------:R-:W-:Y:S02]  /*0d40*/  @!P0 IADD3.X R15, R10, R31, RZ, P2, !PT ;  /* 0x0000001f0a0f8210 */ /* 0x000fe400017fe4ff */
[----:B------:R-:W-:Y:S02]  /*0d50*/  CS2R R120, SRZ ;  /* 0x0000000000787805 */ /* 0x000fe4000001ff00 */
[----:B------:R-:W-:Y:S01]  /*0d60*/  @!P4 SHF.L.U64.HI R20, R12, 0x2, R7 ;  /* 0x000000020c14c819 */ /* 0x000fe20000010207 */
[----:B0-----:R-:W-:Y:S01]  /*0d70*/  @!P5 IMAD R22, R17, R4, RZ ;  /* 0x000000041116d224 */ /* 0x001fe200078e02ff */
[----:B-1----:R-:W-:Y:S01]  /*0d80*/  @!P6 IADD3 R10, P2, R11, R24, RZ ;  /* 0x000000180b0ae210 */ /* 0x002fe20007f5e0ff */
[----:B------:R-:W2:Y:S01]  /*0d90*/  @!P0 LDG.E.64 R104, desc[UR22][R14.64] ;  /* 0x000000160e688981 */ /* 0x000ea2000c1e1b00 */
[----:B------:R-:W-:Y:S01]  /*0da0*/  @!P6 IADD3.X R7, R16, R23, RZ, P3, !PT ;  /* 0x000000171007e210 */ /* 0x000fe20001ffe4ff */
[----:B------:R-:W-:Y:S01]  /*0db0*/  @!P5 IMAD R23, R39, R5, R22 ;  /* 0x000000052717d224 */ /* 0x000fe200078e0216 */
[----:B------:R-:W-:-:S02]  /*0dc0*/  @!P4 IADD3 R12, P3, R3, R26, RZ ;  /* 0x0000001a030cc210 */ /* 0x000fc40007f7e0ff */
[----:B------:R-:W-:Y:S02]  /*0dd0*/  CS2R R108, SRZ ;  /* 0x00000000006c7805 */ /* 0x000fe4000001ff00 */
[----:B------:R-:W-:Y:S01]  /*0de0*/  IADD3 R37, R2, 0x78, RZ ;  /* 0x0000007802257810 */ /* 0x000fe20007ffe0ff */
[----:B------:R-:W4:Y:S01]  /*0df0*/  @!P6 LDG.E.64 R102, desc[UR22][R6.64] ;  /* 0x000000160666e981 */ /* 0x000f22000c1e1b00 */
[----:B------:R-:W-:Y:S02]  /*0e00*/  @!P6 IADD3.X R11, R16, R25, RZ, P2, !PT ;  /* 0x00000019100be210 */ /* 0x000fe400017fe4ff */
[----:B------:R-:W-:Y:S02]  /*0e10*/  CS2R R106, SRZ ;  /* 0x00000000006a7805 */ /* 0x000fe4000001ff00 */
[----:B------:R-:W-:Y:S01]  /*0e20*/  @!P4 IADD3 R16, P2, R3, R28, RZ ;  /* 0x0000001c0310c210 */ /* 0x000fe20007f5e0ff */
[----:B------:R-:W-:Y:S01]  /*0e30*/  ULDC.64 UR6, c[0x0][0x248] ;  /* 0x0000920000067ab9 */ /* 0x000fe20000000a00 */
[C---:B------:R-:W-:Y:S01]  /*0e40*/  @!P4 IADD3.X R13, R20.reuse, R27, RZ, P3, !PT ;  /* 0x0000001b140dc210 */ /* 0x040fe20001ffe4ff */
[----:B------:R0:W4:Y:S01]  /*0e50*/  @!P6 LDG.E.64 R74, desc[UR22][R10.64] ;  /* 0x000000160a4ae981 */ /* 0x000122000c1e1b00 */
[----:B------:R-:W-:Y:S01]  /*0e60*/  ISETP.GE.U32.AND P3, PT, R37, UR18, PT ;  /* 0x0000001225007c0c */ /* 0x000fe2000bf66070 */
[----:B------:R-:W1:Y:S01]  /*0e70*/  @!P5 LDC.64 R26, c[0x0][0x230] ;  /* 0x00008c00ff1adb82 */ /* 0x000e620000000a00 */
[----:B------:R-:W-:Y:S01]  /*0e80*/  SHF.R.S32.HI R3, RZ, 0x1f, R37 ;  /* 0x0000001fff037819 */ /* 0x000fe20000011425 */
[----:B------:R1:W4:Y:S01]  /*0e90*/  @!P4 LDG.E.64 R100, desc[UR22][R12.64] ;  /* 0x000000160c64c981 */ /* 0x000322000c1e1b00 */
[----:B------:R-:W-:-:S02]  /*0ea0*/  @!P4 IADD3.X R17, R20, R29, RZ, P2, !PT ;  /* 0x0000001d1411c210 */ /* 0x000fc400017fe4ff */
[----:B------:R-:W-:Y:S02]  /*0eb0*/  ISETP.GE.AND.EX P3, PT, R3, UR19, PT, P3 ;  /* 0x0000001303007c0c */ /* 0x000fe4000bf66330 */
[----:B------:R-:W-:Y:S01]  /*0ec0*/  @!P5 MOV R20, R80 ;  /* 0x000000500014d202 */ /* 0x000fe20000000f00 */
[----:B------:R-:W1:Y:S01]  /*0ed0*/  @!P5 LDC.64 R28, c[0x0][0x228] ;  /* 0x00008a00ff1cdb82 */ /* 0x000e620000000a00 */
[----:B------:R-:W-:Y:S01]  /*0ee0*/  @!P5 MOV R21, R79 ;  /* 0x0000004f0015d202 */ /* 0x000fe20000000f00 */
[----:B------:R1:W5:Y:S01]  /*0ef0*/  @!P4 LDG.E.64 R72, desc[UR22][R16.64] ;  /* 0x000000161048c981 */ /* 0x000362000c1e1b00 */
[----:B------:R-:W-:Y:S01]  /*0f00*/  ISETP.GT.U32.OR P3, PT, R0, 0x187, P3 ;  /* 0x000001870000780c */ /* 0x000fe20001f64470 */
[----:B------:R-:W-:Y:S01]  /*0f10*/  @!P5 IMAD.WIDE.U32 R4, R39, R4, R20 ;  /* 0x000000042704d225 */ /* 0x000fe200078e0014 */
[----:B------:R-:W-:-:S04]  /*0f20*/  IADD3 R39, R2, 0x80, RZ ;  /* 0x0000008002277810 */ /* 0x000fc80007ffe0ff */
[----:B------:R-:W-:Y:S02]  /*0f30*/  ISETP.GE.U32.AND P2, PT, R39, UR18, PT ;  /* 0x0000001227007c0c */ /* 0x000fe4000bf46070 */
[----:B------:R-:W-:-:S05]  /*0f40*/  SHF.R.S32.HI R21, RZ, 0x1f, R39 ;  /* 0x0000001fff157819 */ /* 0x000fca0000011427 */
[----:B------:R-:W0:Y:S01]  /*0f50*/  @!P3 LDC.64 R24, c[0x0][0x288] ;  /* 0x0000a200ff18bb82 */ /* 0x000e220000000a00 */
[----:B------:R-:W-:-:S04]  /*0f60*/  ISETP.GE.AND.EX P2, PT, R21, UR19, PT, P2 ;  /* 0x0000001315007c0c */ /* 0x000fc8000bf46320 */
[----:B------:R-:W-:Y:S02]  /*0f70*/  ISETP.GT.U32.OR P2, PT, R0, 0x187, P2 ;  /* 0x000001870000780c */ /* 0x000fe40001744470 */
[----:B------:R-:W-:Y:S01]  /*0f80*/  @!P5 IADD3 R5, R5, R23, RZ ;  /* 0x000000170505d210 */ /* 0x000fe20007ffe0ff */
[----:B------:R-:W1:Y:S01]  /*0f90*/  @!P3 LDC.64 R30, c[0x0][0x230] ;  /* 0x00008c00ff1ebb82 */ /* 0x000e620000000a00 */
[----:B------:R-:W-:Y:S02]  /*0fa0*/  ISETP.GE.U32.AND P0, PT, R41, UR18, PT ;  /* 0x0000001229007c0c */ /* 0x000fe4000bf06070 */
[----:B------:R-:W-:-:S04]  /*0fb0*/  SHF.R.S32.HI R23, RZ, 0x1f, R41 ;  /* 0x0000001fff177819 */ /* 0x000fc80000011429 */
[----:B------:R-:W-:Y:S01]  /*0fc0*/  ISETP.GE.AND.EX P0, PT, R23, UR19, PT, P0 ;  /* 0x0000001317007c0c */ /* 0x000fe2000bf06300 */
[----:B------:R-:W1:Y:S03]  /*0fd0*/  @!P3 LDC.64 R32, c[0x0][0x228] ;  /* 0x00008a00ff20bb82 */ /* 0x000e660000000a00 */
[----:B------:R-:W-:-:S05]  /*0fe0*/  ISETP.GT.U32.OR P0, PT, R0, 0x187, P0 ;  /* 0x000001870000780c */ /* 0x000fca0000704470 */
[----:B------:R-:W1:Y:S01]  /*0ff0*/  @!P2 LDC.64 R34, c[0x0][0x288] ;  /* 0x0000a200ff22ab82 */ /* 0x000e620000000a00 */
[----:B---3--:R-:W-:Y:S01]  /*1000*/  @!P3 MOV R18, R80 ;  /* 0x000000500012b202 */ /* 0x008fe20000000f00 */
[-C--:B0-----:R-:W-:Y:S01]  /*1010*/  @!P3 IMAD R10, R3, R24.reuse, RZ ;  /* 0x00000018030ab224 */ /* 0x081fe200078e02ff */
[----:B------:R-:W-:Y:S02]  /*1020*/  @!P3 MOV R19, R79 ;  /* 0x0000004f0013b202 */ /* 0x000fe40000000f00 */
[C---:B------:R-:W-:Y:S01]  /*1030*/  @!P5 SHF.L.U32 R7, R4.reuse, 0x2, RZ ;  /* 0x000000020407d819 */ /* 0x040fe200000006ff */
[C---:B------:R-:W-:Y:S01]  /*1040*/  @!P3 IMAD R25, R37.reuse, R25, R10 ;  /* 0x000000192519b224 */ /* 0x040fe200078e020a */
[----:B------:R-:W-:Y:S01]  /*1050*/  @!P5 SHF.L.U64.HI R20, R4, 0x2, R5 ;  /* 0x000000020414d819 */ /* 0x000fe20000010205 */
[----:B------:R-:W-:Y:S01]  /*1060*/  @!P3 IMAD.WIDE.U32 R18, R37, R24, R18 ;  /* 0x000000182512b225 */ /* 0x000fe200078e0012 */
[C---:B-1----:R-:W-:Y:S01]  /*1070*/  @!P5 IADD3 R4, P4, R7.reuse, R26, RZ ;  /* 0x0000001a0704d210 */ /* 0x042fe20007f9e0ff */
[----:B------:R-:W0:Y:S01]  /*1080*/  @!P0 LDC.64 R14, c[0x0][0x288] ;  /* 0x0000a200ff0e8b82 */ /* 0x000e220000000a00 */
[----:B------:R-:W-:-:S02]  /*1090*/  @!P5 IADD3 R6, P6, R7, R28, RZ ;  /* 0x0000001c0706d210 */ /* 0x000fc40007fde0ff */
[C---:B------:R-:W-:Y:S02]  /*10a0*/  @!P5 IADD3.X R5, R20.reuse, R27, RZ, P4, !PT ;  /* 0x0000001b1405d210 */ /* 0x040fe400027fe4ff */
[----:B------:R-:W-:Y:S02]  /*10b0*/  ISETP.GE.U32.AND P4, PT, R43, UR18, PT ;  /* 0x000000122b007c0c */ /* 0x000fe4000bf86070 */
[----:B------:R-:W-:Y:S01]  /*10c0*/  SHF.R.S32.HI R3, RZ, 0x1f, R43 ;  /* 0x0000001fff037819 */ /* 0x000fe2000001142b */
[----:B------:R-:W1:Y:S01]  /*10d0*/  @!P2 LDC.64 R10, c[0x0][0x230] ;  /* 0x00008c00ff0aab82 */ /* 0x000e620000000a00 */
[----:B------:R-:W-:Y:S01]  /*10e0*/  @!P3 IADD3 R13, R19, R25, RZ ;  /* 0x00000019130db210 */ /* 0x000fe20007ffe0ff */
[----:B------:R3:W5:Y:S01]  /*10f0*/  @!P5 LDG.E.64 R98, desc[UR22][R4.64] ;  /* 0x000000160462d981 */ /* 0x000762000c1e1b00 */
[----:B------:R-:W-:Y:S02]  /*1100*/  @!P5 IADD3.X R7, R20, R29, RZ, P6, !PT ;  /* 0x0000001d1407d210 */ /* 0x000fe400037fe4ff */
[----:B------:R-:W-:-:S02]  /*1110*/  ISETP.GE.AND.EX P4, PT, R3, UR19, PT, P4 ;  /* 0x0000001303007c0c */ /* 0x000fc4000bf86340 */
[C---:B------:R-:W-:Y:S01]  /*1120*/  @!P3 SHF.L.U32 R17, R18.reuse, 0x2, RZ ;  /* 0x000000021211b819 */ /* 0x040fe200000006ff */
[----:B------:R-:W-:Y:S01]  /*1130*/  @!P2 IMAD R16, R21, R34, RZ ;  /* 0x000000221510a224 */ /* 0x000fe200078e02ff */
[----:B------:R-:W-:Y:S01]  /*1140*/  @!P3 SHF.L.U64.HI R20, R18, 0x2, R13 ;  /* 0x000000021214b819 */ /* 0x000fe2000001020d */
[----:B------:R-:W3:Y:S01]  /*1150*/  @!P2 LDC.64 R24, c[0x0][0x228] ;  /* 0x00008a00ff18ab82 */ /* 0x000ee20000000a00 */
[----:B------:R-:W-:Y:S01]  /*1160*/  @!P2 MOV R18, R80 ;  /* 0x000000500012a202 */ /* 0x000fe20000000f00 */
[----:B------:R3:W5:Y:S01]  /*1170*/  @!P5 LDG.E.64 R70, desc[UR22][R6.64] ;  /* 0x000000160646d981 */ /* 0x000762000c1e1b00 */
[----:B------:R-:W-:Y:S02]  /*1180*/  @!P2 MOV R19, R79 ;  /* 0x0000004f0013a202 */ /* 0x000fe40000000f00 */
[----:B------:R-:W-:Y:S01]  /*1190*/  ISETP.GT.U32.OR P4, PT, R0, 0x187, P4 ;  /* 0x000001870000780c */ /* 0x000fe20002784470 */
[----:B------:R-:W-:Y:S01]  /*11a0*/  @!P2 IMAD R21, R39, R35, R16 ;  /* 0x000000232715a224 */ /* 0x000fe200078e0210 */
[----:B------:R-:W-:Y:S01]  /*11b0*/  @!P3 IADD3 R12, P6, R17, R30, RZ ;  /* 0x0000001e110cb210 */ /* 0x000fe20007fde0ff */
[----:B------:R-:W-:Y:S01]  /*11c0*/  @!P2 IMAD.WIDE.U32 R18, R39, R34, R18 ;  /* 0x000000222712a225 */ /* 0x000fe200078e0012 */
[----:B------:R-:W3:Y:S02]  /*11d0*/  @!P0 LDC.64 R28, c[0x0][0x228] ;  /* 0x00008a00ff1c8b82 */ /* 0x000ee40000000a00 */
[----:B------:R-:W-:-:S02]  /*11e0*/  @!P3 IADD3.X R13, R20, R31, RZ, P6, !PT ;  /* 0x0000001f140db210 */ /* 0x000fc400037fe4ff */
[----:B------:R-:W-:Y:S02]  /*11f0*/  @!P3 IADD3 R16, P6, R17, R32, RZ ;  /* 0x000000201110b210 */ /* 0x000fe40007fde0ff */
[----:B------:R-:W-:Y:S01]  /*1200*/  @!P2 IADD3 R19, R19, R21, RZ ;  /* 0x000000151313a210 */ /* 0x000fe20007ffe0ff */
[----:B------:R-:W5:Y:S01]  /*1210*/  @!P3 LDG.E.64 R96, desc[UR22][R12.64] ;  /* 0x000000160c60b981 */ /* 0x000f62000c1e1b00 */
[----:B------:R-:W-:Y:S01]  /*1220*/  @!P3 IADD3.X R17, R20, R33, RZ, P6, !PT ;  /* 0x000000211411b210 */ /* 0x000fe200037fe4ff */
[----:B0-----:R-:W-:Y:S01]  /*1230*/  @!P0 IMAD R20, R23, R14, RZ ;  /* 0x0000000e17148224 */ /* 0x001fe200078e02ff */
[C---:B------:R-:W-:Y:S01]  /*1240*/  @!P2 SHF.L.U32 R23, R18.reuse, 0x2, RZ ;  /* 0x000000021217a819 */ /* 0x040fe200000006ff */
[----:B------:R-:W0:Y:S01]  /*1250*/  @!P4 LDC.64 R30, c[0x0][0x228] ;  /* 0x00008a00ff1ecb82 */ /* 0x000e220000000a00 */
[----:B------:R-:W-:Y:S01]  /*1260*/  @!P2 SHF.L.U64.HI R22, R18, 0x2, R19 ;  /* 0x000000021216a819 */ /* 0x000fe20000010213 */
[----:B------:R-:W5:Y:S06]  /*1270*/  @!P3 LDG.E.64 R68, desc[UR22][R16.64] ;  /* 0x000000161044b981 */ /* 0x000f6c000c1e1b00 */
[----:B------:R-:W0:Y:S01]  /*1280*/  @!P4 LDC.64 R18, c[0x0][0x288] ;  /* 0x0000a200ff12cb82 */ /* 0x000e220000000a00 */
[----:B------:R-:W-:Y:S01]  /*1290*/  @!P0 IMAD R15, R41, R15, R20 ;  /* 0x0000000f290f8224 */ /* 0x000fe200078e0214 */
[----:B------:R-:W-:-:S02]  /*12a0*/  @!P0 MOV R20, R80 ;  /* 0x0000005000148202 */ /* 0x000fc40000000f00 */
[----:B------:R-:W-:Y:S02]  /*12b0*/  @!P0 MOV R21, R79 ;  /* 0x0000004f00158202 */ /* 0x000fe40000000f00 */
[----:B-1----:R-:W-:Y:S01]  /*12c0*/  @!P2 IADD3 R10, P6, R23, R10, RZ ;  /* 0x0000000a170aa210 */ /* 0x002fe20007fde0ff */
[----:B------:R-:W-:-:S03]  /*12d0*/  @!P0 IMAD.WIDE.U32 R20, R41, R14, R20 ;  /* 0x0000000e29148225 */ /* 0x000fc600078e0014 */
[----:B------:R-:W-:Y:S02]  /*12e0*/  @!P2 IADD3.X R11, R22, R11, RZ, P6, !PT ;  /* 0x0000000b160ba210 */ /* 0x000fe400037fe4ff */
[----:B---3--:R-:W-:Y:S02]  /*12f0*/  @!P2 IADD3 R14, P6, R23, R24, RZ ;  /* 0x00000018170ea210 */ /* 0x008fe40007fde0ff */
[----:B------:R-:W-:Y:S01]  /*1300*/  IADD3 R35, R2, 0x98, RZ ;  /* 0x0000009802237810 */ /* 0x000fe20007ffe0ff */
[----:B------:R1:W5:Y:S01]  /*1310*/  @!P2 LDG.E.64 R94, desc[UR22][R10.64] ;  /* 0x000000160a5ea981 */ /* 0x000362000c1e1b00 */
[----:B------:R-:W-:Y:S02]  /*1320*/  @!P0 IADD3 R23, R21, R15, RZ ;  /* 0x0000000f15178210 */ /* 0x000fe40007ffe0ff */
[----:B------:R-:W-:Y:S02]  /*1330*/  @!P2 IADD3.X R15, R22, R25, RZ, P6, !PT ;  /* 0x00000019160fa210 */ /* 0x000fe400037fe4ff */
[----:B------:R-:W-:Y:S01]  /*1340*/  ISETP.GE.U32.AND P5, PT, R35, UR18, PT ;  /* 0x0000001223007c0c */ /* 0x000fe2000bfa6070 */
[----:B------:R-:W3:Y:S01]  /*1350*/  @!P0 LDC.64 R24, c[0x0][0x230] ;  /* 0x00008c00ff188b82 */ /* 0x000ee20000000a00 */
[----:B------:R-:W-:Y:S01]  /*1360*/  IADD3 R39, R2, 0xa8, RZ ;  /* 0x000000a802277810 */ /* 0x000fe20007ffe0ff */
[----:B------:R1:W5:Y:S01]  /*1370*/  @!P2 LDG.E.64 R66, desc[UR22][R14.64] ;  /* 0x000000160e42a981 */ /* 0x000362000c1e1b00 */
[----:B0-----:R-:W-:Y:S01]  /*1380*/  @!P4 IMAD R22, R3, R18, RZ ;  /* 0x000000120316c224 */ /* 0x001fe200078e02ff */
[----:B------:R-:W-:-:S04]  /*1390*/  SHF.R.S32.HI R3, RZ, 0x1f, R35 ;  /* 0x0000001fff037819 */ /* 0x000fc80000011423 */
[----:B------:R-:W-:Y:S02]  /*13a0*/  ISETP.GE.AND.EX P5, PT, R3, UR19, PT, P5 ;  /* 0x0000001303007c0c */ /* 0x000fe4000bfa6350 */
[----:B------:R-:W-:Y:S02]  /*13b0*/  ISETP.GE.U32.AND P3, PT, R39, UR18, PT ;  /* 0x0000001227007c0c */ /* 0x000fe4000bf66070 */
[----:B------:R-:W-:Y:S02]  /*13c0*/  ISETP.GT.U32.OR P5, PT, R0, 0x187, P5 ;  /* 0x000001870000780c */ /* 0x000fe40002fa4470 */
[----:B------:R-:W-:Y:S01]  /*13d0*/  SHF.R.S32.HI R27, RZ, 0x1f, R39 ;  /* 0x0000001fff1b7819 */ /* 0x000fe20000011427 */
[----:B------:R-:W-:Y:S01]  /*13e0*/  @!P4 IMAD R19, R43, R19, R22 ;  /* 0x000000132b13c224 */ /* 0x000fe200078e0216 */
[C---:B------:R-:W-:Y:S02]  /*13f0*/  @!P0 SHF.L.U32 R21, R20.reuse, 0x2, RZ ;  /* 0x0000000214158819 */ /* 0x040fe400000006ff */
[----:B------:R-:W-:-:S02]  /*1400*/  @!P0 SHF.L.U64.HI R20, R20, 0x2, R23 ;  /* 0x0000000214148819 */ /* 0x000fc40000010217 */
[----:B------:R-:W-:Y:S01]  /*1410*/  ISETP.GE.AND.EX P3, PT, R27, UR19, PT, P3 ;  /* 0x000000131b007c0c */ /* 0x000fe2000bf66330 */
[----:B------:R-:W0:Y:S03]  /*1420*/  @!P4 LDC.64 R22, c[0x0][0x230] ;  /* 0x00008c00ff16cb82 */ /* 0x000e260000000a00 */
[----:B------:R-:W-:-:S05]  /*1430*/  ISETP.GT.U32.OR P3, PT, R0, 0x187, P3 ;  /* 0x000001870000780c */ /* 0x000fca0001f64470 */
[----:B------:R-:W0:Y:S01]  /*1440*/  @!P5 LDC.64 R32, c[0x0][0x288] ;  /* 0x0000a200ff20db82 */ /* 0x000e220000000a00 */
[----:B------:R-:W-:Y:S02]  /*1450*/  @!P4 MOV R4, R80 ;  /* 0x000000500004c202 */ /* 0x000fe40000000f00 */
[----:B------:R-:W-:Y:S02]  /*1460*/  @!P4 MOV R5, R79 ;  /* 0x0000004f0005c202 */ /* 0x000fe40000000f00 */
[----:B---3--:R-:W-:Y:S01]  /*1470*/  @!P0 IADD3 R6, P6, R21, R24, RZ ;  /* 0x0000001815068210 */ /* 0x008fe20007fde0ff */
[----:B------:R-:W-:-:S03]  /*1480*/  @!P4 IMAD.WIDE.U32 R4, R43, R18, R4 ;  /* 0x000000122b04c225 */ /* 0x000fc600078e0004 */
[----:B------:R-:W-:Y:S01]  /*1490*/  @!P0 IADD3.X R7, R20, R25, RZ, P6, !PT ;  /* 0x0000001914078210 */ /* 0x000fe200037fe4ff */
[----:B-1----:R-:W1:Y:S01]  /*14a0*/  @!P5 LDC.64 R10, c[0x0][0x230] ;  /* 0x00008c00ff0adb82 */ /* 0x002e620000000a00 */
[----:B------:R-:W-:Y:S02]  /*14b0*/  @!P0 IADD3 R18, P6, R21, R28, RZ ;  /* 0x0000001c15128210 */ /* 0x000fe40007fde0ff */
[----:B------:R-:W-:Y:S01]  /*14c0*/  @!P4 IADD3 R5, R5, R19, RZ ;  /* 0x000000130505c210 */ /* 0x000fe20007ffe0ff */
[----:B------:R3:W5:Y:S04]  /*14d0*/  @!P0 LDG.E.64 R92, desc[UR22][R6.64] ;  /* 0x00000016065c8981 */ /* 0x000768000c1e1b00 */
[----:B------:R-:W3:Y:S01]  /*14e0*/  @!P3 LDC.64 R24, c[0x0][0x288] ;  /* 0x0000a200ff18bb82 */ /* 0x000ee20000000a00 */
[----:B------:R-:W-:-:S02]  /*14f0*/  @!P4 SHF.L.U32 R17, R4, 0x2, RZ ;  /* 0x000000020411c819 */ /* 0x000fc400000006ff */
[----:B------:R-:W-:Y:S02]  /*1500*/  @!P0 IADD3.X R19, R20, R29, RZ, P6, !PT ;  /* 0x0000001d14138210 */ /* 0x000fe400037fe4ff */
[----:B------:R-:W-:Y:S02]  /*1510*/  @!P4 SHF.L.U64.HI R4, R4, 0x2, R5 ;  /* 0x000000020404c819 */ /* 0x000fe40000010205 */
[----:B0-----:R-:W-:Y:S01]  /*1520*/  @!P4 IADD3 R12, P6, R17, R22, RZ ;  /* 0x00000016110cc210 */ /* 0x001fe20007fde0ff */
[----:B------:R-:W-:Y:S01]  /*1530*/  @!P5 IMAD R20, R3, R32, RZ ;  /* 0x000000200314d224 */ /* 0x000fe200078e02ff */
[----:B------:R-:W-:Y:S01]  /*1540*/  @!P5 MOV R22, R80 ;  /* 0x000000500016d202 */ /* 0x000fe20000000f00 */
[----:B------:R-:W0:Y:S01]  /*1550*/  @!P5 LDC.64 R14, c[0x0][0x228] ;  /* 0x00008a00ff0edb82 */ /* 0x000e220000000a00 */
[----:B------:R-:W-:Y:S01]  /*1560*/  @!P4 IADD3.X R13, R4, R23, RZ, P6, !PT ;  /* 0x00000017040dc210 */ /* 0x000fe200037fe4ff */
[----:B------:R2:W5:Y:S01]  /*1570*/  @!P0 LDG.E.64 R64, desc[UR22][R18.64] ;  /* 0x0000001612408981 */ /* 0x000562000c1e1b00 */
[----:B------:R-:W-:-:S02]  /*1580*/  @!P5 MOV R23, R79 ;  /* 0x0000004f0017d202 */ /* 0x000fc40000000f00 */
[----:B------:R-:W-:Y:S01]  /*1590*/  @!P4 IADD3 R16, P6, R17, R30, RZ ;  /* 0x0000001e1110c210 */ /* 0x000fe20007fde0ff */
[C---:B------:R-:W-:Y:S01]  /*15a0*/  @!P5 IMAD R3, R35.reuse, R33, R20 ;  /* 0x000000212303d224 */ /* 0x040fe200078e0214 */
[----:B------:R-:W-:Y:S01]  /*15b0*/  IADD3 R37, R2, 0xb8, RZ ;  /* 0x000000b802257810 */ /* 0x000fe20007ffe0ff */
[----:B------:R-:W-:Y:S01]  /*15c0*/  @!P5 IMAD.WIDE.U32 R22, R35, R32, R22 ;  /* 0x000000202316d225 */ /* 0x000fe200078e0016 */
[----:B------:R-:W-:Y:S01]  /*15d0*/  @!P4 IADD3.X R17, R4, R31, RZ, P6, !PT ;  /* 0x0000001f0411c210 */ /* 0x000fe200037fe4ff */
[----:B------:R-:W2:Y:S01]  /*15e0*/  @!P3 LDC.64 R20, c[0x0][0x228] ;  /* 0x00008a00ff14bb82 */ /* 0x000ea20000000a00 */
[----:B------:R-:W-:Y:S01]  /*15f0*/  ISETP.GE.U32.AND P2, PT, R37, UR18, PT ;  /* 0x0000001225007c0c */ /* 0x000fe2000bf46070 */
[----:B------:R-:W5:Y:S01]  /*1600*/  @!P4 LDG.E.64 R90, desc[UR22][R12.64] ;  /* 0x000000160c5ac981 */ /* 0x000f62000c1e1b00 */
[----:B------:R-:W-:Y:S01]  /*1610*/  SHF.R.S32.HI R36, RZ, 0x1f, R37 ;  /* 0x0000001fff247819 */ /* 0x000fe20000011425 */
[----:B---3--:R-:W-:Y:S01]  /*1620*/  @!P3 IMAD R26, R27, R24, RZ ;  /* 0x000000181b1ab224 */ /* 0x008fe200078e02ff */
[----:B------:R-:W-:Y:S01]  /*1630*/  @!P5 IADD3 R3, R23, R3, RZ ;  /* 0x000000031703d210 */ /* 0x000fe20007ffe0ff */
[----:B------:R-:W5:Y:S02]  /*1640*/  @!P4 LDG.E.64 R54, desc[UR22][R16.64] ;  /* 0x000000161036c981 */ /* 0x000f64000c1e1b00 */
[----:B------:R-:W3:Y:S01]  /*1650*/  @!P3 LDC.64 R4, c[0x0][0x230] ;  /* 0x00008c00ff04bb82 */ /* 0x000ee20000000a00 */
[----:B------:R-:W-:-:S02]  /*1660*/  ISETP.GE.AND.EX P2, PT, R36, UR19, PT, P2 ;  /* 0x0000001324007c0c */ /* 0x000fc4000bf46320 */
[----:B------:R-:W-:Y:S01]  /*1670*/  @!P5 SHF.L.U64.HI R28, R22, 0x2, R3 ;  /* 0x00000002161cd819 */ /* 0x000fe20000010203 */
[C---:B------:R-:W-:Y:S01]  /*1680*/  @!P3 IMAD R3, R39.reuse, R25, R26 ;  /* 0x000000192703b224 */ /* 0x040fe200078e021a */
[----:B------:R-:W-:Y:S02]  /*1690*/  @!P3 MOV R26, R80 ;  /* 0x00000050001ab202 */ /* 0x000fe40000000f00 */
[----:B------:R-:W-:Y:S02]  /*16a0*/  @!P3 MOV R27, R79 ;  /* 0x0000004f001bb202 */ /* 0x000fe40000000f00 */
[----:B------:R-:W-:Y:S02]  /*16b0*/  ISETP.GT.U32.OR P2, PT, R0, 0x187, P2 ;  /* 0x000001870000780c */ /* 0x000fe40001744470 */
[----:B------:R-:W-:Y:S01]  /*16c0*/  @!P5 SHF.L.U32 R29, R22, 0x2, RZ ;  /* 0x00000002161dd819 */ /* 0x000fe200000006ff */
[----:B------:R-:W-:-:S03]  /*16d0*/  @!P3 IMAD.WIDE.U32 R24, R39, R24, R26 ;  /* 0x000000182718b225 */ /* 0x000fc600078e001a */
[----:B-1----:R-:W-:Y:S02]  /*16e0*/  @!P5 IADD3 R10, P0, R29, R10, RZ ;  /* 0x0000000a1d0ad210 */ /* 0x002fe40007f1e0ff */
[----:B------:R-:W-:Y:S02]  /*16f0*/  @!P3 IADD3 R25, R25, R3, RZ ;  /* 0x000000031919b210 */ /* 0x000fe40007ffe0ff */
[----:B------:R-:W-:Y:S02]  /*1700*/  @!P3 SHF.L.U32 R3, R24, 0x2, RZ ;  /* 0x000000021803b819 */ /* 0x000fe400000006ff */
[----:B------:R-:W-:Y:S01]  /*1710*/  @!P5 IADD3.X R11, R28, R11, RZ, P0, !PT ;  /* 0x0000000b1c0bd210 */ /* 0x000fe200007fe4ff */
[----:B------:R-:W1:Y:S01]  /*1720*/  @!P2 LDC.64 R22, c[0x0][0x288] ;  /* 0x0000a200ff16ab82 */ /* 0x000e620000000a00 */
[----:B------:R-:W-:Y:S02]  /*1730*/  @!P3 SHF.L.U64.HI R24, R24, 0x2, R25 ;  /* 0x000000021818b819 */ /* 0x000fe40000010219 */
[----:B---3--:R-:W-:Y:S01]  /*1740*/  @!P3 IADD3 R4, P0, R3, R4, RZ ;  /* 0x000000040304b210 */ /* 0x008fe20007f1e0ff */
[----:B------:R3:W5:Y:S01]  /*1750*/  @!P5 LDG.E.64 R88, desc[UR22][R10.64] ;  /* 0x000000160a58d981 */ /* 0x000762000c1e1b00 */
[----:B------:R-:W-:-:S02]  /*1760*/  IADD3 R33, R2, 0xc8, RZ ;  /* 0x000000c802217810 */ /* 0x000fc40007ffe0ff */
[----:B------:R-:W-:Y:S02]  /*1770*/  @!P3 IADD3.X R5, R24, R5, RZ, P0, !PT ;  /* 0x000000051805b210 */ /* 0x000fe400007fe4ff */
[----:B------:R-:W-:Y:S02]  /*1780*/  ISETP.GE.U32.AND P0, PT, R33, UR18, PT ;  /* 0x0000001221007c0c */ /* 0x000fe4000bf06070 */
[----:B------:R-:W-:Y:S01]  /*1790*/  SHF.R.S32.HI R31, RZ, 0x1f, R33 ;  /* 0x0000001fff1f7819 */ /* 0x000fe20000011421 */
[----:B------:R-:W5:Y:S01]  /*17a0*/  @!P3 LDG.E.64 R86, desc[UR22][R4.64] ;  /* 0x000000160456b981 */ /* 0x000f62000c1e1b00 */
[----:B0-----:R-:W-:Y:S02]  /*17b0*/  @!P5 IADD3 R14, P6, R29, R14, RZ ;  /* 0x0000000e1d0ed210 */ /* 0x001fe40007fde0ff */
[----:B------:R-:W-:Y:S02]  /*17c0*/  ISETP.GE.AND.EX P0, PT, R31, UR19, PT, P0 ;  /* 0x000000131f007c0c */ /* 0x000fe4000bf06300 */
[----:B------:R-:W-:-:S02]  /*17d0*/  @!P5 IADD3.X R15, R28, R15, RZ, P6, !PT ;  /* 0x0000000f1c0fd210 */ /* 0x000fc400037fe4ff */
[----:B------:R-:W-:Y:S02]  /*17e0*/  ISETP.GT.U32.OR P0, PT, R0, 0x187, P0 ;  /* 0x000001870000780c */ /* 0x000fe40000704470 */
[----:B--2---:R-:W-:Y:S01]  /*17f0*/  @!P3 IADD3 R6, P6, R3, R20, RZ ;  /* 0x000000140306b210 */ /* 0x004fe20007fde0ff */
[----:B------:R0:W5:Y:S01]  /*1800*/  @!P5 LDG.E.64 R52, desc[UR22][R14.64] ;  /* 0x000000160e34d981 */ /* 0x000162000c1e1b00 */
[----:B------:R-:W-:Y:S02]  /*1810*/  IADD3 R27, R2, 0xd0, RZ ;  /* 0x000000d0021b7810 */ /* 0x000fe40007ffe0ff */
[----:B------:R-:W-:Y:S02]  /*1820*/  @!P3 IADD3.X R7, R24, R21, RZ, P6, !PT ;  /* 0x000000151807b210 */ /* 0x000fe400037fe4ff */
[----:B------:R-:W2:Y:S01]  /*1830*/  @!P2 LDC.64 R20, c[0x0][0x230] ;  /* 0x00008c00ff14ab82 */ /* 0x000ea20000000a00 */
[----:B-1----:R-:W-:Y:S01]  /*1840*/  @!P2 IMAD R18, R36, R22, RZ ;  /* 0x000000162412a224 */ /* 0x002fe200078e02ff */
[----:B------:R-:W-:Y:S01]  /*1850*/  ISETP.GE.U32.AND P4, PT, R27, UR18, PT ;  /* 0x000000121b007c0c */ /* 0x000fe2000bf86070 */
[----:B------:R1:W5:Y:S01]  /*1860*/  @!P3 LDG.E.64 R50, desc[UR22][R6.64] ;  /* 0x000000160632b981 */ /* 0x000362000c1e1b00 */
[----:B------:R-:W-:Y:S01]  /*1870*/  SHF.R.S32.HI R30, RZ, 0x1f, R27 ;  /* 0x0000001fff1e7819 */ /* 0x000fe2000001141b */
[----:B------:R-:W-:-:S03]  /*1880*/  @!P2 IMAD R3, R37, R23, R18 ;  /* 0x000000172503a224 */ /* 0x000fc600078e0212 */
[----:B------:R-:W4:Y:S01]  /*1890*/  @!P2 LDC.64 R24, c[0x0][0x228] ;  /* 0x00008a00ff18ab82 */ /* 0x000f220000000a00 */
[----:B------:R-:W-:Y:S02]  /*18a0*/  ISETP.GE.AND.EX P4, PT, R30, UR19, PT, P4 ;  /* 0x000000131e007c0c */ /* 0x000fe4000bf86340 */
[----:B------:R-:W-:Y:S02]  /*18b0*/  @!P2 MOV R18, R80 ;  /* 0x000000500012a202 */ /* 0x000fe40000000f00 */
[----:B------:R-:W-:-:S03]  /*18c0*/  @!P2 MOV R19, R79 ;  /* 0x0000004f0013a202 */ /* 0x000fc60000000f00 */
[----:B------:R-:W1:Y:S01]  /*18d0*/  @!P0 LDC.64 R28, c[0x0][0x288] ;  /* 0x0000a200ff1c8b82 */ /* 0x000e620000000a00 */
[----:B------:R-:W-:Y:S01]  /*18e0*/  ISETP.GT.U32.OR P4, PT, R0, 0x187, P4 ;  /* 0x000001870000780c */ /* 0x000fe20002784470 */
[----:B------:R-:W-:Y:S01]  /*18f0*/  @!P2 IMAD.WIDE.U32 R22, R37, R22, R18 ;  /* 0x000000162516a225 */ /* 0x000fe200078e0012 */
[----:B------:R-:W-:-:S04]  /*1900*/  IADD3 R26, R2, 0xd8, RZ ;  /* 0x000000d8021a7810 */ /* 0x000fc80007ffe0ff */
[----:B------:R-:W-:Y:S01]  /*1910*/  @!P2 IADD3 R19, R23, R3, RZ ;  /* 0x000000031713a210 */ /* 0x000fe20007ffe0ff */
[----:B---3--:R-:W3:Y:S01]  /*1920*/  @!P0 LDC.64 R10, c[0x0][0x230] ;  /* 0x00008c00ff0a8b82 */ /* 0x008ee20000000a00 */
[----:B------:R-:W-:Y:S02]  /*1930*/  @!P2 SHF.L.U32 R3, R22, 0x2, RZ ;  /* 0x000000021603a819 */ /* 0x000fe400000006ff */
[----:B------:R-:W-:Y:S02]  /*1940*/  ISETP.GE.U32.AND P5, PT, R26, UR18, PT ;  /* 0x000000121a007c0c */ /* 0x000fe4000bfa6070 */
[----:B------:R-:W-:Y:S02]  /*1950*/  SHF.R.S32.HI R34, RZ, 0x1f, R26 ;  /* 0x0000001fff227819 */ /* 0x000fe4000001141a */
[----:B------:R-:W-:Y:S01]  /*1960*/  @!P2 SHF.L.U64.HI R22, R22, 0x2, R19 ;  /* 0x000000021616a819 */ /* 0x000fe20000010213 */
[----:B0-----:R-:W0:Y:S01]  /*1970*/  @!P4 LDC.64 R14, c[0x0][0x228] ;  /* 0x00008a00ff0ecb82 */ /* 0x001e220000000a00 */
[----:B--2---:R-:W-:-:S02]  /*1980*/  @!P2 IADD3 R20, P6, R3, R20, RZ ;  /* 0x000000140314a210 */ /* 0x004fc40007fde0ff */
[----:B------:R-:W-:Y:S02]  /*1990*/  ISETP.GE.AND.EX P5, PT, R34, UR19, PT, P5 ;  /* 0x0000001322007c0c */ /* 0x000fe4000bfa6350 */
[----:B------:R-:W-:-:S03]  /*19a0*/  @!P2 IADD3.X R21, R22, R21, RZ, P6, !PT ;  /* 0x000000151615a210 */ /* 0x000fc600037fe4ff */
[----:B------:R-:W2:Y:S01]  /*19b0*/  @!P4 LDC.64 R18, c[0x0][0x288] ;  /* 0x0000a200ff12cb82 */ /* 0x000ea20000000a00 */
[----:B------:R-:W-:Y:S01]  /*19c0*/  ISETP.GT.U32.OR P5, PT, R0, 0x187, P5 ;  /* 0x000001870000780c */ /* 0x000fe20002fa4470 */
[----:B-1----:R-:W-:Y:S01]  /*19d0*/  @!P0 IMAD R12, R31, R28, RZ ;  /* 0x0000001c1f0c8224 */ /* 0x002fe200078e02ff */
[----:B----4-:R-:W-:Y:S01]  /*19e0*/  @!P2 IADD3 R16, P6, R3, R24, RZ ;  /* 0x000000180310a210 */ /* 0x010fe20007fde0ff */
[----:B------:R1:W5:Y:S01]  /*19f0*/  @!P2 LDG.E.64 R84, desc[UR22][R20.64] ;  /* 0x000000161454a981 */ /* 0x000362000c1e1b00 */
[----:B------:R-:W-:Y:S01]  /*1a00*/  @!P0 MOV R13, R79 ;  /* 0x0000004f000d8202 */ /* 0x000fe20000000f00 */
[----:B------:R-:W-:Y:S01]  /*1a10*/  @!P0 IMAD R31, R33, R29, R12 ;  /* 0x0000001d211f8224 */ /* 0x000fe200078e020c */
[----:B------:R-:W-:Y:S02]  /*1a20*/  @!P2 IADD3.X R17, R22, R25, RZ, P6, !PT ;  /* 0x000000191611a210 */ /* 0x000fe400037fe4ff */
[----:B------:R-:W4:Y:S01]  /*1a30*/  @!P0 LDC.64 R24, c[0x0][0x228] ;  /* 0x00008a00ff188b82 */ /* 0x000f220000000a00 */
[----:B------:R-:W-:-:S02]  /*1a40*/  @!P0 MOV R12, R80 ;  /* 0x00000050000c8202 */ /* 0x000fc40000000f00 */
[----:B------:R-:W-:Y:S01]  /*1a50*/  @!P4 MOV R6, R80 ;  /* 0x000000500006c202 */ /* 0x000fe20000000f00 */
[----:B------:R-:W5:Y:S02]  /*1a60*/  @!P2 LDG.E.64 R48, desc[UR22][R16.64] ;  /* 0x000000161030a981 */ /* 0x000f64000c1e1b00 */
[----:B------:R-:W-:Y:S02]  /*1a70*/  @!P0 IMAD.WIDE.U32 R28, R33, R28, R12 ;  /* 0x0000001c211c8225 */ /* 0x000fe400078e000c */
[----:B------:R-:W1:Y:S01]  /*1a80*/  @!P5 LDC.64 R12, c[0x0][0x288] ;  /* 0x0000a200ff0cdb82 */ /* 0x000e620000000a00 */
[----:B------:R-:W-:Y:S02]  /*1a90*/  @!P4 MOV R7, R79 ;  /* 0x0000004f0007c202 */ /* 0x000fe40000000f00 */
[----:B------:R-:W-:-:S05]  /*1aa0*/  @!P0 IADD3 R31, R29, R31, RZ ;  /* 0x0000001f1d1f8210 */ /* 0x000fca0007ffe0ff */
[----:B------:R-:W0:Y:S01]  /*1ab0*/  @!P4 LDC.64 R22, c[0x0][0x230] ;  /* 0x00008c00ff16cb82 */ /* 0x000e220000000a00 */
[----:B--2---:R-:W-:Y:S01]  /*1ac0*/  @!P4 IMAD R30, R30, R18, RZ ;  /* 0x000000121e1ec224 */ /* 0x004fe200078e02ff */
[C---:B------:R-:W-:Y:S02]  /*1ad0*/  @!P0 SHF.L.U32 R29, R28.reuse, 0x2, RZ ;  /* 0x000000021c1d8819 */ /* 0x040fe400000006ff */
[----:B------:R-:W-:Y:S01]  /*1ae0*/  @!P0 SHF.L.U64.HI R28, R28, 0x2, R31 ;  /* 0x000000021c1c8819 */ /* 0x000fe2000001021f */
[----:B------:R-:W-:Y:S01]  /*1af0*/  @!P4 IMAD R31, R27, R19, R30 ;  /* 0x000000131b1fc224 */ /* 0x000fe200078e021e */
[----:B---3--:R-:W-:Y:S01]  /*1b00*/  @!P0 IADD3 R10, P6, R29, R10, RZ ;  /* 0x0000000a1d0a8210 */ /* 0x008fe20007fde0ff */
[----:B------:R-:W-:Y:S01]  /*1b10*/  @!P4 IMAD.WIDE.U32 R18, R27, R18, R6 ;  /* 0x000000121b12c225 */ /* 0x000fe200078e0006 */
[----:B------:R-:W2:Y:S02]  /*1b20*/  @!P5 LDC.64 R4, c[0x0][0x230] ;  /* 0x00008c00ff04db82 */ /* 0x000ea40000000a00 */
[----:B------:R-:W-:-:S02]  /*1b30*/  @!P0 IADD3.X R11, R28, R11, RZ, P6, !PT ;  /* 0x0000000b1c0b8210 */ /* 0x000fc400037fe4ff */
[----:B----4-:R-:W-:Y:S02]  /*1b40*/  @!P0 IADD3 R24, P6, R29, R24, RZ ;  /* 0x000000181d188210 */ /* 0x010fe40007fde0ff */
[----:B------:R-:W-:Y:S01]  /*1b50*/  @!P4 IADD3 R19, R19, R31, RZ ;  /* 0x0000001f1313c210 */ /* 0x000fe20007ffe0ff */
[----:B------:R3:W5:Y:S01]  /*1b60*/  @!P0 LDG.E.64 R62, desc[UR22][R10.64] ;  /* 0x000000160a3e8981 */ /* 0x000762000c1e1b00 */
[----:B------:R-:W4:Y:S01]  /*1b70*/  @!P5 LDC.64 R6, c[0x0][0x228] ;  /* 0x00008a00ff06db82 */ /* 0x000f220000000a00 */
[----:B------:R-:W-:Y:S02]  /*1b80*/  @!P0 IADD3.X R25, R28, R25, RZ, P6, !PT ;  /* 0x000000191c198210 */ /* 0x000fe400037fe4ff */
[C---:B------:R-:W-:Y:S02]  /*1b90*/  @!P4 SHF.L.U32 R27, R18.reuse, 0x2, RZ ;  /* 0x00000002121bc819 */ /* 0x040fe400000006ff */
[----:B------:R-:W-:Y:S01]  /*1ba0*/  @!P4 SHF.L.U64.HI R28, R18, 0x2, R19 ;  /* 0x00000002121cc819 */ /* 0x000fe20000010213 */
[----:B-1----:R-:W-:Y:S01]  /*1bb0*/  @!P5 IMAD R29, R34, R12, RZ ;  /* 0x0000000c221dd224 */ /* 0x002fe200078e02ff */
[----:B------:R-:W-:Y:S01]  /*1bc0*/  @!P5 MOV R18, R80 ;  /* 0x000000500012d202 */ /* 0x000fe20000000f00 */
[----:B------:R-:W5:Y:S01]  /*1bd0*/  @!P0 LDG.E.64 R46, desc[UR22][R24.64] ;  /* 0x00000016182e8981 */ /* 0x000f62000c1e1b00 */
[----:B------:R-:W-:-:S02]  /*1be0*/  @!P5 MOV R19, R79 ;  /* 0x0000004f0013d202 */ /* 0x000fc40000000f00 */
[----:B------:R-:W-:Y:S01]  /*1bf0*/  IADD3 R3, R2, 0xe0, RZ ;  /* 0x000000e002037810 */ /* 0x000fe20007ffe0ff */
[C---:B------:R-:W-:Y:S01]  /*1c00*/  @!P5 IMAD R29, R26.reuse, R13, R29 ;  /* 0x0000000d1a1dd224 */ /* 0x040fe200078e021d */
[----:B0-----:R-:W-:Y:S01]  /*1c10*/  @!P4 IADD3 R22, P6, R27, R22, RZ ;  /* 0x000000161b16c210 */ /* 0x001fe20007fde0ff */
[----:B------:R-:W-:Y:S01]  /*1c20*/  @!P5 IMAD.WIDE.U32 R18, R26, R12, R18 ;  /* 0x0000000c1a12d225 */ /* 0x000fe200078e0012 */
[----:B------:R-:W-:Y:S02]  /*1c30*/  ISETP.GE.U32.AND P3, PT, R3, UR18, PT ;  /* 0x0000001203007c0c */ /* 0x000fe4000bf66070 */
[----:B------:R-:W-:Y:S02]  /*1c40*/  SHF.R.S32.HI R32, RZ, 0x1f, R3 ;  /* 0x0000001fff207819 */ /* 0x000fe40000011403 */
[----:B------:R-:W-:Y:S02]  /*1c50*/  @!P4 IADD3.X R23, R28, R23, RZ, P6, !PT ;  /* 0x000000171c17c210 */ /* 0x000fe400037fe4ff */
[----:B------:R-:W-:-:S02]  /*1c60*/  ISETP.GE.AND.EX P3, PT, R32, UR19, PT, P3 ;  /* 0x0000001320007c0c */ /* 0x000fc4000bf66330 */
[----:B------:R-:W-:Y:S01]  /*1c70*/  @!P4 IADD3 R14, P6, R27, R14, RZ ;  /* 0x0000000e1b0ec210 */ /* 0x000fe20007fde0ff */
[----:B------:R0:W5:Y:S01]  /*1c80*/  @!P4 LDG.E.64 R60, desc[UR22][R22.64] ;  /* 0x00000016163cc981 */ /* 0x000162000c1e1b00 */
[----:B------:R-:W-:Y:S02]  /*1c90*/  @!P5 IADD3 R27, R19, R29, RZ ;  /* 0x0000001d131bd210 */ /* 0x000fe40007ffe0ff */
[----:B------:R-:W-:Y:S02]  /*1ca0*/  @!P5 SHF.L.U32 R19, R18, 0x2, RZ ;  /* 0x000000021213d819 */ /* 0x000fe400000006ff */
[----:B------:R-:W-:Y:S02]  /*1cb0*/  ISETP.GT.U32.OR P3, PT, R0, 0x187, P3 ;  /* 0x000001870000780c */ /* 0x000fe40001f64470 */
[----:B------:R-:W-:Y:S02]  /*1cc0*/  @!P4 IADD3.X R15, R28, R15, RZ, P6, !PT ;  /* 0x0000000f1c0fc210 */ /* 0x000fe400037fe4ff */
[----:B------:R-:W-:-:S02]  /*1cd0*/  @!P5 SHF.L.U64.HI R18, R18, 0x2, R27 ;  /* 0x000000021212d819 */ /* 0x000fc4000001021b */
[C---:B--2---:R-:W-:Y:S01]  /*1ce0*/  @!P5 IADD3 R4, P6, R19.reuse, R4, RZ ;  /* 0x000000041304d210 */ /* 0x044fe20007fde0ff */
[----:B------:R1:W5:Y:S03]  /*1cf0*/  @!P4 LDG.E.64 R44, desc[UR22][R14.64] ;  /* 0x000000160e2cc981 */ /* 0x000366000c1e1b00 */
[----:B------:R-:W-:Y:S02]  /*1d00*/  @!P5 IADD3.X R5, R18, R5, RZ, P6, !PT ;  /* 0x000000051205d210 */ /* 0x000fe400037fe4ff */
[----:B----4-:R-:W-:Y:S01]  /*1d10*/  @!P5 IADD3 R6, P6, R19, R6, RZ ;  /* 0x000000061306d210 */ /* 0x010fe20007fde0ff */
[----:B------:R-:W2:Y:S01]  /*1d20*/  @!P3 LDC.64 R12, c[0x0][0x288] ;  /* 0x0000a200ff0cbb82 */ /* 0x000ea20000000a00 */
[----:B------:R-:W-:-:S04]  /*1d30*/  IADD3 R19, R2, 0xe8, RZ ;  /* 0x000000e802137810 */ /* 0x000fc80007ffe0ff */
[----:B------:R-:W-:Y:S02]  /*1d40*/  ISETP.GE.U32.AND P2, PT, R19, UR18, PT ;  /* 0x0000001213007c0c */ /* 0x000fe4000bf46070 */
[----:B------:R-:W-:Y:S01]  /*1d50*/  SHF.R.S32.HI R31, RZ, 0x1f, R19 ;  /* 0x0000001fff1f7819 */ /* 0x000fe20000011413 */
[----:B------:R-:W4:Y:S03]  /*1d60*/  @!P3 LDC.64 R20, c[0x0][0x230] ;  /* 0x00008c00ff14bb82 */ /* 0x000f260000000a00 */
[----:B------:R-:W-:-:S04]  /*1d70*/  ISETP.GE.AND.EX P2, PT, R31, UR19, PT, P2 ;  /* 0x000000131f007c0c */ /* 0x000fc8000bf46320 */
[----:B------:R-:W-:Y:S02]  /*1d80*/  ISETP.GT.U32.OR P2, PT, R0, 0x187, P2 ;  /* 0x000001870000780c */ /* 0x000fe40001744470 */
[----:B------:R-:W-:-:S04]  /*1d90*/  IADD3 R26, R2, 0xf0, RZ ;  /* 0x000000f0021a7810 */ /* 0x000fc80007ffe0ff */
[----:B------:R-:W-:Y:S02]  /*1da0*/  ISETP.GE.U32.AND P0, PT, R26, UR18, PT ;  /* 0x000000121a007c0c */ /* 0x000fe4000bf06070 */
[----:B------:R-:W-:Y:S02]  /*1db0*/  SHF.R.S32.HI R30, RZ, 0x1f, R26 ;  /* 0x0000001fff1e7819 */ /* 0x000fe4000001141a */
[----:B------:R-:W-:Y:S02]  /*1dc0*/  @!P5 IADD3.X R7, R18, R7, RZ, P6, !PT ;  /* 0x000000071207d210 */ /* 0x000fe400037fe4ff */
[----:B------:R-:W-:Y:S01]  /*1dd0*/  ISETP.GE.AND.EX P0, PT, R30, UR19, PT, P0 ;  /* 0x000000131e007c0c */ /* 0x000fe2000bf06300 */
[----:B---3--:R-:W3:Y:S01]  /*1de0*/  @!P2 LDC.64 R10, c[0x0][0x288] ;  /* 0x0000a200ff0aab82 */ /* 0x008ee20000000a00 */
[----:B--2---:R-:W-:Y:S01]  /*1df0*/  @!P3 IMAD R18, R32, R12, RZ ;  /* 0x0000000c2012b224 */ /* 0x004fe200078e02ff */
[----:B------:R-:W-:Y:S02]  /*1e00*/  @!P3 MOV R16, R80 ;  /* 0x000000500010b202 */ /* 0x000fe40000000f00 */
[----:B------:R-:W-:-:S02]  /*1e10*/  @!P3 MOV R17, R79 ;  /* 0x0000004f0011b202 */ /* 0x000fc40000000f00 */
[----:B------:R-:W-:Y:S01]  /*1e20*/  ISETP.GT.U32.OR P0, PT, R0, 0x187, P0 ;  /* 0x000001870000780c */ /* 0x000fe20000704470 */
[C---:B------:R-:W-:Y:S01]  /*1e30*/  @!P3 IMAD R27, R3.reuse, R13, R18 ;  /* 0x0000000d031bb224 */ /* 0x040fe200078e0212 */
[----:B------:R-:W-:Y:S01]  /*1e40*/  IADD3 R28, R2, 0xb0, RZ ;  /* 0x000000b0021c7810 */ /* 0x000fe20007ffe0ff */
[----:B------:R-:W-:Y:S02]  /*1e50*/  @!P3 IMAD.WIDE.U32 R12, R3, R12, R16 ;  /* 0x0000000c030cb225 */ /* 0x000fe400078e0010 */
[----:B------:R-:W2:Y:S01]  /*1e60*/  @!P3 LDC.64 R16, c[0x0][0x228] ;  /* 0x00008a00ff10bb82 */ /* 0x000ea20000000a00 */
[----:B------:R-:W-:Y:S02]  /*1e70*/  ISETP.GE.U32.AND P4, PT, R28, UR18, PT ;  /* 0x000000121c007c0c */ /* 0x000fe4000bf86070 */
[----:B------:R-:W-:Y:S02]  /*1e80*/  SHF.R.S32.HI R29, RZ, 0x1f, R28 ;  /* 0x0000001fff1d7819 */ /* 0x000fe4000001141c */
[----:B------:R-:W-:-:S02]  /*1e90*/  CS2R R32, SRZ ;  /* 0x0000000000207805 */ /* 0x000fc4000001ff00 */
[----:B------:R-:W-:Y:S02]  /*1ea0*/  @!P3 IADD3 R13, R13, R27, RZ ;  /* 0x0000001b0d0db210 */ /* 0x000fe40007ffe0ff */
[----:B------:R-:W-:Y:S01]  /*1eb0*/  ISETP.GE.AND.EX P4, PT, R29, UR19, PT, P4 ;  /* 0x000000131d007c0c */ /* 0x000fe2000bf86340 */
[----:B0-----:R-:W0:Y:S01]  /*1ec0*/  @!P0 LDC.64 R22, c[0x0][0x288] ;  /* 0x0000a200ff168b82 */ /* 0x001e220000000a00 */
[----:B------:R-:W-:Y:S02]  /*1ed0*/  @!P3 SHF.L.U32 R3, R12, 0x2, RZ ;  /* 0x000000020c03b819 */ /* 0x000fe400000006ff */
[----:B------:R-:W-:Y:S02]  /*1ee0*/  CS2R R42, SRZ ;  /* 0x00000000002a7805 */ /* 0x000fe4000001ff00 */
[----:B------:R-:W-:Y:S01]  /*1ef0*/  ISETP.GT.U32.OR P4, PT, R0, 0x187, P4 ;  /* 0x000001870000780c */ /* 0x000fe20002784470 */
[----:B------:R4:W2:Y:S01]  /*1f00*/  @!P5 LDG.E.64 R32, desc[UR22][R4.64] ;  /* 0x000000160420d981 */ /* 0x0008a2000c1e1b00 */
[----:B------:R-:W-:Y:S01]  /*1f10*/  @!P3 SHF.L.U64.HI R18, R12, 0x2, R13 ;  /* 0x000000020c12b819 */ /* 0x000fe2000001020d */
[----:B---3--:R-:W-:Y:S01]  /*1f20*/  @!P2 IMAD R12, R31, R10, RZ ;  /* 0x0000000a1f0ca224 */ /* 0x008fe200078e02ff */
[----:B------:R-:W-:Y:S01]  /*1f30*/  @!P2 MOV R13, R79 ;  /* 0x0000004f000da202 */ /* 0x000fe20000000f00 */
[----:B------:R3:W5:Y:S01]  /*1f40*/  @!P5 LDG.E.64 R42, desc[UR22][R6.64] ;  /* 0x00000016062ad981 */ /* 0x000762000c1e1b00 */
[----:B-1----:R-:W1:Y:S01]  /*1f50*/  @!P0 LDC.64 R14, c[0x0][0x230] ;  /* 0x00008c00ff0e8b82 */ /* 0x002e620000000a00 */
[----:B------:R-:W-:Y:S01]  /*1f60*/  @!P2 IMAD R27, R19, R11, R12 ;  /* 0x0000000b131ba224 */ /* 0x000fe200078e020c */
[----:B------:R-:W-:-:S06]  /*1f70*/  @!P2 MOV R12, R80 ;  /* 0x00000050000ca202 */ /* 0x000fcc0000000f00 */
[----:B----4-:R-:W4:Y:S01]  /*1f80*/  @!P2 LDC.64 R4, c[0x0][0x230] ;  /* 0x00008c00ff04ab82 */ /* 0x010f220000000a00 */
[----:B------:R-:W-:Y:S01]  /*1f90*/  @!P3 IADD3 R20, P5, R3, R20, RZ ;  /* 0x000000140314b210 */ /* 0x000fe20007fbe0ff */
[----:B------:R-:W-:Y:S01]  /*1fa0*/  @!P2 IMAD.WIDE.U32 R10, R19, R10, R12 ;  /* 0x0000000a130aa225 */ /* 0x000fe200078e000c */
[----:B--2---:R-:W-:-:S05]  /*1fb0*/  @!P3 IADD3 R16, P6, R3, R16, RZ ;  /* 0x000000100310b210 */ /* 0x004fca0007fde0ff */
[----:B---3--:R-:W2:Y:S01]  /*1fc0*/  @!P2 LDC.64 R6, c[0x0][0x228] ;  /* 0x00008a00ff06ab82 */ /* 0x008ea20000000a00 */
[----:B------:R-:W-:Y:S02]  /*1fd0*/  IADD3 R3, R2, 0xc0, RZ ;  /* 0x000000c002037810 */ /* 0x000fe40007ffe0ff */
[----:B------:R-:W-:-:S05]  /*1fe0*/  @!P3 IADD3.X R21, R18, R21, RZ, P5, !PT ;  /* 0x000000151215b210 */ /* 0x000fca0002ffe4ff */
[----:B------:R-:W3:Y:S01]  /*1ff0*/  @!P4 LDC.64 R24, c[0x0][0x288] ;  /* 0x0000a200ff18cb82 */ /* 0x000ee20000000a00 */
[----:B------:R-:W-:Y:S02]  /*2000*/  ISETP.GE.U32.AND P5, PT, R3, UR18, PT ;  /* 0x0000001203007c0c */ /* 0x000fe4000bfa6070 */
[----:B------:R-:W-:Y:S02]  /*2010*/  SHF.R.S32.HI R31, RZ, 0x1f, R3 ;  /* 0x0000001fff1f7819 */ /* 0x000fe40000011403 */
[----:B------:R-:W-:Y:S01]  /*2020*/  @!P2 IADD3 R11, R11, R27, RZ ;  /* 0x0000001b0b0ba210 */ /* 0x000fe20007ffe0ff */
[----:B0-----:R-:W-:Y:S01]  /*2030*/  @!P0 IMAD R12, R30, R22, RZ ;  /* 0x000000161e0c8224 */ /* 0x001fe200078e02ff */
[----:B------:R-:W-:Y:S02]  /*2040*/  ISETP.GE.AND.EX P5, PT, R31, UR19, PT, P5 ;  /* 0x000000131f007c0c */ /* 0x000fe4000bfa6350 */
[C---:B------:R-:W-:Y:S02]  /*2050*/  @!P2 SHF.L.U32 R13, R10.reuse, 0x2, RZ ;  /* 0x000000020a0da819 */ /* 0x040fe400000006ff */
[----:B------:R-:W-:-:S02]  /*2060*/  @!P2 SHF.L.U64.HI R30, R10, 0x2, R11 ;  /* 0x000000020a1ea819 */ /* 0x000fc4000001020b */
[----:B------:R-:W-:Y:S02]  /*2070*/  @!P0 MOV R10, R80 ;  /* 0x00000050000a8202 */ /* 0x000fe40000000f00 */
[----:B------:R-:W-:Y:S01]  /*2080*/  @!P0 MOV R11, R79 ;  /* 0x0000004f000b8202 */ /* 0x000fe20000000f00 */
[----:B------:R-:W-:Y:S01]  /*2090*/  @!P0 IMAD R27, R26, R23, R12 ;  /* 0x000000171a1b8224 */ /* 0x000fe200078e020c */
[----:B------:R-:W-:Y:S02]  /*20a0*/  ISETP.GT.U32.OR P5, PT, R0, 0x187, P5 ;  /* 0x000001870000780c */ /* 0x000fe40002fa4470 */
[----:B------:R-:W-:Y:S01]  /*20b0*/  @!P3 IADD3.X R17, R18, R17, RZ, P6, !PT ;  /* 0x000000111211b210 */ /* 0x000fe200037fe4ff */
[----:B------:R-:W-:Y:S01]  /*20c0*/  @!P0 IMAD.WIDE.U32 R22, R26, R22, R10 ;  /* 0x000000161a168225 */ /* 0x000fe200078e000a */
[----:B----4-:R-:W-:Y:S01]  /*20d0*/  @!P2 IADD3 R4, P6, R13, R4, RZ ;  /* 0x000000040d04a210 */ /* 0x010fe20007fde0ff */
[----:B------:R-:W0:Y:S03]  /*20e0*/  @!P0 LDC.64 R18, c[0x0][0x228] ;  /* 0x00008a00ff128b82 */ /* 0x000e260000000a00 */
[----:B------:R-:W-:-:S02]  /*20f0*/  @!P2 IADD3.X R5, R30, R5, RZ, P6, !PT ;  /* 0x000000051e05a210 */ /* 0x000fc400037fe4ff */
[----:B--2---:R-:W-:Y:S02]  /*2100*/  @!P2 IADD3 R6, P6, R13, R6, RZ ;  /* 0x000000060d06a210 */ /* 0x004fe40007fde0ff */
[----:B------:R-:W-:Y:S01]  /*2110*/  @!P0 IADD3 R23, R23, R27, RZ ;  /* 0x0000001b17178210 */ /* 0x000fe20007ffe0ff */
[----:B---3--:R-:W-:Y:S01]  /*2120*/  @!P4 IMAD R26, R29, R24, RZ ;  /* 0x000000181d1ac224 */ /* 0x008fe200078e02ff */
[----:B------:R-:W-:Y:S01]  /*2130*/  @!P2 IADD3.X R7, R30, R7, RZ, P6, !PT ;  /* 0x000000071e07a210 */ /* 0x000fe200037fe4ff */
[----:B------:R-:W2:Y:S01]  /*2140*/  @!P4 LDC.64 R10, c[0x0][0x230] ;  /* 0x00008c00ff0acb82 */ /* 0x000ea20000000a00 */
[C---:B------:R-:W-:Y:S02]  /*2150*/  @!P0 SHF.L.U32 R29, R22.reuse, 0x2, RZ ;  /* 0x00000002161d8819 */ /* 0x040fe400000006ff */
[----:B------:R-:W-:-:S05]  /*2160*/  @!P0 SHF.L.U64.HI R30, R22, 0x2, R23 ;  /* 0x00000002161e8819 */ /* 0x000fca0000010217 */
[----:B------:R-:W3:Y:S01]  /*2170*/  @!P5 LDC.64 R22, c[0x0][0x288] ;  /* 0x0000a200ff16db82 */ /* 0x000ee20000000a00 */
[----:B------:R-:W-:Y:S01]  /*2180*/  @!P4 IMAD R25, R28, R25, R26 ;  /* 0x000000191c19c224 */ /* 0x000fe200078e021a */
[----:B------:R-:W-:Y:S02]  /*2190*/  @!P4 MOV R26, R80 ;  /* 0x00000050001ac202 */ /* 0x000fe40000000f00 */
[----:B------:R-:W-:-:S04]  /*21a0*/  @!P4 MOV R27, R79 ;  /* 0x0000004f001bc202 */ /* 0x000fc80000000f00 */
[----:B------:R-:W4:Y:S01]  /*21b0*/  @!P4 LDC.64 R12, c[0x0][0x228] ;  /* 0x00008a00ff0ccb82 */ /* 0x000f220000000a00 */
[----:B-1----:R-:W-:Y:S01]  /*21c0*/  @!P0 IADD3 R14, P6, R29, R14, RZ ;  /* 0x0000000e1d0e8210 */ /* 0x002fe20007fde0ff */
[----:B------:R-:W-:-:S03]  /*21d0*/  @!P4 IMAD.WIDE.U32 R26, R28, R24, R26 ;  /* 0x000000181c1ac225 */ /* 0x000fc600078e001a */
[----:B------:R-:W-:Y:S02]  /*21e0*/  @!P0 IADD3.X R15, R30, R15, RZ, P6, !PT ;  /* 0x0000000f1e0f8210 */ /* 0x000fe400037fe4ff */
[----:B0-----:R-:W-:Y:S02]  /*21f0*/  @!P0 IADD3 R18, P6, R29, R18, RZ ;  /* 0x000000121d128210 */ /* 0x001fe40007fde0ff */
[----:B------:R-:W-:Y:S02]  /*2200*/  @!P4 IADD3 R27, R27, R25, RZ ;  /* 0x000000191b1bc210 */ /* 0x000fe40007ffe0ff */
[----:B------:R-:W-:Y:S02]  /*2210*/  @!P4 SHF.L.U32 R25, R26, 0x2, RZ ;  /* 0x000000021a19c819 */ /* 0x000fe400000006ff */
[----:B------:R-:W-:Y:S02]  /*2220*/  @!P0 IADD3.X R19, R30, R19, RZ, P6, !PT ;  /* 0x000000131e138210 */ /* 0x000fe400037fe4ff */
[----:B------:R-:W-:Y:S01]  /*2230*/  @!P4 SHF.L.U64.HI R26, R26, 0x2, R27 ;  /* 0x000000021a1ac819 */ /* 0x000fe2000001021b */
[----:B---3--:R-:W-:Y:S01]  /*2240*/  @!P5 IMAD R24, R31, R22, RZ ;  /* 0x000000161f18d224 */ /* 0x008fe200078e02ff */
[----:B--2---:R-:W-:-:S03]  /*2250*/  @!P4 IADD3 R10, P6, R25, R10, RZ ;  /* 0x0000000a190ac210 */ /* 0x004fc60007fde0ff */
[----:B------:R-:W-:Y:S01]  /*2260*/  @!P5 IMAD R23, R3, R23, R24 ;  /* 0x000000170317d224 */ /* 0x000fe200078e0218 */
[----:B------:R-:W-:Y:S02]  /*2270*/  @!P4 IADD3.X R11, R26, R11, RZ, P6, !PT ;  /* 0x0000000b1a0bc210 */ /* 0x000fe400037fe4ff */
[----:B----4-:R-:W-:Y:S02]  /*2280*/  @!P4 IADD3 R12, P6, R25, R12, RZ ;  /* 0x0000000c190cc210 */ /* 0x010fe40007fde0ff */
[----:B------:R-:W-:Y:S02]  /*2290*/  CS2R R24, SRZ ;  /* 0x0000000000187805 */ /* 0x000fe4000001ff00 */
[----:B------:R-:W-:Y:S02]  /*22a0*/  CS2R R34, SRZ ;  /* 0x0000000000227805 */ /* 0x000fe4000001ff00 */
[----:B------:R-:W-:Y:S01]  /*22b0*/  CS2R R28, SRZ ;  /* 0x00000000001c7805 */ /* 0x000fe2000001ff00 */
[----:B------:R-:W-:Y:S04]  /*22c0*/  STL [R1+0xb0], R104 ;  /* 0x0000b06801007387 */ /* 0x000fe80000100800 */
[----:B------:R-:W2:Y:S04]  /*22d0*/  @!P2 LDG.E.64 R24, desc[UR22][R4.64] ;  /* 0x000000160418a981 */ /* 0x000ea8000c1e1b00 */
[----:B------:R-:W3:Y:S04]  /*22e0*/  @!P3 LDG.E.64 R34, desc[UR22][R20.64] ;  /* 0x000000161422b981 */ /* 0x000ee8000c1e1b00 */
[----:B------:R-:W4:Y:S01]  /*22f0*/  @!P0 LDG.E.64 R28, desc[UR22][R14.64] ;  /* 0x000000160e1c8981 */ /* 0x000f22000c1e1b00 */
[----:B------:R-:W-:-:S03]  /*2300*/  CS2R R40, SRZ ;  /* 0x0000000000287805 */ /* 0x000fc6000001ff00 */
[----:B------:R-:W-:Y:S04]  /*2310*/  STL [R1+0xac], R105 ;  /* 0x0000ac6901007387 */ /* 0x000fe80000100800 */
[----:B------:R-:W-:Y:S04]  /*2320*/  STL.64 [R1+0xb8], R76 ;  /* 0x0000b84c01007387 */ /* 0x000fe80000100a00 */
[----:B------:R-:W-:Y:S04]  /*2330*/  STL.64 [R1+0xc0], R102 ;  /* 0x0000c06601007387 */ /* 0x000fe80000100a00 */
[----:B------:R-:W-:Y:S04]  /*2340*/  STL.64 [R1+0xc8], R74 ;  /* 0x0000c84a01007387 */ /* 0x000fe80000100a00 */
[----:B------:R-:W-:Y:S01]  /*2350*/  STL.64 [R1+0xd0], R100 ;  /* 0x0000d06401007387 */ /* 0x000fe20000100a00 */
[----:B------:R-:W-:-:S03]  /*2360*/  @!P4 IADD3.X R13, R26, R13, RZ, P6, !PT ;  /* 0x0000000d1a0dc210 */ /* 0x000fc600037fe4ff */
[----:B------:R0:W5:Y:S01]  /*2370*/  @!P3 LDG.E.64 R40, desc[UR22][R16.64] ;  /* 0x000000161028b981 */ /* 0x000162000c1e1b00 */
[----:B------:R-:W-:Y:S02]  /*2380*/  CS2R R38, SRZ ;  /* 0x0000000000267805 */ /* 0x000fe4000001ff00 */
[C---:B------:R-:W-:Y:S02]  /*2390*/  IADD3 R31, R2.reuse, 0x10, RZ ;  /* 0x00000010021f7810 */ /* 0x040fe40007ffe0ff */
[----:B------:R-:W-:Y:S02]  /*23a0*/  CS2R R36, SRZ ;  /* 0x0000000000247805 */ /* 0x000fe4000001ff00 */
[----:B------:R-:W-:Y:S01]  /*23b0*/  IADD3 R27, R2, 0x18, RZ ;  /* 0x00000018021b7810 */ /* 0x000fe20007ffe0ff */
[----:B------:R-:W5:Y:S04]  /*23c0*/  @!P4 LDG.E.64 R58, desc[UR22][R10.64] ;  /* 0x000000160a3ac981 */ /* 0x000f68000c1e1b00 */
[----:B------:R1:W5:Y:S01]  /*23d0*/  @!P2 LDG.E.64 R38, desc[UR22][R6.64] ;  /* 0x000000160626a981 */ /* 0x000362000c1e1b00 */
[----:B------:R-:W-:Y:S01]  /*23e0*/  ISETP.GE.U32.AND P2, PT, R31, UR18, PT ;  /* 0x000000121f007c0c */ /* 0x000fe2000bf46070 */
[----:B0-----:R-:W0:Y:S01]  /*23f0*/  @!P5 LDC.64 R16, c[0x0][0x228] ;  /* 0x00008a00ff10db82 */ /* 0x001e220000000a00 */
[----:B------:R-:W-:Y:S01]  /*2400*/  @!P5 MOV R20, R80 ;  /* 0x000000500014d202 */ /* 0x000fe20000000f00 */
[----:B------:R-:W5:Y:S06]  /*2410*/  @!P0 LDG.E.64 R36, desc[UR22][R18.64] ;  /* 0x0000001612248981 */ /* 0x000f6c000c1e1b00 */
[----:B-1----:R-:W1:Y:S01]  /*2420*/  @!P5 LDC.64 R6, c[0x0][0x230] ;  /* 0x00008c00ff06db82 */ /* 0x002e620000000a00 */
[----:B------:R-:W-:-:S02]  /*2430*/  @!P5 MOV R21, R79 ;  /* 0x0000004f0015d202 */ /* 0x000fc40000000f00 */
[----:B------:R-:W-:Y:S01]  /*2440*/  ISETP.GE.U32.AND P0, PT, R27, UR18, PT ;  /* 0x000000121b007c0c */ /* 0x000fe2000bf06070 */
[----:B------:R-:W-:-:S05]  /*2450*/  @!P5 IMAD.WIDE.U32 R20, R3, R22, R20 ;  /* 0x000000160314d225 */ /* 0x000fca00078e0014 */
[----:B------:R-:W-:-:S04]  /*2460*/  @!P5 IADD3 R3, R21, R23, RZ ;  /* 0x000000171503d210 */ /* 0x000fc80007ffe0ff */
[----:B------:R-:W-:Y:S01]  /*2470*/  @!P5 SHF.L.U64.HI R3, R20, 0x2, R3 ;  /* 0x000000021403d819 */ /* 0x000fe20000010203 */
[----:B------:R0:W-:Y:S02]  /*2480*/  STL.64 [R1+0x50], R32 ;  /* 0x0000502001007387 */ /* 0x0001e40000100a00 */
[----:B0-----:R-:W-:-:S04]  /*2490*/  IADD3 R32, R2, 0x8, RZ ;  /* 0x0000000802207810 */ /* 0x001fc80007ffe0ff */
[----:B------:R-:W-:Y:S02]  /*24a0*/  SHF.R.S32.HI R26, RZ, 0x1f, R32 ;  /* 0x0000001fff1a7819 */ /* 0x000fe40000011420 */
[----:B------:R-:W-:-:S04]  /*24b0*/  ISETP.GE.U32.AND P3, PT, R32, UR18, PT ;  /* 0x0000001220007c0c */ /* 0x000fc8000bf66070 */
[----:B------:R-:W-:-:S04]  /*24c0*/  ISETP.GE.AND.EX P3, PT, R26, UR19, PT, P3 ;  /* 0x000000131a007c0c */ /* 0x000fc8000bf66330 */
[----:B------:R-:W-:-:S13]  /*24d0*/  ISETP.GT.U32.OR P3, PT, R0, 0x187, P3 ;  /* 0x000001870000780c */ /* 0x000fda0001f64470 */
[----:B------:R-:W0:Y:S08]  /*24e0*/  @!P3 LDC.64 R4, c[0x0][0x288] ;  /* 0x0000a200ff04bb82 */ /* 0x000e300000000a00 */
[----:B------:R-:W1:Y:S01]  /*24f0*/  @!P3 LDC.64 R10, c[0x0][0x230] ;  /* 0x00008c00ff0abb82 */ /* 0x000e620000000a00 */
[----:B--2---:R2:W-:Y:S02]  /*2500*/  STL.64 [R1+0x98], R24 ;  /* 0x0000981801007387 */ /* 0x0045e40000100a00 */
[----:B--2---:R-:W-:-:S04]  /*2510*/  SHF.R.S32.HI R25, RZ, 0x1f, R31 ;  /* 0x0000001fff197819 */ /* 0x004fc8000001141f */
[----:B------:R-:W-:-:S04]  /*2520*/  ISETP.GE.AND.EX P2, PT, R25, UR19, PT, P2 ;  /* 0x0000001319007c0c */ /* 0x000fc8000bf46320 */
[----:B------:R-:W-:Y:S01]  /*2530*/  ISETP.GT.U32.OR P2, PT, R0, 0x187, P2 ;  /* 0x000001870000780c */ /* 0x000fe20001744470 */
[----:B---3--:R2:W-:Y:S04]  /*2540*/  STL.64 [R1+0x60], R34 ;  /* 0x0000602201007387 */ /* 0x0085e80000100a00 */
[----:B----4-:R3:W-:Y:S01]  /*2550*/  STL.64 [R1+0xa0], R28 ;  /* 0x0000a01c01007387 */ /* 0x0107e20000100a00 */
[----:B------:R-:W-:Y:S02]  /*2560*/  @!P5 SHF.L.U32 R24, R20, 0x2, RZ ;  /* 0x000000021418d819 */ /* 0x000fe400000006ff */
[----:B------:R-:W4:Y:S01]  /*2570*/  @!P3 LDC.64 R20, c[0x0][0x228] ;  /* 0x00008a00ff14bb82 */ /* 0x000f220000000a00 */
[----:B--2---:R-:W-:-:S07]  /*2580*/  CS2R R34, SRZ ;  /* 0x0000000000227805 */ /* 0x004fce000001ff00 */
[----:B------:R-:W2:Y:S01]  /*2590*/  @!P2 LDC.64 R22, c[0x0][0x288] ;  /* 0x0000a200ff16ab82 */ /* 0x000ea20000000a00 */
[----:B---3--:R-:W-:Y:S01]  /*25a0*/  SHF.R.S32.HI R29, RZ, 0x1f, R27 ;  /* 0x0000001fff1d7819 */ /* 0x008fe2000001141b */
[----:B------:R0:W5:Y:S03]  /*25b0*/  @!P4 LDG.E.64 R34, desc[UR22][R12.64] ;  /* 0x000000160c22c981 */ /* 0x000166000c1e1b00 */
[----:B------:R-:W-:-:S03]  /*25c0*/  ISETP.GE.AND.EX P0, PT, R29, UR19, PT, P0 ;  /* 0x000000131d007c0c */ /* 0x000fc6000bf06300 */
[----:B------:R-:W3:Y:S01]  /*25d0*/  @!P2 LDC.64 R14, c[0x0][0x230] ;  /* 0x00008c00ff0eab82 */ /* 0x000ee20000000a00 */
[----:B------:R-:W-:Y:S01]  /*25e0*/  ISETP.GT.U32.OR P0, PT, R0, 0x187, P0 ;  /* 0x000001870000780c */ /* 0x000fe20000704470 */
[----:B0-----:R-:W-:Y:S01]  /*25f0*/  @!P3 IMAD R12, R26, R4, RZ ;  /* 0x000000041a0cb224 */ /* 0x001fe200078e02ff */
[C---:B-1----:R-:W-:Y:S02]  /*2600*/  @!P5 IADD3 R6, P4, R24.reuse, R6, RZ ;  /* 0x000000061806d210 */ /* 0x042fe40007f9e0ff */
[----:B------:R-:W-:Y:S01]  /*2610*/  @!P5 IADD3 R16, P6, R24, R16, RZ ;  /* 0x000000101810d210 */ /* 0x000fe20007fde0ff */
[----:B------:R-:W-:Y:S01]  /*2620*/  @!P3 IMAD R24, R32, R5, R12 ;  /* 0x000000052018b224 */ /* 0x000fe200078e020c */
[----:B------:R-:W-:Y:S02]  /*2630*/  @!P3 MOV R12, R80 ;  /* 0x00000050000cb202 */ /* 0x000fe40000000f00 */
[----:B------:R-:W-:Y:S02]  /*2640*/  @!P3 MOV R13, R79 ;  /* 0x0000004f000db202 */ /* 0x000fe40000000f00 */
[----:B------:R-:W-:-:S03]  /*2650*/  IADD3 R28, R2, 0x20, RZ ;  /* 0x00000020021c7810 */ /* 0x000fc60007ffe0ff */
[----:B------:R-:W0:Y:S01]  /*2660*/  @!P0 LDC.64 R18, c[0x0][0x288] ;  /* 0x0000a200ff128b82 */ /* 0x000e220000000a00 */
[----:B------:R-:W-:Y:S01]  /*2670*/  @!P5 IADD3.X R7, R3, R7, RZ, P4, !PT ;  /* 0x000000070307d210 */ /* 0x000fe200027fe4ff */
[----:B------:R-:W-:Y:S01]  /*2680*/  @!P3 IMAD.WIDE.U32 R4, R32, R4, R12 ;  /* 0x000000042004b225 */ /* 0x000fe200078e000c */
[----:B------:R-:W-:Y:S02]  /*2690*/  SHF.R.S32.HI R26, RZ, 0x1f, R28 ;  /* 0x0000001fff1a7819 */ /* 0x000fe4000001141c */
[----:B------:R-:W-:Y:S01]  /*26a0*/  ISETP.GE.U32.AND P4, PT, R28, UR18, PT ;  /* 0x000000121c007c0c */ /* 0x000fe2000bf86070 */
[----:B--2---:R-:W-:Y:S01]  /*26b0*/  @!P2 IMAD R25, R25, R22, RZ ;  /* 0x000000161919a224 */ /* 0x004fe200078e02ff */
[----:B------:R-:W-:Y:S01]  /*26c0*/  @!P5 IADD3.X R17, R3, R17, RZ, P6, !PT ;  /* 0x000000110311d210 */ /* 0x000fe200037fe4ff */
[----:B------:R-:W1:Y:S01]  /*26d0*/  @!P2 LDC.64 R12, c[0x0][0x228] ;  /* 0x00008a00ff0cab82 */ /* 0x000e620000000a00 */
[----:B------:R-:W-:Y:S01]  /*26e0*/  ISETP.GE.AND.EX P4, PT, R26, UR19, PT, P4 ;  /* 0x000000131a007c0c */ /* 0x000fe2000bf86340 */
[----:B------:R2:W5:Y:S01]  /*26f0*/  @!P5 LDG.E.64 R56, desc[UR22][R6.64] ;  /* 0x000000160638d981 */ /* 0x000562000c1e1b00 */
[----:B------:R-:W-:-:S02]  /*2700*/  @!P3 IADD3 R3, R5, R24, RZ ;  /* 0x000000180503b210 */ /* 0x000fc40007ffe0ff */
[----:B------:R-:W-:Y:S02]  /*2710*/  @!P3 SHF.L.U32 R24, R4, 0x2, RZ ;  /* 0x000000020418b819 */ /* 0x000fe400000006ff */
[----:B------:R-:W-:Y:S02]  /*2720*/  ISETP.GT.U32.OR P4, PT, R0, 0x187, P4 ;  /* 0x000001870000780c */ /* 0x000fe40002784470 */
[----:B------:R-:W-:Y:S02]  /*2730*/  @!P3 SHF.L.U64.HI R3, R4, 0x2, R3 ;  /* 0x000000020403b819 */ /* 0x000fe40000010203 */
[----:B------:R-:W-:Y:S01]  /*2740*/  @!P2 MOV R4, R80 ;  /* 0x000000500004a202 */ /* 0x000fe20000000f00 */
[----:B------:R-:W-:Y:S01]  /*2750*/  @!P2 IMAD R25, R31, R23, R25 ;  /* 0x000000171f19a224 */ /* 0x000fe200078e0219 */
[----:B------:R-:W-:Y:S02]  /*2760*/  @!P2 MOV R5, R79 ;  /* 0x0000004f0005a202 */ /* 0x000fe40000000f00 */
[----:B------:R-:W-:-:S02]  /*2770*/  CS2R R32, SRZ ;  /* 0x0000000000207805 */ /* 0x000fc4000001ff00 */
[C---:B------:R-:W-:Y:S01]  /*2780*/  @!P3 IADD3 R10, P6, R24.reuse, R10, RZ ;  /* 0x0000000a180ab210 */ /* 0x040fe20007fde0ff */
[----:B--2---:R-:W2:Y:S01]  /*2790*/  @!P0 LDC.64 R6, c[0x0][0x230] ;  /* 0x00008c00ff068b82 */ /* 0x004ea20000000a00 */
[----:B------:R-:W-:Y:S02]  /*27a0*/  @!P2 IMAD.WIDE.U32 R22, R31, R22, R4 ;  /* 0x000000161f16a225 */ /* 0x000fe400078e0004 */
[----:B------:R-:W-:Y:S01]  /*27b0*/  @!P3 IADD3.X R11, R3, R11, RZ, P6, !PT ;  /* 0x0000000b030bb210 */ /* 0x000fe200037fe4ff */
[----:B------:R3:W5:Y:S01]  /*27c0*/  @!P5 LDG.E.64 R32, desc[UR22][R16.64] ;  /* 0x000000161020d981 */ /* 0x000762000c1e1b00 */
[----:B----4-:R-:W-:Y:S02]  /*27d0*/  @!P3 IADD3 R20, P6, R24, R20, RZ ;  /* 0x000000141814b210 */ /* 0x010fe40007fde0ff */
[----:B------:R-:W-:Y:S01]  /*27e0*/  @!P2 IADD3 R25, R23, R25, RZ ;  /* 0x000000191719a210 */ /* 0x000fe20007ffe0ff */
[----:B------:R-:W4:Y:S01]  /*27f0*/  @!P4 LDC.64 R4, c[0x0][0x288] ;  /* 0x0000a200ff04cb82 */ /* 0x000f220000000a00 */
[----:B------:R-:W-:-:S02]  /*2800*/  @!P2 SHF.L.U32 R23, R22, 0x2, RZ ;  /* 0x000000021617a819 */ /* 0x000fc400000006ff */
[----:B------:R-:W-:Y:S02]  /*2810*/  @!P3 IADD3.X R21, R3, R21, RZ, P6, !PT ;  /* 0x000000150315b210 */ /* 0x000fe400037fe4ff */
[----:B------:R-:W-:Y:S01]  /*2820*/  @!P2 SHF.L.U64.HI R3, R22, 0x2, R25 ;  /* 0x000000021603a819 */ /* 0x000fe20000010219 */
[----:B0-----:R-:W-:Y:S01]  /*2830*/  @!P0 IMAD R22, R29, R18, RZ ;  /* 0x000000121d168224 */ /* 0x001fe200078e02ff */
[----:B---3--:R-:W-:Y:S01]  /*2840*/  @!P2 IADD3 R14, P6, R23, R14, RZ ;  /* 0x0000000e170ea210 */ /* 0x008fe20007fde0ff */
[----:B------:R-:W0:Y:S02]  /*2850*/  @!P0 LDC.64 R16, c[0x0][0x228] ;  /* 0x00008a00ff108b82 */ /* 0x000e240000000a00 */
[----:B------:R-:W-:Y:S01]  /*2860*/  @!P0 IMAD R24, R27, R19, R22 ;  /* 0x000000131b188224 */ /* 0x000fe200078e0216 */
[----:B------:R-:W-:Y:S02]  /*2870*/  @!P2 IADD3.X R15, R3, R15, RZ, P6, !PT ;  /* 0x0000000f030fa210 */ /* 0x000fe400037fe4ff */
[----:B-1----:R-:W-:-:S02]  /*2880*/  @!P2 IADD3 R12, P6, R23, R12, RZ ;  /* 0x0000000c170ca210 */ /* 0x002fc40007fde0ff */
[----:B------:R-:W-:Y:S02]  /*2890*/  @!P0 MOV R22, R80 ;  /* 0x0000005000168202 */ /* 0x000fe40000000f00 */
[----:B------:R-:W-:Y:S02]  /*28a0*/  IADD3 R77, R2, 0x28, RZ ;  /* 0x00000028024d7810 */ /* 0x000fe40007ffe0ff */
[----:B------:R-:W-:Y:S02]  /*28b0*/  CS2R R30, SRZ ;  /* 0x00000000001e7805 */ /* 0x000fe4000001ff00 */
[----:B------:R-:W-:Y:S01]  /*28c0*/  @!P0 MOV R23, R79 ;  /* 0x0000004f00178202 */ /* 0x000fe20000000f00 */
[----:B------:R-:W5:Y:S02]  /*28d0*/  @!P2 LDG.E.64 R124, desc[UR22][R14.64] ;  /* 0x000000160e7ca981 */ /* 0x000f64000c1e1b00 */
[----:B------:R-:W-:Y:S01]  /*28e0*/  @!P0 IMAD.WIDE.U32 R18, R27, R18, R22 ;  /* 0x000000121b128225 */ /* 0x000fe200078e0016 */
[----:B------:R-:W-:Y:S01]  /*28f0*/  @!P2 IADD3.X R13, R3, R13, RZ, P6, !PT ;  /* 0x0000000d030da210 */ /* 0x000fe200037fe4ff */
[----:B------:R1:W5:Y:S03]  /*2900*/  @!P3 LDG.E.64 R30, desc[UR22][R20.64] ;  /* 0x00000016141eb981 */ /* 0x000366000c1e1b00 */
[----:B------:R-:W-:-:S02]  /*2910*/  @!P0 IADD3 R3, R19, R24, RZ ;  /* 0x0000001813038210 */ /* 0x000fc40007ffe0ff */
[C---:B------:R-:W-:Y:S02]  /*2920*/  @!P0 SHF.L.U32 R19, R18.reuse, 0x2, RZ ;  /* 0x0000000212138819 */ /* 0x040fe400000006ff */
[----:B------:R-:W-:Y:S01]  /*2930*/  @!P0 SHF.L.U64.HI R3, R18, 0x2, R3 ;  /* 0x0000000212038819 */ /* 0x000fe20000010203 */
[----:B----4-:R-:W-:Y:S01]  /*2940*/  @!P4 IMAD R18, R26, R4, RZ ;  /* 0x000000041a12c224 */ /* 0x010fe200078e02ff */
[----:B------:R-:W-:Y:S02]  /*2950*/  CS2R R26, SRZ ;  /* 0x00000000001a7805 */ /* 0x000fe4000001ff00 */
[----:B------:R-:W-:Y:S01]  /*2960*/  ISETP.GE.U32.AND P5, PT, R77, UR18, PT ;  /* 0x000000124d007c0c */ /* 0x000fe2000bfa6070 */
[----:B-1----:R-:W1:Y:S03]  /*2970*/  @!P4 LDC.64 R20, c[0x0][0x228] ;  /* 0x00008a00ff14cb82 */ /* 0x002e660000000a00 */
[----:B------:R3:W4:Y:S01]  /*2980*/  @!P3 LDG.E.64 R26, desc[UR22][R10.64] ;  /* 0x000000160a1ab981 */ /* 0x000722000c1e1b00 */
[----:B------:R-:W-:-:S04]  /*2990*/  SHF.R.S32.HI R24, RZ, 0x1f, R77 ;  /* 0x0000001fff187819 */ /* 0x000fc8000001144d */
[----:B------:R-:W-:Y:S02]  /*29a0*/  ISETP.GE.AND.EX P5, PT, R24, UR19, PT, P5 ;  /* 0x0000001318007c0c */ /* 0x000fe4000bfa6350 */
[----:B------:R-:W-:Y:S02]  /*29b0*/  @!P4 MOV R22, R80 ;  /* 0x000000500016c202 */ /* 0x000fe40000000f00 */
[----:B------:R-:W-:Y:S02]  /*29c0*/  ISETP.GT.U32.OR P5, PT, R0, 0x187, P5 ;  /* 0x000001870000780c */ /* 0x000fe40002fa4470 */
[----:B------:R-:W-:Y:S01]  /*29d0*/  @!P4 MOV R23, R79 ;  /* 0x0000004f0017c202 */ /* 0x000fe20000000f00 */
[C---:B------:R-:W-:Y:S01]  /*29e0*/  @!P4 IMAD R18, R28.reuse, R5, R18 ;  /* 0x000000051c12c224 */ /* 0x040fe200078e0212 */
[----:B------:R-:W-:Y:S01]  /*29f0*/  SHF.R.S32.HI R83, RZ, 0x1f, R82 ;  /* 0x0000001fff537819 */ /* 0x000fe20000011452 */
[----:B------:R-:W-:Y:S01]  /*2a00*/  @!P4 IMAD.WIDE.U32 R4, R28, R4, R22 ;  /* 0x000000041c04c225 */ /* 0x000fe200078e0016 */
[----:B------:R-:W-:-:S02]  /*2a10*/  ISETP.GE.U32.AND P3, PT, R82, UR18, PT ;  /* 0x0000001252007c0c */ /* 0x000fc4000bf66070 */
[----:B------:R-:W1:Y:S02]  /*2a20*/  @!P4 LDC.64 R22, c[0x0][0x230] ;  /* 0x00008c00ff16cb82 */ /* 0x000e640000000a00 */
[----:B------:R-:W-:Y:S02]  /*2a30*/  ISETP.GE.AND.EX P3, PT, R83, UR19, PT, P3 ;  /* 0x0000001353007c0c */ /* 0x000fe4000bf66330 */
[----:B------:R-:W-:-:S04]  /*2a40*/  CS2R R28, SRZ ;  /* 0x00000000001c7805 */ /* 0x000fc8000001ff00 */
[----:B---3--:R-:W3:Y:S01]  /*2a50*/  @!P5 LDC.64 R10, c[0x0][0x288] ;  /* 0x0000a200ff0adb82 */ /* 0x008ee20000000a00 */
[----:B------:R-:W-:Y:S01]  /*2a60*/  ISETP.GT.U32.OR P3, PT, R0, 0x187, P3 ;  /* 0x000001870000780c */ /* 0x000fe20001f64470 */
[----:B------:R0:W5:Y:S01]  /*2a70*/  @!P2 LDG.E.64 R28, desc[UR22][R12.64] ;  /* 0x000000160c1ca981 */ /* 0x000162000c1e1b00 */
[C---:B--2---:R-:W-:Y:S02]  /*2a80*/  @!P0 IADD3 R6, P6, R19.reuse, R6, RZ ;  /* 0x0000000613068210 */ /* 0x044fe40007fde0ff */
[----:B------:R-:W-:Y:S02]  /*2a90*/  IADD3 R74, R2, 0x38, RZ ;  /* 0x00000038024a7810 */ /* 0x000fe40007ffe0ff */
[----:B0-----:R-:W-:Y:S01]  /*2aa0*/  @!P0 IADD3 R16, P2, R19, R16, RZ ;  /* 0x0000001013108210 */ /* 0x001fe20007f5e0ff */
[----:B------:R-:W0:Y:S01]  /*2ab0*/  @!P5 LDC.64 R14, c[0x0][0x228] ;  /* 0x00008a00ff0edb82 */ /* 0x000e220000000a00 */
[----:B------:R-:W-:Y:S02]  /*2ac0*/  @!P0 IADD3.X R7, R3, R7, RZ, P6, !PT ;  /* 0x0000000703078210 */ /* 0x000fe400037fe4ff */
[----:B------:R-:W-:-:S02]  /*2ad0*/  SHF.R.S32.HI R75, RZ, 0x1f, R74 ;  /* 0x0000001fff4b7819 */ /* 0x000fc4000001144a */
[----:B------:R-:W-:Y:S01]  /*2ae0*/  ISETP.GE.U32.AND P6, PT, R74, UR18, PT ;  /* 0x000000124a007c0c */ /* 0x000fe2000bfc6070 */
[----:B------:R2:W5:Y:S01]  /*2af0*/  @!P0 LDG.E.64 R122, desc[UR22][R6.64] ;  /* 0x00000016067a8981 */ /* 0x000562000c1e1b00 */
[----:B------:R-:W-:Y:S02]  /*2b00*/  @!P4 IADD3 R18, R5, R18, RZ ;  /* 0x000000120512c210 */ /* 0x000fe40007ffe0ff */
[----:B------:R-:W-:Y:S02]  /*2b10*/  @!P0 IADD3.X R17, R3, R17, RZ, P2, !PT ;  /* 0x0000001103118210 */ /* 0x000fe400017fe4ff */
[C---:B------:R-:W-:Y:S02]  /*2b20*/  @!P4 SHF.L.U32 R12, R4.reuse, 0x2, RZ ;  /* 0x00000002040cc819 */ /* 0x040fe400000006ff */
[----:B------:R-:W-:Y:S02]  /*2b30*/  ISETP.GE.AND.EX P2, PT, R75, UR19, PT, P6 ;  /* 0x000000134b007c0c */ /* 0x000fe4000bf46360 */
[----:B------:R-:W-:Y:S01]  /*2b40*/  @!P4 SHF.L.U64.HI R3, R4, 0x2, R18 ;  /* 0x000000020403c819 */ /* 0x000fe20000010212 */
[----:B--2---:R-:W2:Y:S01]  /*2b50*/  @!P3 LDC.64 R6, c[0x0][0x230] ;  /* 0x00008c00ff06bb82 */ /* 0x004ea20000000a00 */
[----:B-1----:R-:W-:-:S02]  /*2b60*/  @!P4 IADD3 R22, P6, R12, R22, RZ ;  /* 0x000000160c16c210 */ /* 0x002fc40007fde0ff */
[----:B------:R-:W-:-:S05]  /*2b70*/  ISETP.GT.U32.OR P2, PT, R0, 0x187, P2 ;  /* 0x000001870000780c */ /* 0x000fca0001744470 */
[----:B------:R-:W1:Y:S01]  /*2b80*/  @!P3 LDC.64 R4, c[0x0][0x288] ;  /* 0x0000a200ff04bb82 */ /* 0x000e620000000a00 */
[----:B------:R-:W-:Y:S02]  /*2b90*/  @!P4 IADD3.X R23, R3, R23, RZ, P6, !PT ;  /* 0x000000170317c210 */ /* 0x000fe400037fe4ff */
[----:B------:R-:W-:Y:S01]  /*2ba0*/  @!P4 IADD3 R20, P6, R12, R20, RZ ;  /* 0x000000140c14c210 */ /* 0x000fe20007fde0ff */
[----:B---3--:R-:W-:-:S04]  /*2bb0*/  @!P5 IMAD R12, R24, R10, RZ ;  /* 0x0000000a180cd224 */ /* 0x008fc800078e02ff */
[----:B------:R-:W3:Y:S01]  /*2bc0*/  @!P5 LDC.64 R18, c[0x0][0x230] ;  /* 0x00008c00ff12db82 */ /* 0x000ee20000000a00 */
[----:B------:R-:W-:Y:S01]  /*2bd0*/  @!P5 MOV R24, R80 ;  /* 0x000000500018d202 */ /* 0x000fe20000000f00 */
[----:B------:R0:W5:Y:S01]  /*2be0*/  @!P4 LDG.E.64 R120, desc[UR22][R22.64] ;  /* 0x000000161678c981 */ /* 0x000162000c1e1b00 */
[----:B------:R-:W-:Y:S02]  /*2bf0*/  @!P5 MOV R25, R79 ;  /* 0x0000004f0019d202 */ /* 0x000fe40000000f00 */
[----:B------:R-:W-:Y:S01]  /*2c00*/  @!P4 IADD3.X R21, R3, R21, RZ, P6, !PT ;  /* 0x000000150315c210 */ /* 0x000fe200037fe4ff */
[C---:B------:R-:W-:Y:S02]  /*2c10*/  @!P5 IMAD R3, R77.reuse, R11, R12 ;  /* 0x0000000b4d03d224 */ /* 0x040fe400078e020c */
[----:B------:R-:W-:Y:S01]  /*2c20*/  @!P5 IMAD.WIDE.U32 R10, R77, R10, R24 ;  /* 0x0000000a4d0ad225 */ /* 0x000fe200078e0018 */
[----:B------:R-:W2:Y:S04]  /*2c30*/  @!P2 LDC.64 R12, c[0x0][0x288] ;  /* 0x0000a200ff0cab82 */ /* 0x000ea80000000a00 */
[----:B------:R-:W-:-:S02]  /*2c40*/  @!P5 IADD3 R3, R11, R3, RZ ;  /* 0x000000030b03d210 */ /* 0x000fc40007ffe0ff */
[----:B------:R-:W-:Y:S02]  /*2c50*/  @!P3 MOV R11, R79 ;  /* 0x0000004f000bb202 */ /* 0x000fe40000000f00 */
[----:B------:R-:W-:Y:S02]  /*2c60*/  @!P5 SHF.L.U64.HI R3, R10, 0x2, R3 ;  /* 0x000000020a03d819 */ /* 0x000fe40000010203 */
[----:B------:R-:W-:-:S04]  /*2c70*/  IADD3 R76, R2, 0x40, RZ ;  /* 0x00000040024c7810 */ /* 0x000fc80007ffe0ff */
[----:B------:R-:W-:Y:S02]  /*2c80*/  SHF.R.S32.HI R77, RZ, 0x1f, R76 ;  /* 0x0000001fff4d7819 */ /* 0x000fe4000001144c */
[----:B------:R-:W-:-:S06]  /*2c90*/  CS2R R24, SRZ ;  /* 0x0000000000187805 */ /* 0x000fcc000001ff00 */
[----:B------:R-:W5:Y:S01]  /*2ca0*/  @!P4 LDG.E.64 R24, desc[UR22][R20.64] ;  /* 0x000000161418c981 */ /* 0x000f62000c1e1b00 */
[----:B0-----:R-:W-:Y:S01]  /*2cb0*/  CS2R R22, SRZ ;  /* 0x0000000000167805 */ /* 0x001fe2000001ff00 */
[----:B------:R-:W-:Y:S02]  /*2cc0*/  UIMAD.WIDE UR6, UR8, 0x8, UR6 ;  /* 0x00000008080678a5 */ /* 0x000fe4000f8e0206 */
[----:B----4-:R0:W-:Y:S02]  /*2cd0*/  STL.64 [R1], R26 ;  /* 0x0000001a01007387 */ /* 0x0101e40000100a00 */
[----:B0-----:R-:W-:-:S06]  /*2ce0*/  CS2R R26, SRZ ;  /* 0x00000000001a7805 */ /* 0x001fcc000001ff00 */
[----:B------:R0:W5:Y:S01]  /*2cf0*/  @!P0 LDG.E.64 R26, desc[UR22][R16.64] ;  /* 0x00000016101a8981 */ /* 0x000162000c1e1b00 */
[----:B------:R-:W-:Y:S02]  /*2d00*/  ISETP.GE.U32.AND P0, PT, R76, UR18, PT ;  /* 0x000000124c007c0c */ /* 0x000fe4000bf06070 */
[----:B0-----:R-:W-:Y:S01]  /*2d10*/  @!P5 SHF.L.U32 R17, R10, 0x2, RZ ;  /* 0x000000020a11d819 */ /* 0x001fe200000006ff */
[----:B-1----:R-:W-:Y:S01]  /*2d20*/  @!P3 IMAD R16, R83, R4, RZ ;  /* 0x000000045310b224 */ /* 0x002fe200078e02ff */
[----:B------:R-:W-:Y:S02]  /*2d30*/  @!P3 MOV R10, R80 ;  /* 0x00000050000ab202 */ /* 0x000fe40000000f00 */
[----:B---3--:R-:W-:Y:S01]  /*2d40*/  @!P5 IADD3 R18, P6, R17, R18, RZ ;  /* 0x000000121112d210 */ /* 0x008fe20007fde0ff */
[C---:B------:R-:W-:Y:S02]  /*2d50*/  @!P3 IMAD R16, R82.reuse, R5, R16 ;  /* 0x000000055210b224 */ /* 0x040fe400078e0210 */
[----:B------:R-:W-:Y:S01]  /*2d60*/  @!P3 IMAD.WIDE.U32 R4, R82, R4, R10 ;  /* 0x000000045204b225 */ /* 0x000fe200078e000a */
[----:B------:R-:W-:Y:S01]  /*2d70*/  @!P5 IADD3.X R19, R3, R19, RZ, P6, !PT ;  /* 0x000000130313d210 */ /* 0x000fe200037fe4ff */
[----:B------:R-:W0:Y:S01]  /*2d80*/  @!P3 LDC.64 R10, c[0x0][0x228] ;  /* 0x00008a00ff0abb82 */ /* 0x000e220000000a00 */
[----:B------:R-:W-:-:S02]  /*2d90*/  @!P5 IADD3 R14, P6, R17, R14, RZ ;  /* 0x0000000e110ed210 */ /* 0x000fc40007fde0ff */
[----:B------:R-:W-:Y:S02]  /*2da0*/  @!P3 IADD3 R16, R5, R16, RZ ;  /* 0x000000100510b210 */ /* 0x000fe40007ffe0ff */
[----:B------:R-:W-:Y:S01]  /*2db0*/  ISETP.GE.AND.EX P0, PT, R77, UR19, PT, P0 ;  /* 0x000000134d007c0c */ /* 0x000fe2000bf06300 */
[----:B--2---:R-:W-:Y:S01]  /*2dc0*/  @!P2 IMAD R82, R75, R12, RZ ;  /* 0x0000000c4b52a224 */ /* 0x004fe200078e02ff */
[----:B------:R-:W-:Y:S01]  /*2dd0*/  @!P5 IADD3.X R15, R3, R15, RZ, P6, !PT ;  /* 0x0000000f030fd210 */ /* 0x000fe200037fe4ff */
[----:B------:R-:W5:Y:S01]  /*2de0*/  @!P5 LDG.E.64 R106, desc[UR22][R18.64] ;  /* 0x00000016126ad981 */ /* 0x000f62000c1e1b00 */
[C---:B------:R-:W-:Y:S02]  /*2df0*/  @!P3 SHF.L.U64.HI R3, R4.reuse, 0x2, R16 ;  /* 0x000000020403b819 */ /* 0x040fe40000010210 */
[----:B------:R-:W-:Y:S02]  /*2e00*/  @!P3 SHF.L.U32 R83, R4, 0x2, RZ ;  /* 0x000000020453b819 */ /* 0x000fe400000006ff */
[----:B------:R-:W-:Y:S01]  /*2e10*/  @!P2 MOV R17, R79 ;  /* 0x0000004f0011a202 */ /* 0x000fe20000000f00 */
[----:B------:R-:W1:Y:S01]  /*2e20*/  @!P2 LDC.64 R4, c[0x0][0x230] ;  /* 0x00008c00ff04ab82 */ /* 0x000e620000000a00 */
[----:B------:R-:W-:-:S02]  /*2e30*/  @!P2 MOV R16, R80 ;  /* 0x000000500010a202 */ /* 0x000fc40000000f00 */
[----:B------:R-:W-:Y:S01]  /*2e40*/  ISETP.GT.U32.OR P0, PT, R0, 0x187, P0 ;  /* 0x000001870000780c */ /* 0x000fe20000704470 */
[C---:B------:R-:W-:Y:S01]  /*2e50*/  @!P2 IMAD R82, R74.reuse, R13, R82 ;  /* 0x0000000d4a52a224 */ /* 0x040fe200078e0252 */
[----:B------:R2:W5:Y:S01]  /*2e60*/  @!P5 LDG.E.64 R22, desc[UR22][R14.64] ;  /* 0x000000160e16d981 */ /* 0x000562000c1e1b00 */
[----:B------:R-:W-:Y:S01]  /*2e70*/  @!P2 IMAD.WIDE.U32 R12, R74, R12, R16 ;  /* 0x0000000c4a0ca225 */ /* 0x000fe200078e0010 */
[----:B------:R-:W-:Y:S01]  /*2e80*/  IADD3 R74, R2, 0x48, RZ ;  /* 0x00000048024a7810 */ /* 0x000fe20007ffe0ff */
[----:B------:R-:W3:Y:S03]  /*2e90*/  @!P2 LDC.64 R16, c[0x0][0x228] ;  /* 0x00008a00ff10ab82 */ /* 0x000ee60000000a00 */
[----:B------:R-:W-:Y:S02]  /*2ea0*/  SHF.R.S32.HI R75, RZ, 0x1f, R74 ;  /* 0x0000001fff4b7819 */ /* 0x000fe4000001144a */
[----:B------:R-:W-:-:S02]  /*2eb0*/  ISETP.GE.U32.AND P4, PT, R74, UR18, PT ;  /* 0x000000124a007c0c */ /* 0x000fc4000bf86070 */
[----:B------:R-:W-:Y:S01]  /*2ec0*/  @!P3 IADD3 R6, P6, R83, R6, RZ ;  /* 0x000000065306b210 */ /* 0x000fe20007fde0ff */
[----:B------:R-:W4:Y:S01]  /*2ed0*/  @!P0 LDC.64 R112, c[0x0][0x288] ;  /* 0x0000a200ff708b82 */ /* 0x000f220000000a00 */
[----:B------:R-:W-:Y:S02]  /*2ee0*/  ISETP.GE.AND.EX P4, PT, R75, UR19, PT, P4 ;  /* 0x000000134b007c0c */ /* 0x000fe4000bf86340 */
[----:B------:R-:W-:Y:S02]  /*2ef0*/  @!P3 IADD3.X R7, R3, R7, RZ, P6, !PT ;  /* 0x000000070307b210 */ /* 0x000fe400037fe4ff */
[----:B------:R-:W-:Y:S02]  /*2f00*/  ISETP.GT.U32.OR P4, PT, R0, 0x187, P4 ;  /* 0x000001870000780c */ /* 0x000fe40002784470 */
[----:B0-----:R-:W-:Y:S01]  /*2f10*/  @!P3 IADD3 R10, P6, R83, R10, RZ ;  /* 0x0000000a530ab210 */ /* 0x001fe20007fde0ff */
[----:B------:R0:W5:Y:S01]  /*2f20*/  @!P3 LDG.E.64 R108, desc[UR22][R6.64] ;  /* 0x00000016066cb981 */ /* 0x000162000c1e1b00 */
[----:B------:R-:W-:Y:S01]  /*2f30*/  @!P2 IADD3 R82, R13, R82, RZ ;  /* 0x000000520d52a210 */ /* 0x000fe20007ffe0ff */
[----:B--2---:R-:W2:Y:S01]  /*2f40*/  @!P0 LDC.64 R14, c[0x0][0x228] ;  /* 0x00008a00ff0e8b82 */ /* 0x004ea20000000a00 */
[----:B------:R-:W-:-:S02]  /*2f50*/  @!P2 SHF.L.U32 R13, R12, 0x2, RZ ;  /* 0x000000020c0da819 */ /* 0x000fc400000006ff */
[----:B------:R-:W-:Y:S02]  /*2f60*/  @!P3 IADD3.X R11, R3, R11, RZ, P6, !PT ;  /* 0x0000000b030bb210 */ /* 0x000fe400037fe4ff */
[----:B------:R-:W-:Y:S02]  /*2f70*/  @!P2 SHF.L.U64.HI R82, R12, 0x2, R82 ;  /* 0x000000020c52a819 */ /* 0x000fe40000010252 */
[C---:B-1----:R-:W-:Y:S01]  /*2f80*/  @!P2 IADD3 R4, P6, R13.reuse, R4, RZ ;  /* 0x000000040d04a210 */ /* 0x042fe20007fde0ff */
[----:B0-----:R-:W0:Y:S03]  /*2f90*/  @!P0 LDC.64 R6, c[0x0][0x230] ;  /* 0x00008c00ff068b82 */ /* 0x001e260000000a00 */
[----:B------:R-:W-:Y:S02]  /*2fa0*/  @!P2 IADD3.X R5, R82, R5, RZ, P6, !PT ;  /* 0x000000055205a210 */ /* 0x000fe400037fe4ff */
[----:B---3--:R-:W-:-:S03]  /*2fb0*/  @!P2 IADD3 R16, P6, R13, R16, RZ ;  /* 0x000000100d10a210 */ /* 0x008fc60007fde0ff */
[----:B------:R-:W1:Y:S01]  /*2fc0*/  @!P4 LDC.64 R12, c[0x0][0x288] ;  /* 0x0000a200ff0ccb82 */ /* 0x000e620000000a00 */
[----:B----4-:R-:W-:Y:S01]  /*2fd0*/  @!P0 IMAD R3, R77, R112, RZ ;  /* 0x000000704d038224 */ /* 0x010fe200078e02ff */
[----:B------:R-:W-:Y:S02]  /*2fe0*/  @!P0 MOV R20, R80 ;  /* 0x0000005000148202 */ /* 0x000fe40000000f00 */
[----:B------:R-:W-:Y:S01]  /*2ff0*/  @!P0 MOV R21, R79 ;  /* 0x0000004f00158202 */ /* 0x000fe20000000f00 */
[C---:B------:R-:W-:Y:S02]  /*3000*/  @!P0 IMAD R3, R76.reuse, R113, R3 ;  /* 0x000000714c038224 */ /* 0x040fe400078e0203 */
[----:B------:R-:W-:Y:S01]  /*3010*/  @!P0 IMAD.WIDE.U32 R112, R76, R112, R20 ;  /* 0x000000704c708225 */ /* 0x000fe200078e0014 */
[----:B------:R-:W-:Y:S02]  /*3020*/  CS2R R20, SRZ ;  /* 0x0000000000147805 */ /* 0x000fe4000001ff00 */
[----:B------:R-:W-:-:S02]  /*3030*/  CS2R R18, SRZ ;  /* 0x0000000000127805 */ /* 0x000fc4000001ff00 */
[----:B------:R-:W-:Y:S02]  /*3040*/  @!P2 IADD3.X R17, R82, R17, RZ, P6, !PT ;  /* 0x000000115211a210 */ /* 0x000fe400037fe4ff */
[----:B------:R3:W5:Y:S04]  /*3050*/  @!P3 LDG.E.64 R20, desc[UR22][R10.64] ;  /* 0x000000160a14b981 */ /* 0x000768000c1e1b00 */
[----:B------:R4:W5:Y:S01]  /*3060*/  @!P2 LDG.E.64 R18, desc[UR22][R16.64] ;  /* 0x000000161012a981 */ /* 0x000962000c1e1b00 */
[----:B---3--:R-:W-:Y:S02]  /*3070*/  @!P0 IADD3 R10, R113, R3, RZ ;  /* 0x00000003710a8210 */ /* 0x008fe40007ffe0ff */
[----:B------:R-:W-:Y:S01]  /*3080*/  @!P0 SHF.L.U32 R3, R112, 0x2, RZ ;  /* 0x0000000270038819 */ /* 0x000fe200000006ff */
[----:B-1----:R-:W-:Y:S01]  /*3090*/  @!P4 IMAD R113, R75, R12, RZ ;  /* 0x0000000c4b71c224 */ /* 0x002fe200078e02ff */
[----:B----4-:R-:W-:-:S02]  /*30a0*/  @!P4 MOV R16, R80 ;  /* 0x000000500010c202 */ /* 0x010fc40000000f00 */
[----:B------:R-:W-:Y:S02]  /*30b0*/  @!P4 MOV R17, R79 ;  /* 0x0000004f0011c202 */ /* 0x000fe40000000f00 */
[----:B------:R-:W-:Y:S02]  /*30c0*/  @!P0 SHF.L.U64.HI R112, R112, 0x2, R10 ;  /* 0x0000000270708819 */ /* 0x000fe4000001020a */
[C---:B0-----:R-:W-:Y:S01]  /*30d0*/  @!P0 IADD3 R6, P6, R3.reuse, R6, RZ ;  /* 0x0000000603068210 */ /* 0x041fe20007fde0ff */
[----:B------:R-:W-:Y:S01]  /*30e0*/  @!P4 IMAD R113, R74, R13, R113 ;  /* 0x0000000d4a71c224 */ /* 0x000fe200078e0271 */
[----:B------:R-:W-:Y:S01]  /*30f0*/  IADD3 R77, R2, 0x50, RZ ;  /* 0x00000050024d7810 */ /* 0x000fe20007ffe0ff */
[----:B------:R-:W-:Y:S01]  /*3100*/  @!P4 IMAD.WIDE.U32 R12, R74, R12, R16 ;  /* 0x0000000c4a0cc225 */ /* 0x000fe200078e0010 */
[----:B------:R-:W-:Y:S01]  /*3110*/  @!P0 IADD3.X R7, R112, R7, RZ, P6, !PT ;  /* 0x0000000770078210 */ /* 0x000fe200037fe4ff */
[----:B------:R-:W0:Y:S01]  /*3120*/  @!P4 LDC.64 R10, c[0x0][0x230] ;  /* 0x00008c00ff0acb82 */ /* 0x000e220000000a00 */
[----:B--2---:R-:W-:-:S02]  /*3130*/  @!P0 IADD3 R102, P6, R3, R14, RZ ;  /* 0x0000000e03668210 */ /* 0x004fc40007fde0ff */
[----:B------:R-:W-:Y:S02]  /*3140*/  @!P4 IADD3 R3, R13, R113, RZ ;  /* 0x000000710d03c210 */ /* 0x000fe40007ffe0ff */
[----:B------:R-:W-:Y:S02]  /*3150*/  @!P0 IADD3.X R103, R112, R15, RZ, P6, !PT ;  /* 0x0000000f70678210 */ /* 0x000fe400037fe4ff */
[----:B------:R-:W-:Y:S02]  /*3160*/  MOV R112, UR6 ;  /* 0x0000000600707c02 */ /* 0x000fe40008000f00 */
[----:B------:R-:W-:-:S06]  /*3170*/  MOV R113, UR7 ;  /* 0x0000000700717c02 */ /* 0x000fcc0008000f00 */
[----:B------:R-:W2:Y:S01]  /*3180*/  LDG.E.64 R112, desc[UR22][R112.64] ;  /* 0x0000001670707981 */ /* 0x000ea2000c1e1b00 */
[----:B------:R-:W-:Y:S02]  /*3190*/  SHF.R.S32.HI R104, RZ, 0x1f, R77 ;  /* 0x0000001fff687819 */ /* 0x000fe4000001144d */
[----:B------:R-:W-:Y:S02]  /*31a0*/  ISETP.GE.U32.AND P5, PT, R77, UR18, PT ;  /* 0x000000124d007c0c */ /* 0x000fe4000bfa6070 */
[----:B------:R-:W-:Y:S02]  /*31b0*/  IADD3 R100, R2, 0x58, RZ ;  /* 0x0000005802647810 */ /* 0x000fe40007ffe0ff */
[----:B------:R-:W-:Y:S02]  /*31c0*/  ISETP.GE.AND.EX P5, PT, R104, UR19, PT, P5 ;  /* 0x0000001368007c0c */ /* 0x000fe4000bfa6350 */
[----:B------:R-:W-:Y:S02]  /*31d0*/  SHF.R.S32.HI R101, RZ, 0x1f, R100 ;  /* 0x0000001fff657819 */ /* 0x000fe40000011464 */
[----:B------:R-:W-:-:S02]  /*31e0*/  ISETP.GT.U32.OR P5, PT, R0, 0x187, P5 ;  /* 0x000001870000780c */ /* 0x000fc40002fa4470 */
        /* <DEDUP_REMOVED lines=9> */
[----:B------:R-:W4:Y:S03]  /*3280*/  @!P5 LDC.64 R14, c[0x0][0x230] ;  /* 0x00008c00ff0edb82 */ /* 0x000f260000000a00 */
[----:B------:R-:W-:-:S05]  /*3290*/  ISETP.GE.AND.EX P2, PT, R76, UR19, PT, P2 ;  /* 0x000000134c007c0c */ /* 0x000fca000bf46320 */
[----:B---3--:R-:W3:Y:S08]  /*32a0*/  @!P4 LDC.64 R4, c[0x0][0x228] ;  /* 0x00008a00ff04cb82 */ /* 0x008ef00000000a00 */
[----:B------:R-:W4:Y:S01]  /*32b0*/  @!P3 LDC.64 R82, c[0x0][0x288] ;  /* 0x0000a200ff52bb82 */ /* 0x000f220000000a00 */
[----:B------:R-:W-:Y:S02]  /*32c0*/  ISETP.GT.U32.OR P2, PT, R0, 0x187, P2 ;  /* 0x000001870000780c */ /* 0x000fe40001744470 */
[----:B------:R-:W-:-:S02]  /*32d0*/  @!P4 SHF.L.U32 R118, R12, 0x2, RZ ;  /* 0x000000020c76c819 */ /* 0x000fc400000006ff */
[----:B------:R-:W-:Y:S02]  /*32e0*/  @!P4 SHF.L.U64.HI R3, R12, 0x2, R3 ;  /* 0x000000020c03c819 */ /* 0x000fe40000010203 */
[----:B0-----:R-:W-:Y:S01]  /*32f0*/  @!P4 IADD3 R74, P6, R118, R10, RZ ;  /* 0x0000000a764ac210 */ /* 0x001fe20007fde0ff */
[----:B-1----:R-:W-:Y:S01]  /*3300*/  @!P5 IMAD R10, R104, R114, RZ ;  /* 0x00000072680ad224 */ /* 0x002fe200078e02ff */
[----:B------:R-:W0:Y:S01]  /*3310*/  @!P5 LDC.64 R12, c[0x0][0x228] ;  /* 0x00008a00ff0cdb82 */ /* 0x000e220000000a00 */
[----:B------:R-:W-:Y:S02]  /*3320*/  @!P5 MOV R16, R80 ;  /* 0x000000500010d202 */ /* 0x000fe40000000f00 */
[----:B------:R-:W-:Y:S01]  /*3330*/  @!P5 MOV R17, R79 ;  /* 0x0000004f0011d202 */ /* 0x000fe20000000f00 */
[----:B------:R-:W-:Y:S01]  /*3340*/  @!P5 IMAD R119, R77, R115, R10 ;  /* 0x000000734d77d224 */ /* 0x000fe200078e020a */
[----:B------:R-:W-:-:S03]  /*3350*/  @!P4 IADD3.X R75, R3, R11, RZ, P6, !PT ;  /* 0x0000000b034bc210 */ /* 0x000fc600037fe4ff */
[----:B------:R-:W1:Y:S01]  /*3360*/  @!P2 LDC.64 R10, c[0x0][0x288] ;  /* 0x0000a200ff0aab82 */ /* 0x000e620000000a00 */
[----:B---3--:R-:W-:Y:S01]  /*3370*/  @!P4 IADD3 R118, P6, R118, R4, RZ ;  /* 0x000000047676c210 */ /* 0x008fe20007fde0ff */
[----:B------:R-:W-:-:S04]  /*3380*/  @!P5 IMAD.WIDE.U32 R114, R77, R114, R16 ;  /* 0x000000724d72d225 */ /* 0x000fc800078e0010 */
[----:B----4-:R-:W-:Y:S02]  /*3390*/  @!P3 IMAD R4, R101, R82, RZ ;  /* 0x000000526504b224 */ /* 0x010fe400078e02ff */
[----:B------:R-:W3:Y:S02]  /*33a0*/  @!P3 LDC.64 R16, c[0x0][0x230] ;  /* 0x00008c00ff10bb82 */ /* 0x000ee40000000a00 */
[----:B------:R-:W-:Y:S01]  /*33b0*/  @!P3 IMAD R77, R100, R83, R4 ;  /* 0x00000053644db224 */ /* 0x000fe200078e0204 */
[----:B------:R-:W-:Y:S02]  /*33c0*/  @!P5 IADD3 R4, R115, R119, RZ ;  /* 0x000000777304d210 */ /* 0x000fe40007ffe0ff */
[----:B------:R-:W-:Y:S02]  /*33d0*/  @!P4 IADD3.X R119, R3, R5, RZ, P6, !PT ;  /* 0x000000050377c210 */ /* 0x000fe400037fe4ff */
[C---:B------:R-:W-:Y:S02]  /*33e0*/  @!P5 SHF.L.U32 R3, R114.reuse, 0x2, RZ ;  /* 0x000000027203d819 */ /* 0x040fe400000006ff */
[----:B------:R-:W-:-:S02]  /*33f0*/  @!P5 SHF.L.U64.HI R114, R114, 0x2, R4 ;  /* 0x000000027272d819 */ /* 0x000fc40000010204 */
[----:B------:R-:W-:Y:S01]  /*3400*/  @!P5 IADD3 R116, P6, R3, R14, RZ ;  /* 0x0000000e0374d210 */ /* 0x000fe20007fde0ff */
[----:B------:R-:W4:Y:S03]  /*3410*/  @!P2 LDC.64 R4, c[0x0][0x230] ;  /* 0x00008c00ff04ab82 */ /* 0x000f260000000a00 */
[----:B------:R-:W-:Y:S02]  /*3420*/  @!P5 IADD3.X R117, R114, R15, RZ, P6, !PT ;  /* 0x0000000f7275d210 */ /* 0x000fe400037fe4ff */
[----:B------:R-:W-:Y:S02]  /*3430*/  IADD3 R15, R2, 0xf8, RZ ;  /* 0x000000f8020f7810 */ /* 0x000fe40007ffe0ff */
[----:B--2---:R-:W-:Y:S02]  /*3440*/  MOV R104, R112 ;  /* 0x0000007000687202 */ /* 0x004fe40000000f00 */
[----:B------:R-:W-:-:S02]  /*3450*/  MOV R105, R113 ;  /* 0x0000007100697202 */ /* 0x000fc40000000f00 */
[----:B------:R-:W-:Y:S02]  /*3460*/  @!P3 MOV R112, R80 ;  /* 0x000000500070b202 */ /* 0x000fe40000000f00 */
[----:B------:R-:W-:-:S03]  /*3470*/  @!P3 MOV R113, R79 ;  /* 0x0000004f0071b202 */ /* 0x000fc60000000f00 */
[----:B------:R-:W-:Y:S01]  /*3480*/  @!P3 IMAD.WIDE.U32 R82, R100, R82, R112 ;  /* 0x000000526452b225 */ /* 0x000fe200078e0070 */
[----:B0-----:R-:W-:Y:S02]  /*3490*/  @!P5 IADD3 R100, P6, R3, R12, RZ ;  /* 0x0000000c0364d210 */ /* 0x001fe40007fde0ff */
[----:B------:R-:W0:Y:S01]  /*34a0*/  @!P3 LDC.64 R112, c[0x0][0x228] ;  /* 0x00008a00ff70bb82 */ /* 0x000e220000000a00 */
[----:B------:R-:W-:Y:S01]  /*34b0*/  @!P2 MOV R12, R80 ;  /* 0x00000050000ca202 */ /* 0x000fe20000000f00 */
[-C--:B-1----:R-:W-:Y:S01]  /*34c0*/  @!P2 IMAD R3, R76, R10.reuse, RZ ;  /* 0x0000000a4c03a224 */ /* 0x082fe200078e02ff */
[----:B------:R-:W-:Y:S02]  /*34d0*/  @!P5 IADD3.X R101, R114, R13, RZ, P6, !PT ;  /* 0x0000000d7265d210 */ /* 0x000fe400037fe4ff */
[----:B------:R-:W-:Y:S01]  /*34e0*/  @!P2 MOV R13, R79 ;  /* 0x0000004f000da202 */ /* 0x000fe20000000f00 */
[C---:B------:R-:W-:Y:S02]  /*34f0*/  @!P2 IMAD R3, R15.reuse, R11, R3 ;  /* 0x0000000b0f03a224 */ /* 0x040fe400078e0203 */
[----:B------:R-:W-:Y:S01]  /*3500*/  @!P2 IMAD.WIDE.U32 R10, R15, R10, R12 ;  /* 0x0000000a0f0aa225 */ /* 0x000fe200078e000c */
[----:B------:R-:W-:-:S02]  /*3510*/  MOV R12, R116 ;  /* 0x00000074000c7202 */ /* 0x000fc40000000f00 */
[----:B------:R-:W-:Y:S02]  /*3520*/  MOV R13, R117 ;  /* 0x00000075000d7202 */ /* 0x000fe40000000f00 */
[----:B------:R-:W2:Y:S01]  /*3530*/  LDL.LU.64 R116, [R1+0xd8] ;  /* 0x0000d80001747983 */ /* 0x000ea20000300a00 */
[----:B------:R-:W-:Y:S02]  /*3540*/  @!P3 IADD3 R115, R83, R77, RZ ;  /* 0x0000004d5373b210 */ /* 0x000fe40007ffe0ff */
[C---:B------:R-:W-:Y:S02]  /*3550*/  @!P3 SHF.L.U32 R14, R82.reuse, 0x2, RZ ;  /* 0x00000002520eb819 */ /* 0x040fe400000006ff */
[----:B------:R-:W-:Y:S02]  /*3560*/  @!P3 SHF.L.U64.HI R115, R82, 0x2, R115 ;  /* 0x000000025273b819 */ /* 0x000fe40000010273 */
[----:B------:R-:W1:Y:S01]  /*3570*/  @!P2 LDC.64 R82, c[0x0][0x228] ;  /* 0x00008a00ff52ab82 */ /* 0x000e620000000a00 */
[----:B---3--:R-:W-:-:S02]  /*3580*/  @!P3 IADD3 R76, P6, R14, R16, RZ ;  /* 0x000000100e4cb210 */ /* 0x008fc40007fde0ff */
[----:B------:R-:W-:Y:S02]  /*3590*/  MOV R16, R74 ;  /* 0x0000004a00107202 */ /* 0x000fe40000000f00 */
[----:B------:R-:W-:Y:S02]  /*35a0*/  @!P3 IADD3.X R77, R115, R17, RZ, P6, !PT ;  /* 0x00000011734db210 */ /* 0x000fe400037fe4ff */
[----:B0-----:R-:W-:Y:S02]  /*35b0*/  @!P3 IADD3 R74, P6, R14, R112, RZ ;  /* 0x000000700e4ab210 */ /* 0x001fe40007fde0ff */
[----:B------:R-:W-:Y:S02]  /*35c0*/  @!P2 IADD3 R11, R11, R3, RZ ;  /* 0x000000030b0ba210 */ /* 0x000fe40007ffe0ff */
[----:B------:R-:W-:Y:S02]  /*35d0*/  @!P2 SHF.L.U32 R3, R10, 0x2, RZ ;  /* 0x000000020a03a819 */ /* 0x000fe400000006ff */
[----:B------:R-:W-:-:S02]  /*35e0*/  MOV R17, R75 ;  /* 0x0000004b00117202 */ /* 0x000fc40000000f00 */
[----:B------:R-:W-:Y:S02]  /*35f0*/  MOV R14, R102 ;  /* 0x00000066000e7202 */ /* 0x000fe40000000f00 */
[----:B------:R-:W-:Y:S02]  /*3600*/  @!P3 IADD3.X R75, R115, R113, RZ, P6, !PT ;  /* 0x00000071734bb210 */ /* 0x000fe400037fe4ff */
[----:B------:R-:W-:Y:S02]  /*3610*/  @!P2 SHF.L.U64.HI R10, R10, 0x2, R11 ;  /* 0x000000020a0aa819 */ /* 0x000fe4000001020b */
[----:B----4-:R-:W-:Y:S02]  /*3620*/  @!P2 IADD3 R102, P6, R3, R4, RZ ;  /* 0x000000040366a210 */ /* 0x010fe40007fde0ff */
[----:B------:R-:W-:Y:S02]  /*3630*/  MOV R15, R103 ;  /* 0x00000067000f7202 */ /* 0x000fe40000000f00 */
[----:B------:R-:W-:-:S02]  /*3640*/  @!P2 IADD3.X R103, R10, R5, RZ, P6, !PT ;  /* 0x000000050a67a210 */ /* 0x000fc400037fe4ff */
[----:B-1----:R-:W-:Y:S02]  /*3650*/  @!P2 IADD3 R82, P6, R3, R82, RZ ;  /* 0x000000520352a210 */ /* 0x002fe40007fde0ff */
[----:B------:R-:W-:Y:S02]  /*3660*/  MOV R11, R17 ;  /* 0x00000011000b7202 */ /* 0x000fe40000000f00 */
[----:B------:R-:W-:Y:S02]  /*3670*/  @!P2 IADD3.X R83, R10, R83, RZ, P6, !PT ;  /* 0x000000530a53a210 */ /* 0x000fe400037fe4ff */
[----:B------:R-:W-:Y:S02]  /*3680*/  MOV R10, R16 ;  /* 0x00000010000a7202 */ /* 0x000fe40000000f00 */
[----:B------:R-:W-:-:S06]  /*3690*/  CS2R R16, SRZ ;  /* 0x0000000000107805 */ /* 0x000fcc000001ff00 */
[----:B------:R0:W5:Y:S02]  /*36a0*/  @P1 LDG.E.64 R16, desc[UR22][R8.64] ;  /* 0x0000001608101981 */ /* 0x000164000c1e1b00 */
[----:B0-----:R-:W-:Y:S02]  /*36b0*/  MOV R8, R12 ;  /* 0x0000000c00087202 */ /* 0x001fe40000000f00 */
[----:B------:R-:W-:Y:S02]  /*36c0*/  MOV R9, R13 ;  /* 0x0000000d00097202 */ /* 0x000fe40000000f00 */
[----:B------:R-:W-:-:S06]  /*36d0*/  CS2R R12, SRZ ;  /* 0x00000000000c7805 */ /* 0x000fcc000001ff00 */
[----:B------:R0:W5:Y:S01]  /*36e0*/  @!P4 LDG.E.64 R12, desc[UR22][R118.64] ;  /* 0x00000016760cc981 */ /* 0x000162000c1e1b00 */
[----:B------:R-:W-:Y:S02]  /*36f0*/  CS2R R4, SRZ ;  /* 0x0000000000047805 */ /* 0x000fe4000001ff00 */
[----:B0-----:R-:W-:-:S06]  /*3700*/  CS2R R118, SRZ ;  /* 0x0000000000767805 */ /* 0x001fcc000001ff00 */
[----:B------:R0:W5:Y:S02]  /*3710*/  @!P3 LDG.E.64 R118, desc[UR22][R76.64] ;  /* 0x000000164c76b981 */ /* 0x000164000c1e1b00 */
[----:B0-----:R-:W-:-:S06]  /*3720*/  CS2R R76, SRZ ;  /* 0x00000000004c7805 */ /* 0x001fcc000001ff00 */
[----:B------:R-:W3:Y:S04]  /*3730*/  @!P2 LDG.E.64 R76, desc[UR22][R102.64] ;  /* 0x00000016664ca981 */ /* 0x000ee8000c1e1b00 */
[----:B--2---:R0:W2:Y:S01]  /*3740*/  @P1 LDG.E.64 R4, desc[UR22][R116.64] ;  /* 0x0000001674041981 */ /* 0x0040a2000c1e1b00 */
[----:B------:R-:W-:Y:S02]  /*3750*/  R2UR UR6, R104 ;  /* 0x00000000680672ca */ /* 0x000fe400000e0000 */
[----:B------:R-:W-:-:S06]  /*3760*/  CS2R R112, SRZ ;  /* 0x0000000000707805 */ /* 0x000fcc000001ff00 */
[----:B------:R-:W5:Y:S01]  /*3770*/  @!P0 LDG.E.64 R112, desc[UR22][R6.64] ;  /* 0x0000001606708981 */ /* 0x000f62000c1e1b00 */
[----:B0-----:R-:W-:Y:S02]  /*3780*/  MOV R116, R14 ;  /* 0x0000000e00747202 */ /* 0x001fe40000000f00 */
[----:B------:R-:W-:Y:S02]  /*3790*/  MOV R117, R15 ;  /* 0x0000000f00757202 */ /* 0x000fe40000000f00 */
[----:B------:R-:W-:Y:S02]  /*37a0*/  MOV R3, UR6 ;  /* 0x0000000600037c02 */ /* 0x000fe40008000f00 */
[----:B------:R-:W-:-:S03]  /*37b0*/  CS2R R14, SRZ ;  /* 0x00000000000e7805 */ /* 0x000fc6000001ff00 */
[----:B------:R-:W-:-:S03]  /*37c0*/  FFMA.FTZ R3, -R3, UR6, R105 ;  /* 0x0000000603037c23 */ /* 0x000fc60008010169 */
[----:B------:R0:W5:Y:S02]  /*37d0*/  @!P0 LDG.E.64 R14, desc[UR22][R116.64] ;  /* 0x00000016740e8981 */ /* 0x000164000c1e1b00 */
[----:B------:R-:W-:-:S13]  /*37e0*/  FSETP.GTU.FTZ.AND P0, PT, R3, RZ, PT ;  /* 0x000000ff0300720b */ /* 0x000fda0003f1c000 */
[----:B------:R-:W-:Y:S01]  /*37f0*/  VOTEU.ANY UP0, P0 ;  /* 0x00000000003f7886 */ /* 0x000fe20000000100 */
[----:B------:R-:W-:-:S04]  /*3800*/  PLOP3.LUT P0, PT, PT, PT, UP0, 0x80, 0x0 ;  /* 0x000000000000781c */ /* 0x000fc80003f0f008 */
[----:B------:R-:W-:-:S09]  /*3810*/  @UP0 ULDC UR5, c[0x0][0x250] ;  /* 0x0000940000050ab9 */ /* 0x000fd20000000800 */
[----:B------:R-:W-:-:S06]  /*3820*/  @P0 FADD.FTZ R3, R3, UR5 ;  /* 0x0000000503030e21 */ /* 0x000fcc0008010000 */
[----:B------:R-:W1:Y:S01]  /*3830*/  @P0 MUFU.RSQ R3, R3 ;  /* 0x0000000300030308 */ /* 0x000e620000001400 */
[----:B------:R-:W-:Y:S02]  /*3840*/  CS2R R114, SRZ ;  /* 0x0000000000727805 */ /* 0x000fe4000001ff00 */
[----:B0-----:R-:W-:-:S04]  /*3850*/  CS2R R116, SRZ ;  /* 0x0000000000747805 */ /* 0x001fc8000001ff00 */
[----:B------:R0:W5:Y:S04]  /*3860*/  @!P4 LDG.E.64 R114, desc[UR22][R10.64] ;  /* 0x000000160a72c981 */ /* 0x000168000c1e1b00 */
[----:B------:R4:W5:Y:S01]  /*3870*/  @!P5 LDG.E.64 R116, desc[UR22][R8.64] ;  /* 0x000000160874d981 */ /* 0x000962000c1e1b00 */
[----:B0-----:R-:W-:Y:S02]  /*3880*/  CS2R R10, SRZ ;  /* 0x00000000000a7805 */ /* 0x001fe4000001ff00 */
[----:B-1----:R-:W-:Y:S02]  /*3890*/  @P0 R2UR UR5, R3 ;  /* 0x00000000030502ca */ /* 0x002fe400000e0000 */
[----:B------:R-:W-:Y:S02]  /*38a0*/  ISETP.GT.U32.AND P0, PT, R0, 0x187, PT ;  /* 0x000001870000780c */ /* 0x000fe40003f04070 */
[----:B----4-:R-:W-:Y:S01]  /*38b0*/  CS2R R8, SRZ ;  /* 0x0000000000087805 */ /* 0x010fe2000001ff00 */
[----:B------:R-:W5:Y:S01]  /*38c0*/  @!P5 LDG.E.64 R10, desc[UR22][R100.64] ;  /* 0x00000016640ad981 */ /* 0x000f62000c1e1b00 */
[----:B------:R-:W-:-:S04]  /*38d0*/  CS2R R6, SRZ ;  /* 0x0000000000067805 */ /* 0x000fc8000001ff00 */
[----:B------:R-:W5:Y:S04]  /*38e0*/  @!P3 LDG.E.64 R8, desc[UR22][R74.64] ;  /* 0x000000164a08b981 */ /* 0x000f68000c1e1b00 */
[----:B------:R-:W5:Y:S04]  /*38f0*/  LDL.LU.64 R100, [R1+0xd0] ;  /* 0x0000d00001647983 */ /* 0x000f680000300a00 */
[----:B------:R-:W5:Y:S04]  /*3900*/  LDL.LU.64 R74, [R1+0xc8] ;  /* 0x0000c800014a7983 */ /* 0x000f680000300a00 */
[----:B------:R-:W5:Y:S01]  /*3910*/  LDL.LU.64 R102, [R1+0xc0] ;  /* 0x0000c00001667983 */ /* 0x000f620000300a00 */
[----:B------:R-:W-:-:S03]  /*3920*/  UMOV UR26, 0x3f800000 ;  /* 0x3f800000001a7882 */ /* 0x000fc60000000000 */
[----:B---3--:R0:W-:Y:S01]  /*3930*/  STL.64 [R1+0x90], R76 ;  /* 0x0000904c01007387 */ /* 0x0081e20000100a00 */
[----:B------:R-:W-:Y:S01]  /*3940*/  @UP0 UMOV UR26, UR5 ;  /* 0x00000005001a0c82 */ /* 0x000fe20008000000 */
[----:B------:R-:W-:Y:S01]  /*3950*/  BSSY B0, `(.L_x_2925) ;  /* 0x0000023000007945 */ /* 0x000fe20003800000 */
[----:B------:R-:W-:Y:S01]  /*3960*/  ISETP.NE.AND P5, PT, RZ, UR25, PT ;  /* 0x00000019ff007c0c */ /* 0x000fe2000bfa5270 */
[----:B------:R1:W5:Y:S04]  /*3970*/  @!P2 LDG.E.64 R6, desc[UR22][R82.64] ;  /* 0x000000165206a981 */ /* 0x000368000c1e1b00 */
[----:B0-----:R0:W5:Y:S04]  /*3980*/  LDL.LU.64 R76, [R1+0xb8] ;  /* 0x0000b800014c7983 */ /* 0x0011680000300a00 */
[----:B------:R0:W5:Y:S04]  /*3990*/  LDL.LU R104, [R1+0xb0] ;  /* 0x0000b00001687983 */ /* 0x0001680000300800 */
[----:B------:R0:W5:Y:S01]  /*39a0*/  LDL.LU R105, [R1+0xac] ;  /* 0x0000ac0001697983 */ /* 0x0001620000300800 */
[----:B-1----:R-:W-:Y:S01]  /*39b0*/  MOV R82, RZ ;  /* 0x000000ff00527202 */ /* 0x002fe20000000f00 */
[----:B--2---:R-:W-:Y:S01]  /*39c0*/  FADD.FTZ R3, R4, -UR6 ;  /* 0x8000000604037e21 */ /* 0x004fe20008010000 */
[----:B------:R-:W-:-:S04]  /*39d0*/  FADD.FTZ R4, R5, -UR6 ;  /* 0x8000000605047e21 */ /* 0x000fc80008010000 */
[----:B------:R1:W-:Y:S04]  /*39e0*/  STL [R1+0x14], R3 ;  /* 0x0000140301007387 */ /* 0x0003e80000100800 */
[----:B------:R2:W-:Y:S01]  /*39f0*/  STL [R1+0x10], R4 ;  /* 0x0000100401007387 */ /* 0x0005e20000100800 */
[----:B-1----:R-:W-:Y:S01]  /*3a00*/  HFMA2.MMA R3, -RZ, RZ, 0, 0 ;  /* 0x00000000ff037435 */ /* 0x002fe200000001ff */
[----:B--2---:R-:W-:Y:S01]  /*3a10*/  CS2R R4, SRZ ;  /* 0x0000000000047805 */ /* 0x004fe2000001ff00 */
[----:B0-----:R-:W-:Y:S09]  /*3a20*/  @P0 BRA `(.L_x_2926) ;  /* 0x0000000000540947 */ /* 0x001ff20003800000 */
[----:B------:R-:W2:Y:S01]  /*3a30*/  LDL R3, [R1+0x8c] ;  /* 0x00008c0001037983 */ /* 0x000ea20000100800 */
[----:B------:R-:W-:-:S03]  /*3a40*/  ISETP.NE.AND P0, PT, RZ, UR25, PT ;  /* 0x00000019ff007c0c */ /* 0x000fc6000bf05270 */
[----:B------:R-:W-:Y:S04]  /*3a50*/  STL [R1+0xb0], R2 ;  /* 0x0000b00201007387 */ /* 0x000fe80000100800 */
[----:B------:R0:W-:Y:S06]  /*3a60*/  STL [R1+0xac], R0 ;  /* 0x0000ac0001007387 */ /* 0x0001ec0000100800 */
[----:B------:R-:W1:Y:S01]  /*3a70*/  @P0 LDC.64 R82, c[0x0][0x240] ;  /* 0x00009000ff520b82 */ /* 0x000e620000000a00 */
[----:B--2---:R-:W-:-:S04]  /*3a80*/  IADD3 R3, R3, UR17, RZ ;  /* 0x0000001103037c10 */ /* 0x004fc8000fffe0ff */
[----:B-1----:R-:W-:Y:S02]  /*3a90*/  @P0 LEA R82, P2, R3, R82, 0x1 ;  /* 0x0000005203520211 */ /* 0x002fe400078408ff */
[----:B0-----:R-:W-:-:S04]  /*3aa0*/  SHF.R.S32.HI R0, RZ, 0x1f, R3 ;  /* 0x0000001fff007819 */ /* 0x001fc80000011403 */
[----:B------:R-:W-:-:S05]  /*3ab0*/  @P0 LEA.HI.X R83, R3, R83, R0, 0x1, P2 ;  /* 0x0000005303530211 */ /* 0x000fca00010f0c00 */
[----:B------:R-:W2:Y:S04]  /*3ac0*/  @P0 LDG.E.U16 R2, desc[UR22][R82.64] ;  /* 0x0000001652020981 */ /* 0x000ea8000c1e1500 */
[----:B------:R0:W3:Y:S02]  /*3ad0*/  @P0 LDG.E.U16 R0, desc[UR22][R82.64+0x2] ;  /* 0x0000021652000981 */ /* 0x0000e4000c1e1500 */
[----:B0-----:R-:W0:Y:S02]  /*3ae0*/  LDC.64 R82, c[0x0][0x238] ;  /* 0x00008e00ff527b82 */ /* 0x001e240000000a00 */
[----:B0-----:R-:W-:-:S05]  /*3af0*/  IMAD.WIDE R82, R3, 0x2, R82 ;  /* 0x0000000203527825 */ /* 0x001fca00078e0252 */
[----:B------:R-:W4:Y:S04]  /*3b00*/  LDG.E.U16 R3, desc[UR22][R82.64] ;  /* 0x0000001652037981 */ /* 0x000f28000c1e1500 */
[----:B------:R-:W4:Y:S01]  /*3b10*/  LDG.E.U16 R82, desc[UR22][R82.64+0x2] ;  /* 0x0000021652527981 */ /* 0x000f22000c1e1500 */
[----:B--2---:R-:W-:-:S03]  /*3b20*/  @P0 SHF.L.U32 R4, R2, 0x10, RZ ;  /* 0x0000001002040819 */ /* 0x004fc600000006ff */
[----:B------:R0:W5:Y:S01]  /*3b30*/  LDL.LU R2, [R1+0xb0] ;  /* 0x0000b00001027983 */ /* 0x0001620000300800 */
[----:B---3--:R-:W-:-:S03]  /*3b40*/  @P0 SHF.L.U32 R5, R0, 0x10, RZ ;  /* 0x0000001000050819 */ /* 0x008fc600000006ff */
[----:B------:R0:W5:Y:S01]  /*3b50*/  LDL.LU R0, [R1+0xac] ;  /* 0x0000ac0001007983 */ /* 0x0001620000300800 */
[----:B----4-:R-:W-:Y:S02]  /*3b60*/  SHF.L.U32 R3, R3, 0x10, RZ ;  /* 0x0000001003037819 */ /* 0x010fe400000006ff */
[----:B0-----:R-:W-:-:S07]  /*3b70*/  SHF.L.U32 R82, R82, 0x10, RZ ;  /* 0x0000001052527819 */ /* 0x001fce00000006ff */
.L_x_2926:
[----:B------:R-:W-:Y:S05]  /*3b80*/  BSYNC B0 ;  /* 0x0000000000007941 */ /* 0x000fea0003800000 */
.L_x_2925:
[----:B-----5:R0:W-:Y:S04]  /*3b90*/  STL [R1+0xb0], R2 ;  /* 0x0000b00201007387 */ /* 0x0201e80000100800 */
[----:B0-----:R-:W2:Y:S04]  /*3ba0*/  LDL.LU R2, [R1+0x14] ;  /* 0x0000140001027983 */ /* 0x001ea80000300800 */
[----:B------:R0:W-:Y:S04]  /*3bb0*/  STL [R1+0xac], R0 ;  /* 0x0000ac0001007387 */ /* 0x0001e80000100800 */
[----:B0-----:R-:W3:Y:S01]  /*3bc0*/  LDL.LU R0, [R1+0x10] ;  /* 0x0000100001007983 */ /* 0x001ee20000300800 */
[----:B------:R-:W-:-:S03]  /*3bd0*/  MOV R83, R17 ;  /* 0x0000001100537202 */ /* 0x000fc60000000f00 */
[----:B------:R-:W-:Y:S01]  /*3be0*/  STL [R1+0x8], R16 ;  /* 0x0000081001007387 */ /* 0x000fe20000100800 */
[----:B--2---:R-:W-:-:S05]  /*3bf0*/  FMUL.FTZ R2, R2, UR26 ;  /* 0x0000001a02027c20 */ /* 0x004fca0008410000 */
[----:B------:R0:W-:Y:S01]  /*3c00*/  STL [R1+0x6c], R2 ;  /* 0x00006c0201007387 */ /* 0x0001e20000100800 */
[----:B---3--:R-:W-:-:S03]  /*3c10*/  FMUL.FTZ R0, R0, UR26 ;  /* 0x0000001a00007c20 */ /* 0x008fc60008410000 */
[----:B0-----:R0:W5:Y:S04]  /*3c20*/  LDL.LU R2, [R1+0xb0] ;  /* 0x0000b00001027983 */ /* 0x0011680000300800 */
[----:B------:R1:W-:Y:S04]  /*3c30*/  STL [R1+0x70], R0 ;  /* 0x0000700001007387 */ /* 0x0003e80000100800 */
[----:B-1----:R0:W5:Y:S01]  /*3c40*/  LDL.LU R0, [R1+0xac] ;  /* 0x0000ac0001007983 */ /* 0x0021620000300800 */
[----:B------:R-:W-:Y:S05]  /*3c50*/  @!P5 BRA `(.L_x_2927) ;  /* 0x00000000006cd947 */ /* 0x000fea0003800000 */
[----:B------:R-:W2:Y:S04]  /*3c60*/  LDL R83, [R1+0x6c] ;  /* 0x00006c0001537983 */ /* 0x000ea80000100800 */
[----:B------:R-:W-:Y:S04]  /*3c70*/  STL [R1+0xb4], R6 ;  /* 0x0000b40601007387 */ /* 0x000fe80000100800 */
[----:B-----5:R1:W-:Y:S04]  /*3c80*/  STL [R1+0xb0], R2 ;  /* 0x0000b00201007387 */ /* 0x0203e80000100800 */
[----:B-1----:R-:W3:Y:S04]  /*3c90*/  LDL R2, [R1+0x70] ;  /* 0x0000700001027983 */ /* 0x002ee80000100800 */
[----:B------:R2:W-:Y:S02]  /*3ca0*/  STL [R1+0xac], R0 ;  /* 0x0000ac0001007387 */ /* 0x0005e40000100800 */
[----:B--2---:R-:W-:-:S04]  /*3cb0*/  FFMA.FTZ R0, R83, R3, R4 ;  /* 0x0000000353007223 */ /* 0x004fc80000010004 */
[----:B------:R-:W-:-:S06]  /*3cc0*/  FMUL.FTZ R83, R0, -1.4426950216293334961 ;  /* 0xbfb8aa3b00537820 */ /* 0x000fcc0000410000 */
[----:B------:R-:W1:Y:S02]  /*3cd0*/  MUFU.EX2 R83, R83 ;  /* 0x0000005300537308 */ /* 0x000e640000000800 */
[----:B-1----:R-:W-:-:S06]  /*3ce0*/  FADD.FTZ R83, R83, 1 ;  /* 0x3f80000053537421 */ /* 0x002fcc0000010000 */
        /* <DEDUP_REMOVED lines=8> */
[----:B--2---:R-:W-:-:S06]  /*3d70*/  FMUL.FTZ R83, R0, -1.4426950216293334961 ;  /* 0xbfb8aa3b00537820 */ /* 0x004fcc0000410000 */
[----:B------:R-:W2:Y:S02]  /*3d80*/  MUFU.EX2 R83, R83 ;  /* 0x0000005300537308 */ /* 0x000ea40000000800 */
[----:B--2---:R-:W-:-:S06]  /*3d90*/  FADD.FTZ R83, R83, 1 ;  /* 0x3f80000053537421 */ /* 0x004fcc0000010000 */
[----:B------:R-:W2:Y:S02]  /*3da0*/  MUFU.RCP R83, R83 ;  /* 0x0000005300537308 */ /* 0x000ea40000001000 */
[----:B--2---:R-:W-:Y:S01]  /*3db0*/  FADD.FTZ R2, -R83, 1 ;  /* 0x3f80000053027421 */ /* 0x004fe20000010100 */
[----:B------:R-:W-:-:S03]  /*3dc0*/  FMUL.FTZ R83, R17, R83 ;  /* 0x0000005311537220 */ /* 0x000fc60000410000 */
[----:B------:R-:W-:Y:S02]  /*3dd0*/  FFMA.FTZ R0, R0, R2, 1 ;  /* 0x3f80000000007423 */ /* 0x000fe40000010002 */
[----:B------:R1:W5:Y:S02]  /*3de0*/  LDL.LU R2, [R1+0xb0] ;  /* 0x0000b00001027983 */ /* 0x0003640000300800 */
[----:B------:R-:W-:Y:S02]  /*3df0*/  FMUL.FTZ R83, R83, R0 ;  /* 0x0000000053537220 */ /* 0x000fe40000410000 */
[----:B------:R1:W5:Y:S05]  /*3e00*/  LDL.LU R0, [R1+0xac] ;  /* 0x0000ac0001007983 */ /* 0x00036a0000300800 */
.L_x_2927:
[----:B------:R2:W-:Y:S04]  /*3e10*/  STL [R1+0xc0], R7 ;  /* 0x0000c00701007387 */ /* 0x0005e80000100800 */
[----:B--2---:R-:W2:Y:S04]  /*3e20*/  LDL R7, [R1+0x6c] ;  /* 0x00006c0001077983 */ /* 0x004ea80000100800 */
[----:B-----5:R3:W-:Y:S04]  /*3e30*/  STL [R1+0xbc], R6 ;  /* 0x0000bc0601007387 */ /* 0x0207e80000100800 */
[----:B---3--:R-:W3:Y:S04]  /*3e40*/  LDL R6, [R1+0x70] ;  /* 0x0000700001067983 */ /* 0x008ee80000100800 */
[----:B------:R4:W-:Y:S04]  /*3e50*/  STL [R1+0xb8], R5 ;  /* 0x0000b80501007387 */ /* 0x0009e80000100800 */
[----:B----4-:R-:W4:Y:S04]  /*3e60*/  LDL R5, [R1+0x8] ;  /* 0x0000080001057983 */ /* 0x010f280000100800 */
[----:B------:R-:W-:Y:S04]  /*3e70*/  STL [R1+0xb4], R4 ;  /* 0x0000b40401007387 */ /* 0x000fe80000100800 */
[----:B------:R0:W-:Y:S04]  /*3e80*/  STL [R1+0xb0], R2 ;  /* 0x0000b00201007387 */ /* 0x0001e80000100800 */
[----:B0-----:R-:W3:Y:S04]  /*3e90*/  LDL.LU R2, [R1] ;  /* 0x0000000001027983 */ /* 0x001ee80000300800 */
[----:B------:R0:W-:Y:S04]  /*3ea0*/  STL [R1+0xac], R0 ;  /* 0x0000ac0001007387 */ /* 0x0001e80000100800 */
[----:B0-----:R-:W3:Y:S01]  /*3eb0*/  LDL.LU R0, [R1+0x4] ;  /* 0x0000040001007983 */ /* 0x001ee20000300800 */
[----:B------:R-:W-:Y:S01]  /*3ec0*/  FMUL.FTZ R4, R83, R82 ;  /* 0x0000005253047220 */ /* 0x000fe20000410000 */
[----:B----4-:R-:W-:-:S04]  /*3ed0*/  FMUL.FTZ R5, R5, R3 ;  /* 0x0000000305057220 */ /* 0x010fc80000410000 */
[----:B--2---:R-:W-:Y:S01]  /*3ee0*/  FFMA.FTZ R7, R7, R5, RZ ;  /* 0x0000000507077223 */ /* 0x004fe200000100ff */
[----:B------:R-:W-:-:S03]  /*3ef0*/  FADD.FTZ R5, RZ, R5 ;  /* 0x00000005ff057221 */ /* 0x000fc60000010000 */
[----:B---3--:R-:W-:Y:S01]  /*3f00*/  FFMA.FTZ R6, R6, R4, R7 ;  /* 0x0000000406067223 */ /* 0x008fe20000010007 */
        /* <DEDUP_REMOVED lines=48> */
.L_x_2928:
[----:B------:R3:W-:Y:S04]  /*4210*/  STL [R1+0xd0], R11 ;  /* 0x0000d00b01007387 */ /* 0x0007e80000100800 */
[----:B---3--:R-:W3:Y:S04]  /*4220*/  LDL R11, [R1+0x6c] ;  /* 0x00006c00010b7983 */ /* 0x008ee80000100800 */
[----:B------:R4:W-:Y:S04]  /*4230*/  STL [R1+0xcc], R10 ;  /* 0x0000cc0a01007387 */ /* 0x0009e80000100800 */
[----:B----4-:R-:W4:Y:S04]  /*4240*/  LDL.LU R10, [R1+0x4] ;  /* 0x00000400010a7983 */ /* 0x010f280000300800 */
[----:B------:R1:W-:Y:S04]  /*4250*/  STL [R1+0xc8], R9 ;  /* 0x0000c80901007387 */ /* 0x0003e80000100800 */
[----:B-1----:R-:W3:Y:S04]  /*4260*/  LDL.LU R9, [R1+0x8] ;  /* 0x0000080001097983 */ /* 0x002ee80000300800 */
[----:B------:R1:W-:Y:S04]  /*4270*/  STL [R1+0xc4], R8 ;  /* 0x0000c40801007387 */ /* 0x0003e80000100800 */
[----:B-1----:R-:W2:Y:S04]  /*4280*/  LDL.LU R8, [R1+0x18] ;  /* 0x0000180001087983 */ /* 0x002ea80000300800 */
[----:B-----5:R1:W-:Y:S04]  /*4290*/  STL [R1+0xc0], R7 ;  /* 0x0000c00701007387 */ /* 0x0203e80000100800 */
[----:B-1----:R-:W2:Y:S04]  /*42a0*/  LDL R7, [R1+0x70] ;  /* 0x0000700001077983 */ /* 0x002ea80000100800 */
[----:B------:R1:W-:Y:S04]  /*42b0*/  STL [R1+0xbc], R6 ;  /* 0x0000bc0601007387 */ /* 0x0003e80000100800 */
[----:B-1----:R-:W2:Y:S04]  /*42c0*/  LDL.LU R6, [R1] ;  /* 0x0000000001067983 */ /* 0x002ea80000300800 */
[----:B------:R1:W-:Y:S04]  /*42d0*/  STL [R1+0xb8], R5 ;  /* 0x0000b80501007387 */ /* 0x0003e80000100800 */
[----:B-1----:R-:W2:Y:S04]  /*42e0*/  LDL.LU R5, [R1+0x14] ;  /* 0x0000140001057983 */ /* 0x002ea80000300800 */
[----:B------:R1:W-:Y:S04]  /*42f0*/  STL [R1+0xb4], R4 ;  /* 0x0000b40401007387 */ /* 0x0003e80000100800 */
[----:B-1----:R-:W2:Y:S04]  /*4300*/  LDL R4, [R1+0x7c] ;  /* 0x00007c0001047983 */ /* 0x002ea80000100800 */
[----:B------:R1:W-:Y:S04]  /*4310*/  STL [R1+0xb0], R2 ;  /* 0x0000b00201007387 */ /* 0x0003e80000100800 */
[----:B-1----:R-:W2:Y:S04]  /*4320*/  LDL R2, [R1+0x88] ;  /* 0x0000880001027983 */ /* 0x002ea80000100800 */
        /* <DEDUP_REMOVED lines=18> */
[----:B-1----:R1:W5:Y:S04]  /*4450*/  LDL.LU R11, [R1+0xd0] ;  /* 0x0000d000010b7983 */ /* 0x0023680000300800 */
        /* <DEDUP_REMOVED lines=22> */
[----:B-1----:R-:W2:Y:S04]  /*45c0*/  LDL R125, [R1+0x74] ;  /* 0x00007400017d7983 */ /* 0x002ea80000100800 */
[----:B-----5:R1:W-:Y:S02]  /*45d0*/  STL [R1+0xac], R0 ;  /* 0x0000ac0001007387 */ /* 0x0203e40000100800 */
[----:B-1----:R-:W-:Y:S01]  /*45e0*/  MOV R0, R124 ;  /* 0x0000007c00007202 */ /* 0x002fe20000000f00 */
[----:B--2---:R-:W-:-:S04]  /*45f0*/  FFMA.FTZ R83, R125, R3, R4 ;  /* 0x000000037d537223 */ /* 0x004fc80000010004 */
[----:B------:R-:W-:-:S06]  /*4600*/  FMUL.FTZ R124, R83, -1.4426950216293334961 ;  /* 0xbfb8aa3b537c7820 */ /* 0x000fcc0000410000 */
[----:B------:R-:W1:Y:S02]  /*4610*/  MUFU.EX2 R124, R124 ;  /* 0x0000007c007c7308 */ /* 0x000e640000000800 */
[----:B-1----:R-:W-:-:S06]  /*4620*/  FADD.FTZ R124, R124, 1 ;  /* 0x3f8000007c7c7421 */ /* 0x002fcc0000010000 */
[----:B------:R-:W1:Y:S02]  /*4630*/  MUFU.RCP R124, R124 ;  /* 0x0000007c007c7308 */ /* 0x000e640000001000 */
[----:B-1----:R-:W-:Y:S01]  /*4640*/  FADD.FTZ R125, -R124, 1 ;  /* 0x3f8000007c7d7421 */ /* 0x002fe20000010100 */
[----:B------:R-:W-:-:S03]  /*4650*/  FMUL.FTZ R124, R28, R124 ;  /* 0x0000007c1c7c7220 */ /* 0x000fc60000410000 */
[----:B------:R-:W-:Y:S01]  /*4660*/  FFMA.FTZ R83, R83, R125, 1 ;  /* 0x3f80000053537423 */ /* 0x000fe2000001007d */
[----:B------:R-:W-:-:S03]  /*4670*/  FFMA.FTZ R125, R0, R82, R5 ;  /* 0x00000052007d7223 */ /* 0x000fc60000010005 */
[----:B------:R-:W-:Y:S01]  /*4680*/  FMUL.FTZ R83, R124, R83 ;  /* 0x000000537c537220 */ /* 0x000fe20000410000 */
[----:B------:R-:W-:-:S06]  /*4690*/  FMUL.FTZ R124, R125, -1.4426950216293334961 ;  /* 0xbfb8aa3b7d7c7820 */ /* 0x000fcc0000410000 */
[----:B------:R-:W1:Y:S02]  /*46a0*/  MUFU.EX2 R124, R124 ;  /* 0x0000007c007c7308 */ /* 0x000e640000000800 */
[----:B-1----:R-:W-:-:S06]  /*46b0*/  FADD.FTZ R124, R124, 1 ;  /* 0x3f8000007c7c7421 */ /* 0x002fcc0000010000 */
[----:B------:R-:W1:Y:S02]  /*46c0*/  MUFU.RCP R124, R124 ;  /* 0x0000007c007c7308 */ /* 0x000e640000001000 */
[----:B-1----:R-:W-:-:S04]  /*46d0*/  FADD.FTZ R0, -R124, 1 ;  /* 0x3f8000007c007421 */ /* 0x002fc80000010100 */
[----:B------:R-:W-:Y:S02]  /*46e0*/  FFMA.FTZ R125, R125, R0, 1 ;  /* 0x3f8000007d7d7423 */ /* 0x000fe40000010000 */
[----:B------:R2:W5:Y:S01]  /*46f0*/  LDL.LU R0, [R1+0xac] ;  /* 0x0000ac0001007983 */ /* 0x0005620000300800 */
[----:B------:R-:W-:-:S04]  /*4700*/  FMUL.FTZ R124, R29, R124 ;  /* 0x0000007c1d7c7220 */ /* 0x000fc80000410000 */
[----:B------:R-:W-:-:S07]  /*4710*/  FMUL.FTZ R124, R124, R125 ;  /* 0x0000007d7c7c7220 */ /* 0x000fce0000410000 */
.L_x_2929:
        /* <DEDUP_REMOVED lines=12> */
[----:B-1----:R-:W-:-:S03]  /*47e0*/  FMUL.FTZ R125, R83, R3 ;  /* 0x00000003537d7220 */ /* 0x002fc60000410000 */
        /* <DEDUP_REMOVED lines=8> */
[----:B-1----:R-:W3:Y:S01]  /*4870*/  LDL.LU R83, [R1+0x4] ;  /* 0x0000040001537983 */ /* 0x002ee20000300800 */
[----:B--2---:R-:W-:Y:S01]  /*4880*/  FFMA.FTZ R2, R2, R125, R6 ;  /* 0x0000007d02027223 */ /* 0x004fe20000010006 */
[----:B------:R-:W-:-:S02]  /*4890*/  FADD.FTZ R5, R5, R124 ;  /* 0x0000007c05057221 */ /* 0x000fc40000010000 */
[----:B------:R0:W5:Y:S04]  /*48a0*/  LDL.LU R6, [R1+0xbc] ;  /* 0x0000bc0001067983 */ /* 0x0001680000300800 */
[----:B------:R1:W-:Y:S01]  /*48b0*/  STL [R1+0xc], R5 ;  /* 0x00000c0501007387 */ /* 0x0003e20000100800 */
[----:B------:R-:W-:Y:S01]  /*48c0*/  FADD.FTZ R122, R122, -UR6 ;  /* 0x800000067a7a7e21 */ /* 0x000fe20008010000 */
[----:B------:R-:W-:Y:S02]  /*48d0*/  FADD.FTZ R123, R123, -UR6 ;  /* 0x800000067b7b7e21 */ /* 0x000fe40008010000 */
[----:B-1----:R0:W5:Y:S01]  /*48e0*/  LDL.LU R5, [R1+0xb8] ;  /* 0x0000b80001057983 */ /* 0x0021620000300800 */
[----:B------:R-:W-:Y:S01]  /*48f0*/  FMUL.FTZ R122, R122, UR26 ;  /* 0x0000001a7a7a7c20 */ /* 0x000fe20008410000 */
[----:B---3--:R-:W-:Y:S01]  /*4900*/  FADD.FTZ R125, R83, R125 ;  /* 0x0000007d537d7221 */ /* 0x008fe20000010000 */
[----:B------:R-:W-:Y:S01]  /*4910*/  FMUL.FTZ R83, R124, R82 ;  /* 0x000000527c537220 */ /* 0x000fe20000410000 */
[----:B------:R-:W-:-:S02]  /*4920*/  FFMA.FTZ R124, R0, R124, R4 ;  /* 0x0000007c007c7223 */ /* 0x000fc40000010004 */
[----:B------:R0:W5:Y:S04]  /*4930*/  LDL.LU R4, [R1+0xb4] ;  /* 0x0000b40001047983 */ /* 0x0001680000300800 */
[----:B------:R1:W-:Y:S02]  /*4940*/  STL [R1+0x4], R124 ;  /* 0x0000047c01007387 */ /* 0x0003e40000100800 */
[----:B-1----:R-:W-:Y:S02]  /*4950*/  FFMA.FTZ R124, R0, R83, R2 ;  /* 0x00000053007c7223 */ /* 0x002fe40000010002 */
[----:B------:R0:W5:Y:S04]  /*4960*/  LDL.LU R2, [R1+0xb0] ;  /* 0x0000b00001027983 */ /* 0x0001680000300800 */
[----:B------:R0:W5:Y:S04]  /*4970*/  LDL.LU R0, [R1+0xac] ;  /* 0x0000ac0001007983 */ /* 0x0001680000300800 */
[----:B------:R1:W-:Y:S04]  /*4980*/  STL [R1], R124 ;  /* 0x0000007c01007387 */ /* 0x0003e80000100800 */
[----:B------:R2:W-:Y:S01]  /*4990*/  STL [R1+0x78], R122 ;  /* 0x0000787a01007387 */ /* 0x0005e20000100800 */
[----:B-1----:R-:W-:-:S05]  /*49a0*/  FMUL.FTZ R124, R123, UR26 ;  /* 0x0000001a7b7c7c20 */ /* 0x002fca0008410000 */
[----:B------:R0:W-:Y:S01]  /*49b0*/  STL [R1+0x84], R124 ;  /* 0x0000847c01007387 */ /* 0x0001e20000100800 */
[----:B------:R-:W-:Y:S01]  /*49c0*/  FADD.FTZ R125, R83, R125 ;  /* 0x0000007d537d7221 */ /* 0x000fe20000010000 */
[----:B------:R-:W-:Y:S02]  /*49d0*/  MOV R83, R26 ;  /* 0x0000001a00537202 */ /* 0x000fe40000000f00 */
[----:B--2---:R-:W-:Y:S01]  /*49e0*/  MOV R122, R27 ;  /* 0x0000001b007a7202 */ /* 0x004fe20000000f00 */
[----:B------:R-:W-:Y:S06]  /*49f0*/  @!P5 BRA `(.L_x_2930) ;  /* 0x00000000004cd947 */ /* 0x000fec0003800000 */
[----:B------:R-:W2:Y:S02]  /*4a00*/  LDL R123, [R1+0x78] ;  /* 0x00007800017b7983 */ /* 0x000ea40000100800 */
[----:B--2--5:R-:W-:-:S04]  /*4a10*/  FFMA.FTZ R83, R123, R3, R4 ;  /* 0x000000037b537223 */ /* 0x024fc80000010004 */
[----:B------:R-:W-:-:S06]  /*4a20*/  FMUL.FTZ R122, R83, -1.4426950216293334961 ;  /* 0xbfb8aa3b537a7820 */ /* 0x000fcc0000410000 */
[----:B------:R-:W1:Y:S02]  /*4a30*/  MUFU.EX2 R122, R122 ;  /* 0x0000007a007a7308 */ /* 0x000e640000000800 */
[----:B-1----:R-:W-:-:S06]  /*4a40*/  FADD.FTZ R122, R122, 1 ;  /* 0x3f8000007a7a7421 */ /* 0x002fcc0000010000 */
[----:B------:R-:W1:Y:S02]  /*4a50*/  MUFU.RCP R122, R122 ;  /* 0x0000007a007a7308 */ /* 0x000e640000001000 */
[----:B-1----:R-:W-:Y:S01]  /*4a60*/  FADD.FTZ R123, -R122, 1 ;  /* 0x3f8000007a7b7421 */ /* 0x002fe20000010100 */
[----:B------:R-:W-:-:S03]  /*4a70*/  FMUL.FTZ R122, R26, R122 ;  /* 0x0000007a1a7a7220 */ /* 0x000fc60000410000 */
[----:B------:R-:W-:-:S04]  /*4a80*/  FFMA.FTZ R83, R83, R123, 1 ;  /* 0x3f80000053537423 */ /* 0x000fc8000001007b */
[----:B------:R-:W-:Y:S01]  /*4a90*/  FMUL.FTZ R83, R122, R83 ;  /* 0x000000537a537220 */ /* 0x000fe20000410000 */
[----:B------:R-:W-:-:S04]  /*4aa0*/  FFMA.FTZ R122, R124, R82, R5 ;  /* 0x000000527c7a7223 */ /* 0x000fc80000010005 */
[----:B------:R-:W-:-:S06]  /*4ab0*/  FMUL.FTZ R123, R122, -1.4426950216293334961 ;  /* 0xbfb8aa3b7a7b7820 */ /* 0x000fcc0000410000 */
[----:B------:R-:W1:Y:S02]  /*4ac0*/  MUFU.EX2 R123, R123 ;  /* 0x0000007b007b7308 */ /* 0x000e640000000800 */
[----:B-1----:R-:W-:-:S06]  /*4ad0*/  FADD.FTZ R123, R123, 1 ;  /* 0x3f8000007b7b7421 */ /* 0x002fcc0000010000 */
[----:B------:R-:W0:Y:S02]  /*4ae0*/  MUFU.RCP R123, R123 ;  /* 0x0000007b007b7308 */ /* 0x000e240000001000 */
[----:B0-----:R-:W-:Y:S01]  /*4af0*/  FADD.FTZ R124, -R123, 1 ;  /* 0x3f8000007b7c7421 */ /* 0x001fe20000010100 */
[----:B------:R-:W-:-:S03]  /*4b00*/  FMUL.FTZ R123, R27, R123 ;  /* 0x0000007b1b7b7220 */ /* 0x000fc60000410000 */
[----:B------:R-:W-:-:S04]  /*4b10*/  FFMA.FTZ R122, R122, R124, 1 ;  /* 0x3f8000007a7a7423 */ /* 0x000fc8000001007c */
[----:B------:R-:W-:-:S07]  /*4b20*/  FMUL.FTZ R122, R123, R122 ;  /* 0x0000007a7b7a7220 */ /* 0x000fce0000410000 */
.L_x_2930:
[----:B-----5:R1:W-:Y:S04]  /*4b30*/  STL [R1+0xc0], R7 ;  /* 0x0000c00701007387 */ /* 0x0203e80000100800 */
[----:B-1----:R-:W2:Y:S04]  /*4b40*/  LDL.LU R7, [R1+0x18] ;  /* 0x0000180001077983 */ /* 0x002ea80000300800 */
[----:B------:R1:W-:Y:S04]  /*4b50*/  STL [R1+0xbc], R6 ;  /* 0x0000bc0601007387 */ /* 0x0003e80000100800 */
[----:B-1----:R-:W3:Y:S04]  /*4b60*/  LDL.LU R6, [R1+0x8] ;  /* 0x0000080001067983 */ /* 0x002ee80000300800 */
[----:B------:R1:W-:Y:S04]  /*4b70*/  STL [R1+0xb8], R5 ;  /* 0x0000b80501007387 */ /* 0x0003e80000100800 */
[----:B-1----:R-:W4:Y:S04]  /*4b80*/  LDL.LU R5, [R1] ;  /* 0x0000000001057983 */ /* 0x002f280000300800 */
        /* <DEDUP_REMOVED lines=8> */
[----:B------:R-:W-:Y:S01]  /*4c10*/  FADD.FTZ R120, R120, -UR6 ;  /* 0x8000000678787e21 */ /* 0x000fe20008010000 */
[----:B------:R-:W-:-:S02]  /*4c20*/  FADD.FTZ R121, R121, -UR6 ;  /* 0x8000000679797e21 */ /* 0x000fc40008010000 */
[----:B------:R-:W-:Y:S01]  /*4c30*/  FADD.FTZ R125, R125, R123 ;  /* 0x0000007b7d7d7221 */ /* 0x000fe20000010000 */
        /* <DEDUP_REMOVED lines=12> */
[----:B-1----:R0:W5:Y:S01]  /*4d00*/  LDL.LU R4, [R1+0xb4] ;  /* 0x0000b40001047983 */ /* 0x0021620000300800 */
[C---:B------:R-:W-:Y:S01]  /*4d10*/  FFMA.FTZ R122, R0.reuse, R122, R2 ;  /* 0x0000007a007a7223 */ /* 0x040fe20000010002 */
[----:B------:R-:W-:Y:S01]  /*4d20*/  FFMA.FTZ R124, R0, R123, R124 ;  /* 0x0000007b007c7223 */ /* 0x000fe2000001007c */
[----:B------:R-:W-:Y:S01]  /*4d30*/  FMUL.FTZ R123, R121, UR26 ;  /* 0x0000001a797b7c20 */ /* 0x000fe20008410000 */
[----:B------:R0:W5:Y:S04]  /*4d40*/  LDL.LU R2, [R1+0xb0] ;  /* 0x0000b00001027983 */ /* 0x0001680000300800 */
[----:B------:R0:W5:Y:S04]  /*4d50*/  LDL.LU R0, [R1+0xac] ;  /* 0x0000ac0001007983 */ /* 0x0001680000300800 */
[----:B------:R1:W-:Y:S04]  /*4d60*/  STL [R1+0x4], R122 ;  /* 0x0000047a01007387 */ /* 0x0003e80000100800 */
[----:B------:R2:W-:Y:S04]  /*4d70*/  STL [R1+0x68], R120 ;  /* 0x0000687801007387 */ /* 0x0005e80000100800 */
[----:B------:R0:W-:Y:S01]  /*4d80*/  STL [R1+0x5c], R123 ;  /* 0x00005c7b01007387 */ /* 0x0001e20000100800 */
[----:B-1----:R-:W-:-:S02]  /*4d90*/  MOV R122, R24 ;  /* 0x00000018007a7202 */ /* 0x002fc40000000f00 */
        /* <DEDUP_REMOVED lines=21> */
.L_x_2931:
[----:B-----5:R1:W-:Y:S04]  /*4ef0*/  STL [R1+0xb4], R4 ;  /* 0x0000b40401007387 */ /* 0x0203e80000100800 */
[----:B-1----:R-:W2:Y:S04]  /*4f00*/  LDL.LU R4, [R1+0x10] ;  /* 0x0000100001047983 */ /* 0x002ea80000300800 */
[----:B------:R1:W-:Y:S04]  /*4f10*/  STL [R1+0xb0], R2 ;  /* 0x0000b00201007387 */ /* 0x0003e80000100800 */
[----:B-1----:R-:W3:Y:S01]  /*4f20*/  LDL R2, [R1+0x68] ;  /* 0x0000680001027983 */ /* 0x002ee20000100800 */
[----:B------:R-:W-:-:S03]  /*4f30*/  FMUL.FTZ R121, R122, R3 ;  /* 0x000000037a797220 */ /* 0x000fc60000410000 */
[----:B------:R1:W-:Y:S01]  /*4f40*/  STL [R1+0xac], R0 ;  /* 0x0000ac0001007387 */ /* 0x0003e20000100800 */
[----:B------:R-:W-:-:S03]  /*4f50*/  FADD.FTZ R125, R125, R121 ;  /* 0x000000797d7d7221 */ /* 0x000fc60000010000 */
[----:B-1----:R-:W4:Y:S04]  /*4f60*/  LDL.LU R0, [R1+0x4] ;  /* 0x0000040001007983 */ /* 0x002f280000300800 */
[----:B0-----:R-:W4:Y:S01]  /*4f70*/  LDL R123, [R1+0x5c] ;  /* 0x00005c00017b7983 */ /* 0x001f220000100800 */
[----:B--2---:R-:W-:-:S05]  /*4f80*/  FADD.FTZ R4, R4, R122 ;  /* 0x0000007a04047221 */ /* 0x004fca0000010000 */
[----:B------:R0:W-:Y:S01]  /*4f90*/  STL [R1], R4 ;  /* 0x0000000401007387 */ /* 0x0001e20000100800 */
[----:B---3--:R-:W-:-:S03]  /*4fa0*/  FFMA.FTZ R83, R2, R122, R83 ;  /* 0x0000007a02537223 */ /* 0x008fc60000010053 */
[----:B0-----:R0:W5:Y:S01]  /*4fb0*/  LDL.LU R4, [R1+0xb4] ;  /* 0x0000b40001047983 */ /* 0x0011620000300800 */
[----:B------:R-:W-:-:S03]  /*4fc0*/  FFMA.FTZ R124, R2, R121, R124 ;  /* 0x00000079027c7223 */ /* 0x000fc6000001007c */
[----:B------:R0:W5:Y:S04]  /*4fd0*/  LDL.LU R2, [R1+0xb0] ;  /* 0x0000b00001027983 */ /* 0x0001680000300800 */
[----:B------:R-:W2:Y:S01]  /*4fe0*/  LDL.LU R121, [R1+0x8] ;  /* 0x0000080001797983 */ /* 0x000ea20000300800 */
[----:B------:R-:W-:Y:S01]  /*4ff0*/  FMUL.FTZ R122, R120, R82 ;  /* 0x00000052787a7220 */ /* 0x000fe20000410000 */
[----:B------:R-:W-:Y:S01]  /*5000*/  FADD.FTZ R106, R106, -UR6 ;  /* 0x800000066a6a7e21 */ /* 0x000fe20008010000 */
[----:B------:R-:W-:Y:S02]  /*5010*/  FADD.FTZ R107, R107, -UR6 ;  /* 0x800000066b6b7e21 */ /* 0x000fe40008010000 */
[----:B------:R-:W-:Y:S01]  /*5020*/  FADD.FTZ R125, R122, R125 ;  /* 0x0000007d7a7d7221 */ /* 0x000fe20000010000 */
[----:B----4-:R-:W-:Y:S01]  /*5030*/  FFMA.FTZ R124, R123, R122, R124 ;  /* 0x0000007a7b7c7223 */ /* 0x010fe2000001007c */
[----:B------:R-:W-:Y:S01]  /*5040*/  FMUL.FTZ R122, R106, UR26 ;  /* 0x0000001a6a7a7c20 */ /* 0x000fe20008410000 */
[----:B------:R-:W-:Y:S01]  /*5050*/  MOV R106, R22 ;  /* 0x00000016006a7202 */ /* 0x000fe20000000f00 */
[----:B--2---:R-:W-:Y:S01]  /*5060*/  FADD.FTZ R121, R121, R120 ;  /* 0x0000007879797221 */ /* 0x004fe20000010000 */
[----:B------:R-:W-:Y:S01]  /*5070*/  FFMA.FTZ R120, R123, R120, R0 ;  /* 0x000000787b787223 */ /* 0x000fe20000010000 */
[----:B------:R-:W-:Y:S01]  /*5080*/  FMUL.FTZ R123, R107, UR26 ;  /* 0x0000001a6b7b7c20 */ /* 0x000fe20008410000 */
[----:B------:R0:W5:Y:S01]  /*5090*/  LDL.LU R0, [R1+0xac] ;  /* 0x0000ac0001007983 */ /* 0x0001620000300800 */
[----:B------:R-:W-:-:S03]  /*50a0*/  MOV R107, R23 ;  /* 0x00000017006b7202 */ /* 0x000fc60000000f00 */
[----:B------:R0:W-:Y:S04]  /*50b0*/  STL [R1+0x58], R122 ;  /* 0x0000587a01007387 */ /* 0x0001e80000100800 */
[----:B------:R0:W-:Y:S01]  /*50c0*/  STL [R1+0x4c], R123 ;  /* 0x00004c7b01007387 */ /* 0x0001e20000100800 */
[----:B------:R-:W-:Y:S05]  /*50d0*/  @!P5 BRA `(.L_x_2932) ;  /* 0x000000000048d947 */ /* 0x000fea0003800000 */
[----:B-----5:R-:W-:-:S04]  /*50e0*/  FFMA.FTZ R106, R122, R3, R4 ;  /* 0x000000037a6a7223 */ /* 0x020fc80000010004 */
[----:B------:R-:W-:-:S06]  /*50f0*/  FMUL.FTZ R107, R106, -1.4426950216293334961 ;  /* 0xbfb8aa3b6a6b7820 */ /* 0x000fcc0000410000 */
[----:B------:R-:W1:Y:S02]  /*5100*/  MUFU.EX2 R107, R107 ;  /* 0x0000006b006b7308 */ /* 0x000e640000000800 */
[----:B-1----:R-:W-:-:S06]  /*5110*/  FADD.FTZ R107, R107, 1 ;  /* 0x3f8000006b6b7421 */ /* 0x002fcc0000010000 */
        /* <DEDUP_REMOVED lines=14> */
.L_x_2932:
        /* <DEDUP_REMOVED lines=13> */
[----:B------:R-:W-:-:S04]  /*52d0*/  FMUL.FTZ R106, R107, R82 ;  /* 0x000000526b6a7220 */ /* 0x000fc80000410000 */
[----:B------:R-:W-:Y:S01]  /*52e0*/  FADD.FTZ R125, R106, R125 ;  /* 0x0000007d6a7d7221 */ /* 0x000fe20000010000 */
[C---:B--2---:R-:W-:Y:S01]  /*52f0*/  FFMA.FTZ R120, R122.reuse, R107, R120 ;  /* 0x0000006b7a787223 */ /* 0x044fe20000010078 */
[----:B------:R-:W-:Y:S01]  /*5300*/  FFMA.FTZ R124, R122, R106, R124 ;  /* 0x0000006a7a7c7223 */ /* 0x000fe2000001007c */
[----:B------:R-:W-:Y:S01]  /*5310*/  FMUL.FTZ R107, R108, UR26 ;  /* 0x0000001a6c6b7c20 */ /* 0x000fe20008410000 */
[----:B------:R-:W-:Y:S01]  /*5320*/  FMUL.FTZ R122, R109, UR26 ;  /* 0x0000001a6d7a7c20 */ /* 0x000fe20008410000 */
        /* <DEDUP_REMOVED lines=23> */
.L_x_2933:
[----:B------:R-:W2:Y:S01]  /*54a0*/  LDL R109, [R1+0x48] ;  /* 0x00004800016d7983 */ /* 0x000ea20000100800 */
[----:B0-----:R-:W-:Y:S01]  /*54b0*/  FMUL.FTZ R107, R108, R3 ;  /* 0x000000036c6b7220 */ /* 0x001fe20000410000 */
[----:B------:R-:W-:Y:S01]  /*54c0*/  FADD.FTZ R123, R123, R108 ;  /* 0x0000006c7b7b7221 */ /* 0x000fe20000010000 */
[----:B------:R-:W-:Y:S01]  /*54d0*/  FADD.FTZ R111, R111, -UR6 ;  /* 0x800000066f6f7e21 */ /* 0x000fe20008010000 */
[----:B------:R-:W-:Y:S01]  /*54e0*/  FADD.FTZ R110, R110, -UR6 ;  /* 0x800000066e6e7e21 */ /* 0x000fe20008010000 */
[----:B------:R-:W-:Y:S01]  /*54f0*/  FADD.FTZ R125, R125, R107 ;  /* 0x0000006b7d7d7221 */ /* 0x000fe20000010000 */
[C---:B--2---:R-:W-:Y:S01]  /*5500*/  FFMA.FTZ R83, R109.reuse, R108, R83 ;  /* 0x0000006c6d537223 */ /* 0x044fe20000010053 */
[----:B------:R-:W-:Y:S01]  /*5510*/  FFMA.FTZ R124, R109, R107, R124 ;  /* 0x0000006b6d7c7223 */ /* 0x000fe2000001007c */
[----:B------:R-:W-:Y:S01]  /*5520*/  FMUL.FTZ R108, R106, R82 ;  /* 0x000000526a6c7220 */ /* 0x000fe20000410000 */
[----:B------:R-:W-:Y:S01]  /*5530*/  FADD.FTZ R107, R121, R106 ;  /* 0x0000006a796b7221 */ /* 0x000fe20000010000 */
[C---:B------:R-:W-:Y:S01]  /*5540*/  FFMA.FTZ R106, R122.reuse, R106, R120 ;  /* 0x0000006a7a6a7223 */ /* 0x040fe20000010078 */
[----:B------:R-:W-:Y:S01]  /*5550*/  FMUL.FTZ R120, R111, UR26 ;  /* 0x0000001a6f787c20 */ /* 0x000fe20008410000 */
        /* <DEDUP_REMOVED lines=24> */
.L_x_2934:
        /* <DEDUP_REMOVED lines=35> */
.L_x_2935:
        /* <DEDUP_REMOVED lines=35> */
.L_x_2936:
        /* <DEDUP_REMOVED lines=36> */
.L_x_2937:
        /* <DEDUP_REMOVED lines=37> */
.L_x_2938:
        /* <DEDUP_REMOVED lines=37> */
.L_x_2939:
        /* <DEDUP_REMOVED lines=37> */
.L_x_2940:
        /* <DEDUP_REMOVED lines=37> */
.L_x_2941:
        /* <DEDUP_REMOVED lines=37> */
.L_x_2942:
        /* <DEDUP_REMOVED lines=37> */
.L_x_2943:
        /* <DEDUP_REMOVED lines=8> */
[----:B0-----:R-:W-:Y:S01]  /*6be0*/  FMUL.FTZ R115, R92, UR26 ;  /* 0x0000001a5c737c20 */ /* 0x001fe20008410000 */
[----:B------:R-:W-:Y:S01]  /*6bf0*/  FADD.FTZ R108, R108, R96 ;  /* 0x000000606c6c7221 */ /* 0x000fe20000010000 */
[----:B------:R-:W-:Y:S01]  /*6c00*/  FFMA.FTZ R83, R99, R96, R83 ;  /* 0x0000006063537223 */ /* 0x000fe20000010053 */
[----:B------:R-:W-:Y:S01]  /*6c10*/  FFMA.FTZ R109, R98, R95, R109 ;  /* 0x0000005f626d7223 */ /* 0x000fe2000001006d */
[----:B------:R-:W-:Y:S01]  /*6c20*/  FADD.FTZ R110, R95, R110 ;  /* 0x0000006e5f6e7221 */ /* 0x000fe20000010000 */
[----:B-1----:R-:W-:Y:S01]  /*6c30*/  FMUL.FTZ R114, R93, UR26 ;  /* 0x0000001a5d727c20 */ /* 0x002fe20008410000 */
        /* <DEDUP_REMOVED lines=21> */
.L_x_2944:
        /* <DEDUP_REMOVED lines=35> */
.L_x_2945:
        /* <DEDUP_REMOVED lines=35> */
.L_x_2946:
        /* <DEDUP_REMOVED lines=35> */
.L_x_2947:
        /* <DEDUP_REMOVED lines=35> */
.L_x_2948:
        /* <DEDUP_REMOVED lines=35> */
.L_x_2949:
        /* <DEDUP_REMOVED lines=8> */
[----:B---3--:R-:W-:Y:S01]  /*7900*/  FMUL.FTZ R103, R84, UR26 ;  /* 0x0000001a54677c20 */ /* 0x008fe20008410000 */
        /* <DEDUP_REMOVED lines=26> */
.L_x_2950:
        /* <DEDUP_REMOVED lines=35> */
.L_x_2951:
        /* <DEDUP_REMOVED lines=35> */
.L_x_2952:
        /* <DEDUP_REMOVED lines=35> */
.L_x_2953:
[----:B------:R-:W2:Y:S04]  /*8140*/  LDL.LU R62, [R1+0x50] ;  /* 0x00005000013e7983 */ /* 0x000ea80000300800 */
[----:B------:R-:W3:Y:S01]  /*8150*/  LDL.LU R60, [R1+0x54] ;  /* 0x00005400013c7983 */ /* 0x000ee20000300800 */
[----:B------:R-:W-:Y:S01]  /*8160*/  FADD.FTZ R83, R91, R56 ;  /* 0x000000385b537221 */ /* 0x000fe20000010000 */
[----:B------:R-:W-:Y:S01]  /*8170*/  FFMA.FTZ R63, R94, R56, R90 ;  /* 0x000000385e3f7223 */ /* 0x000fe2000001005a */
[----:B------:R-:W-:Y:S01]  /*8180*/  FMUL.FTZ R57, R58, R3 ;  /* 0x000000033a397220 */ /* 0x000fe20000410000 */
[----:B------:R-:W-:Y:S01]  /*8190*/  FADD.FTZ R61, R88, R58 ;  /* 0x0000003a583d7221 */ /* 0x000fe20000010000 */
[C---:B------:R-:W-:Y:S01]  /*81a0*/  FFMA.FTZ R59, R95.reuse, R58, R59 ;  /* 0x0000003a5f3b7223 */ /* 0x040fe2000001003b */
        /* <DEDUP_REMOVED lines=32> */
.L_x_2954:
[----:B------:R-:W2:Y:S04]  /*83b0*/  LDL.LU R63, [R1+0x60] ;  /* 0x00006000013f7983 */ /* 0x000ea80000300800 */
[----:B------:R-:W3:Y:S01]  /*83c0*/  LDL.LU R62, [R1+0x64] ;  /* 0x00006400013e7983 */ /* 0x000ee20000300800 */
[----:B------:R-:W-:Y:S01]  /*83d0*/  FADD.FTZ R61, R61, R60 ;  /* 0x0000003c3d3d7221 */ /* 0x000fe20000010000 */
[C---:B------:R-:W-:Y:S01]  /*83e0*/  FFMA.FTZ R59, R93.reuse, R60, R59 ;  /* 0x0000003c5d3b7223 */ /* 0x040fe2000001003b */
        /* <DEDUP_REMOVED lines=33> */
.L_x_2955:
        /* <DEDUP_REMOVED lines=33> */
.L_x_2956:
        /* <DEDUP_REMOVED lines=33> */
.L_x_2957:
        /* <DEDUP_REMOVED lines=33> */
.L_x_2958:
[----:B------:R-:W2:Y:S01]  /*8c30*/  LDL R59, [R1+0xa8] ;  /* 0x0000a800013b7983 */ /* 0x000ea20000100800 */
[----:B------:R-:W-:Y:S01]  /*8c40*/  MOV R60, 0xffffffe0 ;  /* 0xffffffe0003c7802 */ /* 0x000fe20000000f00 */
[----:B------:R-:W-:Y:S02]  /*8c50*/  FMUL.FTZ R57, R58, R3 ;  /* 0x000000033a397220 */ /* 0x000fe40000410000 */
[----:B------:R0:W-:Y:S01]  /*8c60*/  STL [R1+0xb4], R5 ;  /* 0x0000b40501007387 */ /* 0x0001e20000100800 */
[----:B-----5:R-:W-:Y:S01]  /*8c70*/  ISETP.GT.AND P0, PT, R0, 0x17f, PT ;  /* 0x0000017f0000780c */ /* 0x020fe20003f04270 */
[----:B------:R-:W-:Y:S01]  /*8c80*/  FFMA.FTZ R88, R99, R57, R88 ;  /* 0x0000003963587223 */ /* 0x000fe20000010058 */
[----:B------:R-:W-:Y:S01]  /*8c90*/  FADD.FTZ R89, R89, R57 ;  /* 0x0000003959597221 */ /* 0x000fe20000010000 */
[----:B------:R1:W-:Y:S04]  /*8ca0*/  STL [R1+0xb0], R4 ;  /* 0x0000b00401007387 */ /* 0x0003e80000100800 */
[----:B------:R3:W-:Y:S01]  /*8cb0*/  STL [R1+0xac], R2 ;  /* 0x0000ac0201007387 */ /* 0x0007e20000100800 */
[----:B0-----:R-:W0:Y:S01]  /*8cc0*/  S2R R5, SR_LANEID ;  /* 0x0000000000057919 */ /* 0x001e220000000000 */
[----:B--2---:R-:W-:-:S02]  /*8cd0*/  IMAD R60, R59, R60, 0x187 ;  /* 0x000001873b3c7424 */ /* 0x004fc400078e023c */
[----:B------:R-:W2:Y:S04]  /*8ce0*/  LDL.LU R59, [R1+0x34] ;  /* 0x00003400013b7983 */ /* 0x000ea80000300800 */
[----:B-1----:R-:W4:Y:S01]  /*8cf0*/  LDL.LU R4, [R1+0x40] ;  /* 0x0000400001047983 */ /* 0x002f220000300800 */
[----:B------:R-:W-:-:S03]  /*8d00*/  SEL R60, R60, 0x1f, P0 ;  /* 0x0000001f3c3c7807 */ /* 0x000fc60000000000 */
[----:B---3--:R-:W3:Y:S01]  /*8d10*/  LDL.LU R2, [R1+0x3c] ;  /* 0x00003c0001027983 */ /* 0x008ee20000300800 */
[----:B0-----:R-:W-:Y:S01]  /*8d20*/  ISETP.GE.AND P0, PT, R5, R60, PT ;  /* 0x0000003c0500720c */ /* 0x001fe20003f06270 */
[----:B------:R-:W-:Y:S02]  /*8d30*/  FMUL.FTZ R57, R56, R82 ;  /* 0x0000005238397220 */ /* 0x000fe40000410000 */
[----:B------:R0:W5:Y:S02]  /*8d40*/  LDL.LU R5, [R1+0xb4] ;  /* 0x0000b40001057983 */ /* 0x0001640000300800 */
[----:B------:R-:W-:Y:S01]  /*8d50*/  FADD.FTZ R89, R57, R89 ;  /* 0x0000005939597221 */ /* 0x000fe20000010000 */
[----:B------:R-:W-:-:S04]  /*8d60*/  FFMA.FTZ R88, R98, R57, R88 ;  /* 0x0000003962587223 */ /* 0x000fc80000010058 */
[----:B------:R-:W1:Y:S03]  /*8d70*/  SHFL.DOWN PT, R57, R89, 0x1, R60 ;  /* 0x0820000059397989 */ /* 0x000e6600000e003c */
[----:B-1----:R-:W-:Y:S02]  /*8d80*/  @!P0 FADD.FTZ R89, R89, R57 ;  /* 0x0000003959598221 */ /* 0x002fe40000010000 */
[----:B------:R-:W1:Y:S01]  /*8d90*/  SHFL.DOWN PT, R57, R88, 0x1, R60 ;  /* 0x0820000058397989 */ /* 0x000e6200000e003c */
[----:B--2---:R-:W-:Y:S01]  /*8da0*/  FADD.FTZ R59, R59, R119 ;  /* 0x000000773b3b7221 */ /* 0x004fe20000010000 */
[----:B----4-:R-:W-:-:S03]  /*8db0*/  FFMA.FTZ R119, R92, R119, R4 ;  /* 0x000000775c777223 */ /* 0x010fc60000010004 */
[----:B------:R-:W-:Y:S01]  /*8dc0*/  FADD.FTZ R59, R59, R118 ;  /* 0x000000763b3b7221 */ /* 0x000fe20000010000 */
[----:B------:R0:W5:Y:S01]  /*8dd0*/  LDL.LU R4, [R1+0xb0] ;  /* 0x0000b00001047983 */ /* 0x0001620000300800 */
[----:B------:R-:W-:-:S03]  /*8de0*/  FFMA.FTZ R119, R90, R118, R119 ;  /* 0x000000765a777223 */ /* 0x000fc60000010077 */
[----:B------:R-:W2:Y:S01]  /*8df0*/  LDL.LU R118, [R1+0x38] ;  /* 0x0000380001767983 */ /* 0x000ea20000300800 */
[----:B-1----:R-:W-:Y:S02]  /*8e00*/  @!P0 FADD.FTZ R88, R88, R57 ;  /* 0x0000003958588221 */ /* 0x002fe40000010000 */
[----:B------:R-:W1:Y:S01]  /*8e10*/  S2R R57, SR_LANEID ;  /* 0x0000000000397919 */ /* 0x000e620000000000 */
[----:B------:R-:W-:Y:S01]  /*8e20*/  FADD.FTZ R59, R59, R85 ;  /* 0x000000553b3b7221 */ /* 0x000fe20000010000 */
[----:B------:R-:W-:-:S03]  /*8e30*/  FFMA.FTZ R119, R86, R85, R119 ;  /* 0x0000005556777223 */ /* 0x000fc60000010077 */
[----:B------:R-:W-:Y:S01]  /*8e40*/  FADD.FTZ R59, R59, R62 ;  /* 0x0000003e3b3b7221 */ /* 0x000fe20000010000 */
[----:B------:R-:W-:Y:S01]  /*8e50*/  FFMA.FTZ R119, R83, R62, R119 ;  /* 0x0000003e53777223 */ /* 0x000fe20000010077 */
[----:B-1----:R-:W-:-:S04]  /*8e60*/  IADD3 R57, R57, 0x2, RZ ;  /* 0x0000000239397810 */ /* 0x002fc80007ffe0ff */
[----:B------:R-:W-:Y:S02]  /*8e70*/  ISETP.GT.AND P0, PT, R57, R60, PT ;  /* 0x0000003c3900720c */ /* 0x000fe40003f04270 */
[----:B------:R-:W1:Y:S11]  /*8e80*/  SHFL.DOWN PT, R57, R89, 0x2, R60 ;  /* 0x0840000059397989 */ /* 0x000e7600000e003c */
[----:B-1----:R-:W-:-:S02]  /*8e90*/  @!P0 FADD.FTZ R89, R89, R57 ;  /* 0x0000003959598221 */ /* 0x002fc40000010000 */
[----:B------:R-:W1:Y:S02]  /*8ea0*/  SHFL.DOWN PT, R57, R88, 0x2, R60 ;  /* 0x0840000058397989 */ /* 0x000e6400000e003c */
[----:B-1----:R-:W-:Y:S02]  /*8eb0*/  @!P0 FADD.FTZ R88, R88, R57 ;  /* 0x0000003958588221 */ /* 0x002fe40000010000 */
[----:B------:R-:W1:Y:S02]  /*8ec0*/  S2R R57, SR_LANEID ;  /* 0x0000000000397919 */ /* 0x000e640000000000 */
[----:B-1----:R-:W-:-:S04]  /*8ed0*/  IADD3 R57, R57, 0x4, RZ ;  /* 0x0000000439397810 */ /* 0x002fc80007ffe0ff */
[----:B------:R-:W-:Y:S02]  /*8ee0*/  ISETP.GT.AND P0, PT, R57, R60, PT ;  /* 0x0000003c3900720c */ /* 0x000fe40003f04270 */
[----:B------:R-:W1:Y:S11]  /*8ef0*/  SHFL.DOWN PT, R57, R89, 0x4, R60 ;  /* 0x0880000059397989 */ /* 0x000e7600000e003c */
[----:B-1----:R-:W-:-:S02]  /*8f00*/  @!P0 FADD.FTZ R89, R89, R57 ;  /* 0x0000003959598221 */ /* 0x002fc40000010000 */
[----:B------:R-:W1:Y:S01]  /*8f10*/  SHFL.DOWN PT, R57, R88, 0x4, R60 ;  /* 0x0880000058397989 */ /* 0x000e6200000e003c */
[----:B--2---:R-:W-:Y:S01]  /*8f20*/  FADD.FTZ R118, R118, R117 ;  /* 0x0000007576767221 */ /* 0x004fe20000010000 */
[----:B---3--:R-:W-:Y:S02]  /*8f30*/  FFMA.FTZ R117, R91, R117, R2 ;  /* 0x000000755b757223 */ /* 0x008fe40000010002 */
[----:B------:R0:W5:Y:S04]  /*8f40*/  LDL.LU R2, [R1+0xac] ;  /* 0x0000ac0001027983 */ /* 0x0001680000300800 */
[----:B------:R-:W2:Y:S01]  /*8f50*/  LDL R62, [R1+0xa8] ;  /* 0x0000a800013e7983 */ /* 0x000ea20000100800 */
[----:B-1----:R-:W-:Y:S02]  /*8f60*/  @!P0 FADD.FTZ R88, R88, R57 ;  /* 0x0000003958588221 */ /* 0x002fe40000010000 */
[----:B------:R-:W1:Y:S02]  /*8f70*/  S2R R57, SR_LANEID ;  /* 0x0000000000397919 */ /* 0x000e640000000000 */
[----:B-1----:R-:W-:-:S04]  /*8f80*/  IADD3 R57, R57, 0x8, RZ ;  /* 0x0000000839397810 */ /* 0x002fc80007ffe0ff */
[----:B------:R-:W-:Y:S02]  /*8f90*/  ISETP.GT.AND P0, PT, R57, R60, PT ;  /* 0x0000003c3900720c */ /* 0x000fe40003f04270 */
[----:B------:R-:W1:Y:S11]  /*8fa0*/  SHFL.DOWN PT, R57, R89, 0x8, R60 ;  /* 0x0900000059397989 */ /* 0x000e7600000e003c */
[----:B-1----:R-:W-:-:S02]  /*8fb0*/  @!P0 FADD.FTZ R89, R89, R57 ;  /* 0x0000003959598221 */ /* 0x002fc40000010000 */
[----:B------:R-:W1:Y:S02]  /*8fc0*/  SHFL.DOWN PT, R57, R88, 0x8, R60 ;  /* 0x0900000058397989 */ /* 0x000e6400000e003c */
[----:B-1----:R-:W-:Y:S02]  /*8fd0*/  @!P0 FADD.FTZ R88, R88, R57 ;  /* 0x0000003958588221 */ /* 0x002fe40000010000 */
[----:B------:R-:W1:Y:S01]  /*8fe0*/  S2R R57, SR_LANEID ;  /* 0x0000000000397919 */ /* 0x000e620000000000 */
[----:B------:R-:W3:Y:S01]  /*8ff0*/  S2R R85, SR_LANEID ;  /* 0x0000000000557919 */ /* 0x000ee20000000000 */
[----:B------:R-:W-:Y:S01]  /*9000*/  FADD.FTZ R118, R118, R63 ;  /* 0x0000003f76767221 */ /* 0x000fe20000010000 */
[----:B------:R-:W-:Y:S02]  /*9010*/  FFMA.FTZ R117, R87, R63, R117 ;  /* 0x0000003f57757223 */ /* 0x000fe40000010075 */
[----:B------:R-:W4:Y:S01]  /*9020*/  S2R R63, SR_CgaCtaId ;  /* 0x00000000003f7919 */ /* 0x000f220000008800 */
[----:B-1----:R-:W-:-:S04]  /*9030*/  IADD3 R57, R57, 0x10, RZ ;  /* 0x0000001039397810 */ /* 0x002fc80007ffe0ff */
[----:B------:R-:W-:Y:S02]  /*9040*/  ISETP.GT.AND P0, PT, R57, R60, PT ;  /* 0x0000003c3900720c */ /* 0x000fe40003f04270 */
[----:B------:R-:W1:Y:S04]  /*9050*/  SHFL.DOWN PT, R57, R88, 0x10, R60 ;  /* 0x0a00000058397989 */ /* 0x000e6800000e003c */
[----:B------:R-:W0:Y:S01]  /*9060*/  SHFL.DOWN PT, R60, R89, 0x10, R60 ;  /* 0x0a000000593c7989 */ /* 0x000e2200000e003c */
[----:B------:R-:W-:Y:S01]  /*9070*/  FFMA.FTZ R117, R84, R61, R117 ;  /* 0x0000003d54757223 */ /* 0x000fe20000010075 */
[----:B------:R-:W-:Y:S01]  /*9080*/  FADD.FTZ R59, R59, R56 ;  /* 0x000000383b3b7221 */ /* 0x000fe20000010000 */
[----:B------:R-:W-:Y:S01]  /*9090*/  ISETP.NE.AND P2, PT, R0, RZ, PT ;  /* 0x000000ff0000720c */ /* 0x000fe20003f45270 */
[----:B------:R-:W-:-:S03]  /*90a0*/  FADD.FTZ R118, R118, R61 ;  /* 0x0000003d76767221 */ /* 0x000fc60000010000 */
[----:B-1----:R-:W-:Y:S01]  /*90b0*/  @!P0 FADD.FTZ R88, R88, R57 ;  /* 0x0000003958588221 */ /* 0x002fe20000010000 */
[----:B------:R-:W-:Y:S01]  /*90c0*/  FFMA.FTZ R57, R98, R56, R119 ;  /* 0x0000003862397223 */ /* 0x000fe20000010077 */
[----:B0-----:R-:W-:Y:S01]  /*90d0*/  @!P0 FADD.FTZ R89, R89, R60 ;  /* 0x0000003c59598221 */ /* 0x001fe20000010000 */
[----:B---3--:R-:W-:Y:S01]  /*90e0*/  ISETP.NE.AND P0, PT, R85, RZ, PT ;  /* 0x000000ff5500720c */ /* 0x008fe20003f05270 */
[----:B------:R-:W-:Y:S01]  /*90f0*/  FFMA.FTZ R56, R99, R58, R117 ;  /* 0x0000003a63387223 */ /* 0x000fe20000010075 */
[----:B------:R-:W-:-:S04]  /*9100*/  MOV R117, 0x400 ;  /* 0x0000040000757802 */ /* 0x000fc80000000f00 */
[----:B------:R-:W-:-:S04]  /*9110*/  IADD3 R85, R117, 0x90, RZ ;  /* 0x0000009075557810 */ /* 0x000fc80007ffe0ff */
[----:B----4-:R-:W-:-:S03]  /*9120*/  LEA R85, R63, R85, 0x18 ;  /* 0x000000553f557211 */ /* 0x010fc600078ec0ff */
[----:B------:R-:W-:Y:S01]  /*9130*/  @!P0 LEA R60, R63, R117, 0x18 ;  /* 0x000000753f3c8211 */ /* 0x000fe200078ec0ff */
[----:B------:R-:W-:Y:S01]  /*9140*/  FADD.FTZ R58, R118, R58 ;  /* 0x0000003a763a7221 */ /* 0x000fe20000010000 */
[C---:B------:R-:W-:Y:S01]  /*9150*/  LEA R85, R0.reuse, R85, 0x4 ;  /* 0x0000005500557211 */ /* 0x040fe200078e20ff */
[----:B------:R-:W-:Y:S04]  /*9160*/  BSSY B0, `(.L_x_2959) ;  /* 0x0000027000007945 */ /* 0x000fe80003800000 */
[----:B------:R0:W-:Y:S01]  /*9170*/  STS.128 [R85], R56 ;  /* 0x0000003855007388 */ /* 0x0001e20000000c00 */
[----:B------:R-:W-:Y:S02]  /*9180*/  ISETP.GT.U32.AND P3, PT, R0, 0x30, PT ;  /* 0x000000300000780c */ /* 0x000fe40003f64070 */
        /* <DEDUP_REMOVED lines=36> */
.L_x_2960:
[----:B------:R-:W-:Y:S05]  /*93d0*/  BSYNC B0 ;  /* 0x0000000000007941 */ /* 0x000fea0003800000 */
.L_x_2959:
        /* <DEDUP_REMOVED lines=38> */
.L_x_2962:
[----:B------:R-:W-:Y:S05]  /*9640*/  BSYNC B0 ;  /* 0x0000000000007941 */ /* 0x000fea0003800000 */
.L_x_2961:
        /* <DEDUP_REMOVED lines=19> */
.L_x_2964:
[----:B------:R-:W-:Y:S05]  /*9780*/  BSYNC B0 ;  /* 0x0000000000007941 */ /* 0x000fea0003800000 */
.L_x_2963:
        /* <DEDUP_REMOVED lines=41> */
.L_x_2967:
[----:B------:R-:W-:Y:S02]  /*9a20*/  MOV R56, UR18 ;  /* 0x0000001200387c02 */ /* 0x000fe40008000f00 */
[----:B------:R-:W-:-:S05]  /*9a30*/  MOV R57, UR19 ;  /* 0x0000001300397c02 */ /* 0x000fca0008000f00 */
[----:B------:R-:W2:Y:S04]  /*9a40*/  LDG.E.STRONG.GPU R56, desc[UR22][R56.64] ;  /* 0x0000001638387981 */ /* 0x000ea8000c1ef900 */
[----:B--2---:R-:W-:Y:S01]  /*9a50*/  CCTL.IVALL ;  /* 0x00000000ff00798f */ /* 0x004fe20002000000 */
[----:B------:R-:W-:Y:S05]  /*9a60*/  YIELD ;  /* 0x0000000000007946 */ /* 0x000fea0003800000 */
[----:B------:R-:W-:-:S13]  /*9a70*/  ISETP.NE.AND P0, PT, R56, R58, PT ;  /* 0x0000003a3800720c */ /* 0x000fda0003f05270 */
[----:B------:R-:W-:Y:S05]  /*9a80*/  @P0 BRA `(.L_x_2967) ;  /* 0xfffffffc00e40947 */ /* 0x000fea000383ffff */
.L_x_2966:
        /* <DEDUP_REMOVED lines=19> */
.L_x_2971:
        /* <DEDUP_REMOVED lines=165> */
.L_x_2970:
        /* <DEDUP_REMOVED lines=87> */
.L_x_2972:
[----:B------:R-:W-:-:S13]  /*ab80*/  ISETP.NE.OR P0, PT, RZ, UR16, P0 ;  /* 0x00000010ff007c0c */ /* 0x000fda0008705670 */
[----:B------:R-:W-:Y:S05]  /*ab90*/  @!P0 BRA `(.L_x_2968) ;  /* 0x0000000000b08947 */ /* 0x000fea0003800000 */
.L_x_2969:
        /* <DEDUP_REMOVED lines=44> */
.L_x_2968:
        /* <DEDUP_REMOVED lines=14> */
.L_x_2974:
[----:B------:R-:W-:Y:S05]  /*af40*/  BSYNC B0 ;  /* 0x0000000000007941 */ /* 0x000fea0003800000 */
.L_x_2973:
        /* <DEDUP_REMOVED lines=25> */
.L_x_2965:
        /* <DEDUP_REMOVED lines=32> */
.L_x_2975:
[----:B------:R-:W-:Y:S04]  /*b2e0*/  BSSY B0, `(.L_x_2976) ;  /* 0x0000016000007945 */ /* 0x000fe80003800000 */
[----:B------:R-:W-:Y:S05]  /*b2f0*/  @!P1 BRA `(.L_x_2977) ;  /* 0x0000000000509947 */ /* 0x000fea0003800000 */
[----:B------:R-:W-:Y:S01]  /*b300*/  MOV R56, UR5 ;  /* 0x0000000500387c02 */ /* 0x000fe20008000f00 */
[----:B------:R-:W-:Y:S01]  /*b310*/  ULDC.64 UR6, c[0x0][0x288] ;  /* 0x0000a20000067ab9 */ /* 0x000fe20000000a00 */
[----:B-----5:R-:W-:-:S03]  /*b320*/  SHF.R.S32.HI R57, RZ, 0x1f, R2 ;  /* 0x0000001fff397819 */ /* 0x020fc60000011402 */
[----:B------:R-:W-:-:S04]  /*b330*/  FFMA.FTZ R56, R58, R56, UR13 ;  /* 0x0000000d3a387e23 */ /* 0x000fc80008010038 */
[----:B------:R-:W-:Y:S01]  /*b340*/  FFMA.FTZ R58, R3, R16, -R56 ;  /* 0x00000010033a7223 */ /* 0x000fe20000010838 */
[----:B------:R-:W-:Y:S02]  /*b350*/  MOV R16, UR5 ;  /* 0x0000000500107c02 */ /* 0x000fe40008000f00 */
[----:B------:R-:W-:-:S03]  /*b360*/  MOV R56, R80 ;  /* 0x0000005000387202 */ /* 0x000fc60000000f00 */
        /* <DEDUP_REMOVED lines=13> */
.L_x_2977:
[----:B------:R-:W-:Y:S05]  /*b440*/  BSYNC B0 ;  /* 0x0000000000007941 */ /* 0x000fea0003800000 */
.L_x_2976:
[----:B0-----:R0:W5:Y:S04]  /*b450*/  LDL R56, [R1+0x7c] ;  /* 0x00007c0001387983 */ /* 0x0011680000100800 */
[----:B------:R0:W5:Y:S02]  /*b460*/  LDL R57, [R1+0x88] ;  /* 0x0000880001397983 */ /* 0x0001640000100800 */
[C---:B-----5:R-:W-:Y:S01]  /*b470*/  IADD3 R59, R2.reuse, 0x8, RZ ;  /* 0x00000008023b7810 */ /* 0x060fe20007ffe0ff */
[----:B------:R-:W-:Y:S01]  /*b480*/  ULDC.64 UR6, c[0x0][0x290] ;  /* 0x0000a40000067ab9 */ /* 0x000fe20000000a00 */
[----:B------:R-:W-:Y:S02]  /*b490*/  IADD3 R58, R2, 0x8, RZ ;  /* 0x00000008023a7810 */ /* 0x000fe40007ffe0ff */
[----:B------:R-:W-:-:S02]  /*b4a0*/  SHF.R.S32.HI R59, RZ, 0x1f, R59 ;  /* 0x0000001fff3b7819 */ /* 0x000fc4000001143b */
[----:B------:R-:W-:-:S04]  /*b4b0*/  ISETP.GE.U32.AND P0, PT, R58, UR6, PT ;  /* 0x000000063a007c0c */ /* 0x000fc8000bf06070 */
[----:B------:R-:W-:-:S04]  /*b4c0*/  ISETP.GE.AND.EX P0, PT, R59, UR7, PT, P0 ;  /* 0x000000073b007c0c */ /* 0x000fc8000bf06300 */
        /* <DEDUP_REMOVED lines=20> */
.L_x_2978:
        /* <DEDUP_REMOVED lines=21> */
.L_x_2980:
[----:B------:R-:W-:Y:S05]  /*b760*/  BSYNC B0 ;  /* 0x0000000000007941 */ /* 0x000fea0003800000 */
.L_x_2979:
[----:B0-----:R0:W5:Y:S04]  /*b770*/  LDL R30, [R1+0x74] ;  /* 0x00007400011e7983 */ /* 0x0011680000100800 */
[----:B------:R0:W5:Y:S01]  /*b780*/  LDL R31, [R1+0x80] ;  /* 0x00008000011f7983 */ /* 0x0001620000100800 */
[C---:B------:R-:W-:Y:S02]  /*b790*/  IADD3 R60, R2.reuse, 0x10, RZ ;  /* 0x00000010023c7810 */ /* 0x040fe40007ffe0ff */
[C---:B------:R-:W-:Y:S02]  /*b7a0*/  IADD3 R56, R2.reuse, 0x18, RZ ;  /* 0x0000001802387810 */ /* 0x040fe40007ffe0ff */
        /* <DEDUP_REMOVED lines=33> */
.L_x_2981:
[----:B------:R-:W-:Y:S04]  /*b9c0*/  BSSY B0, `(.L_x_2982) ;  /* 0x0000015000007945 */ /* 0x000fe80003800000 */
[----:B------:R-:W-:Y:S05]  /*b9d0*/  @P2 BRA `(.L_x_2983) ;  /* 0x00000000004c2947 */ /* 0x000fea0003800000 */
[----:B------:R-:W-:Y:S01]  /*b9e0*/  MOV R16, UR5 ;  /* 0x0000000500107c02 */ /* 0x000fe20008000f00 */
[----:B------:R-:W-:-:S04]  /*b9f0*/  ULDC.64 UR14, c[0x0][0x288] ;  /* 0x0000a200000e7ab9 */ /* 0x000fc80000000a00 */
[----:B-----5:R-:W-:-:S04]  /*ba00*/  FFMA.FTZ R16, R30, R16, UR13 ;  /* 0x0000000d1e107e23 */ /* 0x020fc80008010010 */
        /* <DEDUP_REMOVED lines=16> */
.L_x_2983:
[----:B------:R-:W-:Y:S05]  /*bb10*/  BSYNC B0 ;  /* 0x0000000000007941 */ /* 0x000fea0003800000 */
.L_x_2982:
        /* <DEDUP_REMOVED lines=21> */
.L_x_2984:
[----:B------:R-:W-:Y:S04]  /*bc70*/  BSSY B0, `(.L_x_2985) ;  /* 0x0000017000007945 */ /* 0x000fe80003800000 */
[----:B------:R-:W-:Y:S05]  /*bc80*/  @P3 BRA `(.L_x_2986) ;  /* 0x0000000000543947 */ /* 0x000fea0003800000 */
[----:B0-----:R-:W2:Y:S01]  /*bc90*/  LDL.LU R28, [R1+0x78] ;  /* 0x00007800011c7983 */ /* 0x001ea20000300800 */
[----:B------:R-:W-:Y:S01]  /*bca0*/  MOV R16, UR5 ;  /* 0x0000000500107c02 */ /* 0x000fe20008000f00 */
[----:B------:R-:W-:Y:S02]  /*bcb0*/  ULDC.64 UR14, c[0x0][0x288] ;  /* 0x0000a200000e7ab9 */ /* 0x000fe40000000a00 */
[----:B------:R-:W3:Y:S02]  /*bcc0*/  LDL.LU R17, [R1+0x84] ;  /* 0x0000840001117983 */ /* 0x000ee40000300800 */
[----:B--2---:R-:W-:-:S04]  /*bcd0*/  FFMA.FTZ R16, R28, R16, UR13 ;  /* 0x0000000d1c107e23 */ /* 0x004fc80008010010 */
[----:B------:R-:W-:Y:S01]  /*bce0*/  FFMA.FTZ R28, R3, R26, -R16 ;  /* 0x0000001a031c7223 */ /* 0x000fe20000010810 */
[----:B------:R-:W-:Y:S02]  /*bcf0*/  MOV R16, UR5 ;  /* 0x0000000500107c02 */ /* 0x000fe40008000f00 */
[----:B------:R-:W-:-:S03]  /*bd00*/  MOV R26, R80 ;  /* 0x00000050001a7202 */ /* 0x000fc60000000f00 */
[----:B---3--:R-:W-:-:S04]  /*bd10*/  FFMA.FTZ R16, R17, R16, UR13 ;  /* 0x0000000d11107e23 */ /* 0x008fc80008010010 */
        /* <DEDUP_REMOVED lines=12> */
.L_x_2986:
[----:B------:R-:W-:Y:S05]  /*bde0*/  BSYNC B0 ;  /* 0x0000000000007941 */ /* 0x000fea0003800000 */
.L_x_2985:
[----:B-1----:R1:W5:Y:S04]  /*bdf0*/  LDL R26, [R1+0x68] ;  /* 0x00006800011a7983 */ /* 0x0023680000100800 */
[----:B------:R1:W5:Y:S01]  /*be00*/  LDL R27, [R1+0x5c] ;  /* 0x00005c00011b7983 */ /* 0x0003620000100800 */
[C---:B0-----:R-:W-:Y:S02]  /*be10*/  IADD3 R28, R2.reuse, 0x30, RZ ;  /* 0x00000030021c7810 */ /* 0x041fe40007ffe0ff */
[C---:B------:R-:W-:Y:S02]  /*be20*/  IADD3 R29, R2.reuse, 0x30, RZ ;  /* 0x00000030021d7810 */ /* 0x040fe40007ffe0ff */
[C---:B-----5:R-:W-:Y:S02]  /*be30*/  IADD3 R31, R2.reuse, 0x28, RZ ;  /* 0x00000028021f7810 */ /* 0x060fe40007ffe0ff */
        /* <DEDUP_REMOVED lines=15> */
[----:B-1----:R-:W-:-:S12]  /*bf30*/  @!P5 BRA `(.L_x_2987) ;  /* 0x000000000048d947 */ /* 0x002fd80003800000 */
        /* <DEDUP_REMOVED lines=18> */
.L_x_2987:
        /* <DEDUP_REMOVED lines=21> */
.L_x_2989:
[----:B------:R-:W-:Y:S05]  /*c1b0*/  BSYNC B0 ;  /* 0x0000000000007941 */ /* 0x000fea0003800000 */
.L_x_2988:
        /* <DEDUP_REMOVED lines=21> */
.L_x_2990:
        /* <DEDUP_REMOVED lines=23> */
.L_x_2992:
[----:B------:R-:W-:Y:S05]  /*c480*/  BSYNC B0 ;  /* 0x0000000000007941 */ /* 0x000fea0003800000 */
.L_x_2991:
        /* <DEDUP_REMOVED lines=21> */
.L_x_2993:
[----:B------:R-:W-:Y:S04]  /*c5e0*/  BSSY B0, `(.L_x_2994) ;  /* 0x0000017000007945 */ /* 0x000fe80003800000 */
[----:B------:R-:W-:Y:S05]  /*c5f0*/  @P2 BRA `(.L_x_2995) ;  /* 0x0000000000542947 */ /* 0x000fea0003800000 */
[----:B-1----:R-:W2:Y:S01]  /*c600*/  LDL.LU R22, [R1+0x48] ;  /* 0x0000480001167983 */ /* 0x002ea20000300800 */
[----:B0-----:R-:W-:Y:S01]  /*c610*/  MOV R16, UR5 ;  /* 0x0000000500107c02 */ /* 0x001fe20008000f00 */
        /* <DEDUP_REMOVED lines=19> */
.L_x_2995:
[----:B------:R-:W-:Y:S05]  /*c750*/  BSYNC B0 ;  /* 0x0000000000007941 */ /* 0x000fea0003800000 */
.L_x_2994:
[C---:B------:R-:W-:Y:S02]  /*c760*/  IADD3 R28, R2.reuse, 0x48, RZ ;  /* 0x00000048021c7810 */ /* 0x040fe40007ffe0ff */
[C---:B------:R-:W-:Y:S02]  /*c770*/  IADD3 R26, R2.reuse, 0x50, RZ ;  /* 0x00000050021a7810 */ /* 0x040fe40007ffe0ff */
[C---:B0-----:R-:W-:Y:S02]  /*c780*/  IADD3 R24, R2.reuse, 0x58, RZ ;  /* 0x0000005802187810 */ /* 0x041fe40007ffe0ff */
[C---:B------:R-:W-:Y:S02]  /*c790*/  IADD3 R57, R2.reuse, 0x38, RZ ;  /* 0x0000003802397810 */ /* 0x040fe40007ffe0ff */
[C---:B------:R-:W-:Y:S02]  /*c7a0*/  IADD3 R25, R2.reuse, 0x58, RZ ;  /* 0x0000005802197810 */ /* 0x040fe40007ffe0ff */
[----:B------:R-:W-:-:S02]  /*c7b0*/  IADD3 R27, R2, 0x50, RZ ;  /* 0x00000050021b7810 */ /* 0x000fc40007ffe0ff */
[C---:B------:R-:W-:Y:S02]  /*c7c0*/  IADD3 R29, R2.reuse, 0x48, RZ ;  /* 0x00000048021d7810 */ /* 0x040fe40007ffe0ff */
        /* <DEDUP_REMOVED lines=19> */
[C---:B--2---:R-:W-:Y:S02]  /*c900*/  IADD3 R20, R2.reuse, 0x60, RZ ;  /* 0x0000006002147810 */ /* 0x044fe40007ffe0ff */
[----:B------:R-:W-:Y:S01]  /*c910*/  IADD3 R21, R2, 0x68, RZ ;  /* 0x0000006802157810 */ /* 0x000fe20007ffe0ff */
[----:B------:R-:W-:Y:S08]  /*c920*/  @!P5 BRA `(.L_x_2996) ;  /* 0x000000000048d947 */ /* 0x000ff00003800000 */
        /* <DEDUP_REMOVED lines=18> */
.L_x_2996:
[----:B------:R-:W-:Y:S04]  /*ca50*/  BSSY B0, `(.L_x_2997) ;  /* 0x0000015000007945 */ /* 0x000fe80003800000 */
[----:B------:R-:W-:Y:S05]  /*ca60*/  @P3 BRA `(.L_x_2998) ;  /* 0x00000000004c3947 */ /* 0x000fea0003800000 */
[----:B-1----:R-:W-:Y:S01]  /*ca70*/  MOV R16, UR5 ;  /* 0x0000000500107c02 */ /* 0x002fe20008000f00 */
        /* <DEDUP_REMOVED lines=18> */
.L_x_2998:
[----:B------:R-:W-:Y:S05]  /*cba0*/  BSYNC B0 ;  /* 0x0000000000007941 */ /* 0x000fea0003800000 */
.L_x_2997:
[----:B------:R-:W-:Y:S05]  /*cbb0*/  @!P5 BRA `(.L_x_2999) ;  /* 0x000000000048d947 */ /* 0x000fea0003800000 */
[----:B01----:R-:W-:-:S04]  /*cbc0*/  FFMA.FTZ R16, R123, R3, R4 ;  /* 0x000000037b107223 */ /* 0x003fc80000010004 */
        /* <DEDUP_REMOVED lines=17> */
.L_x_2999:
[----:B------:R-:W-:Y:S04]  /*cce0*/  BSSY B0, `(.L_x_3000) ;  /* 0x0000015000007945 */ /* 0x000fe80003800000 */
[----:B------:R-:W-:Y:S05]  /*ccf0*/  @P4 BRA `(.L_x_3001) ;  /* 0x00000000004c4947 */ /* 0x000fea0003800000 */
[----:B01----:R-:W-:Y:S01]  /*cd00*/  MOV R16, UR5 ;  /* 0x0000000500107c02 */ /* 0x003fe20008000f00 */
[----:B------:R-:W-:Y:S01]  /*cd10*/  ULDC.64 UR14, c[0x0][0x288] ;  /* 0x0000a200000e7ab9 */ /* 0x000fe20000000a00 */
[----:B------:R-:W-:-:S03]  /*cd20*/  MOV R17, R79 ;  /* 0x0000004f00117202 */ /* 0x000fc60000000f00 */
[----:B------:R-:W-:-:S04]  /*cd30*/  FFMA.FTZ R16, R123, R16, UR13 ;  /* 0x0000000d7b107e23 */ /* 0x000fc80008010010 */
        /* <DEDUP_REMOVED lines=15> */
.L_x_3001:
[----:B------:R-:W-:Y:S05]  /*ce30*/  BSYNC B0 ;  /* 0x0000000000007941 */ /* 0x000fea0003800000 */
.L_x_3000:
[----:B------:R-:W-:Y:S05]  /*ce40*/  @!P5 BRA `(.L_x_3002) ;  /* 0x000000000048d947 */ /* 0x000fea0003800000 */
[----:B--2---:R-:W-:-:S04]  /*ce50*/  FFMA.FTZ R14, R125, R3, R4 ;  /* 0x000000037d0e7223 */ /* 0x004fc80000010004 */
        /* <DEDUP_REMOVED lines=17> */
.L_x_3002:
[----:B------:R-:W-:Y:S04]  /*cf70*/  BSSY B0, `(.L_x_3003) ;  /* 0x0000015000007945 */ /* 0x000fe80003800000 */
[----:B------:R-:W-:Y:S05]  /*cf80*/  @P6 BRA `(.L_x_3004) ;  /* 0x00000000004c6947 */ /* 0x000fea0003800000 */
[----:B--2---:R-:W-:Y:S01]  /*cf90*/  MOV R14, UR5 ;  /* 0x00000005000e7c02 */ /* 0x004fe20008000f00 */
[----:B------:R-:W-:Y:S01]  /*cfa0*/  ULDC.64 UR14, c[0x0][0x288] ;  /* 0x0000a200000e7ab9 */ /* 0x000fe20000000a00 */
[----:B------:R-:W-:-:S03]  /*cfb0*/  MOV R15, R79 ;  /* 0x0000004f000f7202 */ /* 0x000fc60000000f00 */
[----:B------:R-:W-:-:S04]  /*cfc0*/  FFMA.FTZ R14, R125, R14, UR13 ;  /* 0x0000000d7d0e7e23 */ /* 0x000fc8000801000e */
[----:B01----:R-:W-:Y:S01]  /*cfd0*/  FFMA.FTZ R16, R3, R12, -R14 ;  /* 0x0000000c03107223 */ /* 0x003fe2000001080e */
        /* <DEDUP_REMOVED lines=14> */
.L_x_3004:
[----:B------:R-:W-:Y:S05]  /*d0c0*/  BSYNC B0 ;  /* 0x0000000000007941 */ /* 0x000fea0003800000 */
.L_x_3003:
[----:B------:R-:W-:Y:S05]  /*d0d0*/  @!P5 BRA `(.L_x_3005) ;  /* 0x00000000004cd947 */ /* 0x000fea0003800000 */
[----:B---3--:R-:W3:Y:S02]  /*d0e0*/  LDL R12, [R1] ;  /* 0x00000000010c7983 */ /* 0x008ee40000100800 */
[----:B---3--:R-:W-:-:S04]  /*d0f0*/  FFMA.FTZ R12, R12, R3, R4 ;  /* 0x000000030c0c7223 */ /* 0x008fc80000010004 */
        /* <DEDUP_REMOVED lines=17> */
.L_x_3005:
[----:B------:R-:W-:Y:S04]  /*d210*/  BSSY B0, `(.L_x_3006) ;  /* 0x0000016000007945 */ /* 0x000fe80003800000 */
[----:B------:R-:W-:Y:S05]  /*d220*/  @P0 BRA `(.L_x_3007) ;  /* 0x0000000000500947 */ /* 0x000fea0003800000 */
[----:B---3--:R-:W3:Y:S01]  /*d230*/  LDL.LU R13, [R1] ;  /* 0x00000000010d7983 */ /* 0x008ee20000300800 */
[----:B------:R-:W-:Y:S01]  /*d240*/  MOV R12, UR5 ;  /* 0x00000005000c7c02 */ /* 0x000fe20008000f00 */
[----:B------:R-:W-:-:S04]  /*d250*/  ULDC.64 UR14, c[0x0][0x288] ;  /* 0x0000a200000e7ab9 */ /* 0x000fc80000000a00 */
[----:B---3--:R-:W-:Y:S01]  /*d260*/  FFMA.FTZ R12, R13, R12, UR13 ;  /* 0x0000000d0d0c7e23 */ /* 0x008fe2000801000c */
[----:B------:R-:W-:-:S03]  /*d270*/  MOV R13, R79 ;  /* 0x0000004f000d7202 */ /* 0x000fc60000000f00 */
[----:B--2---:R-:W-:Y:S01]  /*d280*/  FFMA.FTZ R14, R3, R10, -R12 ;  /* 0x0000000a030e7223 */ /* 0x004fe2000001080c */
        /* <DEDUP_REMOVED lines=14> */
.L_x_3007:
[----:B------:R-:W-:Y:S05]  /*d370*/  BSYNC B0 ;  /* 0x0000000000007941 */ /* 0x000fea0003800000 */
.L_x_3006:
[----:B------:R-:W-:Y:S05]  /*d380*/  @!P5 BRA `(.L_x_3008) ;  /* 0x000000000050d947 */ /* 0x000fea0003800000 */
[----:B----4-:R-:W4:Y:S04]  /*d390*/  LDL R10, [R1+0x10] ;  /* 0x00001000010a7983 */ /* 0x010f280000100800 */
[----:B--23--:R-:W2:Y:S01]  /*d3a0*/  LDL R14, [R1+0xc] ;  /* 0x00000c00010e7983 */ /* 0x00cea20000100800 */
[----:B----4-:R-:W-:-:S04]  /*d3b0*/  FFMA.FTZ R10, R10, R3, R4 ;  /* 0x000000030a0a7223 */ /* 0x010fc80000010004 */
[----:B------:R-:W-:-:S06]  /*d3c0*/  FMUL.FTZ R11, R10, -1.4426950216293334961 ;  /* 0xbfb8aa3b0a0b7820 */ /* 0x000fcc0000410000 */
[----:B------:R-:W3:Y:S02]  /*d3d0*/  MUFU.EX2 R11, R11 ;  /* 0x0000000b000b7308 */ /* 0x000ee40000000800 */
[----:B---3--:R-:W-:-:S06]  /*d3e0*/  FADD.FTZ R12, R11, 1 ;  /* 0x3f8000000b0c7421 */ /* 0x008fcc0000010000 */
[----:B------:R-:W3:Y:S02]  /*d3f0*/  MUFU.RCP R13, R12 ;  /* 0x0000000c000d7308 */ /* 0x000ee40000001000 */
[----:B---3--:R-:W-:Y:S01]  /*d400*/  FMUL.FTZ R8, R8, R13 ;  /* 0x0000000d08087220 */ /* 0x008fe20000410000 */
[----:B------:R-:W-:-:S04]  /*d410*/  FADD.FTZ R13, -R13, 1 ;  /* 0x3f8000000d0d7421 */ /* 0x000fc80000010100 */
[----:B------:R-:W-:Y:S01]  /*d420*/  FFMA.FTZ R13, R10, R13, 1 ;  /* 0x3f8000000a0d7423 */ /* 0x000fe2000001000d */
[----:B--2---:R-:W-:-:S03]  /*d430*/  FFMA.FTZ R10, R14, R82, R5 ;  /* 0x000000520e0a7223 */ /* 0x004fc60000010005 */
        /* <DEDUP_REMOVED lines=9> */
.L_x_3008:
[----:B------:R-:W-:Y:S04]  /*d4d0*/  BSSY B0, `(.L_x_3009) ;  /* 0x0000017000007945 */ /* 0x000fe80003800000 */
[----:B------:R-:W-:Y:S05]  /*d4e0*/  @P2 BRA `(.L_x_3010) ;  /* 0x0000000000542947 */ /* 0x000fea0003800000 */
[----:B----4-:R-:W4:Y:S01]  /*d4f0*/  LDL.LU R11, [R1+0x10] ;  /* 0x00001000010b7983 */ /* 0x010f220000300800 */
[----:B---3--:R-:W-:Y:S01]  /*d500*/  MOV R12, UR5 ;  /* 0x00000005000c7c02 */ /* 0x008fe20008000f00 */
[----:B------:R-:W-:Y:S02]  /*d510*/  ULDC.64 UR14, c[0x0][0x288] ;  /* 0x0000a200000e7ab9 */ /* 0x000fe40000000a00 */
[----:B------:R-:W3:Y:S01]  /*d520*/  LDL.LU R10, [R1+0xc] ;  /* 0x00000c00010a7983 */ /* 0x000ee20000300800 */
[----:B------:R-:W-:Y:S01]  /*d530*/  MOV R13, UR5 ;  /* 0x00000005000d7c02 */ /* 0x000fe20008000f00 */
[----:B----4-:R-:W-:Y:S01]  /*d540*/  FFMA.FTZ R12, R11, R12, UR13 ;  /* 0x0000000d0b0c7e23 */ /* 0x010fe2000801000c */
[----:B------:R-:W-:-:S03]  /*d550*/  MOV R11, R79 ;  /* 0x0000004f000b7202 */ /* 0x000fc60000000f00 */
[----:B---3--:R-:W-:Y:S01]  /*d560*/  FFMA.FTZ R13, R10, R13, UR13 ;  /* 0x0000000d0a0d7e23 */ /* 0x008fe2000801000d */
[----:B------:R-:W-:Y:S01]  /*d570*/  FFMA.FTZ R12, R3, R8, -R12 ;  /* 0x00000008030c7223 */ /* 0x000fe2000001080c */
[----:B------:R-:W-:Y:S01]  /*d580*/  MOV R10, R80 ;  /* 0x00000050000a7202 */ /* 0x000fe20000000f00 */
[----:B------:R-:W-:Y:S02]  /*d590*/  IMAD R8, R25, UR14, RZ ;  /* 0x0000000e19087c24 */ /* 0x000fe4000f8e02ff */
[----:B------:R-:W-:Y:S02]  /*d5a0*/  FFMA.FTZ R13, R82, R9, -R13 ;  /* 0x00000009520d7223 */ /* 0x000fe4000001080d */
[----:B------:R-:W-:-:S04]  /*d5b0*/  IMAD.WIDE.U32 R10, R24, UR14, R10 ;  /* 0x0000000e180a7c25 */ /* 0x000fc8000f8e000a */
[----:B--2---:R-:W-:Y:S01]  /*d5c0*/  IMAD R15, R24, UR15, R8 ;  /* 0x0000000f180f7c24 */ /* 0x004fe2000f8e0208 */
[----:B------:R-:W-:Y:S02]  /*d5d0*/  ULDC.64 UR14, c[0x0][0x210] ;  /* 0x00008400000e7ab9 */ /* 0x000fe40000000a00 */
[----:B------:R-:W-:Y:S02]  /*d5e0*/  LEA R8, P0, R10, UR14, 0x2 ;  /* 0x0000000e0a087c11 */ /* 0x000fe4000f8010ff */
[----:B------:R-:W-:Y:S01]  /*d5f0*/  IADD3 R15, R11, R15, RZ ;  /* 0x0000000f0b0f7210 */ /* 0x000fe20007ffe0ff */
[----:B------:R-:W-:-:S03]  /*d600*/  FMUL.FTZ R11, R13, UR26 ;  /* 0x0000001a0d0b7c20 */ /* 0x000fc60008410000 */
[----:B------:R-:W-:Y:S01]  /*d610*/  LEA.HI.X R9, R10, UR15, R15, 0x2, P0 ;  /* 0x0000000f0a097c11 */ /* 0x000fe200080f140f */
[----:B------:R-:W-:-:S05]  /*d620*/  FMUL.FTZ R10, R12, UR26 ;  /* 0x0000001a0c0a7c20 */ /* 0x000fca0008410000 */
[----:B------:R2:W-:Y:S02]  /*d630*/  STG.E.64 desc[UR22][R8.64], R10 ;  /* 0x0000000a08007986 */ /* 0x0005e4000c101b16 */
.L_x_3010:
[----:B------:R-:W-:Y:S05]  /*d640*/  BSYNC B0 ;  /* 0x0000000000007941 */ /* 0x000fea0003800000 */
.L_x_3009:
[----:B-1----:R1:W5:Y:S04]  /*d650*/  LDL R23, [R1+0x18] ;  /* 0x0000180001177983 */ /* 0x0023680000100800 */
[----:B--2-4-:R1:W5:Y:S01]  /*d660*/  LDL R11, [R1+0x14] ;  /* 0x00001400010b7983 */ /* 0x0143620000100800 */
[C---:B---3--:R-:W-:Y:S02]  /*d670*/  IADD3 R14, R2.reuse, 0x70, RZ ;  /* 0x00000070020e7810 */ /* 0x048fe40007ffe0ff */
[C---:B0-----:R-:W-:Y:S02]  /*d680*/  IADD3 R18, R2.reuse, 0x78, RZ ;  /* 0x0000007802127810 */ /* 0x041fe40007ffe0ff */
        /* <DEDUP_REMOVED lines=23> */
[----:B-1----:R-:W-:Y:S08]  /*d800*/  @!P5 BRA `(.L_x_3011) ;  /* 0x000000000048d947 */ /* 0x002ff00003800000 */
        /* <DEDUP_REMOVED lines=18> */
.L_x_3011:
[----:B------:R-:W-:Y:S04]  /*d930*/  BSSY B0, `(.L_x_3012) ;  /* 0x0000015000007945 */ /* 0x000fe80003800000 */
[----:B------:R-:W-:Y:S05]  /*d940*/  @P6 BRA `(.L_x_3013) ;  /* 0x00000000004c6947 */ /* 0x000fea0003800000 */
[----:B------:R-:W-:Y:S01]  /*d950*/  MOV R9, UR5 ;  /* 0x0000000500097c02 */ /* 0x000fe20008000f00 */
[----:B------:R-:W-:-:S04]  /*d960*/  ULDC.64 UR14, c[0x0][0x288] ;  /* 0x0000a200000e7ab9 */ /* 0x000fc80000000a00 */
[----:B-----5:R-:W-:Y:S01]  /*d970*/  FFMA.FTZ R9, R23, R9, UR13 ;  /* 0x0000000d17097e23 */ /* 0x020fe20008010009 */
[----:B------:R-:W-:Y:S01]  /*d980*/  IMAD R23, R8, UR14, RZ ;  /* 0x0000000e08177c24 */ /* 0x000fe2000f8e02ff */
[----:B------:R-:W-:Y:S02]  /*d990*/  MOV R8, R80 ;  /* 0x0000005000087202 */ /* 0x000fe40000000f00 */
[----:B------:R-:W-:Y:S01]  /*d9a0*/  FFMA.FTZ R74, R3, R74, -R9 ;  /* 0x0000004a034a7223 */ /* 0x000fe20000010809 */
[----:B------:R-:W-:Y:S01]  /*d9b0*/  MOV R9, UR5 ;  /* 0x0000000500097c02 */ /* 0x000fe20008000f00 */
[----:B------:R-:W-:-:S04]  /*d9c0*/  IMAD R23, R20, UR15, R23 ;  /* 0x0000000f14177c24 */ /* 0x000fc8000f8e0217 */
[----:B------:R-:W-:-:S04]  /*d9d0*/  FFMA.FTZ R9, R11, R9, UR13 ;  /* 0x0000000d0b097e23 */ /* 0x000fc80008010009 */
[----:B------:R-:W-:Y:S01]  /*d9e0*/  FFMA.FTZ R75, R82, R75, -R9 ;  /* 0x0000004b524b7223 */ /* 0x000fe20000010809 */
        /* <DEDUP_REMOVED lines=9> */
.L_x_3013:
[----:B------:R-:W-:Y:S05]  /*da80*/  BSYNC B0 ;  /* 0x0000000000007941 */ /* 0x000fea0003800000 */
.L_x_3012:
[----:B------:R-:W-:Y:S05]  /*da90*/  @!P5 BRA `(.L_x_3014) ;  /* 0x000000000050d947 */ /* 0x000fea0003800000 */
[----:B0-----:R-:W2:Y:S04]  /*daa0*/  LDL R8, [R1+0x28] ;  /* 0x0000280001087983 */ /* 0x001ea80000100800 */
[----:B------:R-:W3:Y:S01]  /*dab0*/  LDL R20, [R1+0x24] ;  /* 0x0000240001147983 */ /* 0x000ee20000100800 */
[----:B--2---:R-:W-:-:S04]  /*dac0*/  FFMA.FTZ R8, R8, R3, R4 ;  /* 0x0000000308087223 */ /* 0x004fc80000010004 */
[----:B------:R-:W-:-:S06]  /*dad0*/  FMUL.FTZ R9, R8, -1.4426950216293334961 ;  /* 0xbfb8aa3b08097820 */ /* 0x000fcc0000410000 */
[----:B------:R-:W0:Y:S02]  /*dae0*/  MUFU.EX2 R9, R9 ;  /* 0x0000000900097308 */ /* 0x000e240000000800 */
[----:B0-----:R-:W-:-:S06]  /*daf0*/  FADD.FTZ R10, R9, 1 ;  /* 0x3f800000090a7421 */ /* 0x001fcc0000010000 */
[----:B-----5:R-:W0:Y:S02]  /*db00*/  MUFU.RCP R11, R10 ;  /* 0x0000000a000b7308 */ /* 0x020e240000001000 */
        /* <DEDUP_REMOVED lines=13> */
.L_x_3014:
[----:B------:R-:W-:Y:S04]  /*dbe0*/  BSSY B0, `(.L_x_3015) ;  /* 0x0000017000007945 */ /* 0x000fe80003800000 */
[----:B------:R-:W-:Y:S05]  /*dbf0*/  @P0 BRA `(.L_x_3016) ;  /* 0x0000000000540947 */ /* 0x000fea0003800000 */
[----:B0-----:R-:W2:Y:S01]  /*dc00*/  LDL.LU R9, [R1+0x28] ;  /* 0x0000280001097983 */ /* 0x001ea20000300800 */
[----:B------:R-:W-:-:S03]  /*dc10*/  ULDC.64 UR14, c[0x0][0x288] ;  /* 0x0000a200000e7ab9 */ /* 0x000fc60000000a00 */
[----:B------:R-:W3:Y:S01]  /*dc20*/  LDL.LU R8, [R1+0x24] ;  /* 0x0000240001087983 */ /* 0x000ee20000300800 */
[----:B------:R-:W-:Y:S01]  /*dc30*/  MOV R10, UR5 ;  /* 0x00000005000a7c02 */ /* 0x000fe20008000f00 */
[----:B------:R-:W-:Y:S01]  /*dc40*/  IMAD R22, R22, UR14, RZ ;  /* 0x0000000e16167c24 */ /* 0x000fe2000f8e02ff */
[----:B-----5:R-:W-:-:S03]  /*dc50*/  MOV R23, UR5 ;  /* 0x0000000500177c02 */ /* 0x020fc60008000f00 */
        /* <DEDUP_REMOVED lines=15> */
.L_x_3016:
[----:B------:R-:W-:Y:S05]  /*dd50*/  BSYNC B0 ;  /* 0x0000000000007941 */ /* 0x000fea0003800000 */
.L_x_3015:
        /* <DEDUP_REMOVED lines=9> */
[----:B0----5:R-:W-:-:S07]  /*ddf0*/  FADD.FTZ R11, R10, 1 ;  /* 0x3f8000000a0b7421 */ /* 0x021fce0000010000 */
        /* <DEDUP_REMOVED lines=11> */
.L_x_3017:
[----:B------:R-:W-:Y:S04]  /*deb0*/  BSSY B0, `(.L_x_3018) ;  /* 0x0000017000007945 */ /* 0x000fe80003800000 */
[----:B------:R-:W-:Y:S05]  /*dec0*/  @P2 BRA `(.L_x_3019) ;  /* 0x0000000000542947 */ /* 0x000fea0003800000 */
[----:B01----:R-:W2:Y:S01]  /*ded0*/  LDL.LU R9, [R1+0x2c] ;  /* 0x00002c0001097983 */ /* 0x003ea20000300800 */
[----:B------:R-:W-:Y:S01]  /*dee0*/  MOV R10, UR5 ;  /* 0x00000005000a7c02 */ /* 0x000fe20008000f00 */
[----:B------:R-:W-:Y:S02]  /*def0*/  ULDC.64 UR14, c[0x0][0x288] ;  /* 0x0000a200000e7ab9 */ /* 0x000fe40000000a00 */
[----:B------:R-:W3:Y:S01]  /*df00*/  LDL.LU R8, [R1+0x20] ;  /* 0x0000200001087983 */ /* 0x000ee20000300800 */
[----:B-----5:R-:W-:Y:S01]  /*df10*/  MOV R11, UR5 ;  /* 0x00000005000b7c02 */ /* 0x020fe20008000f00 */
[----:B------:R-:W-:-:S04]  /*df20*/  IMAD R15, R15, UR14, RZ ;  /* 0x0000000e0f0f7c24 */ /* 0x000fc8000f8e02ff */
[----:B------:R-:W-:Y:S02]  /*df30*/  IMAD R21, R14, UR15, R15 ;  /* 0x0000000f0e157c24 */ /* 0x000fe4000f8e020f */
[----:B--2---:R-:W-:Y:S01]  /*df40*/  FFMA.FTZ R10, R9, R10, UR13 ;  /* 0x0000000d090a7e23 */ /* 0x004fe2000801000a */
[----:B------:R-:W-:Y:S01]  /*df50*/  MOV R9, R79 ;  /* 0x0000004f00097202 */ /* 0x000fe20000000f00 */
[----:B---3--:R-:W-:Y:S01]  /*df60*/  FFMA.FTZ R11, R8, R11, UR13 ;  /* 0x0000000d080b7e23 */ /* 0x008fe2000801000b */
[----:B------:R-:W-:-:S03]  /*df70*/  MOV R8, R80 ;  /* 0x0000005000087202 */ /* 0x000fc60000000f00 */
        /* <DEDUP_REMOVED lines=10> */
.L_x_3019:
[----:B------:R-:W-:Y:S05]  /*e020*/  BSYNC B0 ;  /* 0x0000000000007941 */ /* 0x000fea0003800000 */
.L_x_3018:
        /* <DEDUP_REMOVED lines=21> */
.L_x_3020:
        /* <DEDUP_REMOVED lines=8> */
[----:B-----5:R-:W-:-:S03]  /*e200*/  MOV R11, UR5 ;  /* 0x00000005000b7c02 */ /* 0x020fc60008000f00 */
        /* <DEDUP_REMOVED lines=14> */
.L_x_3022:
[----:B------:R-:W-:Y:S05]  /*e2f0*/  BSYNC B0 ;  /* 0x0000000000007941 */ /* 0x000fea0003800000 */
.L_x_3021:
[----:B------:R-:W-:Y:S05]  /*e300*/  @!P5 BRA `(.L_x_3023) ;  /* 0x000000000050d947 */ /* 0x000fea0003800000 */
[----:B01----:R-:W4:Y:S04]  /*e310*/  LDL R8, [R1+0x30] ;  /* 0x0000300001087983 */ /* 0x003f280000100800 */
[----:B------:R-:W2:Y:S01]  /*e320*/  LDL R9, [R1+0x4] ;  /* 0x0000040001097983 */ /* 0x000ea20000100800 */
[----:B----4-:R-:W-:Y:S01]  /*e330*/  FFMA.FTZ R8, R8, R3, R4 ;  /* 0x0000000308087223 */ /* 0x010fe20000010004 */
[----:B--2---:R-:W-:-:S03]  /*e340*/  FFMA.FTZ R9, R9, R82, R5 ;  /* 0x0000005209097223 */ /* 0x004fc60000010005 */
[----:B---3--:R-:W-:Y:S01]  /*e350*/  FMUL.FTZ R10, R8, -1.4426950216293334961 ;  /* 0xbfb8aa3b080a7820 */ /* 0x008fe20000410000 */
        /* <DEDUP_REMOVED lines=15> */
.L_x_3023:
[----:B------:R-:W-:Y:S04]  /*e450*/  BSSY B0, `(.L_x_3024) ;  /* 0x0000017000007945 */ /* 0x000fe80003800000 */
[----:B------:R-:W-:Y:S05]  /*e460*/  @P4 BRA `(.L_x_3025) ;  /* 0x0000000000544947 */ /* 0x000fea0003800000 */
[----:B01----:R-:W4:Y:S01]  /*e470*/  LDL.LU R8, [R1+0x30] ;  /* 0x0000300001087983 */ /* 0x003f220000300800 */
[----:B--23--:R-:W-:Y:S01]  /*e480*/  MOV R10, UR5 ;  /* 0x00000005000a7c02 */ /* 0x00cfe20008000f00 */
[----:B------:R-:W-:Y:S02]  /*e490*/  ULDC.64 UR14, c[0x0][0x288] ;  /* 0x0000a200000e7ab9 */ /* 0x000fe40000000a00 */
[----:B------:R-:W2:Y:S01]  /*e4a0*/  LDL.LU R14, [R1+0x4] ;  /* 0x00000400010e7983 */ /* 0x000ea20000300800 */
[----:B------:R-:W-:Y:S01]  /*e4b0*/  MOV R9, R79 ;  /* 0x0000004f00097202 */ /* 0x000fe20000000f00 */
[----:B------:R-:W-:Y:S01]  /*e4c0*/  IMAD R13, R13, UR14, RZ ;  /* 0x0000000e0d0d7c24 */ /* 0x000fe2000f8e02ff */
[----:B-----5:R-:W-:-:S03]  /*e4d0*/  MOV R11, UR5 ;  /* 0x00000005000b7c02 */ /* 0x020fc60008000f00 */
[----:B------:R-:W-:Y:S02]  /*e4e0*/  IMAD R13, R12, UR15, R13 ;  /* 0x0000000f0c0d7c24 */ /* 0x000fe4000f8e020d */
[----:B----4-:R-:W-:Y:S01]  /*e4f0*/  FFMA.FTZ R10, R8, R10, UR13 ;  /* 0x0000000d080a7e23 */ /* 0x010fe2000801000a */
[----:B------:R-:W-:Y:S01]  /*e500*/  MOV R8, R80 ;  /* 0x0000005000087202 */ /* 0x000fe20000000f00 */
[----:B--2---:R-:W-:-:S04]  /*e510*/  FFMA.FTZ R11, R14, R11, UR13 ;  /* 0x0000000d0e0b7e23 */ /* 0x004fc8000801000b */
        /* <DEDUP_REMOVED lines=10> */
.L_x_3025:
[----:B------:R-:W-:Y:S05]  /*e5c0*/  BSYNC B0 ;  /* 0x0000000000007941 */ /* 0x000fea0003800000 */
.L_x_3024:
[C---:B-----5:R-:W-:Y:S02]  /*e5d0*/  IADD3 R23, R2.reuse, 0x98, RZ ;  /* 0x0000009802177810 */ /* 0x060fe40007ffe0ff */
[C---:B------:R-:W-:Y:S02]  /*e5e0*/  IADD3 R20, R2.reuse, 0xa0, RZ ;  /* 0x000000a002147810 */ /* 0x040fe40007ffe0ff */
[----:B--23--:R-:W-:Y:S02]  /*e5f0*/  IADD3 R14, R2, 0xa8, RZ ;  /* 0x000000a8020e7810 */ /* 0x00cfe40007ffe0ff */
        /* <DEDUP_REMOVED lines=23> */
[----:B01----:R-:W-:Y:S01]  /*e770*/  FFMA.FTZ R8, R115, R3, R4 ;  /* 0x0000000373087223 */ /* 0x003fe20000010004 */
[----:B------:R-:W-:-:S03]  /*e780*/  FFMA.FTZ R9, R114, R82, R5 ;  /* 0x0000005272097223 */ /* 0x000fc60000010005 */
[----:B----4-:R-:W-:Y:S01]  /*e790*/  FMUL.FTZ R10, R8, -1.4426950216293334961 ;  /* 0xbfb8aa3b080a7820 */ /* 0x010fe20000410000 */
        /* <DEDUP_REMOVED lines=15> */
.L_x_3026:
[----:B------:R-:W-:Y:S04]  /*e890*/  BSSY B0, `(.L_x_3027) ;  /* 0x0000015000007945 */ /* 0x000fe80003800000 */
[----:B------:R-:W-:Y:S05]  /*e8a0*/  @P6 BRA `(.L_x_3028) ;  /* 0x00000000004c6947 */ /* 0x000fea0003800000 */
[----:B------:R-:W-:Y:S01]  /*e8b0*/  ULDC.64 UR14, c[0x0][0x288] ;  /* 0x0000a200000e7ab9 */ /* 0x000fe20000000a00 */
[----:B01----:R-:W-:Y:S01]  /*e8c0*/  MOV R8, R80 ;  /* 0x0000005000087202 */ /* 0x003fe20000000f00 */
[----:B----4-:R-:W-:Y:S01]  /*e8d0*/  IMAD R11, R27, UR14, RZ ;  /* 0x0000000e1b0b7c24 */ /* 0x010fe2000f8e02ff */
[----:B------:R-:W-:Y:S02]  /*e8e0*/  MOV R9, R79 ;  /* 0x0000004f00097202 */ /* 0x000fe40000000f00 */
[----:B------:R-:W-:Y:S01]  /*e8f0*/  MOV R10, UR5 ;  /* 0x00000005000a7c02 */ /* 0x000fe20008000f00 */
[C---:B------:R-:W-:Y:S01]  /*e900*/  IMAD R13, R16.reuse, UR15, R11 ;  /* 0x0000000f100d7c24 */ /* 0x040fe2000f8e020b */
[----:B------:R-:W-:Y:S01]  /*e910*/  MOV R25, UR5 ;  /* 0x0000000500197c02 */ /* 0x000fe20008000f00 */
[----:B------:R-:W-:Y:S01]  /*e920*/  IMAD.WIDE.U32 R8, R16, UR14, R8 ;  /* 0x0000000e10087c25 */ /* 0x000fe2000f8e0008 */
[----:B------:R-:W-:-:S03]  /*e930*/  ULDC.64 UR14, c[0x0][0x210] ;  /* 0x00008400000e7ab9 */ /* 0x000fc60000000a00 */
[----:B------:R-:W-:Y:S01]  /*e940*/  FFMA.FTZ R10, R115, R10, UR13 ;  /* 0x0000000d730a7e23 */ /* 0x000fe2000801000a */
[----:B------:R-:W-:Y:S01]  /*e950*/  FFMA.FTZ R11, R114, R25, UR13 ;  /* 0x0000000d720b7e23 */ /* 0x000fe20008010019 */
[----:B------:R-:W-:Y:S02]  /*e960*/  IADD3 R9, R9, R13, RZ ;  /* 0x0000000d09097210 */ /* 0x000fe40007ffe0ff */
[----:B------:R-:W-:Y:S01]  /*e970*/  FFMA.FTZ R12, R3, R64, -R10 ;  /* 0x00000040030c7223 */ /* 0x000fe2000001080a */
[----:B------:R-:W-:Y:S01]  /*e980*/  LEA R10, P6, R8, UR14, 0x2 ;  /* 0x0000000e080a7c11 */ /* 0x000fe2000f8c10ff */
[----:B------:R-:W-:Y:S02]  /*e990*/  FFMA.FTZ R13, R82, R65, -R11 ;  /* 0x00000041520d7223 */ /* 0x000fe4000001080b */
[----:B------:R-:W-:Y:S01]  /*e9a0*/  FMUL.FTZ R12, R12, UR26 ;  /* 0x0000001a0c0c7c20 */ /* 0x000fe20008410000 */
[----:B------:R-:W-:Y:S01]  /*e9b0*/  LEA.HI.X R11, R8, UR15, R9, 0x2, P6 ;  /* 0x0000000f080b7c11 */ /* 0x000fe2000b0f1409 */
[----:B------:R-:W-:-:S05]  /*e9c0*/  FMUL.FTZ R13, R13, UR26 ;  /* 0x0000001a0d0d7c20 */ /* 0x000fca0008410000 */
[----:B------:R2:W-:Y:S03]  /*e9d0*/  STG.E.64 desc[UR22][R10.64], R12 ;  /* 0x0000000c0a007986 */ /* 0x0005e6000c101b16 */
.L_x_3028:
[----:B------:R-:W-:Y:S05]  /*e9e0*/  BSYNC B0 ;  /* 0x0000000000007941 */ /* 0x000fea0003800000 */
.L_x_3027:
[----:B------:R-:W-:Y:S05]  /*e9f0*/  @!P5 BRA `(.L_x_3029) ;  /* 0x000000000048d947 */ /* 0x000fea0003800000 */
[----:B01----:R-:W-:Y:S01]  /*ea00*/  FFMA.FTZ R8, R113, R3, R4 ;  /* 0x0000000371087223 */ /* 0x003fe20000010004 */
[----:B------:R-:W-:-:S03]  /*ea10*/  FFMA.FTZ R9, R112, R82, R5 ;  /* 0x0000005270097223 */ /* 0x000fc60000010005 */
[----:B--2-4-:R-:W-:Y:S01]  /*ea20*/  FMUL.FTZ R10, R8, -1.4426950216293334961 ;  /* 0xbfb8aa3b080a7820 */ /* 0x014fe20000410000 */
        /* <DEDUP_REMOVED lines=15> */
.L_x_3029:
[----:B------:R-:W-:Y:S04]  /*eb20*/  BSSY B0, `(.L_x_3030) ;  /* 0x0000015000007945 */ /* 0x000fe80003800000 */
[----:B------:R-:W-:Y:S05]  /*eb30*/  @P0 BRA `(.L_x_3031) ;  /* 0x00000000004c0947 */ /* 0x000fea0003800000 */
[----:B------:R-:W-:Y:S01]  /*eb40*/  ULDC.64 UR14, c[0x0][0x288] ;  /* 0x0000a200000e7ab9 */ /* 0x000fe20000000a00 */
[----:B01----:R-:W-:Y:S01]  /*eb50*/  MOV R8, R80 ;  /* 0x0000005000087202 */ /* 0x003fe20000000f00 */
[----:B------:R-:W-:Y:S01]  /*eb60*/  IMAD R24, R24, UR14, RZ ;  /* 0x0000000e18187c24 */ /* 0x000fe2000f8e02ff */
[----:B------:R-:W-:Y:S02]  /*eb70*/  MOV R9, R79 ;  /* 0x0000004f00097202 */ /* 0x000fe40000000f00 */
[----:B--2-4-:R-:W-:Y:S02]  /*eb80*/  MOV R10, UR5 ;  /* 0x00000005000a7c02 */ /* 0x014fe40008000f00 */
[----:B------:R-:W-:Y:S01]  /*eb90*/  MOV R11, UR5 ;  /* 0x00000005000b7c02 */ /* 0x000fe20008000f00 */
[----:B------:R-:W-:-:S04]  /*eba0*/  IMAD.WIDE.U32 R8, R17, UR14, R8 ;  /* 0x0000000e11087c25 */ /* 0x000fc8000f8e0008 */
[----:B------:R-:W-:Y:S01]  /*ebb0*/  FFMA.FTZ R10, R113, R10, UR13 ;  /* 0x0000000d710a7e23 */ /* 0x000fe2000801000a */
[----:B------:R-:W-:Y:S02]  /*ebc0*/  IMAD R17, R17, UR15, R24 ;  /* 0x0000000f11117c24 */ /* 0x000fe4000f8e0218 */
[----:B------:R-:W-:Y:S01]  /*ebd0*/  FFMA.FTZ R11, R112, R11, UR13 ;  /* 0x0000000d700b7e23 */ /* 0x000fe2000801000b */
[----:B------:R-:W-:Y:S01]  /*ebe0*/  ULDC.64 UR14, c[0x0][0x210] ;  /* 0x00008400000e7ab9 */ /* 0x000fe20000000a00 */
[----:B------:R-:W-:Y:S01]  /*ebf0*/  FFMA.FTZ R12, R3, R54, -R10 ;  /* 0x00000036030c7223 */ /* 0x000fe2000001080a */
[----:B------:R-:W-:Y:S01]  /*ec00*/  LEA R10, P0, R8, UR14, 0x2 ;  /* 0x0000000e080a7c11 */ /* 0x000fe2000f8010ff */
[----:B------:R-:W-:Y:S01]  /*ec10*/  FFMA.FTZ R13, R82, R55, -R11 ;  /* 0x00000037520d7223 */ /* 0x000fe2000001080b */
[----:B------:R-:W-:Y:S01]  /*ec20*/  IADD3 R17, R9, R17, RZ ;  /* 0x0000001109117210 */ /* 0x000fe20007ffe0ff */
[----:B------:R-:W-:Y:S02]  /*ec30*/  FMUL.FTZ R12, R12, UR26 ;  /* 0x0000001a0c0c7c20 */ /* 0x000fe40008410000 */
[----:B------:R-:W-:Y:S01]  /*ec40*/  FMUL.FTZ R13, R13, UR26 ;  /* 0x0000001a0d0d7c20 */ /* 0x000fe20008410000 */
[----:B------:R-:W-:-:S05]  /*ec50*/  LEA.HI.X R11, R8, UR15, R17, 0x2, P0 ;  /* 0x0000000f080b7c11 */ /* 0x000fca00080f1411 */
[----:B------:R3:W-:Y:S02]  /*ec60*/  STG.E.64 desc[UR22][R10.64], R12 ;  /* 0x0000000c0a007986 */ /* 0x0007e4000c101b16 */
.L_x_3031:
[----:B------:R-:W-:Y:S05]  /*ec70*/  BSYNC B0 ;  /* 0x0000000000007941 */ /* 0x000fea0003800000 */
.L_x_3030:
[----:B------:R-:W-:Y:S05]  /*ec80*/  @!P5 BRA `(.L_x_3032) ;  /* 0x000000000048d947 */ /* 0x000fea0003800000 */
[----:B01----:R-:W-:Y:S01]  /*ec90*/  FFMA.FTZ R8, R111, R3, R4 ;  /* 0x000000036f087223 */ /* 0x003fe20000010004 */
        /* <DEDUP_REMOVED lines=17> */
.L_x_3032:
[----:B------:R-:W-:Y:S04]  /*edb0*/  BSSY B0, `(.L_x_3033) ;  /* 0x0000015000007945 */ /* 0x000fe80003800000 */
[----:B------:R-:W-:Y:S05]  /*edc0*/  @P2 BRA `(.L_x_3034) ;  /* 0x00000000004c2947 */ /* 0x000fea0003800000 */
[----:B------:R-:W-:Y:S01]  /*edd0*/  ULDC.64 UR14, c[0x0][0x288] ;  /* 0x0000a200000e7ab9 */ /* 0x000fe20000000a00 */
[----:B01----:R-:W-:Y:S01]  /*ede0*/  MOV R8, R80 ;  /* 0x0000005000087202 */ /* 0x003fe20000000f00 */
[----:B------:R-:W-:Y:S01]  /*edf0*/  IMAD R22, R22, UR14, RZ ;  /* 0x0000000e16167c24 */ /* 0x000fe2000f8e02ff */
[----:B------:R-:W-:Y:S02]  /*ee00*/  MOV R9, R79 ;  /* 0x0000004f00097202 */ /* 0x000fe40000000f00 */
[----:B--234-:R-:W-:Y:S02]  /*ee10*/  MOV R10, UR5 ;  /* 0x00000005000a7c02 */ /* 0x01cfe40008000f00 */
        /* <DEDUP_REMOVED lines=14> */
.L_x_3034:
[----:B------:R-:W-:Y:S05]  /*ef00*/  BSYNC B0 ;  /* 0x0000000000007941 */ /* 0x000fea0003800000 */
.L_x_3033:
        /* <DEDUP_REMOVED lines=19> */
.L_x_3035:
[----:B------:R-:W-:Y:S04]  /*f040*/  BSSY B0, `(.L_x_3036) ;  /* 0x0000015000007945 */ /* 0x000fe80003800000 */
[----:B------:R-:W-:Y:S05]  /*f050*/  @P3 BRA `(.L_x_3037) ;  /* 0x00000000004c3947 */ /* 0x000fea0003800000 */
[----:B------:R-:W-:Y:S01]  /*f060*/  ULDC.64 UR14, c[0x0][0x288] ;  /* 0x0000a200000e7ab9 */ /* 0x000fe20000000a00 */
[----:B01234-:R-:W-:Y:S01]  /*f070*/  MOV R10, UR5 ;  /* 0x00000005000a7c02 */ /* 0x01ffe20008000f00 */
[----:B------:R-:W-:Y:S01]  /*f080*/  IMAD R21, R21, UR14, RZ ;  /* 0x0000000e15157c24 */ /* 0x000fe2000f8e02ff */
[----:B------:R-:W-:Y:S02]  /*f090*/  MOV R8, R80 ;  /* 0x0000005000087202 */ /* 0x000fe40000000f00 */
[----:B------:R-:W-:Y:S01]  /*f0a0*/  MOV R9, R79 ;  /* 0x0000004f00097202 */ /* 0x000fe20000000f00 */
[----:B------:R-:W-:Y:S01]  /*f0b0*/  FFMA.FTZ R10, R109, R10, UR13 ;  /* 0x0000000d6d0a7e23 */ /* 0x000fe2000801000a */
[----:B------:R-:W-:Y:S01]  /*f0c0*/  MOV R11, UR5 ;  /* 0x00000005000b7c02 */ /* 0x000fe20008000f00 */
[C---:B------:R-:W-:Y:S02]  /*f0d0*/  IMAD R21, R20.reuse, UR15, R21 ;  /* 0x0000000f14157c24 */ /* 0x040fe4000f8e0215 */
[----:B------:R-:W-:Y:S01]  /*f0e0*/  IMAD.WIDE.U32 R8, R20, UR14, R8 ;  /* 0x0000000e14087c25 */ /* 0x000fe2000f8e0008 */
[----:B------:R-:W-:-:S03]  /*f0f0*/  ULDC.64 UR14, c[0x0][0x210] ;  /* 0x00008400000e7ab9 */ /* 0x000fc60000000a00 */
[----:B------:R-:W-:Y:S01]  /*f100*/  FFMA.FTZ R11, R108, R11, UR13 ;  /* 0x0000000d6c0b7e23 */ /* 0x000fe2000801000b */
[----:B------:R-:W-:Y:S01]  /*f110*/  FFMA.FTZ R12, R3, R76, -R10 ;  /* 0x0000004c030c7223 */ /* 0x000fe2000001080a */
[----:B------:R-:W-:Y:S02]  /*f120*/  LEA R10, P0, R8, UR14, 0x2 ;  /* 0x0000000e080a7c11 */ /* 0x000fe4000f8010ff */
[----:B------:R-:W-:Y:S01]  /*f130*/  FFMA.FTZ R13, R82, R77, -R11 ;  /* 0x0000004d520d7223 */ /* 0x000fe2000001080b */
[----:B------:R-:W-:Y:S01]  /*f140*/  IADD3 R21, R9, R21, RZ ;  /* 0x0000001509157210 */ /* 0x000fe20007ffe0ff */
[----:B------:R-:W-:Y:S02]  /*f150*/  FMUL.FTZ R12, R12, UR26 ;  /* 0x0000001a0c0c7c20 */ /* 0x000fe40008410000 */
[----:B------:R-:W-:Y:S01]  /*f160*/  FMUL.FTZ R13, R13, UR26 ;  /* 0x0000001a0d0d7c20 */ /* 0x000fe20008410000 */
[----:B------:R-:W-:-:S05]  /*f170*/  LEA.HI.X R11, R8, UR15, R21, 0x2, P0 ;  /* 0x0000000f080b7c11 */ /* 0x000fca00080f1415 */
[----:B------:R0:W-:Y:S02]  /*f180*/  STG.E.64 desc[UR22][R10.64], R12 ;  /* 0x0000000c0a007986 */ /* 0x0001e4000c101b16 */
.L_x_3037:
[----:B------:R-:W-:Y:S05]  /*f190*/  BSYNC B0 ;  /* 0x0000000000007941 */ /* 0x000fea0003800000 */
.L_x_3036:
        /* <DEDUP_REMOVED lines=19> */
.L_x_3038:
        /* <DEDUP_REMOVED lines=21> */
.L_x_3040:
[----:B------:R-:W-:Y:S05]  /*f420*/  BSYNC B0 ;  /* 0x0000000000007941 */ /* 0x000fea0003800000 */
.L_x_3039:
        /* <DEDUP_REMOVED lines=28> */
[C---:B------:R-:W-:Y:S02]  /*f5f0*/  IADD3 R15, R2.reuse, 0xd8, RZ ;  /* 0x000000d8020f7810 */ /* 0x040fe40007ffe0ff */
[----:B------:R-:W-:Y:S01]  /*f600*/  IADD3 R14, R2, 0xe0, RZ ;  /* 0x000000e0020e7810 */ /* 0x000fe20007ffe0ff */
[----:B------:R-:W-:Y:S08]  /*f610*/  @!P5 BRA `(.L_x_3041) ;  /* 0x000000000048d947 */ /* 0x000ff00003800000 */
        /* <DEDUP_REMOVED lines=18> */
.L_x_3041:
[----:B------:R-:W-:Y:S04]  /*f740*/  BSSY B0, `(.L_x_3042) ;  /* 0x0000015000007945 */ /* 0x000fe80003800000 */
[----:B------:R-:W-:Y:S05]  /*f750*/  @P6 BRA `(.L_x_3043) ;  /* 0x00000000004c6947 */ /* 0x000fea0003800000 */
[----:B------:R-:W-:Y:S01]  /*f760*/  ULDC.64 UR14, c[0x0][0x288] ;  /* 0x0000a200000e7ab9 */ /* 0x000fe20000000a00 */
[----:B01----:R-:W-:Y:S01]  /*f770*/  MOV R8, R80 ;  /* 0x0000005000087202 */ /* 0x003fe20000000f00 */
[----:B--234-:R-:W-:Y:S01]  /*f780*/  IMAD R11, R28, UR14, RZ ;  /* 0x0000000e1c0b7c24 */ /* 0x01cfe2000f8e02ff */
        /* <DEDUP_REMOVED lines=16> */
.L_x_3043:
[----:B------:R-:W-:Y:S05]  /*f890*/  BSYNC B0 ;  /* 0x0000000000007941 */ /* 0x000fea0003800000 */
.L_x_3042:
        /* <DEDUP_REMOVED lines=19> */
.L_x_3044:
[----:B------:R-:W-:Y:S04]  /*f9d0*/  BSSY B0, `(.L_x_3045) ;  /* 0x0000015000007945 */ /* 0x000fe80003800000 */
[----:B------:R-:W-:Y:S05]  /*f9e0*/  @P0 BRA `(.L_x_3046) ;  /* 0x00000000004c0947 */ /* 0x000fea0003800000 */
[----:B------:R-:W-:Y:S01]  /*f9f0*/  ULDC.64 UR14, c[0x0][0x288] ;  /* 0x0000a200000e7ab9 */ /* 0x000fe20000000a00 */
[----:B01----:R-:W-:Y:S01]  /*fa00*/  MOV R8, R80 ;  /* 0x0000005000087202 */ /* 0x003fe20000000f00 */
[----:B--234-:R-:W-:Y:S01]  /*fa10*/  IMAD R12, R27, UR14, RZ ;  /* 0x0000000e1b0c7c24 */ /* 0x01cfe2000f8e02ff */
[----:B------:R-:W-:Y:S02]  /*fa20*/  MOV R9, R79 ;  /* 0x0000004f00097202 */ /* 0x000fe40000000f00 */
[----:B------:R-:W-:Y:S02]  /*fa30*/  MOV R10, UR5 ;  /* 0x00000005000a7c02 */ /* 0x000fe40008000f00 */
        /* <DEDUP_REMOVED lines=14> */
.L_x_3046:
[----:B------:R-:W-:Y:S05]  /*fb20*/  BSYNC B0 ;  /* 0x0000000000007941 */ /* 0x000fea0003800000 */
.L_x_3045:
        /* <DEDUP_REMOVED lines=19> */
.L_x_3047:
        /* <DEDUP_REMOVED lines=21> */
.L_x_3049:
[----:B------:R-:W-:Y:S05]  /*fdb0*/  BSYNC B0 ;  /* 0x0000000000007941 */ /* 0x000fea0003800000 */
.L_x_3048:
        /* <DEDUP_REMOVED lines=19> */
.L_x_3050:
        /* <DEDUP_REMOVED lines=21> */
.L_x_3052:
[----:B------:R-:W-:Y:S05]  /*10040*/  BSYNC B0 ;  /* 0x0000000000007941 */ /* 0x000fea0003800000 */
.L_x_3051:
        /* <DEDUP_REMOVED lines=19> */
.L_x_3053:
        /* <DEDUP_REMOVED lines=21> */
.L_x_3055:
[----:B------:R-:W-:Y:S05]  /*102d0*/  BSYNC B0 ;  /* 0x0000000000007941 */ /* 0x000fea0003800000 */
.L_x_3054:
[C---:B01234-:R-:W-:Y:S02]  /*102e0*/  IADD3 R10, R2.reuse, 0xe8, RZ ;  /* 0x000000e8020a7810 */ /* 0x05ffe40007ffe0ff */
        /* <DEDUP_REMOVED lines=46> */
.L_x_3056:
[----:B------:R-:W-:Y:S04]  /*105d0*/  BSSY B0, `(.L_x_3057) ;  /* 0x0000015000007945 */ /* 0x000fe80003800000 */
[----:B------:R-:W-:Y:S05]  /*105e0*/  @P6 BRA `(.L_x_3058) ;  /* 0x00000000004c6947 */ /* 0x000fea0003800000 */
[----:B------:R-:W-:Y:S01]  /*105f0*/  ULDC.64 UR6, c[0x0][0x288] ;  /* 0x0000a20000067ab9 */ /* 0x000fe20000000a00 */
[----:B------:R-:W-:Y:S01]  /*10600*/  MOV R12, R80 ;  /* 0x00000050000c7202 */ /* 0x000fe20000000f00 */
[----:B------:R-:W-:Y:S01]  /*10610*/  IMAD R20, R27, UR6, RZ ;  /* 0x000000061b147c24 */ /* 0x000fe2000f8e02ff */
        /* <DEDUP_REMOVED lines=16> */
.L_x_3058:
[----:B------:R-:W-:Y:S05]  /*10720*/  BSYNC B0 ;  /* 0x0000000000007941 */ /* 0x000fea0003800000 */
.L_x_3057:
        /* <DEDUP_REMOVED lines=19> */
.L_x_3059:
[----:B------:R-:W-:Y:S04]  /*10860*/  BSSY B0, `(.L_x_3060) ;  /* 0x0000015000007945 */ /* 0x000fe80003800000 */
[----:B------:R-:W-:Y:S05]  /*10870*/  @P0 BRA `(.L_x_3061) ;  /* 0x00000000004c0947 */ /* 0x000fea0003800000 */
[----:B------:R-:W-:Y:S01]  /*10880*/  ULDC.64 UR6, c[0x0][0x288] ;  /* 0x0000a20000067ab9 */ /* 0x000fe20000000a00 */
[----:B0-----:R-:W-:Y:S01]  /*10890*/  MOV R12, R80 ;  /* 0x00000050000c7202 */ /* 0x001fe20000000f00 */
        /* <DEDUP_REMOVED lines=17> */
.L_x_3061:
[----:B------:R-:W-:Y:S05]  /*109b0*/  BSYNC B0 ;  /* 0x0000000000007941 */ /* 0x000fea0003800000 */
.L_x_3060:
        /* <DEDUP_REMOVED lines=19> */
.L_x_3062:
[----:B------:R-:W-:Y:S04]  /*10af0*/  BSSY B0, `(.L_x_3063) ;  /* 0x0000015000007945 */ /* 0x000fe80003800000 */
[----:B------:R-:W-:Y:S05]  /*10b00*/  @P2 BRA `(.L_x_3064) ;  /* 0x00000000004c2947 */ /* 0x000fea0003800000 */
[----:B------:R-:W-:Y:S01]  /*10b10*/  ULDC.64 UR6, c[0x0][0x288] ;  /* 0x0000a20000067ab9 */ /* 0x000fe20000000a00 */
[----:B01----:R-:W-:Y:S01]  /*10b20*/  MOV R12, R80 ;  /* 0x00000050000c7202 */ /* 0x003fe20000000f00 */
[----:B------:R-:W-:Y:S01]  /*10b30*/  IMAD R11, R25, UR6, RZ ;  /* 0x00000006190b7c24 */ /* 0x000fe2000f8e02ff */
        /* <DEDUP_REMOVED lines=16> */
.L_x_3064:
[----:B------:R-:W-:Y:S05]  /*10c40*/  BSYNC B0 ;  /* 0x0000000000007941 */ /* 0x000fea0003800000 */
.L_x_3063:
        /* <DEDUP_REMOVED lines=19> */
.L_x_3065:
[----:B------:R-:W-:Y:S04]  /*10d80*/  BSSY B0, `(.L_x_3066) ;  /* 0x0000015000007945 */ /* 0x000fe80003800000 */
[----:B------:R-:W-:Y:S05]  /*10d90*/  @P3 BRA `(.L_x_3067) ;  /* 0x00000000004c3947 */ /* 0x000fea0003800000 */
[----:B--2---:R-:W-:Y:S01]  /*10da0*/  MOV R11, UR5 ;  /* 0x00000005000b7c02 */ /* 0x004fe20008000f00 */
        /* <DEDUP_REMOVED lines=8> */
[----:B01----:R-:W-:-:S04]  /*10e30*/  IMAD.WIDE.U32 R12, R9, UR6, R10 ;  /* 0x00000006090c7c25 */ /* 0x003fc8000f8e000a */
        /* <DEDUP_REMOVED lines=9> */
.L_x_3067:
[----:B------:R-:W-:Y:S05]  /*10ed0*/  BSYNC B0 ;  /* 0x0000000000007941 */ /* 0x000fea0003800000 */
.L_x_3066:
[----:B------:R-:W-:Y:S05]  /*10ee0*/  @!P5 BRA `(.L_x_3068) ;  /* 0x000000000048d947 */ /* 0x000fea0003800000 */
[----:B------:R-:W-:Y:S01]  /*10ef0*/  FFMA.FTZ R4, R99, R3, R4 ;  /* 0x0000000363047223 */ /* 0x000fe20000010004 */
[----:B------:R-:W-:-:S03]  /*10f00*/  FFMA.FTZ R5, R98, R82, R5 ;  /* 0x0000005262057223 */ /* 0x000fc60000010005 */
[----:B------:R-:W-:Y:S01]  /*10f10*/  FMUL.FTZ R9, R4, -1.4426950216293334961 ;  /* 0xbfb8aa3b04097820 */ /* 0x000fe20000410000 */
[----:B01----:R-:W-:-:S05]  /*10f20*/  FMUL.FTZ R12, R5, -1.4426950216293334961 ;  /* 0xbfb8aa3b050c7820 */ /* 0x003fca0000410000 */
[----:B------:R-:W2:Y:S08]  /*10f30*/  MUFU.EX2 R9, R9 ;  /* 0x0000000900097308 */ /* 0x000eb00000000800 */
[----:B------:R-:W0:Y:S01]  /*10f40*/  MUFU.EX2 R12, R12 ;  /* 0x0000000c000c7308 */ /* 0x000e220000000800 */
[----:B--23--:R-:W-:-:S07]  /*10f50*/  FADD.FTZ R10, R9, 1 ;  /* 0x3f800000090a7421 */ /* 0x00cfce0000010000 */
[----:B------:R-:W1:Y:S01]  /*10f60*/  MUFU.RCP R11, R10 ;  /* 0x0000000a000b7308 */ /* 0x000e620000001000 */
[----:B0-----:R-:W-:-:S07]  /*10f70*/  FADD.FTZ R13, R12, 1 ;  /* 0x3f8000000c0d7421 */ /* 0x001fce0000010000 */
[----:B------:R-:W0:Y:S01]  /*10f80*/  MUFU.RCP R14, R13 ;  /* 0x0000000d000e7308 */ /* 0x000e220000001000 */
[----:B-1----:R-:W-:Y:S01]  /*10f90*/  FADD.FTZ R15, -R11, 1 ;  /* 0x3f8000000b0f7421 */ /* 0x002fe20000010100 */
[----:B------:R-:W-:-:S03]  /*10fa0*/  FMUL.FTZ R6, R6, R11 ;  /* 0x0000000b06067220 */ /* 0x000fc60000410000 */
[----:B------:R-:W-:Y:S01]  /*10fb0*/  FFMA.FTZ R15, R4, R15, 1 ;  /* 0x3f800000040f7423 */ /* 0x000fe2000001000f */
[----:B0-----:R-:W-:Y:S01]  /*10fc0*/  FADD.FTZ R16, -R14, 1 ;  /* 0x3f8000000e107421 */ /* 0x001fe20000010100 */
[----:B------:R-:W-:Y:S02]  /*10fd0*/  FMUL.FTZ R7, R7, R14 ;  /* 0x0000000e07077220 */ /* 0x000fe40000410000 */
[----:B------:R-:W-:Y:S01]  /*10fe0*/  FMUL.FTZ R6, R6, R15 ;  /* 0x0000000f06067220 */ /* 0x000fe20000410000 */
[----:B------:R-:W-:-:S04]  /*10ff0*/  FFMA.FTZ R16, R5, R16, 1 ;  /* 0x3f80000005107423 */ /* 0x000fc80000010010 */
[----:B------:R-:W-:-:S07]  /*11000*/  FMUL.FTZ R7, R7, R16 ;  /* 0x0000001007077220 */ /* 0x000fce0000410000 */
.L_x_3068:
[----:B------:R-:W-:Y:S04]  /*11010*/  BSSY B0, `(.L_x_3069) ;  /* 0x0000014000007945 */ /* 0x000fe80003800000 */
[----:B------:R-:W-:Y:S05]  /*11020*/  @P4 BRA `(.L_x_3070) ;  /* 0x0000000000484947 */ /* 0x000fea0003800000 */
[----:B------:R-:W-:Y:S01]  /*11030*/  ULDC.64 UR6, c[0x0][0x288] ;  /* 0x0000a20000067ab9 */ /* 0x000fe20000000a00 */
[----:B------:R-:W-:Y:S01]  /*11040*/  MOV R4, UR5 ;  /* 0x0000000500047c02 */ /* 0x000fe20008000f00 */
[----:B------:R-:W-:Y:S01]  /*11050*/  IMAD R5, R23, UR6, RZ ;  /* 0x0000000617057c24 */ /* 0x000fe2000f8e02ff */
[----:B------:R-:W-:Y:S02]  /*11060*/  MOV R78, R80 ;  /* 0x00000050004e7202 */ /* 0x000fe40000000f00 */
[----:B--23--:R-:W-:Y:S01]  /*11070*/  MOV R11, UR5 ;  /* 0x00000005000b7c02 */ /* 0x00cfe20008000f00 */
[----:B------:R-:W-:Y:S01]  /*11080*/  FFMA.FTZ R4, R99, R4, UR13 ;  /* 0x0000000d63047e23 */ /* 0x000fe20008010004 */
[C---:B------:R-:W-:Y:S02]  /*11090*/  IMAD R9, R8.reuse, UR7, R5 ;  /* 0x0000000708097c24 */ /* 0x040fe4000f8e0205 */
[----:B------:R-:W-:-:S04]  /*110a0*/  IMAD.WIDE.U32 R78, R8, UR6, R78 ;  /* 0x00000006084e7c25 */ /* 0x000fc8000f8e004e */
        /* <DEDUP_REMOVED lines=10> */
.L_x_3070:
[----:B------:R-:W-:Y:S05]  /*11150*/  BSYNC B0 ;  /* 0x0000000000007941 */ /* 0x000fea0003800000 */
.L_x_3069:
        /* <DEDUP_REMOVED lines=9> */
.L_x_2924:
[----:B----4-:R-:W4:Y:S01]  /*111f0*/  LDC R6, c[0x0][0xc] ;  /* 0x00000300ff067b82 */ /* 0x010f220000000800 */
[----:B------:R-:W-:Y:S01]  /*11200*/  ISETP.NE.AND P1, PT, R0, RZ, PT ;  /* 0x000000ff0000720c */ /* 0x000fe20003f25270 */
[----:B------:R-:W-:Y:S06]  /*11210*/  BSSY B0, `(.L_x_3072) ;  /* 0x0000011000007945 */ /* 0x000fec0003800000 */
[----:B------:R-:W5:Y:S08]  /*11220*/  LDC R7, c[0x0][0x10] ;  /* 0x00000400ff077b82 */ /* 0x000f700000000800 */
[----:B------:R-:W0:Y:S01]  /*11230*/  LDC.64 R2, c[0x0][0x258] ;  /* 0x00009600ff027b82 */ /* 0x000e220000000a00 */
[----:B----4-:R-:W-:-:S02]  /*11240*/  ISETP.NE.AND P0, PT, R6, 0x1, PT ;  /* 0x000000010600780c */ /* 0x010fc40003f05270 */
[----:B-----5:R-:W-:-:S04]  /*11250*/  SHF.L.U32 R4, R7, 0x1, RZ ;  /* 0x0000000107047819 */ /* 0x020fc800000006ff */
[----:B------:R-:W-:-:S05]  /*11260*/  SEL R5, R4, RZ, P0 ;  /* 0x000000ff04057207 */ /* 0x000fca0000000000 */
[----:B0-----:R-:W-:Y:S01]  /*11270*/  IMAD.WIDE.U32 R2, R5, 0x4, R2 ;  /* 0x0000000405027825 */ /* 0x001fe200078e0002 */
[----:B------:R-:W-:Y:S06]  /*11280*/  @P1 BRA `(.L_x_3073) ;  /* 0x0000000000241947 */ /* 0x000fec0003800000 */
[----:B------:R-:W0:Y:S01]  /*11290*/  S2R R4, SR_LANEID ;  /* 0x0000000000047919 */ /* 0x000e220000000000 */
[----:B------:R-:W-:Y:S02]  /*112a0*/  VOTEU.ANY UR4, UPT, PT ;  /* 0x0000000000047886 */ /* 0x000fe400038e0100 */
[----:B------:R-:W-:Y:S02]  /*112b0*/  UFLO.U32 UR5, UR4 ;  /* 0x00000004000572bd */ /* 0x000fe400080e0000 */
[----:B------:R-:W4:Y:S04]  /*112c0*/  POPC R5, UR4 ;  /* 0x0000000400057d09 */ /* 0x000f280008000000 */
[----:B0-----:R-:W-:-:S13]  /*112d0*/  ISETP.EQ.U32.AND P0, PT, R4, UR5, PT ;  /* 0x0000000504007c0c */ /* 0x001fda000bf02070 */
[----:B------:R-:W-:Y:S06]  /*112e0*/  @P0 MEMBAR.ALL.GPU ;  /* 0x0000000000000992 */ /* 0x000fec000000a000 */
[----:B------:R-:W-:-:S00]  /*112f0*/  @P0 ERRBAR ;  /* 0x00000000000009ab */ /* 0x000fc00000000000 */
[----:B------:R-:W-:Y:S06]  /*11300*/  @P0 CGAERRBAR ;  /* 0x00000000000005ab */ /* 0x000fec0000000000 */
[----:B----4-:R0:W-:Y:S02]  /*11310*/  @P0 REDG.E.ADD.S32.STRONG.GPU desc[UR22][R2.64], R5 ;  /* 0x000000050200098e */ /* 0x0101e4000c10e396 */
.L_x_3073:
[----:B------:R-:W-:Y:S05]  /*11320*/  BSYNC B0 ;  /* 0x0000000000007941 */ /* 0x000fea0003800000 */
.L_x_3072:
[----:B------:R-:W4:Y:S01]  /*11330*/  S2UR UR4, SR_CTAID.X ;  /* 0x00000000000479c3 */ /* 0x000f220000002500 */
[----:B------:R-:W-:Y:S02]  /*11340*/  IADD3 R4, R6, -0x1, RZ ;  /* 0xffffffff06047810 */ /* 0x000fe40007ffe0ff */
[----:B0-----:R-:W-:-:S05]  /*11350*/  IADD3 R5, R7, -0x1, RZ ;  /* 0xffffffff07057810 */ /* 0x001fca0007ffe0ff */
[----:B------:R-:W0:Y:S01]  /*11360*/  S2UR UR5, SR_CTAID.Y ;  /* 0x00000000000579c3 */ /* 0x000e220000002600 */
[----:B----4-:R-:W-:-:S04]  /*11370*/  ISETP.NE.AND P0, PT, R4, UR4, PT ;  /* 0x0000000404007c0c */ /* 0x010fc8000bf05270 */
[----:B0-----:R-:W-:-:S13]  /*11380*/  ISETP.NE.OR P0, PT, R5, UR5, P0 ;  /* 0x0000000505007c0c */ /* 0x001fda0008705670 */
[----:B------:R-:W-:Y:S05]  /*11390*/  @P0 EXIT ;  /* 0x000000000000094d */ /* 0x000fea0003800000 */
[----:B------:R-:W-:Y:S05]  /*113a0*/  @P1 BRA `(.L_x_3074) ;  /* 0x0000000000201947 */ /* 0x000fea0003800000 */
[----:B------:R-:W-:-:S05]  /*113b0*/  IMAD R4, R6, R7, RZ ;  /* 0x0000000706047224 */ /* 0x000fca00078e02ff */
[----:B------:R-:W-:-:S13]  /*113c0*/  ISETP.NE.AND P0, PT, R4, -0x1, PT ;  /* 0xffffffff0400780c */ /* 0x000fda0003f05270 */
[----:B------:R-:W-:Y:S05]  /*113d0*/  @!P0 BRA `(.L_x_3074) ;  /* 0x0000000000148947 */ /* 0x000fea0003800000 */
.L_x_3075:
[----:B------:R-:W4:Y:S04]  /*113e0*/  LDG.E.STRONG.GPU R5, desc[UR22][R2.64] ;  /* 0x0000001602057981 */ /* 0x000f28000c1ef900 */
[----:B----4-:R-:W-:Y:S01]  /*113f0*/  CCTL.IVALL ;  /* 0x00000000ff00798f */ /* 0x010fe20002000000 */
[----:B------:R-:W-:Y:S05]  /*11400*/  YIELD ;  /* 0x0000000000007946 */ /* 0x000fea0003800000 */
[----:B------:R-:W-:-:S13]  /*11410*/  ISETP.NE.AND P0, PT, R5, R4, PT ;  /* 0x000000040500720c */ /* 0x000fda0003f05270 */
[----:B------:R-:W-:Y:S05]  /*11420*/  @P0 BRA `(.L_x_3075) ;  /* 0xfffffffc00ec0947 */ /* 0x000fea000383ffff */
.L_x_3074:
[----:B------:R-:W-:Y:S05]  /*11430*/  WARPSYNC.ALL ;  /* 0x0000000000007948 */ /* 0x000fea0003800000 */
[----:B------:R-:W0:Y:S01]  /*11440*/  LDC.64 R22, c[0x0][0x288] ;  /* 0x0000a200ff167b82 */ /* 0x000e220000000a00 */
[----:B------:R-:W-:-:S07]  /*11450*/  SHF.R.S32.HI R4, RZ, 0x1f, R0 ;  /* 0x0000001fff047819 */ /* 0x000fce0000011400 */
[----:B------:R-:W-:Y:S01]  /*11460*/  BAR.SYNC.DEFER_BLOCKING 0x0 ;  /* 0x0000000000007b1d */ /* 0x000fe20000010000 */
[----:B0-----:R-:W-:-:S04]  /*11470*/  LEA.HI R2, P0, R23, R22, RZ, 0x1 ;  /* 0x0000001617027211 */ /* 0x001fc800078108ff */
[----:B------:R-:W-:-:S04]  /*11480*/  IADD3.X R3, RZ, R23, RZ, P0, !PT ;  /* 0x00000017ff037210 */ /* 0x000fc800007fe4ff */
[--C-:B------:R-:W-:Y:S02]  /*11490*/  SHF.R.S64 R25, R2, 0x1, R3.reuse ;  /* 0x0000000102197819 */ /* 0x100fe40000001003 */
[----:B-1----:R-:W-:Y:S02]  /*114a0*/  SHF.R.S32.HI R18, RZ, 0x1, R3 ;  /* 0x00000001ff127819 */ /* 0x002fe40000011403 */
[----:B------:R-:W-:-:S04]  /*114b0*/  ISETP.GT.U32.AND P0, PT, R25, R0, PT ;  /* 0x000000001900720c */ /* 0x000fc80003f04070 */
[----:B------:R-:W-:-:S13]  /*114c0*/  ISETP.GT.AND.EX P0, PT, R18, R4, PT, P0 ;  /* 0x000000041200720c */ /* 0x000fda0003f04300 */
[----:B------:R-:W-:Y:S05]  /*114d0*/  @!P0 EXIT ;  /* 0x000000000000894d */ /* 0x000fea0003800000 */
[C---:B------:R-:W-:Y:S01]  /*114e0*/  IMAD.WIDE.U32 R2, R22.reuse, 0x3, RZ ;  /* 0x0000000316027825 */ /* 0x040fe200078e00ff */
[----:B------:R-:W-:Y:S01]  /*114f0*/  LEA R5, R23, R23, 0x1 ;  /* 0x0000001717057211 */ /* 0x000fe200078e08ff */
[----:B--2---:R-:W0:Y:S01]  /*11500*/  LDC.64 R14, c[0x0][0x218] ;  /* 0x00008600ff0e7b82 */ /* 0x004e220000000a00 */
        /* <DEDUP_REMOVED lines=11> */
.L_x_3076:
[----:B------:R-:W-:-:S04]  /*115c0*/  LEA R6, P0, R0, UR4, 0x2 ;  /* 0x0000000400067c11 */ /* 0x000fc8000f8010ff */
[----:B------:R-:W-:Y:S02]  /*115d0*/  LEA.HI.X R7, R0, UR5, R7, 0x2, P0 ;  /* 0x0000000500077c11 */ /* 0x000fe400080f1407 */
[-C--:B------:R-:W-:Y:S02]  /*115e0*/  LEA R8, P0, R25, R6.reuse, 0x2 ;  /* 0x0000000619087211 */ /* 0x080fe400078010ff */
[-C--:B------:R-:W-:Y:S01]  /*115f0*/  LEA R12, P2, R27, R6.reuse, 0x2 ;  /* 0x000000061b0c7211 */ /* 0x080fe200078410ff */
[----:B--2---:R2:W4:Y:S01]  /*11600*/  LDG.E R2, desc[UR22][R6.64] ;  /* 0x0000001606027981 */ /* 0x004522000c1e1900 */
[----:B---3--:R-:W-:Y:S02]  /*11610*/  LEA R10, P1, R22, R6, 0x2 ;  /* 0x00000006160a7211 */ /* 0x008fe400078210ff */
[C---:B------:R-:W-:Y:S02]  /*11620*/  IADD3.X R9, R7.reuse, R31, RZ, P0, !PT ;  /* 0x0000001f07097210 */ /* 0x040fe400007fe4ff */
[----:B------:R-:W-:-:S02]  /*11630*/  IADD3.X R13, R7, R29, RZ, P2, !PT ;  /* 0x0000001d070d7210 */ /* 0x000fc400017fe4ff */
[----:B------:R-:W-:Y:S02]  /*11640*/  IADD3.X R11, R23, R7, RZ, P1, !PT ;  /* 0x00000007170b7210 */ /* 0x000fe40000ffe4ff */
[----:B------:R-:W4:Y:S04]  /*11650*/  LDG.E R9, desc[UR22][R8.64] ;  /* 0x0000001608097981 */ /* 0x000f28000c1e1900 */
[----:B------:R-:W3:Y:S04]  /*11660*/  LDG.E R10, desc[UR22][R10.64] ;  /* 0x000000160a0a7981 */ /* 0x000ee8000c1e1900 */
[----:B------:R-:W3:Y:S01]  /*11670*/  LDG.E R13, desc[UR22][R12.64] ;  /* 0x000000160c0d7981 */ /* 0x000ee2000c1e1900 */
[----:B------:R-:W-:-:S02]  /*11680*/  SHF.L.U32 R5, R0, 0x1, RZ ;  /* 0x0000000100057819 */ /* 0x000fc400000006ff */
[----:B------:R-:W-:-:S04]  /*11690*/  IADD3 R0, R0, 0x188, RZ ;  /* 0x0000018800007810 */ /* 0x000fc80007ffe0ff */
[----:B------:R-:W-:Y:S02]  /*116a0*/  ISETP.GT.U32.AND P0, PT, R25, R0, PT ;  /* 0x000000001900720c */ /* 0x000fe40003f04070 */
[----:B--2---:R-:W-:-:S04]  /*116b0*/  SHF.R.S32.HI R7, RZ, 0x1f, R0 ;  /* 0x0000001fff077819 */ /* 0x004fc80000011400 */
[----:B------:R-:W-:Y:S02]  /*116c0*/  ISETP.GT.AND.EX P0, PT, R18, R7, PT, P0 ;  /* 0x000000071200720c */ /* 0x000fe40003f04300 */
[----:B----4-:R-:W-:Y:S01]  /*116d0*/  F2FP.BF16.F32.PACK_AB R19, R9, R2 ;  /* 0x000000020913723e */ /* 0x010fe200000010ff */
[----:B0-----:R-:W-:-:S04]  /*116e0*/  IMAD.WIDE R2, R5, 0x2, R14 ;  /* 0x0000000205027825 */ /* 0x001fc800078e020e */
[----:B-1----:R-:W-:Y:S01]  /*116f0*/  IMAD.WIDE R4, R5, 0x2, R16 ;  /* 0x0000000205047825 */ /* 0x002fe200078e0210 */
[----:B---3--:R-:W-:Y:S01]  /*11700*/  F2FP.BF16.F32.PACK_AB R21, R13, R10 ;  /* 0x0000000a0d15723e */ /* 0x008fe200000010ff */
[----:B------:R2:W-:Y:S04]  /*11710*/  STG.E desc[UR22][R2.64], R19 ;  /* 0x0000001302007986 */ /* 0x0005e8000c101916 */
[----:B------:R2:W-:Y:S01]  /*11720*/  STG.E desc[UR22][R4.64], R21 ;  /* 0x0000001504007986 */ /* 0x0005e2000c101916 */
[----:B------:R-:W-:Y:S05]  /*11730*/  @P0 BRA `(.L_x_3076) ;  /* 0xfffffffc00a00947 */ /* 0x000fea000383ffff */
[----:B------:R-:W-:Y:S05]  /*11740*/  EXIT ;  /* 0x000000000000794d */ /* 0x000fea0003800000 */
.L_x_3077:
        /* <DEDUP_REMOVED lines=11> */
.L_x_5615:


//--------------------- .text._Z35group_norm_nhwc_bwd_one_pass_kernelI11Fp32IOBf16WLi512ELi98ELi392EEv26Group_norm_nhwc_bwd_params --------------------------
	.section	.text._Z35group_norm_nhwc_bwd_one_pass_kernelI11Fp32IOBf16WLi512ELi98ELi392EEv26Group_norm_nhwc_bwd_params,"ax",@progbits
	.align	128
        .global         _Z35group_norm_nhwc_bwd_one_pass_kernelI11Fp32IOBf16WLi512ELi98ELi392EEv26Group_norm_nhwc_bwd_params
        .type           _Z35group_norm_nhwc_bwd_one_pass_kernelI11Fp32IOBf16WLi512ELi98ELi392EEv26Group_norm_nhwc_bwd_params,@function
        .size           _Z35group_norm_nhwc_bwd_one_pass_kernelI11Fp32IOBf16WLi512ELi98ELi392EEv26Group_norm_nhwc_bwd_params,(.L_x_5616 - _Z35group_norm_nhwc_bwd_one_pass_kernelI11Fp32IOBf16WLi512ELi98ELi392EEv26Group_norm_nhwc_bwd_params)
        .other          _Z35group_norm_nhwc_bwd_one_pass_kernelI11Fp32IOBf16WLi512ELi98ELi392EEv26Group_norm_nhwc_bwd_params,@"STO_CUDA_ENTRY STV_DEFAULT"
_Z35group_norm_nhwc_bwd_one_pass_kernelI11Fp32IOBf16WLi512ELi98ELi392EEv26Group_norm_nhwc_bwd_params:
.text._Z35group_norm_nhwc_bwd_one_pass_kernelI11Fp32IOBf16WLi512ELi98ELi392EEv26Group_norm_nhwc_bwd_params:
        /* <DEDUP_REMOVED lines=27> */
.L_x_3168:
        /* <DEDUP_REMOVED lines=16> */
[----:B-1----:R-:W-:Y:S02]  /*02b0*/  SHF.R.S32.HI R15, RZ, 0x1f, R9 ;  /* 0x0000001fff0f7819 */ /* 0x002fe40000011409 */
        /* <DEDUP_REMOVED lines=53> */
[----:B------:R-:W1:Y:S01]  /*0610*/  @!P3 LDC.64 R6, c[0x0][0x230] ;  /* 0x00008c00ff06bb82 */ /* 0x000e620000000a00 */
        /* <DEDUP_REMOVED lines=2803> */
[----:B------:R-:W-:-:S06]  /*b550*/  MOV R55, UR7 ;  /* 0x0000000700377c02 */ /* 0x000fcc0008000f00 */
[----:B------:R-:W4:Y:S01]  /*b560*/  LDG.E.64 R54, desc[UR10][R54.64] ;  /* 0x0000000a36367981 */ /* 0x000f22000c1e1b00 */
[----:B------:R-:W-:-:S06]  /*b570*/  CS2R R28, SRZ ;  /* 0x00000000001c7805 */ /* 0x000fcc000001ff00 */
        /* <DEDUP_REMOVED lines=42> */
[----:B------:R-:W-:Y:S01]  /*b820*/  R2UR UR16, R54 ;  /* 0x00000000361072ca */ /* 0x000fe200000e0000 */
[----:B-1----:R-:W-:-:S06]  /*b830*/  HFMA2.MMA R2, -RZ, RZ, 0, 0 ;  /* 0x00000000ff027435 */ /* 0x002fcc00000001ff */
[----:B------:R-:W-:-:S05]  /*b840*/  @!P3 MOV R2, R25 ;  /* 0x000000190002b202 */ /* 0x000fca0000000f00 */
[----:B------:R1:W-:Y:S02]  /*b850*/  STL [R1+0x498], R2 ;  /* 0x0004980201007387 */ /* 0x0003e40000100800 */
[----:B-1----:R-:W-:Y:S02]  /*b860*/  CS2R R2, SRZ ;  /* 0x0000000000027805 */ /* 0x002fe4000001ff00 */
[----:B------:R-:W-:-:S05]  /*b870*/  @!P4 MOV R2, R26 ;  /* 0x0000001a0002c202 */ /* 0x000fca0000000f00 */
[----:B------:R1:W-:Y:S02]  /*b880*/  STL [R1+0x4d8], R2 ;  /* 0x0004d80201007387 */ /* 0x0003e40000100800 */
[----:B-1----:R-:W-:-:S05]  /*b890*/  MOV R2, UR16 ;  /* 0x0000001000027c02 */ /* 0x002fca0008000f00 */
[----:B------:R-:W-:Y:S01]  /*b8a0*/  FFMA.FTZ R55, -R2, UR16, R55 ;  /* 0x0000001002377c23 */ /* 0x000fe20008010137 */
[----:B------:R-:W-:-:S06]  /*b8b0*/  HFMA2.MMA R2, -RZ, RZ, 0, 0 ;  /* 0x00000000ff027435 */ /* 0x000fcc00000001ff */
[----:B------:R-:W-:-:S05]  /*b8c0*/  @!P4 MOV R2, R28 ;  /* 0x0000001c0002c202 */ /* 0x000fca0000000f00 */
[----:B------:R1:W-:Y:S01]  /*b8d0*/  STL [R1+0x480], R2 ;  /* 0x0004800201007387 */ /* 0x0003e20000100800 */
[----:B------:R-:W-:Y:S01]  /*b8e0*/  FSETP.GTU.FTZ.AND P1, PT, R55, RZ, PT ;  /* 0x000000ff3700720b */ /* 0x000fe20003f3c000 */
[----:B-1----:R-:W-:-:S06]  /*b8f0*/  HFMA2.MMA R2, -RZ, RZ, 0, 0 ;  /* 0x00000000ff027435 */ /* 0x002fcc00000001ff */
[----:B------:R-:W-:-:S05]  /*b900*/  @!P4 MOV R2, R29 ;  /* 0x0000001d0002c202 */ /* 0x000fca0000000f00 */
[----:B------:R1:W-:Y:S01]  /*b910*/  STL [R1+0x48c], R2 ;  /* 0x00048c0201007387 */ /* 0x0003e20000100800 */
[----:B------:R-:W-:Y:S01]  /*b920*/  VOTEU.ANY UP0, P1 ;  /* 0x00000000003f7886 */ /* 0x000fe20000800100 */
[----:B-1----:R-:W-:Y:S01]  /*b930*/  HFMA2.MMA R2, -RZ, RZ, 0, 0 ;  /* 0x00000000ff027435 */ /* 0x002fe200000001ff */
[----:B------:R-:W-:-:S03]  /*b940*/  PLOP3.LUT P1, PT, PT, PT, UP0, 0x80, 0x0 ;  /* 0x000000000000781c */ /* 0x000fc60003f2f008 */
[----:B------:R-:W-:Y:S02]  /*b950*/  @UP0 ULDC UR6, c[0x0][0x250] ;  /* 0x0000940000060ab9 */ /* 0x000fe40000000800 */
[----:B------:R-:W-:-:S05]  /*b960*/  @!P5 MOV R2, R30 ;  /* 0x0000001e0002d202 */ /* 0x000fca0000000f00 */
[----:B------:R1:W-:Y:S01]  /*b970*/  STL [R1+0x4e8], R2 ;  /* 0x0004e80201007387 */ /* 0x0003e20000100800 */
[----:B------:R-:W-:Y:S01]  /*b980*/  @!P4 MOV R3, R27 ;  /* 0x0000001b0003c202 */ /* 0x000fe20000000f00 */
[----:B-1----:R-:W-:-:S04]  /*b990*/  HFMA2.MMA R2, -RZ, RZ, 0, 0 ;  /* 0x00000000ff027435 */ /* 0x002fc800000001ff */
[----:B------:R-:W-:Y:S02]  /*b9a0*/  STL [R1+0x4cc], R3 ;  /* 0x0004cc0301007387 */ /* 0x000fe40000100800 */
[----:B------:R-:W-:Y:S01]  /*b9b0*/  @!P5 MOV R2, R31 ;  /* 0x0000001f0002d202 */ /* 0x000fe20000000f00 */
[----:B------:R-:W-:-:S04]  /*b9c0*/  @P1 FADD.FTZ R55, R55, UR6 ;  /* 0x0000000637371e21 */ /* 0x000fc80008010000 */
[----:B------:R1:W-:Y:S02]  /*b9d0*/  STL [R1+0x4dc], R2 ;  /* 0x0004dc0201007387 */ /* 0x0003e40000100800 */
[----:B------:R-:W2:Y:S01]  /*b9e0*/  @P1 MUFU.RSQ R55, R55 ;  /* 0x0000003700371308 */ /* 0x000ea20000001400 */
[----:B-1----:R-:W-:Y:S02]  /*b9f0*/  CS2R R2, SRZ ;  /* 0x0000000000027805 */ /* 0x002fe4000001ff00 */
[----:B------:R-:W-:-:S05]  /*ba00*/  @!P5 MOV R3, R33 ;  /* 0x000000210003d202 */ /* 0x000fca0000000f00 */
[----:B------:R1:W-:Y:S02]  /*ba10*/  STL [R1+0x484], R3 ;  /* 0x0004840301007387 */ /* 0x0003e40000100800 */
[----:B-1----:R-:W-:Y:S02]  /*ba20*/  HFMA2.MMA R3, -RZ, RZ, 0, 0 ;  /* 0x00000000ff037435 */ /* 0x002fe400000001ff */
[----:B------:R-:W-:Y:S04]  /*ba30*/  STL.64 [R1+0x3c8], R4 ;  /* 0x0003c80401007387 */ /* 0x000fe80000100a00 */
[----:B------:R-:W-:Y:S01]  /*ba40*/  @!P6 MOV R3, R34 ;  /* 0x000000220003e202 */ /* 0x000fe20000000f00 */
        /* <DEDUP_REMOVED lines=16> */
[----:B--2---:R-:W-:-:S03]  /*bb50*/  @P1 R2UR UR6, R55 ;  /* 0x00000000370612ca */ /* 0x004fc600000e0000 */
[----:B------:R1:W-:Y:S02]  /*bb60*/  STL [R1+0x4f0], R3 ;  /* 0x0004f00301007387 */ /* 0x0003e40000100800 */
[----:B-1----:R-:W-:-:S06]  /*bb70*/  HFMA2.MMA R3, -RZ, RZ, 0, 0 ;  /* 0x00000000ff037435 */ /* 0x002fcc00000001ff */
[----:B------:R-:W-:Y:S01]  /*bb80*/  @!P6 MOV R3, R35 ;  /* 0x000000230003e202 */ /* 0x000fe20000000f00 */
[----:B------:R-:W-:-:S04]  /*bb90*/  UMOV UR12, 0x3f800000 ;  /* 0x3f800000000c7882 */ /* 0x000fc80000000000 */
[----:B------:R1:W-:Y:S01]  /*bba0*/  STL [R1+0x4ec], R3 ;  /* 0x0004ec0301007387 */ /* 0x0003e20000100800 */
[----:B------:R-:W-:Y:S01]  /*bbb0*/  @UP0 UMOV UR12, UR6 ;  /* 0x00000006000c0c82 */ /* 0x000fe20008000000 */
[----:B------:R-:W-:Y:S01]  /*bbc0*/  BSSY B0, `(.L_x_3079) ;  /* 0x000001b000007945 */ /* 0x000fe20003800000 */
[----:B------:R-:W-:Y:S01]  /*bbd0*/  CS2R R4, SRZ ;  /* 0x0000000000047805 */ /* 0x000fe2000001ff00 */
[----:B------:R-:W-:Y:S02]  /*bbe0*/  HFMA2.MMA R8, -RZ, RZ, 0, 0 ;  /* 0x00000000ff087435 */ /* 0x000fe400000001ff */
[----:B-1----:R-:W-:Y:S01]  /*bbf0*/  HFMA2.MMA R3, -RZ, RZ, 0, 0 ;  /* 0x00000000ff037435 */ /* 0x002fe200000001ff */
[----:B------:R-:W-:Y:S02]  /*bc00*/  @!P5 MOV R2, R32 ;  /* 0x000000200002d202 */ /* 0x000fe40000000f00 */
[----:B------:R-:W-:Y:S02]  /*bc10*/  CS2R R6, SRZ ;  /* 0x0000000000067805 */ /* 0x000fe4000001ff00 */
[----:B------:R-:W-:-:S02]  /*bc20*/  @!P6 MOV R4, R37 ;  /* 0x000000250004e202 */ /* 0x000fc40000000f00 */
[----:B------:R-:W-:Y:S01]  /*bc30*/  @!P6 MOV R3, R36 ;  /* 0x000000240003e202 */ /* 0x000fe20000000f00 */
[----:B0-----:R-:W-:Y:S06]  /*bc40*/  @P0 BRA `(.L_x_3080) ;  /* 0x0000000000480947 */ /* 0x001fec0003800000 */
        /* <DEDUP_REMOVED lines=13> */
[----:B------:R4:W4:Y:S01]  /*bd20*/  LDG.E.U16 R9, desc[UR10][R8.64+0x2] ;  /* 0x0000020a08097981 */ /* 0x000922000c1e1500 */
[----:B--2---:R-:W-:Y:S02]  /*bd30*/  @P1 SHF.L.U32 R7, R10, 0x10, RZ ;  /* 0x000000100a071819 */ /* 0x004fe400000006ff */
[----:B---3--:R-:W-:Y:S02]  /*bd40*/  @P1 SHF.L.U32 R6, R11, 0x10, RZ ;  /* 0x000000100b061819 */ /* 0x008fe400000006ff */
[----:B----4-:R-:W-:Y:S02]  /*bd50*/  SHF.L.U32 R8, R5, 0x10, RZ ;  /* 0x0000001005087819 */ /* 0x010fe400000006ff */
[----:B------:R-:W-:-:S07]  /*bd60*/  SHF.L.U32 R5, R9, 0x10, RZ ;  /* 0x0000001009057819 */ /* 0x000fce00000006ff */
.L_x_3080:
[----:B------:R-:W-:Y:S05]  /*bd70*/  BSYNC B0 ;  /* 0x0000000000007941 */ /* 0x000fea0003800000 */
.L_x_3079:
[----:B------:R-:W2:Y:S01]  /*bd80*/  LDL.LU R10, [R1+0x638] ;  /* 0x00063800010a7983 */ /* 0x000ea20000300800 */
        /* <DEDUP_REMOVED lines=26> */
.L_x_3081:
        /* <DEDUP_REMOVED lines=34> */
.L_x_3082:
        /* <DEDUP_REMOVED lines=44> */
.L_x_3083:
        /* <DEDUP_REMOVED lines=44> */
.L_x_3084:
        /* <DEDUP_REMOVED lines=47> */
.L_x_3085:
        /* <DEDUP_REMOVED lines=43> */
.L_x_3086:
        /* <DEDUP_REMOVED lines=39> */
.L_x_3087:
        /* <DEDUP_REMOVED lines=39> */
.L_x_3088:
        /* <DEDUP_REMOVED lines=39> */
.L_x_3089:
        /* <DEDUP_REMOVED lines=39> */
.L_x_3090:
        /* <DEDUP_REMOVED lines=39> */
.L_x_3091:
        /* <DEDUP_REMOVED lines=39> */
.L_x_3092:
        /* <DEDUP_REMOVED lines=39> */
.L_x_3093:
        /* <DEDUP_REMOVED lines=39> */
.L_x_3094:
        /* <DEDUP_REMOVED lines=39> */
.L_x_3095:
        /* <DEDUP_REMOVED lines=39> */
.L_x_3096:
        /* <DEDUP_REMOVED lines=39> */
.L_x_3097:
        /* <DEDUP_REMOVED lines=39> */
.L_x_3098:
        /* <DEDUP_REMOVED lines=39> */
.L_x_3099:
        /* <DEDUP_REMOVED lines=37> */
.L_x_3100:
        /* <DEDUP_REMOVED lines=35> */
.L_x_3101:
        /* <DEDUP_REMOVED lines=35> */
.L_x_3102:
        /* <DEDUP_REMOVED lines=35> */
.L_x_3103:
        /* <DEDUP_REMOVED lines=35> */
.L_x_3104:
        /* <DEDUP_REMOVED lines=35> */
.L_x_3105:
        /* <DEDUP_REMOVED lines=35> */
.L_x_3106:
        /* <DEDUP_REMOVED lines=35> */
.L_x_3107:
        /* <DEDUP_REMOVED lines=35> */
.L_x_3108:
        /* <DEDUP_REMOVED lines=35> */
.L_x_3109:
        /* <DEDUP_REMOVED lines=35> */
.L_x_3110:
        /* <DEDUP_REMOVED lines=35> */
.L_x_3111:
        /* <DEDUP_REMOVED lines=39> */
.L_x_3112:
        /* <DEDUP_REMOVED lines=42> */
.L_x_3113:
        /* <DEDUP_REMOVED lines=35> */
.L_x_3114:
        /* <DEDUP_REMOVED lines=35> */
.L_x_3115:
        /* <DEDUP_REMOVED lines=35> */
.L_x_3116:
        /* <DEDUP_REMOVED lines=36> */
.L_x_3117:
        /* <DEDUP_REMOVED lines=37> */
.L_x_3118:
        /* <DEDUP_REMOVED lines=37> */
.L_x_3119:
        /* <DEDUP_REMOVED lines=37> */
.L_x_3120:
        /* <DEDUP_REMOVED lines=35> */
.L_x_3121:
        /* <DEDUP_REMOVED lines=35> */
.L_x_3122:
        /* <DEDUP_REMOVED lines=35> */
.L_x_3123:
        /* <DEDUP_REMOVED lines=35> */
.L_x_3124:
        /* <DEDUP_REMOVED lines=35> */
.L_x_3125:
        /* <DEDUP_REMOVED lines=35> */
.L_x_3126:
        /* <DEDUP_REMOVED lines=35> */
.L_x_3127:
        /* <DEDUP_REMOVED lines=35> */
.L_x_3128:
        /* <DEDUP_REMOVED lines=35> */
.L_x_3129:
        /* <DEDUP_REMOVED lines=35> */
.L_x_3130:
        /* <DEDUP_REMOVED lines=35> */
.L_x_3131:
        /* <DEDUP_REMOVED lines=35> */
.L_x_3132:
        /* <DEDUP_REMOVED lines=35> */
.L_x_3133:
        /* <DEDUP_REMOVED lines=35> */
.L_x_3134:
        /* <DEDUP_REMOVED lines=35> */
.L_x_3135:
        /* <DEDUP_REMOVED lines=35> */
.L_x_3136:
        /* <DEDUP_REMOVED lines=35> */
.L_x_3137:
        /* <DEDUP_REMOVED lines=35> */
.L_x_3138:
        /* <DEDUP_REMOVED lines=35> */
.L_x_3139:
        /* <DEDUP_REMOVED lines=36> */
.L_x_3140:
        /* <DEDUP_REMOVED lines=36> */
.L_x_3141:
        /* <DEDUP_REMOVED lines=38> */
.L_x_3142:
        /* <DEDUP_REMOVED lines=44> */
.L_x_3143:
        /* <DEDUP_REMOVED lines=25> */
[----:B---3--:R-:W-:Y:S01]  /*15010*/  FFMA.FTZ R69, R66, R8, R7 ;  /* 0x0000000842457223 */ /* 0x008fe20000010007 */
[----:B-----5:R0:W-:Y:S03]  /*15020*/  STL [R1+0x7cc], R0 ;  /* 0x0007cc0001007387 */ /* 0x0201e60000100800 */
        /* <DEDUP_REMOVED lines=20> */
.L_x_3144:
[----:B------:R1:W-:Y:S04]  /*15170*/  STL [R1+0x7ec], R63 ;  /* 0x0007ec3f01007387 */ /* 0x0003e80000100800 */
[----:B---3--:R-:W2:Y:S04]  /*15180*/  LDL.LU R69, [R1+0x428] ;  /* 0x0004280001457983 */ /* 0x008ea80000300800 */
[----:B------:R-:W-:Y:S04]  /*15190*/  STL [R1+0x81c], R47 ;  /* 0x00081c2f01007387 */ /* 0x000fe80000100800 */
[----:B-1----:R-:W2:Y:S04]  /*151a0*/  LDL.LU R63, [R1+0x41c] ;  /* 0x00041c00013f7983 */ /* 0x002ea80000300800 */
[----:B------:R1:W-:Y:S04]  /*151b0*/  STL [R1+0x7e8], R2 ;  /* 0x0007e80201007387 */ /* 0x0003e80000100800 */
[----:B------:R3:W-:Y:S04]  /*151c0*/  STL [R1+0x7fc], R59 ;  /* 0x0007fc3b01007387 */ /* 0x0007e80000100800 */
[----:B------:R-:W-:Y:S04]  /*151d0*/  STL [R1+0x818], R48 ;  /* 0x0008183001007387 */ /* 0x000fe80000100800 */
[----:B-1----:R-:W4:Y:S04]  /*151e0*/  LDL.LU R2, [R1+0x424] ;  /* 0x0004240001027983 */ /* 0x002f280000300800 */
[----:B------:R1:W-:Y:S04]  /*151f0*/  STL [R1+0x7f8], R60 ;  /* 0x0007f83c01007387 */ /* 0x0003e80000100800 */
[----:B---3--:R-:W3:Y:S04]  /*15200*/  LDL.LU R59, [R1+0x6a0] ;  /* 0x0006a000013b7983 */ /* 0x008ee80000300800 */
[----:B------:R0:W-:Y:S04]  /*15210*/  STL [R1+0x810], R54 ;  /* 0x0008103601007387 */ /* 0x0001e80000100800 */
[----:B-1----:R-:W3:Y:S04]  /*15220*/  LDL.LU R60, [R1+0x44c] ;  /* 0x00044c00013c7983 */ /* 0x002ee80000300800 */
[----:B------:R1:W-:Y:S04]  /*15230*/  STL [R1+0x804], R57 ;  /* 0x0008043901007387 */ /* 0x0003e80000100800 */
[----:B0-----:R-:W3:Y:S04]  /*15240*/  LDL.LU R54, [R1+0x410] ;  /* 0x0004100001367983 */ /* 0x001ee80000300800 */
[----:B------:R0:W-:Y:S04]  /*15250*/  STL [R1+0x7f4], R61 ;  /* 0x0007f43d01007387 */ /* 0x0001e80000100800 */
[----:B-1----:R-:W3:Y:S04]  /*15260*/  LDL.LU R57, [R1+0x690] ;  /* 0x0006900001397983 */ /* 0x002ee80000300800 */
[----:B------:R1:W-:Y:S04]  /*15270*/  STL [R1+0x7f0], R62 ;  /* 0x0007f03e01007387 */ /* 0x0003e80000100800 */
[----:B------:R1:W-:Y:S04]  /*15280*/  STL [R1+0x80c], R55 ;  /* 0x00080c3701007387 */ /* 0x0003e80000100800 */
[----:B------:R1:W-:Y:S04]  /*15290*/  STL [R1+0x808], R56 ;  /* 0x0008083801007387 */ /* 0x0003e80000100800 */
[----:B------:R1:W-:Y:S04]  /*152a0*/  STL [R1+0x800], R58 ;  /* 0x0008003a01007387 */ /* 0x0003e80000100800 */
[----:B0-----:R-:W3:Y:S04]  /*152b0*/  LDL.LU R61, [R1+0x454] ;  /* 0x00045400013d7983 */ /* 0x001ee80000300800 */
[----:B-1----:R-:W3:Y:S04]  /*152c0*/  LDL.LU R62, [R1+0x6b0] ;  /* 0x0006b000013e7983 */ /* 0x002ee80000300800 */
[----:B------:R-:W-:Y:S04]  /*152d0*/  STL [R1+0x7cc], R6 ;  /* 0x0007cc0601007387 */ /* 0x000fe80000100800 */
[----:B------:R-:W3:Y:S04]  /*152e0*/  LDL.LU R55, [R1+0x6a4] ;  /* 0x0006a40001377983 */ /* 0x000ee80000300800 */
[----:B------:R-:W3:Y:S04]  /*152f0*/  LDL.LU R56, [R1+0x414] ;  /* 0x0004140001387983 */ /* 0x000ee80000300800 */
[----:B------:R-:W3:Y:S04]  /*15300*/  LDL.LU R58, [R1+0x448] ;  /* 0x00044800013a7983 */ /* 0x000ee80000300800 */
[----:B------:R0:W-:Y:S04]  /*15310*/  STL [R1+0x7d0], R7 ;  /* 0x0007d00701007387 */ /* 0x0001e80000100800 */
[----:B------:R1:W-:Y:S04]  /*15320*/  STL [R1+0x7e4], R64 ;  /* 0x0007e44001007387 */ /* 0x0003e80000100800 */
[----:B------:R-:W3:Y:S01]  /*15330*/  LDL.LU R48, [R1+0x450] ;  /* 0x0004500001307983 */ /* 0x000ee20000300800 */
[----:B0----5:R-:W-:-:S03]  /*15340*/  FMUL.FTZ R7, R5, R4 ;  /* 0x0000000405077220 */ /* 0x021fc60000410000 */
[----:B------:R0:W-:Y:S04]  /*15350*/  STL [R1+0x814], R49 ;  /* 0x0008143101007387 */ /* 0x0001e80000100800 */
[----:B-1----:R-:W3:Y:S04]  /*15360*/  LDL.LU R64, [R1+0x680] ;  /* 0x0006800001407983 */ /* 0x002ee80000300800 */
[----:B0-----:R-:W3:Y:S04]  /*15370*/  LDL.LU R49, [R1+0x694] ;  /* 0x0006940001317983 */ /* 0x001ee80000300800 */
[----:B------:R0:W-:Y:S04]  /*15380*/  STL [R1+0x7d8], R51 ;  /* 0x0007d83301007387 */ /* 0x0001e80000100800 */
[----:B------:R-:W-:Y:S04]  /*15390*/  STL [R1+0x7dc], R52 ;  /* 0x0007dc3401007387 */ /* 0x000fe80000100800 */
[----:B0-----:R-:W3:Y:S04]  /*153a0*/  LDL.LU R51, [R1+0x684] ;  /* 0x0006840001337983 */ /* 0x001ee80000300800 */
[----:B------:R0:W-:Y:S04]  /*153b0*/  STL [R1+0x7d4], R50 ;  /* 0x0007d43201007387 */ /* 0x0001e80000100800 */
[----:B0-----:R-:W3:Y:S01]  /*153c0*/  LDL.LU R50, [R1+0x66c] ;  /* 0x00066c0001327983 */ /* 0x001ee20000300800 */
[----:B--2---:R-:W-:Y:S01]  /*153d0*/  FFMA.FTZ R47, R65, R63, R69 ;  /* 0x0000003f412f7223 */ /* 0x004fe20000010045 */
[----:B------:R-:W-:-:S04]  /*153e0*/  FMUL.FTZ R69, R8, R3 ;  /* 0x0000000308457220 */ /* 0x000fc80000410000 */
[----:B------:R-:W-:Y:S01]  /*153f0*/  FFMA.FTZ R47, R66, R69, R47 ;  /* 0x00000045422f7223 */ /* 0x000fe2000001002f */
[----:B----4-:R-:W-:Y:S01]  /*15400*/  FADD.FTZ R6, R63, R2 ;  /* 0x000000023f067221 */ /* 0x010fe20000010000 */
[----:B------:R0:W-:Y:S03]  /*15410*/  STL [R1+0x7e0], R53 ;  /* 0x0007e03501007387 */ /* 0x0001e60000100800 */
[----:B------:R-:W-:Y:S01]  /*15420*/  FADD.FTZ R69, R6, R69 ;  /* 0x0000004506457221 */ /* 0x000fe20000010000 */
[----:B------:R-:W2:Y:S01]  /*15430*/  LDL.LU R63, [R1+0x440] ;  /* 0x00044000013f7983 */ /* 0x000ea20000300800 */
[----:B---3--:R-:W-:Y:S01]  /*15440*/  FFMA.FTZ R6, R68, R59, R60 ;  /* 0x0000003b44067223 */ /* 0x008fe2000001003c */
[----:B------:R-:W-:Y:S01]  /*15450*/  FFMA.FTZ R68, R67, R7, R47 ;  /* 0x0000000743447223 */ /* 0x000fe2000001002f */
[----:B------:R-:W-:Y:S01]  /*15460*/  FADD.FTZ R69, R7, R69 ;  /* 0x0000004507457221 */ /* 0x000fe20000010000 */
[----:B------:R-:W3:Y:S04]  /*15470*/  LDL.LU R47, [R1+0x668] ;  /* 0x00066800012f7983 */ /* 0x000ee80000300800 */
[----:B------:R-:W4:Y:S04]  /*15480*/  LDL.LU R7, [R1+0x42c] ;  /* 0x00042c0001077983 */ /* 0x000f280000300800 */
[----:B------:R-:W2:Y:S01]  /*15490*/  LDL.LU R60, [R1+0x630] ;  /* 0x00063000013c7983 */ /* 0x000ea20000300800 */
[----:B------:R-:W-:-:S03]  /*154a0*/  FFMA.FTZ R52, R54, R57, R6 ;  /* 0x0000003936347223 */ /* 0x000fc60000010006 */
[----:B------:R-:W4:Y:S04]  /*154b0*/  LDL.LU R54, [R1+0x658] ;  /* 0x0006580001367983 */ /* 0x000f280000300800 */
[----:B------:R-:W2:Y:S01]  /*154c0*/  LDL.LU R6, [R1+0x430] ;  /* 0x0004300001067983 */ /* 0x000ea20000300800 */
[----:B------:R-:W-:-:S04]  /*154d0*/  FADD.FTZ R2, R61, R62 ;  /* 0x0000003e3d027221 */ /* 0x000fc80000010000 */
[----:B------:R-:W-:Y:S01]  /*154e0*/  FADD.FTZ R2, R2, R55 ;  /* 0x0000003702027221 */ /* 0x000fe20000010000 */
[----:B0-----:R-:W-:Y:S02]  /*154f0*/  FFMA.FTZ R53, R56, R55, R58 ;  /* 0x0000003738357223 */ /* 0x001fe4000001003a */
[----:B------:R-:W2:Y:S04]  /*15500*/  LDL.LU R55, [R1+0x65c] ;  /* 0x00065c0001377983 */ /* 0x000ea80000300800 */
[----:B------:R-:W2:Y:S04]  /*15510*/  LDL.LU R56, [R1+0x648] ;  /* 0x0006480001387983 */ /* 0x000ea80000300800 */
[----:B------:R-:W2:Y:S01]  /*15520*/  LDL.LU R58, [R1+0x64c] ;  /* 0x00064c00013a7983 */ /* 0x000ea20000300800 */
[----:B------:R-:W-:-:S03]  /*15530*/  FADD.FTZ R48, R48, R59 ;  /* 0x0000003b30307221 */ /* 0x000fc60000010000 */
[----:B------:R-:W2:Y:S01]  /*15540*/  LDL.LU R59, [R1+0x438] ;  /* 0x00043800013b7983 */ /* 0x000ea20000300800 */
[----:B------:R-:W-:-:S03]  /*15550*/  FADD.FTZ R48, R48, R57 ;  /* 0x0000003930307221 */ /* 0x000fc60000010000 */
[----:B------:R-:W2:Y:S01]  /*15560*/  LDL.LU R57, [R1+0x434] ;  /* 0x0004340001397983 */ /* 0x000ea20000300800 */
[----:B------:R-:W-:-:S03]  /*15570*/  FFMA.FTZ R10, R10, R64, R52 ;  /* 0x000000400a0a7223 */ /* 0x000fc60000010034 */
[----:B------:R-:W2:Y:S01]  /*15580*/  LDL.LU R52, [R1+0x610] ;  /* 0x0006100001347983 */ /* 0x000ea20000300800 */
[----:B------:R-:W-:Y:S01]  /*15590*/  FFMA.FTZ R0, R0, R49, R53 ;  /* 0x0000003100007223 */ /* 0x000fe20000010035 */
[----:B------:R-:W-:Y:S01]  /*155a0*/  FADD.FTZ R49, R2, R49 ;  /* 0x0000003102317221 */ /* 0x000fe20000010000 */
[----:B------:R-:W-:Y:S01]  /*155b0*/  FADD.FTZ R48, R48, R64 ;  /* 0x0000004030307221 */ /* 0x000fe20000010000 */
[----:B------:R-:W2:Y:S04]  /*155c0*/  LDL.LU R2, [R1+0x620] ;  /* 0x0006200001027983 */ /* 0x000ea80000300800 */
[----:B------:R-:W2:Y:S04]  /*155d0*/  LDL.LU R64, [R1+0x444] ;  /* 0x0004440001407983 */ /* 0x000ea80000300800 */
[----:B------:R-:W2:Y:S01]  /*155e0*/  LDL.LU R53, [R1+0x624] ;  /* 0x0006240001357983 */ /* 0x000ea20000300800 */
[----:B------:R-:W-:-:S04]  /*155f0*/  FFMA.FTZ R11, R11, R51, R0 ;  /* 0x000000330b0b7223 */ /* 0x000fc80000010000 */
[----:B------:R-:W-:Y:S02]  /*15600*/  FFMA.FTZ R11, R13, R50, R11 ;  /* 0x000000320d0b7223 */ /* 0x000fe4000001000b */
[----:B------:R-:W2:Y:S01]  /*15610*/  LDL.LU R13, [R1+0x43c] ;  /* 0x00043c00010d7983 */ /* 0x000ea20000300800 */
[----:B---3--:R-:W-:-:S04]  /*15620*/  FFMA.FTZ R10, R12, R47, R10 ;  /* 0x0000002f0c0a7223 */ /* 0x008fc8000001000a */
[----:B----4-:R-:W-:Y:S02]  /*15630*/  FFMA.FTZ R10, R14, R54, R10 ;  /* 0x000000360e0a7223 */ /* 0x010fe4000001000a */
[----:B------:R-:W3:Y:S01]  /*15640*/  LDL.LU R14, [R1+0x634] ;  /* 0x00063400010e7983 */ /* 0x000ee20000300800 */
[----:B------:R-:W-:-:S03]  /*15650*/  FADD.FTZ R0, R49, R51 ;  /* 0x0000003331007221 */ /* 0x000fc60000010000 */
[----:B------:R-:W4:Y:S01]  /*15660*/  LDL.LU R51, [R1+0x614] ;  /* 0x0006140001337983 */ /* 0x000f220000300800 */
[----:B------:R-:W-:-:S03]  /*15670*/  FADD.FTZ R0, R0, R50 ;  /* 0x0000003200007221 */ /* 0x000fc60000010000 */
[----:B------:R-:W4:Y:S01]  /*15680*/  LDL.LU R50, [R1+0x604] ;  /* 0x0006040001327983 */ /* 0x000f220000300800 */
[----:B--2---:R-:W-:Y:S01]  /*15690*/  FFMA.FTZ R11, R7, R55, R11 ;  /* 0x00000037070b7223 */ /* 0x004fe2000001000b */
[----:B------:R-:W-:Y:S02]  /*156a0*/  FADD.FTZ R0, R0, R55 ;  /* 0x0000003700007221 */ /* 0x000fe40000010000 */
[----:B------:R-:W2:Y:S01]  /*156b0*/  LDL.LU R7, [R1+0x5f0] ;  /* 0x0005f00001077983 */ /* 0x000ea20000300800 */
[----:B------:R-:W-:-:S03]  /*156c0*/  FFMA.FTZ R10, R6, R56, R10 ;  /* 0x00000038060a7223 */ /* 0x000fc6000001000a */
[----:B------:R-:W2:Y:S01]  /*156d0*/  LDL.LU R6, [R1+0x5f4] ;  /* 0x0005f40001067983 */ /* 0x000ea20000300800 */
[----:B------:R-:W-:Y:S01]  /*156e0*/  FADD.FTZ R0, R0, R58 ;  /* 0x0000003a00007221 */ /* 0x000fe20000010000 */
[----:B------:R-:W-:Y:S01]  /*156f0*/  FADD.FTZ R12, R48, R47 ;  /* 0x0000002f300c7221 */ /* 0x000fe20000010000 */
[----:B------:R-:W0:Y:S01]  /*15700*/  S2R R49, SR_LANEID ;  /* 0x0000000000317919 */ /* 0x000e220000000000 */
[----:B------:R-:W-:Y:S01]  /*15710*/  FFMA.FTZ R10, R59, R60, R10 ;  /* 0x0000003c3b0a7223 */ /* 0x000fe2000001000a */
[----:B------:R-:W1:Y:S01]  /*15720*/  SHFL.DOWN PT, R62, R69, 0x1, R9 ;  /* 0x08200000453e7989 */ /* 0x000e6200000e0009 */
[----:B------:R-:W-:-:S03]  /*15730*/  FFMA.FTZ R11, R57, R58, R11 ;  /* 0x0000003a390b7223 */ /* 0x000fc6000001000b */
[----:B------:R-:W1:Y:S04]  /*15740*/  SHFL.DOWN PT, R61, R68, 0x1, R9 ;  /* 0x08200000443d7989 */ /* 0x000e6800000e0009 */
[----:B------:R-:W2:Y:S01]  /*15750*/  LDL.LU R55, [R1+0x80c] ;  /* 0x00080c0001377983 */ /* 0x000ea20000300800 */
[----:B---3--:R-:W-:Y:S01]  /*15760*/  FADD.FTZ R0, R0, R14 ;  /* 0x0000000e00007221 */ /* 0x008fe20000010000 */
[----:B------:R-:W-:Y:S01]  /*15770*/  FFMA.FTZ R11, R63, R14, R11 ;  /* 0x0000000e3f0b7223 */ /* 0x000fe2000001000b */
[----:B------:R-:W-:Y:S01]  /*15780*/  FFMA.FTZ R14, R13, R2, R10 ;  /* 0x000000020d0e7223 */ /* 0x000fe2000001000a */
[----:B------:R-:W-:Y:S01]  /*15790*/  FADD.FTZ R12, R12, R54 ;  /* 0x000000360c0c7221 */ /* 0x000fe20000010000 */
[----:B------:R-:W-:Y:S01]  /*157a0*/  FADD.FTZ R0, R0, R53 ;  /* 0x0000003500007221 */ /* 0x000fe20000010000 */
[----:B------:R-:W-:Y:S01]  /*157b0*/  FFMA.FTZ R11, R64, R53, R11 ;  /* 0x00000035400b7223 */ /* 0x000fe2000001000b */
[----:B------:R-:W-:Y:S01]  /*157c0*/  FFMA.FTZ R14, R15, R52, R14 ;  /* 0x000000340f0e7223 */ /* 0x000fe2000001000e */
[----:B------:R-:W-:Y:S01]  /*157d0*/  FADD.FTZ R12, R12, R56 ;  /* 0x000000380c0c7221 */ /* 0x000fe20000010000 */
[----:B------:R-:W3:Y:S01]  /*157e0*/  LDL.LU R15, [R1+0x600] ;  /* 0x00060000010f7983 */ /* 0x000ee20000300800 */
[----:B----4-:R-:W-:-:S03]  /*157f0*/  FFMA.FTZ R11, R16, R51, R11 ;  /* 0x00000033100b7223 */ /* 0x010fc6000001000b */
[----:B------:R-:W4:Y:S01]  /*15800*/  LDL.LU R16, [R1+0x5c0] ;  /* 0x0005c00001107983 */ /* 0x000f220000300800 */
[----:B------:R-:W-:-:S03]  /*15810*/  FFMA.FTZ R11, R18, R50, R11 ;  /* 0x00000032120b7223 */ /* 0x000fc6000001000b */
[----:B------:R-:W4:Y:S01]  /*15820*/  LDL.LU R18, [R1+0x5d0] ;  /* 0x0005d00001127983 */ /* 0x000f220000300800 */
[----:B------:R-:W-:Y:S01]  /*15830*/  FADD.FTZ R0, R0, R51 ;  /* 0x0000003300007221 */ /* 0x000fe20000010000 */
[----:B------:R-:W-:Y:S02]  /*15840*/  FADD.FTZ R12, R12, R60 ;  /* 0x0000003c0c0c7221 */ /* 0x000fe40000010000 */
[----:B------:R-:W4:Y:S04]  /*15850*/  LDL.LU R47, [R1+0x81c] ;  /* 0x00081c00012f7983 */ /* 0x000f280000300800 */
[----:B------:R-:W4:Y:S04]  /*15860*/  LDL.LU R48, [R1+0x818] ;  /* 0x0008180001307983 */ /* 0x000f280000300800 */
[----:B------:R-:W4:Y:S04]  /*15870*/  LDL.LU R54, [R1+0x810] ;  /* 0x0008100001367983 */ /* 0x000f280000300800 */
[----:B------:R-:W4:Y:S01]  /*15880*/  LDL.LU R56, [R1+0x808] ;  /* 0x0008080001387983 */ /* 0x000f220000300800 */
[----:B0-----:R-:W-:-:S03]  /*15890*/  ISETP.GE.AND P5, PT, R49, R9, PT ;  /* 0x000000093100720c */ /* 0x001fc60003fa6270 */
[----:B------:R-:W4:Y:S04]  /*158a0*/  LDL.LU R57, [R1+0x804] ;  /* 0x0008040001397983 */ /* 0x000f280000300800 */
[----:B------:R-:W4:Y:S01]  /*158b0*/  LDL.LU R59, [R1+0x7fc] ;  /* 0x0007fc00013b7983 */ /* 0x000f220000300800 */
[----:B--2---:R-:W-:-:S03]  /*158c0*/  FFMA.FTZ R11, R20, R6, R11 ;  /* 0x00000006140b7223 */ /* 0x004fc6000001000b */
[----:B------:R-:W2:Y:S04]  /*158d0*/  LDL.LU R58, [R1+0x800] ;  /* 0x00080000013a7983 */ /* 0x000ea80000300800 */
[----:B------:R-:W4:Y:S04]  /*158e0*/  LDL.LU R20, [R1+0x5e0] ;  /* 0x0005e00001147983 */ /* 0x000f280000300800 */
[----:B------:R-:W2:Y:S04]  /*158f0*/  LDL.LU R63, [R1+0x7ec] ;  /* 0x0007ec00013f7983 */ /* 0x000ea80000300800 */
[----:B------:R0:W5:Y:S04]  /*15900*/  LDL.LU R64, [R1+0x7e4] ;  /* 0x0007e40001407983 */ /* 0x0001680000300800 */
[----:B------:R0:W5:Y:S01]  /*15910*/  LDL.LU R53, [R1+0x7e0] ;  /* 0x0007e00001357983 */ /* 0x0001620000300800 */
[----:B---3--:R-:W-:Y:S01]  /*15920*/  FFMA.FTZ R14, R17, R15, R14 ;  /* 0x0000000f110e7223 */ /* 0x008fe2000001000e */
[----:B------:R-:W-:-:S02]  /*15930*/  FADD.FTZ R12, R12, R2 ;  /* 0x000000020c0c7221 */ /* 0x000fc40000010000 */
[----:B------:R-:W3:Y:S01]  /*15940*/  LDL.LU R17, [R1+0x5d4] ;  /* 0x0005d40001117983 */ /* 0x000ee20000300800 */
[----:B------:R-:W-:-:S03]  /*15950*/  FFMA.FTZ R14, R19, R7, R14 ;  /* 0x00000007130e7223 */ /* 0x000fc6000001000e */
[----:B------:R-:W2:Y:S01]  /*15960*/  LDL.LU R19, [R1+0x5e4] ;  /* 0x0005e40001137983 */ /* 0x000ea20000300800 */
[----:B------:R-:W-:Y:S01]  /*15970*/  FADD.FTZ R12, R12, R52 ;  /* 0x000000340c0c7221 */ /* 0x000fe20000010000 */
[----:B------:R-:W-:Y:S01]  /*15980*/  FADD.FTZ R0, R0, R50 ;  /* 0x0000003200007221 */ /* 0x000fe20000010000 */
[----:B-1----:R-:W-:Y:S01]  /*15990*/  @!P5 FADD.FTZ R69, R69, R62 ;  /* 0x0000003e4545d221 */ /* 0x002fe20000010000 */
[----:B------:R-:W3:Y:S01]  /*159a0*/  LDL.LU R49, [R1+0x814] ;  /* 0x0008140001317983 */ /* 0x000ee20000300800 */
[----:B------:R-:W-:-:S03]  /*159b0*/  FADD.FTZ R12, R12, R15 ;  /* 0x0000000f0c0c7221 */ /* 0x000fc60000010000 */
[----:B------:R-:W3:Y:S01]  /*159c0*/  LDL.LU R15, [R1+0x5c4] ;  /* 0x0005c400010f7983 */ /* 0x000ee20000300800 */
[----:B------:R-:W-:Y:S01]  /*159d0*/  FADD.FTZ R0, R0, R6 ;  /* 0x0000000600007221 */ /* 0x000fe20000010000 */
[----:B------:R-:W-:Y:S02]  /*159e0*/  @!P5 FADD.FTZ R68, R68, R61 ;  /* 0x0000003d4444d221 */ /* 0x000fe40000010000 */
[----:B------:R-:W3:Y:S04]  /*159f0*/  LDL.LU R60, [R1+0x7f8] ;  /* 0x0007f800013c7983 */ /* 0x000ee80000300800 */
[----:B------:R-:W3:Y:S04]  /*15a00*/  LDL.LU R2, [R1+0x7e8] ;  /* 0x0007e80001027983 */ /* 0x000ee80000300800 */
[----:B------:R0:W5:Y:S01]  /*15a10*/  LDL.LU R51, [R1+0x7d8] ;  /* 0x0007d80001337983 */ /* 0x0001620000300800 */
[----:B----4-:R-:W-:Y:S01]  /*15a20*/  FFMA.FTZ R14, R21, R20, R14 ;  /* 0x00000014150e7223 */ /* 0x010fe2000001000e */
[----:B------:R-:W-:-:S02]  /*15a30*/  FADD.FTZ R12, R12, R7 ;  /* 0x000000070c0c7221 */ /* 0x000fc40000010000 */
[----:B------:R-:W4:Y:S01]  /*15a40*/  LDL.LU R21, [R1+0x590] ;  /* 0x0005900001157983 */ /* 0x000f220000300800 */
[----:B------:R-:W-:-:S03]  /*15a50*/  FFMA.FTZ R14, R23, R18, R14 ;  /* 0x00000012170e7223 */ /* 0x000fc6000001000e */
[----:B------:R-:W4:Y:S01]  /*15a60*/  LDL.LU R23, [R1+0x5a0] ;  /* 0x0005a00001177983 */ /* 0x000f220000300800 */
[----:B------:R-:W-:-:S03]  /*15a70*/  FFMA.FTZ R14, R25, R16, R14 ;  /* 0x00000010190e7223 */ /* 0x000fc6000001000e */
[----:B------:R-:W4:Y:S01]  /*15a80*/  LDL.LU R25, [R1+0x5b0] ;  /* 0x0005b00001197983 */ /* 0x000f220000300800 */
[----:B--2---:R-:W-:Y:S01]  /*15a90*/  FFMA.FTZ R11, R22, R19, R11 ;  /* 0x00000013160b7223 */ /* 0x004fe2000001000b */
[----:B------:R-:W-:Y:S02]  /*15aa0*/  FADD.FTZ R0, R0, R19 ;  /* 0x0000001300007221 */ /* 0x000fe40000010000 */
[----:B------:R-:W2:Y:S01]  /*15ab0*/  LDL.LU R22, [R1+0x5a4] ;  /* 0x0005a40001167983 */ /* 0x000ea20000300800 */
[----:B---3--:R-:W-:-:S03]  /*15ac0*/  FFMA.FTZ R11, R24, R17, R11 ;  /* 0x00000011180b7223 */ /* 0x008fc6000001000b */
[----:B------:R-:W3:Y:S04]  /*15ad0*/  LDL.LU R24, [R1+0x5b4] ;  /* 0x0005b40001187983 */ /* 0x000ee80000300800 */
[----:B------:R-:W2:Y:S01]  /*15ae0*/  LDL.LU R19, [R1+0x594] ;  /* 0x0005940001137983 */ /* 0x000ea20000300800 */
[----:B------:R-:W-:-:S03]  /*15af0*/  FADD.FTZ R12, R12, R20 ;  /* 0x000000140c0c7221 */ /* 0x000fc60000010000 */
[----:B------:R-:W2:Y:S01]  /*15b00*/  LDL.LU R20, [R1+0x580] ;  /* 0x0005800001147983 */ /* 0x000ea20000300800 */
[----:B------:R-:W-:-:S03]  /*15b10*/  FADD.FTZ R0, R0, R17 ;  /* 0x0000001100007221 */ /* 0x000fc60000010000 */
[----:B------:R-:W2:Y:S01]  /*15b20*/  LDL.LU R17, [R1+0x570] ;  /* 0x0005700001117983 */ /* 0x000ea20000300800 */
[----:B------:R-:W-:-:S03]  /*15b30*/  FADD.FTZ R12, R12, R18 ;  /* 0x000000120c0c7221 */ /* 0x000fc60000010000 */
[----:B------:R-:W2:Y:S01]  /*15b40*/  LDL.LU R18, [R1+0x584] ;  /* 0x0005840001127983 */ /* 0x000ea20000300800 */
[----:B------:R-:W-:Y:S01]  /*15b50*/  FADD.FTZ R12, R12, R16 ;  /* 0x000000100c0c7221 */ /* 0x000fe20000010000 */
[----:B------:R-:W-:Y:S01]  /*15b60*/  FFMA.FTZ R11, R26, R15, R11 ;  /* 0x0000000f1a0b7223 */ /* 0x000fe2000001000b */
[----:B------:R-:W-:Y:S01]  /*15b70*/  FADD.FTZ R0, R0, R15 ;  /* 0x0000000f00007221 */ /* 0x000fe20000010000 */
[----:B------:R-:W2:Y:S04]  /*15b80*/  LDL.LU R16, [R1+0x574] ;  /* 0x0005740001107983 */ /* 0x000ea80000300800 */
[----:B------:R-:W2:Y:S04]  /*15b90*/  LDL.LU R15, [R1+0x560] ;  /* 0x00056000010f7983 */ /* 0x000ea80000300800 */
[----:B------:R-:W2:Y:S04]  /*15ba0*/  LDL.LU R26, [R1+0x500] ;  /* 0x00050000011a7983 */ /* 0x000ea80000300800 */
[----:B------:R-:W1:Y:S04]  /*15bb0*/  SHFL.DOWN PT, R13, R69, 0x2, R9 ;  /* 0x08400000450d7989 */ /* 0x000e6800000e0009 */
[----:B------:R-:W2:Y:S01]  /*15bc0*/  LDL.LU R61, [R1+0x7f4] ;  /* 0x0007f400013d7983 */ /* 0x000ea20000300800 */
[----:B----4-:R-:W-:Y:S01]  /*15bd0*/  FFMA.FTZ R14, R27, R25, R14 ;  /* 0x000000191b0e7223 */ /* 0x010fe2000001000e */
[----:B------:R-:W-:-:S02]  /*15be0*/  FADD.FTZ R12, R12, R25 ;  /* 0x000000190c0c7221 */ /* 0x000fc40000010000 */
[----:B------:R-:W4:Y:S04]  /*15bf0*/  LDL.LU R27, [R1+0x4fc] ;  /* 0x0004fc00011b7983 */ /* 0x000f280000300800 */
[----:B------:R-:W4:Y:S01]  /*15c00*/  LDL.LU R25, [R1+0x564] ;  /* 0x0005640001197983 */ /* 0x000f220000300800 */
[----:B------:R-:W-:Y:S01]  /*15c10*/  FFMA.FTZ R14, R29, R23, R14 ;  /* 0x000000171d0e7223 */ /* 0x000fe2000001000e */
[----:B------:R-:W-:Y:S02]  /*15c20*/  FADD.FTZ R12, R12, R23 ;  /* 0x000000170c0c7221 */ /* 0x000fe40000010000 */
[----:B------:R-:W4:Y:S04]  /*15c30*/  LDL.LU R23, [R1+0x554] ;  /* 0x0005540001177983 */ /* 0x000f280000300800 */
[----:B------:R-:W4:Y:S04]  /*15c40*/  LDL.LU R62, [R1+0x7f0] ;  /* 0x0007f000013e7983 */ /* 0x000f280000300800 */
[----:B------:R0:W5:Y:S04]  /*15c50*/  LDL.LU R52, [R1+0x7dc] ;  /* 0x0007dc0001347983 */ /* 0x0001680000300800 */
[----:B------:R0:W5:Y:S04]  /*15c60*/  LDL.LU R50, [R1+0x7d4] ;  /* 0x0007d40001327983 */ /* 0x0001680000300800 */
[----:B------:R0:W5:Y:S04]  /*15c70*/  LDL.LU R7, [R1+0x7d0] ;  /* 0x0007d00001077983 */ /* 0x0001680000300800 */
[----:B------:R0:W5:Y:S01]  /*15c80*/  LDL.LU R6, [R1+0x7cc] ;  /* 0x0007cc0001067983 */ /* 0x0001620000300800 */
[----:B---3--:R-:W-:Y:S01]  /*15c90*/  FFMA.FTZ R11, R28, R24, R11 ;  /* 0x000000181c0b7223 */ /* 0x008fe2000001000b */
[----:B------:R-:W-:-:S02]  /*15ca0*/  FADD.FTZ R0, R0, R24 ;  /* 0x0000001800007221 */ /* 0x000fc40000010000 */
[----:B------:R-:W3:Y:S01]  /*15cb0*/  LDL.LU R24, [R1+0x550] ;  /* 0x0005500001187983 */ /* 0x000ee20000300800 */
[----:B--2---:R-:W-:Y:S01]  /*15cc0*/  FFMA.FTZ R11, R30, R22, R11 ;  /* 0x000000161e0b7223 */ /* 0x004fe2000001000b */
[----:B------:R-:W-:Y:S01]  /*15cd0*/  FADD.FTZ R0, R0, R22 ;  /* 0x0000001600007221 */ /* 0x000fe20000010000 */
[----:B------:R-:W-:Y:S01]  /*15ce0*/  FFMA.FTZ R14, R31, R21, R14 ;  /* 0x000000151f0e7223 */ /* 0x000fe2000001000e */
[----:B------:R-:W-:Y:S01]  /*15cf0*/  FADD.FTZ R12, R12, R21 ;  /* 0x000000150c0c7221 */ /* 0x000fe20000010000 */
[----:B------:R-:W-:Y:S01]  /*15d00*/  FFMA.FTZ R11, R32, R19, R11 ;  /* 0x00000013200b7223 */ /* 0x000fe2000001000b */
[----:B------:R-:W-:Y:S01]  /*15d10*/  FADD.FTZ R0, R0, R19 ;  /* 0x0000001300007221 */ /* 0x000fe20000010000 */
[----:B------:R-:W2:Y:S04]  /*15d20*/  LDL.LU R22, [R1+0x540] ;  /* 0x0005400001167983 */ /* 0x000ea80000300800 */
[----:B------:R-:W3:Y:S01]  /*15d30*/  LDL.LU R19, [R1+0x544] ;  /* 0x0005440001137983 */ /* 0x000ee20000300800 */
[----:B------:R-:W-:Y:S01]  /*15d40*/  FFMA.FTZ R14, R33, R20, R14 ;  /* 0x00000014210e7223 */ /* 0x000fe2000001000e */
[----:B------:R-:W-:-:S02]  /*15d50*/  FADD.FTZ R12, R12, R20 ;  /* 0x000000140c0c7221 */ /* 0x000fc40000010000 */
[----:B------:R-:W2:Y:S01]  /*15d60*/  LDL.LU R21, [R1+0x530] ;  /* 0x0005300001157983 */ /* 0x000ea20000300800 */
[----:B------:R-:W-:Y:S01]  /*15d70*/  FFMA.FTZ R14, R35, R17, R14 ;  /* 0x00000011230e7223 */ /* 0x000fe2000001000e */
[----:B------:R-:W-:Y:S02]  /*15d80*/  FADD.FTZ R12, R12, R17 ;  /* 0x000000110c0c7221 */ /* 0x000fe40000010000 */
        /* <DEDUP_REMOVED lines=9> */
[----:B------:R-:W2:Y:S04]  /*15e20*/  LDL.LU R18, [R1+0x510] ;  /* 0x0005100001127983 */ /* 0x000ea80000300800 */
[----:B------:R-:W2:Y:S01]  /*15e30*/  LDL.LU R15, [R1+0x514] ;  /* 0x00051400010f7983 */ /* 0x000ea20000300800 */
[----:B----4-:R-:W-:Y:S01]  /*15e40*/  FFMA.FTZ R11, R38, R25, R11 ;  /* 0x00000019260b7223 */ /* 0x010fe2000001000b */
[----:B------:R-:W-:Y:S01]  /*15e50*/  FADD.FTZ R0, R0, R25 ;  /* 0x0000001900007221 */ /* 0x000fe20000010000 */
[----:B-1----:R-:W-:Y:S01]  /*15e60*/  @!P2 FADD.FTZ R69, R69, R13 ;  /* 0x0000000d4545a221 */ /* 0x002fe20000010000 */
[----:B------:R-:W4:Y:S01]  /*15e70*/  LDL.LU R25, [R1+0x494] ;  /* 0x0004940001197983 */ /* 0x000f220000300800 */
[----:B------:R-:W-:Y:S01]  /*15e80*/  FFMA.FTZ R11, R40, R23, R11 ;  /* 0x00000017280b7223 */ /* 0x000fe2000001000b */
[----:B------:R-:W-:-:S02]  /*15e90*/  FADD.FTZ R0, R0, R23 ;  /* 0x0000001700007221 */ /* 0x000fc40000010000 */
[----:B------:R-:W1:Y:S04]  /*15ea0*/  SHFL.DOWN PT, R13, R69, 0x4, R9 ;  /* 0x08800000450d7989 */ /* 0x000e6800000e0009 */
[----:B------:R-:W4:Y:S04]  /*15eb0*/  LDL.LU R23, [R1+0x49c] ;  /* 0x00049c0001177983 */ /* 0x000f280000300800 */
[----:B------:R-:W4:Y:S01]  /*15ec0*/  LDL R38, [R1+0x7c0] ;  /* 0x0007c00001267983 */ /* 0x000f220000100800 */
[----:B---3--:R-:W-:Y:S01]  /*15ed0*/  FFMA.FTZ R11, R42, R19, R11 ;  /* 0x000000132a0b7223 */ /* 0x008fe2000001000b */
[----:B------:R-:W-:-:S02]  /*15ee0*/  FADD.FTZ R0, R0, R19 ;  /* 0x0000001300007221 */ /* 0x000fc40000010000 */
[----:B------:R-:W3:Y:S01]  /*15ef0*/  LDL.LU R19, [R1+0x4a8] ;  /* 0x0004a80001137983 */ /* 0x000ee20000300800 */
[----:B------:R-:W-:Y:S01]  /*15f00*/  FFMA.FTZ R14, R39, R24, R14 ;  /* 0x00000018270e7223 */ /* 0x000fe2000001000e */
[----:B------:R-:W-:Y:S02]  /*15f10*/  FADD.FTZ R12, R12, R24 ;  /* 0x000000180c0c7221 */ /* 0x000fe40000010000 */
[----:B------:R-:W4:Y:S01]  /*15f20*/  LDL.LU R24, [R1+0x490] ;  /* 0x0004900001187983 */ /* 0x000f220000300800 */
[----:B--2---:R-:W-:Y:S01]  /*15f30*/  FFMA.FTZ R14, R41, R22, R14 ;  /* 0x00000016290e7223 */ /* 0x004fe2000001000e */
[----:B------:R-:W-:Y:S02]  /*15f40*/  FADD.FTZ R12, R12, R22 ;  /* 0x000000160c0c7221 */ /* 0x000fe40000010000 */
[----:B------:R-:W2:Y:S01]  /*15f50*/  LDL.LU R22, [R1+0x488] ;  /* 0x0004880001167983 */ /* 0x000ea20000300800 */
[----:B------:R-:W-:Y:S01]  /*15f60*/  FFMA.FTZ R14, R43, R21, R14 ;  /* 0x000000152b0e7223 */ /* 0x000fe2000001000e */
[----:B------:R-:W-:Y:S01]  /*15f70*/  FADD.FTZ R12, R12, R21 ;  /* 0x000000150c0c7221 */ /* 0x000fe20000010000 */
[----:B-1----:R-:W-:Y:S01]  /*15f80*/  @!P3 FADD.FTZ R69, R69, R13 ;  /* 0x0000000d4545b221 */ /* 0x002fe20000010000 */
[----:B------:R-:W-:Y:S01]  /*15f90*/  FFMA.FTZ R11, R44, R20, R11 ;  /* 0x000000142c0b7223 */ /* 0x000fe2000001000b */
[----:B------:R-:W-:Y:S01]  /*15fa0*/  FFMA.FTZ R14, R45, R17, R14 ;  /* 0x000000112d0e7223 */ /* 0x000fe2000001000e */
[----:B------:R-:W-:Y:S01]  /*15fb0*/  FADD.FTZ R12, R12, R17 ;  /* 0x000000110c0c7221 */ /* 0x000fe20000010000 */
[----:B------:R-:W-:Y:S01]  /*15fc0*/  FADD.FTZ R0, R0, R20 ;  /* 0x0000001400007221 */ /* 0x000fe20000010000 */
[----:B------:R-:W2:Y:S04]  /*15fd0*/  LDL.LU R17, [R1+0x480] ;  /* 0x0004800001117983 */ /* 0x000ea80000300800 */
[----:B------:R-:W1:Y:S01]  /*15fe0*/  SHFL.DOWN PT, R13, R69, 0x8, R9 ;  /* 0x09000000450d7989 */ /* 0x000e6200000e0009 */
[----:B------:R-:W-:Y:S01]  /*15ff0*/  FFMA.FTZ R11, R46, R16, R11 ;  /* 0x000000102e0b7223 */ /* 0x000fe2000001000b */
[----:B------:R-:W-:-:S02]  /*16000*/  FADD.FTZ R0, R0, R16 ;  /* 0x0000001000007221 */ /* 0x000fc40000010000 */
[----:B------:R-:W2:Y:S01]  /*16010*/  LDL.LU R21, [R1+0x498] ;  /* 0x0004980001157983 */ /* 0x000ea20000300800 */
[----:B------:R-:W-:Y:S01]  /*16020*/  FFMA.FTZ R16, R47, R18, R14 ;  /* 0x000000122f107223 */ /* 0x000fe2000001000e */
[----:B------:R-:W-:Y:S02]  /*16030*/  FFMA.FTZ R11, R48, R15, R11 ;  /* 0x0000000f300b7223 */ /* 0x000fe4000001000b */
[----:B------:R-:W2:Y:S01]  /*16040*/  LDL.LU R20, [R1+0x48c] ;  /* 0x00048c0001147983 */ /* 0x000ea20000300800 */
[----:B------:R-:W-:-:S03]  /*16050*/  FADD.FTZ R14, R0, R15 ;  /* 0x0000000f000e7221 */ /* 0x000fc60000010000 */
[----:B------:R-:W2:Y:S01]  /*16060*/  LDL.LU R15, [R1+0x484] ;  /* 0x00048400010f7983 */ /* 0x000ea20000300800 */
[----:B------:R-:W-:Y:S01]  /*16070*/  FADD.FTZ R14, R14, R26 ;  /* 0x0000001a0e0e7221 */ /* 0x000fe20000010000 */
[----:B-1----:R-:W-:Y:S01]  /*16080*/  @!P4 FADD.FTZ R69, R69, R13 ;  /* 0x0000000d4545c221 */ /* 0x002fe20000010000 */
[----:B------:R-:W-:Y:S01]  /*16090*/  FFMA.FTZ R13, R54, R26, R11 ;  /* 0x0000001a360d7223 */ /* 0x000fe2000001000b */
[----:B------:R-:W1:Y:S02]  /*160a0*/  SHFL.DOWN PT, R10, R68, 0x2, R9 ;  /* 0x08400000440a7989 */ /* 0x000e6400000e0009 */
[----:B-1----:R-:W-:-:S05]  /*160b0*/  @!P2 FADD.FTZ R68, R68, R10 ;  /* 0x0000000a4444a221 */ /* 0x002fca0000010000 */
[----:B------:R-:W1:Y:S01]  /*160c0*/  SHFL.DOWN PT, R10, R68, 0x4, R9 ;  /* 0x08800000440a7989 */ /* 0x000e6200000e0009 */
[----:B---3--:R-:W-:Y:S01]  /*160d0*/  FFMA.FTZ R13, R56, R19, R13 ;  /* 0x00000013380d7223 */ /* 0x008fe2000001000d */
[----:B------:R-:W-:Y:S02]  /*160e0*/  FADD.FTZ R14, R14, R19 ;  /* 0x000000130e0e7221 */ /* 0x000fe40000010000 */
[----:B------:R-:W3:Y:S01]  /*160f0*/  LDL R19, [R1+0x7c8] ;  /* 0x0007c80001137983 */ /* 0x000ee20000100800 */
[----:B-1----:R-:W-:-:S05]  /*16100*/  @!P3 FADD.FTZ R68, R68, R10 ;  /* 0x0000000a4444b221 */ /* 0x002fca0000010000 */
[----:B------:R-:W1:Y:S01]  /*16110*/  SHFL.DOWN PT, R10, R68, 0x8, R9 ;  /* 0x09000000440a7989 */ /* 0x000e6200000e0009 */
[----:B------:R-:W-:Y:S01]  /*16120*/  FADD.FTZ R12, R12, R18 ;  /* 0x000000120c0c7221 */ /* 0x000fe20000010000 */
[----:B------:R-:W-:-:S03]  /*16130*/  FFMA.FTZ R18, R49, R27, R16 ;  /* 0x0000001b31127223 */ /* 0x000fc60000010010 */
[----:B------:R-:W-:Y:S01]  /*16140*/  FADD.FTZ R12, R12, R27 ;  /* 0x0000001b0c0c7221 */ /* 0x000fe20000010000 */
[----:B----4-:R-:W-:-:S03]  /*16150*/  FFMA.FTZ R18, R55, R25, R18 ;  /* 0x0000001937127223 */ /* 0x010fc60000010012 */
[----:B------:R-:W-:Y:S01]  /*16160*/  FADD.FTZ R12, R12, R25 ;  /* 0x000000190c0c7221 */ /* 0x000fe20000010000 */
[----:B------:R-:W-:-:S03]  /*16170*/  FFMA.FTZ R18, R57, R24, R18 ;  /* 0x0000001839127223 */ /* 0x000fc60000010012 */
[----:B------:R-:W-:Y:S01]  /*16180*/  FADD.FTZ R12, R12, R24 ;  /* 0x000000180c0c7221 */ /* 0x000fe20000010000 */
[----:B--2---:R-:W-:-:S03]  /*16190*/  FFMA.FTZ R18, R59, R22, R18 ;  /* 0x000000163b127223 */ /* 0x004fc60000010012 */
[----:B------:R-:W-:Y:S01]  /*161a0*/  FADD.FTZ R12, R12, R22 ;  /* 0x000000160c0c7221 */ /* 0x000fe20000010000 */
[----:B------:R-:W-:Y:S01]  /*161b0*/  SHFL.DOWN PT, R0, R69, 0x10, R9 ;  /* 0x0a00000045007989 */ /* 0x000fe200000e0009 */
[----:B-1----:R-:W-:Y:S01]  /*161c0*/  @!P4 FADD.FTZ R68, R68, R10 ;  /* 0x0000000a4444c221 */ /* 0x002fe20000010000 */
[----:B------:R-:W-:-:S04]  /*161d0*/  FFMA.FTZ R18, R61, R17, R18 ;  /* 0x000000113d127223 */ /* 0x000fc80000010012 */
[----:B------:R1:W2:Y:S02]  /*161e0*/  SHFL.DOWN PT, R11, R68, 0x10, R9 ;  /* 0x0a000000440b7989 */ /* 0x0002a400000e0009 */
[----:B-1----:R-:W-:Y:S02]  /*161f0*/  FADD.FTZ R9, R12, R17 ;  /* 0x000000110c097221 */ /* 0x002fe40000010000 */
[----:B------:R-:W1:Y:S01]  /*16200*/  S2R R17, SR_LANEID ;  /* 0x0000000000117919 */ /* 0x000e620000000000 */
[----:B------:R-:W4:Y:S01]  /*16210*/  S2R R16, SR_CgaCtaId ;  /* 0x0000000000107919 */ /* 0x000f220000008800 */
        /* <DEDUP_REMOVED lines=9> */
[----:B------:R-:W2:Y:S01]  /*162b0*/  LDC.64 R10, c[0x0][0x268] ;  /* 0x00009a00ff0a7b82 */ /* 0x000ea20000000a00 */
[----:B------:R-:W-:Y:S01]  /*162c0*/  FADD.FTZ R14, R14, R20 ;  /* 0x000000140e0e7221 */ /* 0x000fe20000010000 */
[----:B------:R-:W-:Y:S01]  /*162d0*/  @!P1 FADD.FTZ R69, R69, R0 ;  /* 0x0000000045459221 */ /* 0x000fe20000010000 */
[----:B------:R-:W-:Y:S01]  /*162e0*/  FFMA.FTZ R62, R65, R15, R62 ;  /* 0x0000000f413e7223 */ /* 0x000fe2000001003e */
[----:B------:R-:W-:Y:S01]  /*162f0*/  ISETP.NE.AND P2, PT, R38, RZ, PT ;  /* 0x000000ff2600720c */ /* 0x000fe20003f45270 */
[----:B------:R-:W-:Y:S01]  /*16300*/  FADD.FTZ R15, R14, R15 ;  /* 0x0000000f0e0f7221 */ /* 0x000fe20000010000 */
[----:B------:R-:W-:Y:S01]  /*16310*/  FADD.FTZ R14, R2, R3 ;  /* 0x00000003020e7221 */ /* 0x000fe20000010000 */
[----:B-1----:R-:W-:-:S02]  /*16320*/  ISETP.NE.AND P3, PT, R17, RZ, PT ;  /* 0x000000ff1100720c */ /* 0x002fc40003f65270 */
[----:B------:R-:W-:-:S04]  /*16330*/  IADD3 R17, R9, 0x90, RZ ;  /* 0x0000009009117810 */ /* 0x000fc80007ffe0ff */
[----:B----4-:R-:W-:Y:S01]  /*16340*/  LEA R0, R16, R17, 0x18 ;  /* 0x0000001110007211 */ /* 0x010fe200078ec0ff */
[----:B------:R-:W-:Y:S01]  /*16350*/  FFMA.FTZ R13, R67, R4, R62 ;  /* 0x00000004430d7223 */ /* 0x000fe2000001003e */
[----:B------:R-:W-:Y:S01]  /*16360*/  FFMA.FTZ R12, R66, R3, R63 ;  /* 0x00000003420c7223 */ /* 0x000fe2000001003f */
[----:B------:R-:W-:Y:S01]  /*16370*/  FADD.FTZ R15, R15, R4 ;  /* 0x000000040f0f7221 */ /* 0x000fe20000010000 */
[----:B------:R-:W-:-:S03]  /*16380*/  LEA R0, R38, R0, 0x4 ;  /* 0x0000000026007211 */ /* 0x000fc600078e20ff */
[----:B------:R-:W-:Y:S02]  /*16390*/  @!P3 LEA R2, R16, R9, 0x18 ;  /* 0x000000091002b211 */ /* 0x000fe400078ec0ff */
[----:B------:R0:W-:Y:S01]  /*163a0*/  STS.128 [R0], R12 ;  /* 0x0000000c00007388 */ /* 0x0001e20000000c00 */
[----:B------:R-:W-:Y:S01]  /*163b0*/  BSSY B0, `(.L_x_3145) ;  /* 0x0000027000007945 */ /* 0x000fe20003800000 */
[----:B------:R-:W-:Y:S02]  /*163c0*/  ISETP.GT.U32.AND P1, PT, R38, 0x30, PT ;  /* 0x000000302600780c */ /* 0x000fe40003f24070 */
[----:B---3--:R-:W-:-:S05]  /*163d0*/  @!P3 LEA R3, R19, R2, 0x3 ;  /* 0x000000021303b211 */ /* 0x008fca00078e18ff */
[----:B------:R0:W-:Y:S01]  /*163e0*/  @!P3 STS.64 [R3+0x10], R68 ;  /* 0x000010440300b388 */ /* 0x0001e20000000a00 */
[----:B------:R-:W-:Y:S01]  /*163f0*/  MOV R2, UR9 ;  /* 0x0000000900027c02 */ /* 0x000fe20008000f00 */
[----:B------:R-:W-:Y:S06]  /*16400*/  BAR.SYNC.DEFER_BLOCKING 0x0 ;  /* 0x0000000000007b1d */ /* 0x000fec0000010000 */
[----:B--2---:R-:W-:Y:S05]  /*16410*/  @P2 BRA `(.L_x_3146) ;  /* 0x0000000000802947 */ /* 0x004fea0003800000 */
[----:B------:R-:W-:-:S05]  /*16420*/  LEA R9, R16, R9, 0x18 ;  /* 0x0000000910097211 */ /* 0x000fca00078ec0ff */
[----:B------:R-:W0:Y:S04]  /*16430*/  LDS.64 R36, [R9+0x18] ;  /* 0x0000180009247984 */ /* 0x000e280000000a00 */
[----:B------:R-:W1:Y:S04]  /*16440*/  LDS.128 R16, [R9+0x20] ;  /* 0x0000200009107984 */ /* 0x000e680000000c00 */
[----:B------:R-:W2:Y:S04]  /*16450*/  LDS.128 R20, [R9+0x30] ;  /* 0x0000300009147984 */ /* 0x000ea80000000c00 */
[----:B------:R-:W3:Y:S04]  /*16460*/  LDS.128 R24, [R9+0x40] ;  /* 0x0000400009187984 */ /* 0x000ee80000000c00 */
[----:B------:R-:W4:Y:S04]  /*16470*/  LDS.128 R28, [R9+0x50] ;  /* 0x00005000091c7984 */ /* 0x000f280000000c00 */
[----:B------:R-:W4:Y:S01]  /*16480*/  LDS.128 R32, [R9+0x60] ;  /* 0x0000600009207984 */ /* 0x000f220000000c00 */
[----:B0-----:R-:W-:Y:S01]  /*16490*/  FADD.FTZ R3, R68, R36 ;  /* 0x0000002444037221 */ /* 0x001fe20000010000 */
[----:B------:R-:W-:-:S02]  /*164a0*/  FADD.FTZ R4, R69, R37 ;  /* 0x0000002545047221 */ /* 0x000fc40000010000 */
[----:B------:R-:W0:Y:S01]  /*164b0*/  LDS.64 R68, [R9+0x70] ;  /* 0x0000700009447984 */ /* 0x000e220000000a00 */
        /* <DEDUP_REMOVED lines=20> */
[----:B0-----:R-:W-:Y:S01]  /*16600*/  FADD.FTZ R68, R3, R68 ;  /* 0x0000004403447221 */ /* 0x001fe20000010000 */
[----:B------:R-:W-:-:S07]  /*16610*/  FADD.FTZ R69, R4, R69 ;  /* 0x0000004504457221 */ /* 0x000fce0000010000 */
.L_x_3146:
[----:B------:R-:W-:Y:S05]  /*16620*/  BSYNC B0 ;  /* 0x0000000000007941 */ /* 0x000fea0003800000 */
.L_x_3145:
[----:B------:R-:W-:Y:S01]  /*16630*/  BAR.SYNC.DEFER_BLOCKING 0x0 ;  /* 0x0000000000007b1d */ /* 0x000fe20000010000 */
[----:B0-----:R-:W-:-:S05]  /*16640*/  IMAD R3, R2, 0x31, R38 ;  /* 0x0000003102037824 */ /* 0x001fca00078e0226 */
        /* <DEDUP_REMOVED lines=37> */
.L_x_3148:
[----:B------:R-:W-:Y:S05]  /*168a0*/  BSYNC B0 ;  /* 0x0000000000007941 */ /* 0x000fea0003800000 */
.L_x_3147:
        /* <DEDUP_REMOVED lines=29> */
.L_x_3150:
[----:B------:R-:W-:Y:S05]  /*16a80*/  BSYNC B0 ;  /* 0x0000000000007941 */ /* 0x000fea0003800000 */
.L_x_3149:
[----:B------:R-:W-:-:S06]  /*16a90*/  UISETP.GE.U32.AND UP0, UPT, UR7, 0x2, UPT ;  /* 0x000000020700788c */ /* 0x000fcc000bf06070 */
[----:B------:R-:W-:-:S13]  /*16aa0*/  PLOP3.LUT P1, PT, PT, PT, UP0, 0x80, 0x0 ;  /* 0x000000000000781c */ /* 0x000fda0003f2f008 */
[----:B------:R-:W-:Y:S05]  /*16ab0*/  @!P1 BRA `(.L_x_3151) ;  /* 0x0000001000b49947 */ /* 0x000fea0003800000 */
[----:B------:R-:W0:Y:S01]  /*16ac0*/  LDC R4, c[0x0][0x10] ;  /* 0x00000400ff047b82 */ /* 0x000e220000000800 */
[----:B------:R-:W2:Y:S01]  /*16ad0*/  S2R R9, SR_CTAID.Y ;  /* 0x0000000000097919 */ /* 0x000ea20000002600 */
[----:B------:R-:W-:Y:S01]  /*16ae0*/  ULOP3.LUT UR6, UR4, 0x1, URZ, 0xc0, !UPT ;  /* 0x0000000104067892 */ /* 0x000fe2000f8ec03f */
[----:B------:R-:W-:Y:S05]  /*16af0*/  BSSY B0, `(.L_x_3152) ;  /* 0x0000027000007945 */ /* 0x000fea0003800000 */
[----:B-1----:R-:W1:Y:S08]  /*16b00*/  LDC.64 R2, c[0x0][0x258] ;  /* 0x00009600ff027b82 */ /* 0x002e700000000a00 */
[----:B------:R-:W3:Y:S01]  /*16b10*/  LDC.64 R10, c[0x0][0x260] ;  /* 0x00009800ff0a7b82 */ /* 0x000ee20000000a00 */
[----:B0-----:R-:W-:-:S04]  /*16b20*/  IMAD R0, R4, UR6, RZ ;  /* 0x0000000604007c24 */ /* 0x001fc8000f8e02ff */
[C---:B------:R-:W-:Y:S01]  /*16b30*/  IMAD R12, R0.reuse, UR7, RZ ;  /* 0x00000007000c7c24 */ /* 0x040fe2000f8e02ff */
[----:B--2---:R-:W-:-:S04]  /*16b40*/  IADD3 R13, R0, R9, RZ ;  /* 0x00000009000d7210 */ /* 0x004fc80007ffe0ff */
[----:B------:R-:W-:Y:S01]  /*16b50*/  SHF.L.U32 R15, R12, 0x1, RZ ;  /* 0x000000010c0f7819 */ /* 0x000fe200000006ff */
[----:B-1----:R-:W-:-:S04]  /*16b60*/  IMAD.WIDE.U32 R12, R13, 0x4, R2 ;  /* 0x000000040d0c7825 */ /* 0x002fc800078e0002 */
        /* <DEDUP_REMOVED lines=26> */
.L_x_3154:
[----:B------:R-:W2:Y:S04]  /*16d10*/  LDG.E.STRONG.GPU R0, desc[UR10][R12.64] ;  /* 0x0000000a0c007981 */ /* 0x000ea8000c1ef900 */
[----:B--2---:R-:W-:Y:S04]  /*16d20*/  CCTL.IVALL ;  /* 0x00000000ff00798f */ /* 0x004fe80002000000 */
[----:B------:R0:W-:Y:S01]  /*16d30*/  STL [R1], R0 ;  /* 0x0000000001007387 */ /* 0x0001e20000100800 */
[----:B------:R-:W-:-:S13]  /*16d40*/  ISETP.NE.AND P1, PT, R0, UR6, PT ;  /* 0x0000000600007c0c */ /* 0x000fda000bf25270 */
[----:B0-----:R-:W-:Y:S05]  /*16d50*/  @P1 BRA `(.L_x_3154) ;  /* 0xfffffffc00ec1947 */ /* 0x001fea000383ffff */
.L_x_3153:
[----:B------:R-:W-:Y:S05]  /*16d60*/  BSYNC B0 ;  /* 0x0000000000007941 */ /* 0x000fea0003800000 */
.L_x_3152:
        /* <DEDUP_REMOVED lines=18> */
.L_x_3158:
        /* <DEDUP_REMOVED lines=115> */
.L_x_3157:
        /* <DEDUP_REMOVED lines=61> */
.L_x_3159:
[----:B------:R-:W-:-:S13]  /*17990*/  ISETP.NE.OR P1, PT, R0, RZ, P1 ;  /* 0x000000ff0000720c */ /* 0x000fda0000f25670 */
[----:B------:R-:W-:Y:S05]  /*179a0*/  @!P1 BRA `(.L_x_3155) ;  /* 0x00000000007c9947 */ /* 0x000fea0003800000 */
.L_x_3156:
        /* <DEDUP_REMOVED lines=31> */
.L_x_3155:
        /* <DEDUP_REMOVED lines=11> */
.L_x_3161:
[----:B------:R-:W-:Y:S05]  /*17c50*/  BSYNC B0 ;  /* 0x0000000000007941 */ /* 0x000fea0003800000 */
.L_x_3160:
        /* <DEDUP_REMOVED lines=19> */
.L_x_3151:
[----:B------:R-:W0:Y:S01]  /*17d90*/  S2UR UR7, SR_CgaCtaId ;  /* 0x00000000000779c3 */ /* 0x000e220000008800 */
[----:B------:R-:W-:Y:S01]  /*17da0*/  UMOV UR6, 0x400 ;  /* 0x0000040000067882 */ /* 0x000fe20000000000 */
[----:B------:R-:W-:Y:S01]  /*17db0*/  HFMA2.MMA R9, -RZ, RZ, 0, 0 ;  /* 0x00000000ff097435 */ /* 0x000fe200000001ff */
[----:B------:R-:W-:Y:S01]  /*17dc0*/  ISETP.NE.AND P3, PT, RZ, UR15, PT ;  /* 0x0000000fff007c0c */ /* 0x000fe2000bf65270 */
[----:B------:R-:W-:Y:S01]  /*17dd0*/  ULDC.64 UR18, c[0x0][0x288] ;  /* 0x0000a20000127ab9 */ /* 0x000fe20000000a00 */
[----:B------:R-:W-:Y:S01]  /*17de0*/  ULDC.64 UR8, c[0x0][0x290] ;  /* 0x0000a40000087ab9 */ /* 0x000fe20000000a00 */
[----:B0-----:R-:W-:-:S09]  /*17df0*/  ULEA UR6, UR7, UR6, 0x18 ;  /* 0x0000000607067291 */ /* 0x001fd2000f8ec03f */
[----:B------:R-:W-:Y:S01]  /*17e00*/  @!P2 STS.64 [UR6+0x80], R68 ;  /* 0x00008044ff00a988 */ /* 0x000fe20008000a06 */
[----:B------:R-:W-:Y:S06]  /*17e10*/  BAR.SYNC.DEFER_BLOCKING 0x0 ;  /* 0x0000000000007b1d */ /* 0x000fec0000010000 */
[----:B-1----:R-:W0:Y:S01]  /*17e20*/  LDS.64 R2, [UR6+0x80] ;  /* 0x00008006ff027984 */ /* 0x002e220008000a00 */
[----:B------:R-:W-:Y:S02]  /*17e30*/  ULDC UR6, c[0x0][0x2bc] ;  /* 0x0000af0000067ab9 */ /* 0x000fe40000000800 */
[----:B0-----:R-:W-:Y:S01]  /*17e40*/  FMUL.FTZ R0, R2, UR6 ;  /* 0x0000000602007c20 */ /* 0x001fe20008410000 */
[----:B------:R-:W-:Y:S01]  /*17e50*/  FMUL.FTZ R3, R3, UR6 ;  /* 0x0000000603037c20 */ /* 0x000fe20008410000 */
[----:B------:R-:W-:-:S06]  /*17e60*/  ULDC.64 UR6, c[0x0][0x210] ;  /* 0x0000840000067ab9 */ /* 0x000fcc0000000a00 */
.L_x_3167:
[----:B------:R-:W-:-:S05]  /*17e70*/  LEA R11, R9, UR14, 0x3 ;  /* 0x0000000e090b7c11 */ /* 0x000fca000f8e18ff */
[----:B0-----:R-:W2:Y:S04]  /*17e80*/  LDL.128 R16, [R11+0x10] ;  /* 0x000010000b107983 */ /* 0x001ea80000100c00 */
[----:B-1----:R0:W3:Y:S01]  /*17e90*/  LDL.128 R12, [R11+0x210] ;  /* 0x000210000b0c7983 */ /* 0x0020e20000100c00 */
[----:B-----5:R-:W-:Y:S01]  /*17ea0*/  LEA R27, R9, R64, 0x3 ;  /* 0x00000040091b7211 */ /* 0x020fe200078e18ff */
[----:B------:R-:W-:Y:S03]  /*17eb0*/  BSSY B0, `(.L_x_3162) ;  /* 0x0000034000007945 */ /* 0x000fe60003800000 */
[----:B------:R-:W-:Y:S01]  /*17ec0*/  ISETP.GE.U32.AND P1, PT, R27, UR8, PT ;  /* 0x000000081b007c0c */ /* 0x000fe2000bf26070 */
[----:B--2---:R-:W-:Y:S01]  /*17ed0*/  FADD.FTZ R16, R16, -UR16 ;  /* 0x8000001010107e21 */ /* 0x004fe20008010000 */
[----:B------:R-:W-:Y:S01]  /*17ee0*/  FADD.FTZ R17, R17, -UR16 ;  /* 0x8000001011117e21 */ /* 0x000fe20008010000 */
[----:B------:R-:W-:Y:S01]  /*17ef0*/  FADD.FTZ R18, R18, -UR16 ;  /* 0x8000001012127e21 */ /* 0x000fe20008010000 */
[----:B------:R-:W-:Y:S01]  /*17f00*/  FADD.FTZ R19, R19, -UR16 ;  /* 0x8000001013137e21 */ /* 0x000fe20008010000 */
[----:B------:R-:W-:Y:S01]  /*17f10*/  FMUL.FTZ R22, R16, UR12 ;  /* 0x0000000c10167c20 */ /* 0x000fe20008410000 */
[----:B------:R-:W-:Y:S01]  /*17f20*/  FMUL.FTZ R25, R17, UR12 ;  /* 0x0000000c11197c20 */ /* 0x000fe20008410000 */
[----:B------:R-:W-:Y:S01]  /*17f30*/  FMUL.FTZ R18, R18, UR12 ;  /* 0x0000000c12127c20 */ /* 0x000fe20008410000 */
[----:B------:R-:W-:Y:S01]  /*17f40*/  FMUL.FTZ R19, R19, UR12 ;  /* 0x0000000c13137c20 */ /* 0x000fe20008410000 */
[----:B------:R-:W-:Y:S01]  /*17f50*/  @P3 FFMA.FTZ R2, R22, R8, R7 ;  /* 0x0000000816023223 */ /* 0x000fe20000010007 */
[----:B------:R-:W-:-:S03]  /*17f60*/  @P3 FFMA.FTZ R4, R25, R5, R6 ;  /* 0x0000000519043223 */ /* 0x000fc60000010006 */
[----:B------:R-:W-:Y:S01]  /*17f70*/  @P3 FMUL.FTZ R10, R2, -1.4426950216293334961 ;  /* 0xbfb8aa3b020a3820 */ /* 0x000fe20000410000 */
[----:B------:R-:W-:-:S05]  /*17f80*/  @P3 FMUL.FTZ R16, R4, -1.4426950216293334961 ;  /* 0xbfb8aa3b04103820 */ /* 0x000fca0000410000 */
[----:B------:R-:W0:Y:S08]  /*17f90*/  @P3 MUFU.EX2 R10, R10 ;  /* 0x0000000a000a3308 */ /* 0x000e300000000800 */
[----:B------:R-:W1:Y:S01]  /*17fa0*/  @P3 MUFU.EX2 R16, R16 ;  /* 0x0000001000103308 */ /* 0x000e620000000800 */
[----:B0-----:R-:W-:Y:S01]  /*17fb0*/  @P3 FADD.FTZ R11, R10, 1 ;  /* 0x3f8000000a0b3421 */ /* 0x001fe20000010000 */
[----:B------:R-:W-:-:S04]  /*17fc0*/  SHF.R.S32.HI R10, RZ, 0x1f, R27 ;  /* 0x0000001fff0a7819 */ /* 0x000fc8000001141b */
[----:B------:R-:W-:Y:S02]  /*17fd0*/  ISETP.GE.OR.EX P1, PT, R10, UR9, P0, P1 ;  /* 0x000000090a007c0c */ /* 0x000fe40008726710 */
[----:B------:R-:W0:Y:S01]  /*17fe0*/  @P3 MUFU.RCP R11, R11 ;  /* 0x0000000b000b3308 */ /* 0x000e220000001000 */
[----:B-1----:R-:W-:-:S07]  /*17ff0*/  @P3 FADD.FTZ R17, R16, 1 ;  /* 0x3f80000010113421 */ /* 0x002fce0000010000 */
[----:B------:R-:W1:Y:S01]  /*18000*/  @P3 MUFU.RCP R20, R17 ;  /* 0x0000001100143308 */ /* 0x000e620000001000 */
[----:B0-----:R-:W-:Y:S01]  /*18010*/  @P3 FADD.FTZ R23, -R11, 1 ;  /* 0x3f8000000b173421 */ /* 0x001fe20000010100 */
[----:B---3--:R-:W-:-:S03]  /*18020*/  @P3 FMUL.FTZ R21, R12, R11 ;  /* 0x0000000b0c153220 */ /* 0x008fc60000410000 */
[----:B------:R-:W-:Y:S01]  /*18030*/  @P3 FFMA.FTZ R2, R2, R23, 1 ;  /* 0x3f80000002023423 */ /* 0x000fe20000010017 */
[----:B-1----:R-:W-:-:S03]  /*18040*/  @P3 FADD.FTZ R23, -R20, 1 ;  /* 0x3f80000014173421 */ /* 0x002fc60000010100 */
[----:B------:R-:W-:Y:S01]  /*18050*/  @P3 FMUL.FTZ R12, R21, R2 ;  /* 0x00000002150c3220 */ /* 0x000fe20000410000 */
[----:B------:R-:W-:Y:S01]  /*18060*/  IADD3 R2, R27, 0x8, RZ ;  /* 0x000000081b027810 */ /* 0x000fe20007ffe0ff */
[----:B------:R-:W-:Y:S01]  /*18070*/  @P3 FMUL.FTZ R20, R13, R20 ;  /* 0x000000140d143220 */ /* 0x000fe20000410000 */
[----:B------:R-:W-:Y:S01]  /*18080*/  @P3 FFMA.FTZ R23, R4, R23, 1 ;  /* 0x3f80000004173423 */ /* 0x000fe20000010017 */
[--C-:B------:R-:W-:Y:S01]  /*18090*/  FFMA.FTZ R21, R0, R22, R3.reuse ;  /* 0x0000001600157223 */ /* 0x100fe20000010003 */
[----:B------:R-:W-:Y:S01]  /*180a0*/  ISETP.GE.U32.AND P2, PT, R2, UR8, PT ;  /* 0x0000000802007c0c */ /* 0x000fe2000bf46070 */
[----:B------:R-:W-:Y:S01]  /*180b0*/  FFMA.FTZ R4, R0, R25, R3 ;  /* 0x0000001900047223 */ /* 0x000fe20000010003 */
[----:B------:R-:W-:Y:S01]  /*180c0*/  SHF.R.S32.HI R22, RZ, 0x1f, R2 ;  /* 0x0000001fff167819 */ /* 0x000fe20000011402 */
[----:B------:R-:W-:Y:S01]  /*180d0*/  @P3 FMUL.FTZ R13, R20, R23 ;  /* 0x00000017140d3220 */ /* 0x000fe20000410000 */
[----:B------:R-:W-:Y:S01]  /*180e0*/  FFMA.FTZ R21, R12, R8, -R21 ;  /* 0x000000080c157223 */ /* 0x000fe20000010815 */
[--C-:B------:R-:W-:Y:S01]  /*180f0*/  FFMA.FTZ R23, R0, R18, R3.reuse ;  /* 0x0000001200177223 */ /* 0x100fe20000010003 */
[----:B------:R-:W-:Y:S01]  /*18100*/  ISETP.GE.OR.EX P2, PT, R22, UR9, P0, P2 ;  /* 0x0000000916007c0c */ /* 0x000fe20008746720 */
[----:B------:R-:W-:Y:S01]  /*18110*/  FFMA.FTZ R20, R0, R19, R3 ;  /* 0x0000001300147223 */ /* 0x000fe20000010003 */
[----:B------:R-:W-:Y:S01]  /*18120*/  FFMA.FTZ R17, R13, R5, -R4 ;  /* 0x000000050d117223 */ /* 0x000fe20000010804 */
[----:B------:R-:W-:Y:S10]  /*18130*/  @P1 BRA `(.L_x_3163) ;  /* 0x00000000002c1947 */ /* 0x000ff40003800000 */
[----:B------:R-:W-:Y:S01]  /*18140*/  IMAD R4, R10, UR18, RZ ;  /* 0x000000120a047c24 */ /* 0x000fe2000f8e02ff */
[----:B------:R-:W-:Y:S01]  /*18150*/  MOV R10, R52 ;  /* 0x00000034000a7202 */ /* 0x000fe20000000f00 */
[----:B------:R-:W-:Y:S01]  /*18160*/  FMUL.FTZ R16, R21, UR12 ;  /* 0x0000000c15107c20 */ /* 0x000fe20008410000 */
[----:B------:R-:W-:Y:S01]  /*18170*/  MOV R11, R51 ;  /* 0x00000033000b7202 */ /* 0x000fe20000000f00 */
[----:B------:R-:W-:Y:S02]  /*18180*/  IMAD R13, R27, UR19, R4 ;  /* 0x000000131b0d7c24 */ /* 0x000fe4000f8e0204 */
[----:B------:R-:W-:Y:S01]  /*18190*/  FMUL.FTZ R17, R17, UR12 ;  /* 0x0000000c11117c20 */ /* 0x000fe20008410000 */
[----:B------:R-:W-:-:S05]  /*181a0*/  IMAD.WIDE.U32 R10, R27, UR18, R10 ;  /* 0x000000121b0a7c25 */ /* 0x000fca000f8e000a */
[----:B------:R-:W-:Y:S02]  /*181b0*/  IADD3 R11, R11, R13, RZ ;  /* 0x0000000d0b0b7210 */ /* 0x000fe40007ffe0ff */
[----:B------:R-:W-:-:S04]  /*181c0*/  LEA R12, P1, R10, UR6, 0x2 ;  /* 0x000000060a0c7c11 */ /* 0x000fc8000f8210ff */
[----:B------:R-:W-:-:S05]  /*181d0*/  LEA.HI.X R13, R10, UR7, R11, 0x2, P1 ;  /* 0x000000070a0d7c11 */ /* 0x000fca00088f140b */
[----:B------:R0:W-:Y:S04]  /*181e0*/  STG.E.64 desc[UR10][R12.64], R16 ;  /* 0x000000100c007986 */ /* 0x0001e8000c101b0a */
.L_x_3163:
[----:B------:R-:W-:Y:S05]  /*181f0*/  BSYNC B0 ;  /* 0x0000000000007941 */ /* 0x000fea0003800000 */
.L_x_3162:
        /* <DEDUP_REMOVED lines=19> */
.L_x_3164:
        /* <DEDUP_REMOVED lines=15> */
.L_x_3166:
[----:B------:R-:W-:Y:S05]  /*18420*/  BSYNC B0 ;  /* 0x0000000000007941 */ /* 0x000fea0003800000 */
.L_x_3165:
        /* <DEDUP_REMOVED lines=12> */
.L_x_3078:
        /* <DEDUP_REMOVED lines=25> */
.L_x_3170:
[----:B------:R-:W-:Y:S05]  /*18680*/  BSYNC B0 ;  /* 0x0000000000007941 */ /* 0x000fea0003800000 */
.L_x_3169:
[----:B------:R-:W-:Y:S05]  /*18690*/  @P0 EXIT ;  /* 0x000000000000094d */ /* 0x000fea0003800000 */
[----:B------:R-:W-:Y:S05]  /*186a0*/  @P2 BRA `(.L_x_3171) ;  /* 0x0000000000202947 */ /* 0x000fea0003800000 */
[----:B------:R-:W-:-:S05]  /*186b0*/  IMAD R0, R6, R7, RZ ;  /* 0x0000000706007224 */ /* 0x000fca00078e02ff */
[----:B------:R-:W-:-:S13]  /*186c0*/  ISETP.NE.AND P0, PT, R0, -0x1, PT ;  /* 0xffffffff0000780c */ /* 0x000fda0003f05270 */
[----:B------:R-:W-:Y:S05]  /*186d0*/  @!P0 BRA `(.L_x_3171) ;  /* 0x0000000000148947 */ /* 0x000fea0003800000 */
.L_x_3172:
[----:B0-----:R-:W2:Y:S04]  /*186e0*/  LDG.E.STRONG.GPU R5, desc[UR10][R2.64] ;  /* 0x0000000a02057981 */ /* 0x001ea8000c1ef900 */
[----:B--2---:R-:W-:Y:S01]  /*186f0*/  CCTL.IVALL ;  /* 0x00000000ff00798f */ /* 0x004fe20002000000 */
[----:B------:R-:W-:Y:S05]  /*18700*/  YIELD ;  /* 0x0000000000007946 */ /* 0x000fea0003800000 */
[----:B------:R-:W-:-:S13]  /*18710*/  ISETP.NE.AND P0, PT, R5, R0, PT ;  /* 0x000000000500720c */ /* 0x000fda0003f05270 */
[----:B------:R-:W-:Y:S05]  /*18720*/  @P0 BRA `(.L_x_3172) ;  /* 0xfffffffc00ec0947 */ /* 0x000fea000383ffff */
.L_x_3171:
        /* <DEDUP_REMOVED lines=14> */
[----:B-1----:R-:W0:Y:S01]  /*18810*/  LDC.64 R14, c[0x0][0x218] ;  /* 0x00008600ff0e7b82 */ /* 0x002e220000000a00 */
        /* <DEDUP_REMOVED lines=12> */
.L_x_3173:
        /* <DEDUP_REMOVED lines=27> */
.L_x_3174:
        /* <DEDUP_REMOVED lines=15> */
.L_x_5616:


//--------------------- .text._Z35group_norm_nhwc_bwd_one_pass_kernelI11Fp32IOFp16WLi64ELi98ELi392EEv26Group_norm_nhwc_bwd_params --------------------------
	.section	.text._Z35group_norm_nhwc_bwd_one_pass_kernelI11Fp32IOFp16WLi64ELi98ELi392EEv26Group_norm_nhwc_bwd_params,"ax",@progbits
	.align	128
        .global         _Z35group_norm_nhwc_bwd_one_pass_kernelI11Fp32IOFp16WLi64ELi98ELi392EEv26Group_norm_nhwc_bwd_params
        .type           _Z35group_norm_nhwc_bwd_one_pass_kernelI11Fp32IOFp16WLi64ELi98ELi392EEv26Group_norm_nhwc_bwd_params,@function
        .size           _Z35group_norm_nhwc_bwd_one_pass_kernelI11Fp32IOFp16WLi64ELi98ELi392EEv26Group_norm_nhwc_bwd_params,(.L_x_5617 - _Z35group_norm_nhwc_bwd_one_pass_kernelI11Fp32IOFp16WLi64ELi98ELi392EEv26Group_norm_nhwc_bwd_params)
        .other          _Z35group_norm_nhwc_bwd_one_pass_kernelI11Fp32IOFp16WLi64ELi98ELi392EEv26Group_norm_nhwc_bwd_params,@"STO_CUDA_ENTRY STV_DEFAULT"
_Z35group_norm_nhwc_bwd_one_pass_kernelI11Fp32IOFp16WLi64ELi98ELi392EEv26Group_norm_nhwc_bwd_params:
.text._Z35group_norm_nhwc_bwd_one_pass_kernelI11Fp32IOFp16WLi64ELi98ELi392EEv26Group_norm_nhwc_bwd_params:
        /* <DEDUP_REMOVED lines=60> */
.L_x_3226:
        /* <DEDUP_REMOVED lines=255> */
.L_x_3177:
[----:B------:R-:W-:Y:S05]  /*13b0*/  BSYNC B0 ;  /* 0x0000000000007941 */ /* 0x000fea0003800000 */
.L_x_3176:
        /* <DEDUP_REMOVED lines=26> */
.L_x_3178:
        /* <DEDUP_REMOVED lines=32> */
.L_x_3179:
        /* <DEDUP_REMOVED lines=38> */
.L_x_3180:
        /* <DEDUP_REMOVED lines=35> */
.L_x_3181:
        /* <DEDUP_REMOVED lines=35> */
.L_x_3182:
        /* <DEDUP_REMOVED lines=35> */
.L_x_3183:
        /* <DEDUP_REMOVED lines=33> */
.L_x_3184:
        /* <DEDUP_REMOVED lines=31> */
.L_x_3185:
        /* <DEDUP_REMOVED lines=96> */
.L_x_3187:
[----:B------:R-:W-:Y:S05]  /*2a50*/  BSYNC B0 ;  /* 0x0000000000007941 */ /* 0x000fea0003800000 */
.L_x_3186:
        /* <DEDUP_REMOVED lines=39> */
.L_x_3189:
[----:B------:R-:W-:Y:S05]  /*2cd0*/  BSYNC B0 ;  /* 0x0000000000007941 */ /* 0x000fea0003800000 */
.L_x_3188:
        /* <DEDUP_REMOVED lines=19> */
.L_x_3191:
[----:B------:R-:W-:Y:S05]  /*2e10*/  BSYNC B0 ;  /* 0x0000000000007941 */ /* 0x000fea0003800000 */
.L_x_3190:
        /* <DEDUP_REMOVED lines=35> */
.L_x_3194:
[----:B------:R-:W2:Y:S04]  /*3050*/  LDG.E.STRONG.GPU R32, desc[UR14][R30.64] ;  /* 0x0000000e1e207981 */ /* 0x000ea8000c1ef900 */
[----:B--2---:R-:W-:Y:S01]  /*3060*/  CCTL.IVALL ;  /* 0x00000000ff00798f */ /* 0x004fe20002000000 */
[----:B------:R-:W-:Y:S05]  /*3070*/  YIELD ;  /* 0x0000000000007946 */ /* 0x000fea0003800000 */
[----:B------:R-:W-:-:S13]  /*3080*/  ISETP.NE.AND P6, PT, R32, R27, PT ;  /* 0x0000001b2000720c */ /* 0x000fda0003fc5270 */
[----:B------:R-:W-:Y:S05]  /*3090*/  @P6 BRA `(.L_x_3194) ;  /* 0xfffffffc00ec6947 */ /* 0x000fea000383ffff */
.L_x_3193:
        /* <DEDUP_REMOVED lines=19> */
.L_x_3198:
        /* <DEDUP_REMOVED lines=116> */
.L_x_3197:
        /* <DEDUP_REMOVED lines=62> */
.L_x_3199:
[----:B------:R-:W-:-:S06]  /*3cf0*/  UISETP.NE.OR UP0, UPT, UR11, URZ, UP0 ;  /* 0x0000003f0b00728c */ /* 0x000fcc0008705670 */
[----:B------:R-:W-:-:S13]  /*3d00*/  PLOP3.LUT P6, PT, PT, PT, UP0, 0x80, 0x0 ;  /* 0x000000000000781c */ /* 0x000fda0003fcf008 */
[----:B------:R-:W-:Y:S05]  /*3d10*/  @!P6 BRA `(.L_x_3195) ;  /* 0x00000000007ce947 */ /* 0x000fea0003800000 */
.L_x_3196:
        /* <DEDUP_REMOVED lines=31> */
.L_x_3195:
        /* <DEDUP_REMOVED lines=10> */
.L_x_3201:
[----:B------:R-:W-:Y:S05]  /*3fb0*/  BSYNC B0 ;  /* 0x0000000000007941 */ /* 0x000fea0003800000 */
.L_x_3200:
        /* <DEDUP_REMOVED lines=17> */
.L_x_3192:
        /* <DEDUP_REMOVED lines=30> */
.L_x_3202:
        /* <DEDUP_REMOVED lines=20> */
.L_x_3204:
[----:B------:R-:W-:Y:S05]  /*43f0*/  BSYNC B0 ;  /* 0x0000000000007941 */ /* 0x000fea0003800000 */
.L_x_3203:
        /* <DEDUP_REMOVED lines=19> */
.L_x_3205:
        /* <DEDUP_REMOVED lines=22> */
.L_x_3207:
[----:B------:R-:W-:Y:S05]  /*4690*/  BSYNC B0 ;  /* 0x0000000000007941 */ /* 0x000fea0003800000 */
.L_x_3206:
        /* <DEDUP_REMOVED lines=19> */
.L_x_3208:
        /* <DEDUP_REMOVED lines=22> */
.L_x_3210:
[----:B------:R-:W-:Y:S05]  /*4930*/  BSYNC B0 ;  /* 0x0000000000007941 */ /* 0x000fea0003800000 */
.L_x_3209:
        /* <DEDUP_REMOVED lines=19> */
.L_x_3211:
        /* <DEDUP_REMOVED lines=20> */
.L_x_3213:
[----:B------:R-:W-:Y:S05]  /*4bb0*/  BSYNC B0 ;  /* 0x0000000000007941 */ /* 0x000fea0003800000 */
.L_x_3212:
        /* <DEDUP_REMOVED lines=19> */
.L_x_3214:
        /* <DEDUP_REMOVED lines=20> */
.L_x_3216:
[----:B------:R-:W-:Y:S05]  /*4e30*/  BSYNC B0 ;  /* 0x0000000000007941 */ /* 0x000fea0003800000 */
.L_x_3215:
        /* <DEDUP_REMOVED lines=22> */
.L_x_3217:
        /* <DEDUP_REMOVED lines=19> */
.L_x_3219:
[----:B------:R-:W-:Y:S05]  /*50d0*/  BSYNC B0 ;  /* 0x0000000000007941 */ /* 0x000fea0003800000 */
.L_x_3218:
        /* <DEDUP_REMOVED lines=22> */
.L_x_3220:
        /* <DEDUP_REMOVED lines=19> */
.L_x_3222:
[----:B------:R-:W-:Y:S05]  /*5370*/  BSYNC B0 ;  /* 0x0000000000007941 */ /* 0x000fea0003800000 */
.L_x_3221:
        /* <DEDUP_REMOVED lines=22> */
.L_x_3223:
        /* <DEDUP_REMOVED lines=18> */
.L_x_3225:
[----:B------:R-:W-:Y:S05]  /*5600*/  BSYNC B0 ;  /* 0x0000000000007941 */ /* 0x000fea0003800000 */
.L_x_3224:
[----:B------:R-:W-:Y:S01]  /*5610*/  ULDC UR11, c[0x0][0x10] ;  /* 0x00000400000b7ab9 */ /* 0x000fe20000000800 */
[----:B------:R-:W-:Y:S02]  /*5620*/  UIADD3 UR4, UR4, 0x1, URZ ;  /* 0x0000000104047890 */ /* 0x000fe4000fffe03f */
[----:B------:R-:W-:-:S04]  /*5630*/  UIADD3 UR6, UR11, UR6, URZ ;  /* 0x000000060b067290 */ /* 0x000fc8000fffe03f */
[----:B------:R-:W-:-:S06]  /*5640*/  UISETP.GE.AND UP0, UPT, UR6, UR5, UPT ;  /* 0x000000050600728c */ /* 0x000fcc000bf06270 */
[----:B------:R-:W-:-:S13]  /*5650*/  PLOP3.LUT P0, PT, PT, PT, UP0, 0x80, 0x0 ;  /* 0x000000000000781c */ /* 0x000fda0003f0f008 */
[----:B------:R-:W-:Y:S05]  /*5660*/  @!P0 BRA `(.L_x_3226) ;  /* 0xffffffac00548947 */ /* 0x000fea000383ffff */
.L_x_3175:
        /* <DEDUP_REMOVED lines=19> */
.L_x_3228:
[----:B------:R-:W-:Y:S05]  /*57a0*/  BSYNC B0 ;  /* 0x0000000000007941 */ /* 0x000fea0003800000 */
.L_x_3227:
        /* <DEDUP_REMOVED lines=11> */
.L_x_3230:
[----:B0-----:R-:W5:Y:S04]  /*5860*/  LDG.E.STRONG.GPU R7, desc[UR14][R2.64] ;  /* 0x0000000e02077981 */ /* 0x001f68000c1ef900 */
[----:B-----5:R-:W-:Y:S01]  /*5870*/  CCTL.IVALL ;  /* 0x00000000ff00798f */ /* 0x020fe20002000000 */
[----:B------:R-:W-:Y:S05]  /*5880*/  YIELD ;  /* 0x0000000000007946 */ /* 0x000fea0003800000 */
[----:B------:R-:W-:-:S13]  /*5890*/  ISETP.NE.AND P0, PT, R7, R0, PT ;  /* 0x000000000700720c */ /* 0x000fda0003f05270 */
[----:B------:R-:W-:Y:S05]  /*58a0*/  @P0 BRA `(.L_x_3230) ;  /* 0xfffffffc00ec0947 */ /* 0x000fea000383ffff */
.L_x_3229:
        /* <DEDUP_REMOVED lines=24> */
.L_x_3231:
        /* <DEDUP_REMOVED lines=25> */
.L_x_3232:
        /* <DEDUP_REMOVED lines=12> */
.L_x_5617:


//--------------------- .text._Z35group_norm_nhwc_bwd_one_pass_kernelI11Fp32IOFp16WLi128ELi98ELi392EEv26Group_norm_nhwc_bwd_params --------------------------
	.section	.text._Z35group_norm_nhwc_bwd_one_pass_kernelI11Fp32IOFp16WLi128ELi98ELi392EEv26Group_norm_nhwc_bwd_params,"ax",@progbits
	.align	128
        .global         _Z35group_norm_nhwc_bwd_one_pass_kernelI11Fp32IOFp16WLi128ELi98ELi392EEv26Group_norm_nhwc_bwd_params
        .type           _Z35group_norm_nhwc_bwd_one_pass_kernelI11Fp32IOFp16WLi128ELi98ELi392EEv26Group_norm_nhwc_bwd_params,@function
        .size           _Z35group_norm_nhwc_bwd_one_pass_kernelI11Fp32IOFp16WLi128ELi98ELi392EEv26Group_norm_nhwc_bwd_params,(.L_x_5618 - _Z35group_norm_nhwc_bwd_one_pass_kernelI11Fp32IOFp16WLi128ELi98ELi392EEv26Group_norm_nhwc_bwd_params)
        .other          _Z35group_norm_nhwc_bwd_one_pass_kernelI11Fp32IOFp16WLi128ELi98ELi392EEv26Group_norm_nhwc_bwd_params,@"STO_CUDA_ENTRY STV_DEFAULT"
_Z35group_norm_nhwc_bwd_one_pass_kernelI11Fp32IOFp16WLi128ELi98ELi392EEv26Group_norm_nhwc_bwd_params:
.text._Z35group_norm_nhwc_bwd_one_pass_kernelI11Fp32IOFp16WLi128ELi98ELi392EEv26Group_norm_nhwc_bwd_params:
        /* <DEDUP_REMOVED lines=113> */
.L_x_3316:
        /* <DEDUP_REMOVED lines=447> */
.L_x_3235:
[----:B------:R-:W-:Y:S05]  /*2300*/  BSYNC B0 ;  /* 0x0000000000007941 */ /* 0x000fea0003800000 */
.L_x_3234:
        /* <DEDUP_REMOVED lines=31> */
.L_x_3236:
        /* <DEDUP_REMOVED lines=26> */
.L_x_3237:
        /* <DEDUP_REMOVED lines=31> */
.L_x_3238:
        /* <DEDUP_REMOVED lines=31> */
.L_x_3239:
        /* <DEDUP_REMOVED lines=31> */
.L_x_3240:
        /* <DEDUP_REMOVED lines=53> */
.L_x_3241:
        /* <DEDUP_REMOVED lines=35> */
.L_x_3242:
        /* <DEDUP_REMOVED lines=33> */
.L_x_3243:
        /* <DEDUP_REMOVED lines=33> */
.L_x_3244:
        /* <DEDUP_REMOVED lines=33> */
.L_x_3245:
        /* <DEDUP_REMOVED lines=33> */
.L_x_3246:
        /* <DEDUP_REMOVED lines=33> */
.L_x_3247:
        /* <DEDUP_REMOVED lines=33> */
.L_x_3248:
        /* <DEDUP_REMOVED lines=29> */
.L_x_3249:
        /* <DEDUP_REMOVED lines=29> */
.L_x_3250:
        /* <DEDUP_REMOVED lines=29> */
.L_x_3251:
        /* <DEDUP_REMOVED lines=115> */
.L_x_3253:
[----:B------:R-:W-:Y:S05]  /*4af0*/  BSYNC B0 ;  /* 0x0000000000007941 */ /* 0x000fea0003800000 */
.L_x_3252:
        /* <DEDUP_REMOVED lines=41> */
.L_x_3255:
[----:B------:R-:W-:Y:S05]  /*4d90*/  BSYNC B0 ;  /* 0x0000000000007941 */ /* 0x000fea0003800000 */
.L_x_3254:
        /* <DEDUP_REMOVED lines=16> */
.L_x_3257:
[----:B------:R-:W-:Y:S05]  /*4ea0*/  BSYNC B0 ;  /* 0x0000000000007941 */ /* 0x000fea0003800000 */
.L_x_3256:
        /* <DEDUP_REMOVED lines=33> */
.L_x_3260:
[----:B-1----:R-:W2:Y:S04]  /*50c0*/  LDG.E.STRONG.GPU R34, desc[UR8][R32.64] ;  /* 0x0000000820227981 */ /* 0x002ea8000c1ef900 */
[----:B--2---:R-:W-:Y:S01]  /*50d0*/  CCTL.IVALL ;  /* 0x00000000ff00798f */ /* 0x004fe20002000000 */
[----:B------:R-:W-:Y:S05]  /*50e0*/  YIELD ;  /* 0x0000000000007946 */ /* 0x000fea0003800000 */
[----:B------:R-:W-:-:S13]  /*50f0*/  ISETP.NE.AND P6, PT, R34, R41, PT ;  /* 0x000000292200720c */ /* 0x000fda0003fc5270 */
[----:B------:R-:W-:Y:S05]  /*5100*/  @P6 BRA `(.L_x_3260) ;  /* 0xfffffffc00ec6947 */ /* 0x000fea000383ffff */
.L_x_3259:
        /* <DEDUP_REMOVED lines=22> */
.L_x_3264:
        /* <DEDUP_REMOVED lines=115> */
.L_x_3263:
        /* <DEDUP_REMOVED lines=63> */
.L_x_3265:
[----:B------:R-:W-:-:S04]  /*5d90*/  LOP3.LUT P6, RZ, R0, 0x1, RZ, 0xc0, !PT ;  /* 0x0000000100ff7812 */ /* 0x000fc800078cc0ff */
[----:B------:R-:W-:-:S13]  /*5da0*/  ISETP.NE.OR P6, PT, R34, RZ, P6 ;  /* 0x000000ff2200720c */ /* 0x000fda00037c5670 */
[----:B------:R-:W-:Y:S05]  /*5db0*/  @!P6 BRA `(.L_x_3261) ;  /* 0x00000000007ce947 */ /* 0x000fea0003800000 */
.L_x_3262:
        /* <DEDUP_REMOVED lines=31> */
.L_x_3261:
        /* <DEDUP_REMOVED lines=10> */
.L_x_3267:
[----:B------:R-:W-:Y:S05]  /*6050*/  BSYNC B0 ;  /* 0x0000000000007941 */ /* 0x000fea0003800000 */
.L_x_3266:
        /* <DEDUP_REMOVED lines=17> */
.L_x_3258:
        /* <DEDUP_REMOVED lines=36> */
.L_x_3268:
        /* <DEDUP_REMOVED lines=20> */
.L_x_3270:
[----:B------:R-:W-:Y:S05]  /*64f0*/  BSYNC B0 ;  /* 0x0000000000007941 */ /* 0x000fea0003800000 */
.L_x_3269:
        /* <DEDUP_REMOVED lines=20> */
.L_x_3271:
        /* <DEDUP_REMOVED lines=19> */
.L_x_3273:
[----:B------:R-:W-:Y:S05]  /*6770*/  BSYNC B0 ;  /* 0x0000000000007941 */ /* 0x000fea0003800000 */
.L_x_3272:
        /* <DEDUP_REMOVED lines=19> */
.L_x_3274:
        /* <DEDUP_REMOVED lines=19> */
.L_x_3276:
[----:B------:R-:W-:Y:S05]  /*69e0*/  BSYNC B0 ;  /* 0x0000000000007941 */ /* 0x000fea0003800000 */
.L_x_3275:
        /* <DEDUP_REMOVED lines=19> */
.L_x_3277:
        /* <DEDUP_REMOVED lines=22> */
.L_x_3279:
[----:B------:R-:W-:Y:S05]  /*6c80*/  BSYNC B0 ;  /* 0x0000000000007941 */ /* 0x000fea0003800000 */
.L_x_3278:
        /* <DEDUP_REMOVED lines=20> */
.L_x_3280:
        /* <DEDUP_REMOVED lines=21> */
.L_x_3282:
[----:B------:R-:W-:Y:S05]  /*6f20*/  BSYNC B0 ;  /* 0x0000000000007941 */ /* 0x000fea0003800000 */
.L_x_3281:
        /* <DEDUP_REMOVED lines=20> */
.L_x_3283:
        /* <DEDUP_REMOVED lines=22> */
.L_x_3285:
[----:B------:R-:W-:Y:S05]  /*71d0*/  BSYNC B0 ;  /* 0x0000000000007941 */ /* 0x000fea0003800000 */
.L_x_3284:
        /* <DEDUP_REMOVED lines=20> */
.L_x_3286:
        /* <DEDUP_REMOVED lines=22> */
.L_x_3288:
[----:B------:R-:W-:Y:S05]  /*7480*/  BSYNC B0 ;  /* 0x0000000000007941 */ /* 0x000fea0003800000 */
.L_x_3287:
        /* <DEDUP_REMOVED lines=20> */
.L_x_3289:
        /* <DEDUP_REMOVED lines=22> */
.L_x_3291:
[----:B------:R-:W-:Y:S05]  /*7730*/  BSYNC B0 ;  /* 0x0000000000007941 */ /* 0x000fea0003800000 */
.L_x_3290:
        /* <DEDUP_REMOVED lines=20> */
.L_x_3292:
        /* <DEDUP_REMOVED lines=22> */
.L_x_3294:
[----:B------:R-:W-:Y:S05]  /*79e0*/  BSYNC B0 ;  /* 0x0000000000007941 */ /* 0x000fea0003800000 */
.L_x_3293:
        /* <DEDUP_REMOVED lines=20> */
.L_x_3295:
        /* <DEDUP_REMOVED lines=21> */
.L_x_3297:
[----:B------:R-:W-:Y:S05]  /*7c80*/  BSYNC B0 ;  /* 0x0000000000007941 */ /* 0x000fea0003800000 */
.L_x_3296:
        /* <DEDUP_REMOVED lines=19> */
.L_x_3298:
        /* <DEDUP_REMOVED lines=21> */
.L_x_3300:
[----:B------:R-:W-:Y:S05]  /*7f10*/  BSYNC B0 ;  /* 0x0000000000007941 */ /* 0x000fea0003800000 */
.L_x_3299:
        /* <DEDUP_REMOVED lines=19> */
.L_x_3301:
        /* <DEDUP_REMOVED lines=21> */
.L_x_3303:
[----:B------:R-:W-:Y:S05]  /*81a0*/  BSYNC B0 ;  /* 0x0000000000007941 */ /* 0x000fea0003800000 */
.L_x_3302:
        /* <DEDUP_REMOVED lines=19> */
.L_x_3304:
        /* <DEDUP_REMOVED lines=26> */
.L_x_3306:
[----:B------:R-:W-:Y:S05]  /*8480*/  BSYNC B0 ;  /* 0x0000000000007941 */ /* 0x000fea0003800000 */
.L_x_3305:
        /* <DEDUP_REMOVED lines=19> */
.L_x_3307:
        /* <DEDUP_REMOVED lines=26> */
.L_x_3309:
[----:B------:R-:W-:Y:S05]  /*8760*/  BSYNC B0 ;  /* 0x0000000000007941 */ /* 0x000fea0003800000 */
.L_x_3308:
        /* <DEDUP_REMOVED lines=19> */
.L_x_3310:
        /* <DEDUP_REMOVED lines=26> */
.L_x_3312:
[----:B------:R-:W-:Y:S05]  /*8a40*/  BSYNC B0 ;  /* 0x0000000000007941 */ /* 0x000fea0003800000 */
.L_x_3311:
        /* <DEDUP_REMOVED lines=19> */
.L_x_3313:
        /* <DEDUP_REMOVED lines=23> */
.L_x_3315:
[----:B------:R-:W-:Y:S05]  /*8cf0*/  BSYNC B0 ;  /* 0x0000000000007941 */ /* 0x000fea0003800000 */
.L_x_3314:
[----:B------:R-:W-:Y:S02]  /*8d00*/  IADD3 R11, R15, R11, RZ ;  /* 0x0000000b0f0b7210 */ /* 0x000fe40007ffe0ff */
[----:B------:R-:W-:Y:S02]  /*8d10*/  IADD3 R12, R12, 0x1, RZ ;  /* 0x000000010c0c7810 */ /* 0x000fe40007ffe0ff */
[----:B------:R-:W-:-:S13]  /*8d20*/  ISETP.GE.AND P5, PT, R11, UR4, PT ;  /* 0x000000040b007c0c */ /* 0x000fda000bfa6270 */
[----:B------:R-:W-:Y:S05]  /*8d30*/  @!P5 BRA `(.L_x_3316) ;  /* 0xffffff780074d947 */ /* 0x000fea000383ffff */
.L_x_3233:
        /* <DEDUP_REMOVED lines=23> */
.L_x_3318:
[----:B------:R-:W-:Y:S05]  /*8eb0*/  BSYNC B0 ;  /* 0x0000000000007941 */ /* 0x000fea0003800000 */
.L_x_3317:
[----:B------:R-:W-:Y:S05]  /*8ec0*/  @P0 EXIT ;  /* 0x000000000000094d */ /* 0x000fea0003800000 */
[----:B------:R-:W-:Y:S05]  /*8ed0*/  @P2 BRA `(.L_x_3319) ;  /* 0x0000000000202947 */ /* 0x000fea0003800000 */
[----:B------:R-:W-:-:S05]  /*8ee0*/  IMAD R0, R6, R7, RZ ;  /* 0x0000000706007224 */ /* 0x000fca00078e02ff */
[----:B------:R-:W-:-:S13]  /*8ef0*/  ISETP.NE.AND P0, PT, R0, -0x1, PT ;  /* 0xffffffff0000780c */ /* 0x000fda0003f05270 */
[----:B------:R-:W-:Y:S05]  /*8f00*/  @!P0 BRA `(.L_x_3319) ;  /* 0x0000000000148947 */ /* 0x000fea0003800000 */
.L_x_3320:
[----:B--2---:R-:W2:Y:S04]  /*8f10*/  LDG.E.STRONG.GPU R5, desc[UR8][R2.64] ;  /* 0x0000000802057981 */ /* 0x004ea8000c1ef900 */
[----:B--2---:R-:W-:Y:S01]  /*8f20*/  CCTL.IVALL ;  /* 0x00000000ff00798f */ /* 0x004fe20002000000 */
[----:B------:R-:W-:Y:S05]  /*8f30*/  YIELD ;  /* 0x0000000000007946 */ /* 0x000fea0003800000 */
[----:B------:R-:W-:-:S13]  /*8f40*/  ISETP.NE.AND P0, PT, R5, R0, PT ;  /* 0x000000000500720c */ /* 0x000fda0003f05270 */
[----:B------:R-:W-:Y:S05]  /*8f50*/  @P0 BRA `(.L_x_3320) ;  /* 0xfffffffc00ec0947 */ /* 0x000fea000383ffff */
.L_x_3319:
        /* <DEDUP_REMOVED lines=24> */
.L_x_3321:
        /* <DEDUP_REMOVED lines=25> */
.L_x_3322:
        /* <DEDUP_REMOVED lines=9> */
.L_x_5618:


//--------------------- .text._Z35group_norm_nhwc_bwd_one_pass_kernelI11Fp32IOFp16WLi256ELi98ELi392EEv26Group_norm_nhwc_bwd_params --------------------------
	.section	.text._Z35group_norm_nhwc_bwd_one_pass_kernelI11Fp32IOFp16WLi256ELi98ELi392EEv26Group_norm_nhwc_bwd_params,"ax",@progbits
	.align	128
        .global         _Z35group_norm_nhwc_bwd_one_pass_kernelI11Fp32IOFp16WLi256ELi98ELi392EEv26Group_norm_nhwc_bwd_params
        .type           _Z35group_norm_nhwc_bwd_one_pass_kernelI11Fp32IOFp16WLi256ELi98ELi392EEv26Group_norm_nhwc_bwd_params,@function
        .size           _Z35group_norm_nhwc_bwd_one_pass_kernelI11Fp32IOFp16WLi256ELi98ELi392EEv26Group_norm_nhwc_bwd_params,(.L_x_5619 - _Z35group_norm_nhwc_bwd_one_pass_kernelI11Fp32IOFp16WLi256ELi98ELi392EEv26Group_norm_nhwc_bwd_params)
        .other          _Z35group_norm_nhwc_bwd_one_pass_kernelI11Fp32IOFp16WLi256ELi98ELi392EEv26Group_norm_nhwc_bwd_params,@"STO_CUDA_ENTRY STV_DEFAULT"
_Z35group_norm_nhwc_bwd_one_pass_kernelI11Fp32IOFp16WLi256ELi98ELi392EEv26Group_norm_nhwc_bwd_params:
.text._Z35group_norm_nhwc_bwd_one_pass_kernelI11Fp32IOFp16WLi256ELi98ELi392EEv26Group_norm_nhwc_bwd_params:
        /* <DEDUP_REMOVED lines=55> */
.L_x_3470:
        /* <DEDUP_REMOVED lines=891> */
[----:B--2---:R-:W-:-:S03]  /*3b20*/  @P0 HADD2.F32 R4, -RZ, R2.H0_H0 ;  /* 0x20000002ff040230 */ /* 0x004fc60000004100 */
[----:B------:R0:W5:Y:S01]  /*3b30*/  LDL.LU R2, [R1+0xb0] ;  /* 0x0000b00001027983 */ /* 0x0001620000300800 */
[----:B---3--:R-:W-:-:S03]  /*3b40*/  @P0 HADD2.F32 R5, -RZ, R0.H0_H0 ;  /* 0x20000000ff050230 */ /* 0x008fc60000004100 */
[----:B------:R0:W5:Y:S01]  /*3b50*/  LDL.LU R0, [R1+0xac] ;  /* 0x0000ac0001007983 */ /* 0x0001620000300800 */
[----:B----4-:R-:W-:Y:S02]  /*3b60*/  HADD2.F32 R3, -RZ, R3.H0_H0 ;  /* 0x20000003ff037230 */ /* 0x010fe40000004100 */
[----:B0-----:R-:W-:-:S07]  /*3b70*/  HADD2.F32 R82, -RZ, R82.H0_H0 ;  /* 0x20000052ff527230 */ /* 0x001fce0000004100 */
.L_x_3325:
[----:B------:R-:W-:Y:S05]  /*3b80*/  BSYNC B0 ;  /* 0x0000000000007941 */ /* 0x000fea0003800000 */
.L_x_3324:
        /* <DEDUP_REMOVED lines=40> */
.L_x_3326:
        /* <DEDUP_REMOVED lines=64> */
.L_x_3327:
        /* <DEDUP_REMOVED lines=81> */
.L_x_3328:
        /* <DEDUP_REMOVED lines=65> */
.L_x_3329:
        /* <DEDUP_REMOVED lines=60> */
.L_x_3330:
        /* <DEDUP_REMOVED lines=49> */
.L_x_3331:
        /* <DEDUP_REMOVED lines=42> */
.L_x_3332:
        /* <DEDUP_REMOVED lines=36> */
.L_x_3333:
        /* <DEDUP_REMOVED lines=35> */
.L_x_3334:
        /* <DEDUP_REMOVED lines=35> */
.L_x_3335:
        /* <DEDUP_REMOVED lines=36> */
.L_x_3336:
        /* <DEDUP_REMOVED lines=37> */
.L_x_3337:
        /* <DEDUP_REMOVED lines=37> */
.L_x_3338:
        /* <DEDUP_REMOVED lines=37> */
.L_x_3339:
        /* <DEDUP_REMOVED lines=37> */
.L_x_3340:
        /* <DEDUP_REMOVED lines=37> */
.L_x_3341:
        /* <DEDUP_REMOVED lines=37> */
.L_x_3342:
        /* <DEDUP_REMOVED lines=35> */
.L_x_3343:
        /* <DEDUP_REMOVED lines=35> */
.L_x_3344:
        /* <DEDUP_REMOVED lines=35> */
.L_x_3345:
        /* <DEDUP_REMOVED lines=35> */
.L_x_3346:
        /* <DEDUP_REMOVED lines=35> */
.L_x_3347:
        /* <DEDUP_REMOVED lines=35> */
.L_x_3348:
        /* <DEDUP_REMOVED lines=35> */
.L_x_3349:
        /* <DEDUP_REMOVED lines=12> */
[----:B----4-:R-:W-:Y:S01]  /*7b70*/  FMUL.FTZ R101, R84, UR26 ;  /* 0x0000001a54657c20 */ /* 0x010fe20008410000 */
        /* <DEDUP_REMOVED lines=22> */
.L_x_3350:
        /* <DEDUP_REMOVED lines=35> */
.L_x_3351:
        /* <DEDUP_REMOVED lines=35> */
.L_x_3352:
        /* <DEDUP_REMOVED lines=39> */
.L_x_3353:
        /* <DEDUP_REMOVED lines=37> */
.L_x_3354:
        /* <DEDUP_REMOVED lines=33> */
.L_x_3355:
        /* <DEDUP_REMOVED lines=33> */
.L_x_3356:
        /* <DEDUP_REMOVED lines=33> */
.L_x_3357:
        /* <DEDUP_REMOVED lines=122> */
.L_x_3359:
[----:B------:R-:W-:Y:S05]  /*93d0*/  BSYNC B0 ;  /* 0x0000000000007941 */ /* 0x000fea0003800000 */
.L_x_3358:
        /* <DEDUP_REMOVED lines=38> */
.L_x_3361:
[----:B------:R-:W-:Y:S05]  /*9640*/  BSYNC B0 ;  /* 0x0000000000007941 */ /* 0x000fea0003800000 */
.L_x_3360:
        /* <DEDUP_REMOVED lines=19> */
.L_x_3363:
[----:B------:R-:W-:Y:S05]  /*9780*/  BSYNC B0 ;  /* 0x0000000000007941 */ /* 0x000fea0003800000 */
.L_x_3362:
        /* <DEDUP_REMOVED lines=41> */
.L_x_3366:
[----:B------:R-:W-:Y:S02]  /*9a20*/  MOV R56, UR18 ;  /* 0x0000001200387c02 */ /* 0x000fe40008000f00 */
[----:B------:R-:W-:-:S05]  /*9a30*/  MOV R57, UR19 ;  /* 0x0000001300397c02 */ /* 0x000fca0008000f00 */
[----:B------:R-:W2:Y:S04]  /*9a40*/  LDG.E.STRONG.GPU R56, desc[UR22][R56.64] ;  /* 0x0000001638387981 */ /* 0x000ea8000c1ef900 */
[----:B--2---:R-:W-:Y:S01]  /*9a50*/  CCTL.IVALL ;  /* 0x00000000ff00798f */ /* 0x004fe20002000000 */
[----:B------:R-:W-:Y:S05]  /*9a60*/  YIELD ;  /* 0x0000000000007946 */ /* 0x000fea0003800000 */
[----:B------:R-:W-:-:S13]  /*9a70*/  ISETP.NE.AND P0, PT, R56, R58, PT ;  /* 0x0000003a3800720c */ /* 0x000fda0003f05270 */
[----:B------:R-:W-:Y:S05]  /*9a80*/  @P0 BRA `(.L_x_3366) ;  /* 0xfffffffc00e40947 */ /* 0x000fea000383ffff */
.L_x_3365:
        /* <DEDUP_REMOVED lines=19> */
.L_x_3370:
        /* <DEDUP_REMOVED lines=165> */
.L_x_3369:
        /* <DEDUP_REMOVED lines=87> */
.L_x_3371:
[----:B------:R-:W-:-:S13]  /*ab80*/  ISETP.NE.OR P0, PT, RZ, UR16, P0 ;  /* 0x00000010ff007c0c */ /* 0x000fda0008705670 */
[----:B------:R-:W-:Y:S05]  /*ab90*/  @!P0 BRA `(.L_x_3367) ;  /* 0x0000000000b08947 */ /* 0x000fea0003800000 */
.L_x_3368:
        /* <DEDUP_REMOVED lines=44> */
.L_x_3367:
        /* <DEDUP_REMOVED lines=14> */
.L_x_3373:
[----:B------:R-:W-:Y:S05]  /*af40*/  BSYNC B0 ;  /* 0x0000000000007941 */ /* 0x000fea0003800000 */
.L_x_3372:
        /* <DEDUP_REMOVED lines=25> */
.L_x_3364:
        /* <DEDUP_REMOVED lines=32> */
.L_x_3374:
        /* <DEDUP_REMOVED lines=22> */
.L_x_3376:
[----:B------:R-:W-:Y:S05]  /*b440*/  BSYNC B0 ;  /* 0x0000000000007941 */ /* 0x000fea0003800000 */
.L_x_3375:
        /* <DEDUP_REMOVED lines=28> */
.L_x_3377:
        /* <DEDUP_REMOVED lines=21> */
.L_x_3379:
[----:B------:R-:W-:Y:S05]  /*b760*/  BSYNC B0 ;  /* 0x0000000000007941 */ /* 0x000fea0003800000 */
.L_x_3378:
        /* <DEDUP_REMOVED lines=37> */
.L_x_3380:
        /* <DEDUP_REMOVED lines=21> */
.L_x_3382:
[----:B------:R-:W-:Y:S05]  /*bb10*/  BSYNC B0 ;  /* 0x0000000000007941 */ /* 0x000fea0003800000 */
.L_x_3381:
        /* <DEDUP_REMOVED lines=21> */
.L_x_3383:
        /* <DEDUP_REMOVED lines=23> */
.L_x_3385:
[----:B------:R-:W-:Y:S05]  /*bde0*/  BSYNC B0 ;  /* 0x0000000000007941 */ /* 0x000fea0003800000 */
.L_x_3384:
        /* <DEDUP_REMOVED lines=39> */
.L_x_3386:
        /* <DEDUP_REMOVED lines=21> */
.L_x_3388:
[----:B------:R-:W-:Y:S05]  /*c1b0*/  BSYNC B0 ;  /* 0x0000000000007941 */ /* 0x000fea0003800000 */
.L_x_3387:
        /* <DEDUP_REMOVED lines=21> */
.L_x_3389:
        /* <DEDUP_REMOVED lines=23> */
.L_x_3391:
[----:B------:R-:W-:Y:S05]  /*c480*/  BSYNC B0 ;  /* 0x0000000000007941 */ /* 0x000fea0003800000 */
.L_x_3390:
        /* <DEDUP_REMOVED lines=21> */
.L_x_3392:
        /* <DEDUP_REMOVED lines=23> */
.L_x_3394:
[----:B------:R-:W-:Y:S05]  /*c750*/  BSYNC B0 ;  /* 0x0000000000007941 */ /* 0x000fea0003800000 */
.L_x_3393:
        /* <DEDUP_REMOVED lines=47> */
.L_x_3395:
        /* <DEDUP_REMOVED lines=21> */
.L_x_3397:
[----:B------:R-:W-:Y:S05]  /*cba0*/  BSYNC B0 ;  /* 0x0000000000007941 */ /* 0x000fea0003800000 */
.L_x_3396:
        /* <DEDUP_REMOVED lines=19> */
.L_x_3398:
        /* <DEDUP_REMOVED lines=21> */
.L_x_3400:
[----:B------:R-:W-:Y:S05]  /*ce30*/  BSYNC B0 ;  /* 0x0000000000007941 */ /* 0x000fea0003800000 */
.L_x_3399:
        /* <DEDUP_REMOVED lines=19> */
.L_x_3401:
        /* <DEDUP_REMOVED lines=21> */
.L_x_3403:
[----:B------:R-:W-:Y:S05]  /*d0c0*/  BSYNC B0 ;  /* 0x0000000000007941 */ /* 0x000fea0003800000 */
.L_x_3402:
        /* <DEDUP_REMOVED lines=20> */
.L_x_3404:
        /* <DEDUP_REMOVED lines=22> */
.L_x_3406:
[----:B------:R-:W-:Y:S05]  /*d370*/  BSYNC B0 ;  /* 0x0000000000007941 */ /* 0x000fea0003800000 */
.L_x_3405:
        /* <DEDUP_REMOVED lines=21> */
.L_x_3407:
        /* <DEDUP_REMOVED lines=23> */
.L_x_3409:
[----:B------:R-:W-:Y:S05]  /*d640*/  BSYNC B0 ;  /* 0x0000000000007941 */ /* 0x000fea0003800000 */
.L_x_3408:
        /* <DEDUP_REMOVED lines=46> */
.L_x_3410:
        /* <DEDUP_REMOVED lines=21> */
.L_x_3412:
[----:B------:R-:W-:Y:S05]  /*da80*/  BSYNC B0 ;  /* 0x0000000000007941 */ /* 0x000fea0003800000 */
.L_x_3411:
        /* <DEDUP_REMOVED lines=21> */
.L_x_3413:
        /* <DEDUP_REMOVED lines=23> */
.L_x_3415:
[----:B------:R-:W-:Y:S05]  /*dd50*/  BSYNC B0 ;  /* 0x0000000000007941 */ /* 0x000fea0003800000 */
.L_x_3414:
        /* <DEDUP_REMOVED lines=21> */
.L_x_3416:
        /* <DEDUP_REMOVED lines=23> */
.L_x_3418:
[----:B------:R-:W-:Y:S05]  /*e020*/  BSYNC B0 ;  /* 0x0000000000007941 */ /* 0x000fea0003800000 */
.L_x_3417:
        /* <DEDUP_REMOVED lines=21> */
.L_x_3419:
        /* <DEDUP_REMOVED lines=23> */
.L_x_3421:
[----:B------:R-:W-:Y:S05]  /*e2f0*/  BSYNC B0 ;  /* 0x0000000000007941 */ /* 0x000fea0003800000 */
.L_x_3420:
        /* <DEDUP_REMOVED lines=21> */
.L_x_3422:
        /* <DEDUP_REMOVED lines=23> */
.L_x_3424:
[----:B------:R-:W-:Y:S05]  /*e5c0*/  BSYNC B0 ;  /* 0x0000000000007941 */ /* 0x000fea0003800000 */
.L_x_3423:
        /* <DEDUP_REMOVED lines=44> */
.L_x_3425:
        /* <DEDUP_REMOVED lines=21> */
.L_x_3427:
[----:B------:R-:W-:Y:S05]  /*e9e0*/  BSYNC B0 ;  /* 0x0000000000007941 */ /* 0x000fea0003800000 */
.L_x_3426:
        /* <DEDUP_REMOVED lines=19> */
.L_x_3428:
        /* <DEDUP_REMOVED lines=21> */
.L_x_3430:
[----:B------:R-:W-:Y:S05]  /*ec70*/  BSYNC B0 ;  /* 0x0000000000007941 */ /* 0x000fea0003800000 */
.L_x_3429:
        /* <DEDUP_REMOVED lines=19> */
.L_x_3431:
        /* <DEDUP_REMOVED lines=21> */
.L_x_3433:
[----:B------:R-:W-:Y:S05]  /*ef00*/  BSYNC B0 ;  /* 0x0000000000007941 */ /* 0x000fea0003800000 */
.L_x_3432:
        /* <DEDUP_REMOVED lines=19> */
.L_x_3434:
        /* <DEDUP_REMOVED lines=21> */
.L_x_3436:
[----:B------:R-:W-:Y:S05]  /*f190*/  BSYNC B0 ;  /* 0x0000000000007941 */ /* 0x000fea0003800000 */
.L_x_3435:
        /* <DEDUP_REMOVED lines=19> */
.L_x_3437:
        /* <DEDUP_REMOVED lines=21> */
.L_x_3439:
[----:B------:R-:W-:Y:S05]  /*f420*/  BSYNC B0 ;  /* 0x0000000000007941 */ /* 0x000fea0003800000 */
.L_x_3438:
        /* <DEDUP_REMOVED lines=49> */
.L_x_3440:
        /* <DEDUP_REMOVED lines=21> */
.L_x_3442:
[----:B------:R-:W-:Y:S05]  /*f890*/  BSYNC B0 ;  /* 0x0000000000007941 */ /* 0x000fea0003800000 */
.L_x_3441:
        /* <DEDUP_REMOVED lines=19> */
.L_x_3443:
        /* <DEDUP_REMOVED lines=21> */
.L_x_3445:
[----:B------:R-:W-:Y:S05]  /*fb20*/  BSYNC B0 ;  /* 0x0000000000007941 */ /* 0x000fea0003800000 */
.L_x_3444:
        /* <DEDUP_REMOVED lines=19> */
.L_x_3446:
        /* <DEDUP_REMOVED lines=21> */
.L_x_3448:
[----:B------:R-:W-:Y:S05]  /*fdb0*/  BSYNC B0 ;  /* 0x0000000000007941 */ /* 0x000fea0003800000 */
.L_x_3447:
        /* <DEDUP_REMOVED lines=19> */
.L_x_3449:
        /* <DEDUP_REMOVED lines=21> */
.L_x_3451:
[----:B------:R-:W-:Y:S05]  /*10040*/  BSYNC B0 ;  /* 0x0000000000007941 */ /* 0x000fea0003800000 */
.L_x_3450:
        /* <DEDUP_REMOVED lines=19> */
.L_x_3452:
        /* <DEDUP_REMOVED lines=21> */
.L_x_3454:
[----:B------:R-:W-:Y:S05]  /*102d0*/  BSYNC B0 ;  /* 0x0000000000007941 */ /* 0x000fea0003800000 */
.L_x_3453:
        /* <DEDUP_REMOVED lines=47> */
.L_x_3455:
        /* <DEDUP_REMOVED lines=21> */
.L_x_3457:
[----:B------:R-:W-:Y:S05]  /*10720*/  BSYNC B0 ;  /* 0x0000000000007941 */ /* 0x000fea0003800000 */
.L_x_3456:
        /* <DEDUP_REMOVED lines=19> */
.L_x_3458:
        /* <DEDUP_REMOVED lines=21> */
.L_x_3460:
[----:B------:R-:W-:Y:S05]  /*109b0*/  BSYNC B0 ;  /* 0x0000000000007941 */ /* 0x000fea0003800000 */
.L_x_3459:
        /* <DEDUP_REMOVED lines=19> */
.L_x_3461:
        /* <DEDUP_REMOVED lines=21> */
.L_x_3463:
[----:B------:R-:W-:Y:S05]  /*10c40*/  BSYNC B0 ;  /* 0x0000000000007941 */ /* 0x000fea0003800000 */
.L_x_3462:
        /* <DEDUP_REMOVED lines=19> */
.L_x_3464:
        /* <DEDUP_REMOVED lines=21> */
.L_x_3466:
[----:B------:R-:W-:Y:S05]  /*10ed0*/  BSYNC B0 ;  /* 0x0000000000007941 */ /* 0x000fea0003800000 */
.L_x_3465:
        /* <DEDUP_REMOVED lines=19> */
.L_x_3467:
        /* <DEDUP_REMOVED lines=20> */
.L_x_3469:
[----:B------:R-:W-:Y:S05]  /*11150*/  BSYNC B0 ;  /* 0x0000000000007941 */ /* 0x000fea0003800000 */
.L_x_3468:
        /* <DEDUP_REMOVED lines=9> */
.L_x_3323:
        /* <DEDUP_REMOVED lines=19> */
.L_x_3472:
[----:B------:R-:W-:Y:S05]  /*11320*/  BSYNC B0 ;  /* 0x0000000000007941 */ /* 0x000fea0003800000 */
.L_x_3471:
        /* <DEDUP_REMOVED lines=11> */
.L_x_3474:
[----:B------:R-:W4:Y:S04]  /*113e0*/  LDG.E.STRONG.GPU R5, desc[UR22][R2.64] ;  /* 0x0000001602057981 */ /* 0x000f28000c1ef900 */
[----:B----4-:R-:W-:Y:S01]  /*113f0*/  CCTL.IVALL ;  /* 0x00000000ff00798f */ /* 0x010fe20002000000 */
[----:B------:R-:W-:Y:S05]  /*11400*/  YIELD ;  /* 0x0000000000007946 */ /* 0x000fea0003800000 */
[----:B------:R-:W-:-:S13]  /*11410*/  ISETP.NE.AND P0, PT, R5, R4, PT ;  /* 0x000000040500720c */ /* 0x000fda0003f05270 */
[----:B------:R-:W-:Y:S05]  /*11420*/  @P0 BRA `(.L_x_3474) ;  /* 0xfffffffc00ec0947 */ /* 0x000fea000383ffff */
.L_x_3473:
        /* <DEDUP_REMOVED lines=25> */
.L_x_3475:
        /* <DEDUP_REMOVED lines=17> */
[----:B----4-:R-:W-:Y:S01]  /*116d0*/  F2FP.F16.F32.PACK_AB R19, R9, R2 ;  /* 0x000000020913723e */ /* 0x010fe200000000ff */
[----:B0-----:R-:W-:-:S04]  /*116e0*/  IMAD.WIDE R2, R5, 0x2, R14 ;  /* 0x0000000205027825 */ /* 0x001fc800078e020e */
[----:B-1----:R-:W-:Y:S01]  /*116f0*/  IMAD.WIDE R4, R5, 0x2, R16 ;  /* 0x0000000205047825 */ /* 0x002fe200078e0210 */
[----:B---3--:R-:W-:Y:S01]  /*11700*/  F2FP.F16.F32.PACK_AB R21, R13, R10 ;  /* 0x0000000a0d15723e */ /* 0x008fe200000000ff */
[----:B------:R2:W-:Y:S04]  /*11710*/  STG.E desc[UR22][R2.64], R19 ;  /* 0x0000001302007986 */ /* 0x0005e8000c101916 */
[----:B------:R2:W-:Y:S01]  /*11720*/  STG.E desc[UR22][R4.64], R21 ;  /* 0x0000001504007986 */ /* 0x0005e2000c101916 */
[----:B------:R-:W-:Y:S05]  /*11730*/  @P0 BRA `(.L_x_3475) ;  /* 0xfffffffc00a00947 */ /* 0x000fea000383ffff */
[----:B------:R-:W-:Y:S05]  /*11740*/  EXIT ;  /* 0x000000000000794d */ /* 0x000fea0003800000 */
.L_x_3476:
        /* <DEDUP_REMOVED lines=11> */
.L_x_5619:


//--------------------- .text._Z35group_norm_nhwc_bwd_one_pass_kernelI11Fp32IOFp16WLi512ELi98ELi392EEv26Group_norm_nhwc_bwd_params --------------------------
	.section	.text._Z35group_norm_nhwc_bwd_one_pass_kernelI11Fp32IOFp16WLi512ELi98ELi392EEv26Group_norm_nhwc_bwd_params,"ax",@progbits
	.align	128
        .global         _Z35group_norm_nhwc_bwd_one_pass_kernelI11Fp32IOFp16WLi512ELi98ELi392EEv26Group_norm_nhwc_bwd_params
        .type           _Z35group_norm_nhwc_bwd_one_pass_kernelI11Fp32IOFp16WLi512ELi98ELi392EEv26Group_norm_nhwc_bwd_params,@function
        .size           _Z35group_norm_nhwc_bwd_one_pass_kernelI11Fp32IOFp16WLi512ELi98ELi392EEv26Group_norm_nhwc_bwd_params,(.L_x_5620 - _Z35group_norm_nhwc_bwd_one_pass_kernelI11Fp32IOFp16WLi512ELi98ELi392EEv26Group_norm_nhwc_bwd_params)
        .other          _Z35group_norm_nhwc_bwd_one_pass_kernelI11Fp32IOFp16WLi512ELi98ELi392EEv26Group_norm_nhwc_bwd_params,@"STO_CUDA_ENTRY STV_DEFAULT"
_Z35group_norm_nhwc_bwd_one_pass_kernelI11Fp32IOFp16WLi512ELi98ELi392EEv26Group_norm_nhwc_bwd_params:
.text._Z35group_norm_nhwc_bwd_one_pass_kernelI11Fp32IOFp16WLi512ELi98ELi392EEv26Group_norm_nhwc_bwd_params:
        /* <DEDUP_REMOVED lines=27> */
.L_x_3567:
        /* <DEDUP_REMOVED lines=3000> */
[----:B--2---:R-:W-:Y:S02]  /*bd30*/  @P1 HADD2.F32 R7, -RZ, R10.H0_H0 ;  /* 0x2000000aff071230 */ /* 0x004fe40000004100 */
[----:B---3--:R-:W-:Y:S02]  /*bd40*/  @P1 HADD2.F32 R6, -RZ, R11.H0_H0 ;  /* 0x2000000bff061230 */ /* 0x008fe40000004100 */
[----:B----4-:R-:W-:Y:S02]  /*bd50*/  HADD2.F32 R8, -RZ, R5.H0_H0 ;  /* 0x20000005ff087230 */ /* 0x010fe40000004100 */
[----:B------:R-:W-:-:S07]  /*bd60*/  HADD2.F32 R5, -RZ, R9.H0_H0 ;  /* 0x20000009ff057230 */ /* 0x000fce0000004100 */
.L_x_3479:
[----:B------:R-:W-:Y:S05]  /*bd70*/  BSYNC B0 ;  /* 0x0000000000007941 */ /* 0x000fea0003800000 */
.L_x_3478:
        /* <DEDUP_REMOVED lines=27> */
.L_x_3480:
        /* <DEDUP_REMOVED lines=34> */
.L_x_3481:
        /* <DEDUP_REMOVED lines=44> */
.L_x_3482:
        /* <DEDUP_REMOVED lines=44> */
.L_x_3483:
        /* <DEDUP_REMOVED lines=47> */
.L_x_3484:
        /* <DEDUP_REMOVED lines=43> */
.L_x_3485:
        /* <DEDUP_REMOVED lines=39> */
.L_x_3486:
        /* <DEDUP_REMOVED lines=39> */
.L_x_3487:
        /* <DEDUP_REMOVED lines=39> */
.L_x_3488:
        /* <DEDUP_REMOVED lines=39> */
.L_x_3489:
        /* <DEDUP_REMOVED lines=39> */
.L_x_3490:
        /* <DEDUP_REMOVED lines=39> */
.L_x_3491:
        /* <DEDUP_REMOVED lines=39> */
.L_x_3492:
        /* <DEDUP_REMOVED lines=39> */
.L_x_3493:
        /* <DEDUP_REMOVED lines=39> */
.L_x_3494:
        /* <DEDUP_REMOVED lines=39> */
.L_x_3495:
        /* <DEDUP_REMOVED lines=39> */
.L_x_3496:
        /* <DEDUP_REMOVED lines=39> */
.L_x_3497:
        /* <DEDUP_REMOVED lines=39> */
.L_x_3498:
        /* <DEDUP_REMOVED lines=37> */
.L_x_3499:
        /* <DEDUP_REMOVED lines=35> */
.L_x_3500:
        /* <DEDUP_REMOVED lines=35> */
.L_x_3501:
        /* <DEDUP_REMOVED lines=35> */
.L_x_3502:
        /* <DEDUP_REMOVED lines=35> */
.L_x_3503:
        /* <DEDUP_REMOVED lines=35> */
.L_x_3504:
        /* <DEDUP_REMOVED lines=35> */
.L_x_3505:
        /* <DEDUP_REMOVED lines=35> */
.L_x_3506:
        /* <DEDUP_REMOVED lines=35> */
.L_x_3507:
        /* <DEDUP_REMOVED lines=35> */
.L_x_3508:
        /* <DEDUP_REMOVED lines=35> */
.L_x_3509:
        /* <DEDUP_REMOVED lines=35> */
.L_x_3510:
        /* <DEDUP_REMOVED lines=39> */
.L_x_3511:
        /* <DEDUP_REMOVED lines=42> */
.L_x_3512:
        /* <DEDUP_REMOVED lines=35> */
.L_x_3513:
        /* <DEDUP_REMOVED lines=35> */
.L_x_3514:
        /* <DEDUP_REMOVED lines=35> */
.L_x_3515:
        /* <DEDUP_REMOVED lines=36> */
.L_x_3516:
        /* <DEDUP_REMOVED lines=37> */
.L_x_3517:
        /* <DEDUP_REMOVED lines=37> */
.L_x_3518:
        /* <DEDUP_REMOVED lines=37> */
.L_x_3519:
        /* <DEDUP_REMOVED lines=35> */
.L_x_3520:
        /* <DEDUP_REMOVED lines=35> */
.L_x_3521:
        /* <DEDUP_REMOVED lines=35> */
.L_x_3522:
        /* <DEDUP_REMOVED lines=35> */
.L_x_3523:
        /* <DEDUP_REMOVED lines=35> */
.L_x_3524:
        /* <DEDUP_REMOVED lines=35> */
.L_x_3525:
        /* <DEDUP_REMOVED lines=35> */
.L_x_3526:
        /* <DEDUP_REMOVED lines=35> */
.L_x_3527:
        /* <DEDUP_REMOVED lines=35> */
.L_x_3528:
        /* <DEDUP_REMOVED lines=35> */
.L_x_3529:
        /* <DEDUP_REMOVED lines=35> */
.L_x_3530:
        /* <DEDUP_REMOVED lines=35> */
.L_x_3531:
        /* <DEDUP_REMOVED lines=35> */
.L_x_3532:
        /* <DEDUP_REMOVED lines=35> */
.L_x_3533:
        /* <DEDUP_REMOVED lines=35> */
.L_x_3534:
        /* <DEDUP_REMOVED lines=35> */
.L_x_3535:
        /* <DEDUP_REMOVED lines=35> */
.L_x_3536:
        /* <DEDUP_REMOVED lines=35> */
.L_x_3537:
        /* <DEDUP_REMOVED lines=35> */
.L_x_3538:
        /* <DEDUP_REMOVED lines=36> */
.L_x_3539:
        /* <DEDUP_REMOVED lines=36> */
.L_x_3540:
        /* <DEDUP_REMOVED lines=38> */
.L_x_3541:
        /* <DEDUP_REMOVED lines=44> */
.L_x_3542:
        /* <DEDUP_REMOVED lines=47> */
.L_x_3543:
        /* <DEDUP_REMOVED lines=331> */
.L_x_3545:
[----:B------:R-:W-:Y:S05]  /*16620*/  BSYNC B0 ;  /* 0x0000000000007941 */ /* 0x000fea0003800000 */
.L_x_3544:
        /* <DEDUP_REMOVED lines=39> */
.L_x_3547:
[----:B------:R-:W-:Y:S05]  /*168a0*/  BSYNC B0 ;  /* 0x0000000000007941 */ /* 0x000fea0003800000 */
.L_x_3546:
        /* <DEDUP_REMOVED lines=29> */
.L_x_3549:
[----:B------:R-:W-:Y:S05]  /*16a80*/  BSYNC B0 ;  /* 0x0000000000007941 */ /* 0x000fea0003800000 */
.L_x_3548:
        /* <DEDUP_REMOVED lines=40> */
.L_x_3553:
[----:B------:R-:W2:Y:S04]  /*16d10*/  LDG.E.STRONG.GPU R0, desc[UR10][R12.64] ;  /* 0x0000000a0c007981 */ /* 0x000ea8000c1ef900 */
[----:B--2---:R-:W-:Y:S04]  /*16d20*/  CCTL.IVALL ;  /* 0x00000000ff00798f */ /* 0x004fe80002000000 */
[----:B------:R0:W-:Y:S01]  /*16d30*/  STL [R1], R0 ;  /* 0x0000000001007387 */ /* 0x0001e20000100800 */
[----:B------:R-:W-:-:S13]  /*16d40*/  ISETP.NE.AND P1, PT, R0, UR6, PT ;  /* 0x0000000600007c0c */ /* 0x000fda000bf25270 */
[----:B0-----:R-:W-:Y:S05]  /*16d50*/  @P1 BRA `(.L_x_3553) ;  /* 0xfffffffc00ec1947 */ /* 0x001fea000383ffff */
.L_x_3552:
[----:B------:R-:W-:Y:S05]  /*16d60*/  BSYNC B0 ;  /* 0x0000000000007941 */ /* 0x000fea0003800000 */
.L_x_3551:
        /* <DEDUP_REMOVED lines=18> */
.L_x_3557:
        /* <DEDUP_REMOVED lines=115> */
.L_x_3556:
        /* <DEDUP_REMOVED lines=61> */
.L_x_3558:
[----:B------:R-:W-:-:S13]  /*17990*/  ISETP.NE.OR P1, PT, R0, RZ, P1 ;  /* 0x000000ff0000720c */ /* 0x000fda0000f25670 */
[----:B------:R-:W-:Y:S05]  /*179a0*/  @!P1 BRA `(.L_x_3554) ;  /* 0x00000000007c9947 */ /* 0x000fea0003800000 */
.L_x_3555:
        /* <DEDUP_REMOVED lines=31> */
.L_x_3554:
        /* <DEDUP_REMOVED lines=11> */
.L_x_3560:
[----:B------:R-:W-:Y:S05]  /*17c50*/  BSYNC B0 ;  /* 0x0000000000007941 */ /* 0x000fea0003800000 */
.L_x_3559:
        /* <DEDUP_REMOVED lines=19> */
.L_x_3550:
        /* <DEDUP_REMOVED lines=14> */
.L_x_3566:
        /* <DEDUP_REMOVED lines=56> */
.L_x_3562:
[----:B------:R-:W-:Y:S05]  /*181f0*/  BSYNC B0 ;  /* 0x0000000000007941 */ /* 0x000fea0003800000 */
.L_x_3561:
        /* <DEDUP_REMOVED lines=19> */
.L_x_3563:
        /* <DEDUP_REMOVED lines=15> */
.L_x_3565:
[----:B------:R-:W-:Y:S05]  /*18420*/  BSYNC B0 ;  /* 0x0000000000007941 */ /* 0x000fea0003800000 */
.L_x_3564:
        /* <DEDUP_REMOVED lines=12> */
.L_x_3477:
        /* <DEDUP_REMOVED lines=25> */
.L_x_3569:
[----:B------:R-:W-:Y:S05]  /*18680*/  BSYNC B0 ;  /* 0x0000000000007941 */ /* 0x000fea0003800000 */
.L_x_3568:
[----:B------:R-:W-:Y:S05]  /*18690*/  @P0 EXIT ;  /* 0x000000000000094d */ /* 0x000fea0003800000 */
[----:B------:R-:W-:Y:S05]  /*186a0*/  @P2 BRA `(.L_x_3570) ;  /* 0x0000000000202947 */ /* 0x000fea0003800000 */
[----:B------:R-:W-:-:S05]  /*186b0*/  IMAD R0, R6, R7, RZ ;  /* 0x0000000706007224 */ /* 0x000fca00078e02ff */
[----:B------:R-:W-:-:S13]  /*186c0*/  ISETP.NE.AND P0, PT, R0, -0x1, PT ;  /* 0xffffffff0000780c */ /* 0x000fda0003f05270 */
[----:B------:R-:W-:Y:S05]  /*186d0*/  @!P0 BRA `(.L_x_3570) ;  /* 0x0000000000148947 */ /* 0x000fea0003800000 */
.L_x_3571:
[----:B0-----:R-:W2:Y:S04]  /*186e0*/  LDG.E.STRONG.GPU R5, desc[UR10][R2.64] ;  /* 0x0000000a02057981 */ /* 0x001ea8000c1ef900 */
[----:B--2---:R-:W-:Y:S01]  /*186f0*/  CCTL.IVALL ;  /* 0x00000000ff00798f */ /* 0x004fe20002000000 */
[----:B------:R-:W-:Y:S05]  /*18700*/  YIELD ;  /* 0x0000000000007946 */ /* 0x000fea0003800000 */
[----:B------:R-:W-:-:S13]  /*18710*/  ISETP.NE.AND P0, PT, R5, R0, PT ;  /* 0x000000000500720c */ /* 0x000fda0003f05270 */
[----:B------:R-:W-:Y:S05]  /*18720*/  @P0 BRA `(.L_x_3571) ;  /* 0xfffffffc00ec0947 */ /* 0x000fea000383ffff */
.L_x_3570:
        /* <DEDUP_REMOVED lines=27> */
.L_x_3572:
        /* <DEDUP_REMOVED lines=27> */
.L_x_3573:
        /* <DEDUP_REMOVED lines=15> */
.L_x_5620:


//--------------------- .text._Z35group_norm_nhwc_fwd_one_pass_kernelI11Bf16IOFp32WLi64ELi98ELi392EEv26Group_norm_nhwc_fwd_params --------------------------
	.section	.text._Z35group_norm_nhwc_fwd_one_pass_kernelI11Bf16IOFp32WLi64ELi98ELi392EEv26Group_norm_nhwc_fwd_params,"ax",@progbits
	.align	128
        .global         _Z35group_norm_nhwc_fwd_one_pass_kernelI11Bf16IOFp32WLi64ELi98ELi392EEv26Group_norm_nhwc_fwd_params
        .type           _Z35group_norm_nhwc_fwd_one_pass_kernelI11Bf16IOFp32WLi64ELi98ELi392EEv26Group_norm_nhwc_fwd_params,@function
        .size           _Z35group_norm_nhwc_fwd_one_pass_kernelI11Bf16IOFp32WLi64ELi98ELi392EEv26Group_norm_nhwc_fwd_params,(.L_x_5621 - _Z35group_norm_nhwc_fwd_one_pass_kernelI11Bf16IOFp32WLi64ELi98ELi392EEv26Group_norm_nhwc_fwd_params)
        .other          _Z35group_norm_nhwc_fwd_one_pass_kernelI11Bf16IOFp32WLi64ELi98ELi392EEv26Group_norm_nhwc_fwd_params,@"STO_CUDA_ENTRY STV_DEFAULT"
_Z35group_norm_nhwc_fwd_one_pass_kernelI11Bf16IOFp32WLi64ELi98ELi392EEv26Group_norm_nhwc_fwd_params:
.text._Z35group_norm_nhwc_fwd_one_pass_kernelI11Bf16IOFp32WLi64ELi98ELi392EEv26Group_norm_nhwc_fwd_params:
[----:B------:R-:W-:Y:S01]  /*0000*/  LDC R1, c[0x0][0x28] ;  /* 0x00000a00ff017b82 */ /* 0x000fe20000000800 */
[----:B------:R-:W0:Y:S01]  /*0010*/  S2R R0, SR_CTAID.Y ;  /* 0x0000000000007919 */ /* 0x000e220000002600 */
[----:B------:R-:W-:Y:S01]  /*0020*/  ULDC UR5, c[0x0][0x288] ;  /* 0x0000a20000057ab9 */ /* 0x000fe20000000800 */
[----:B------:R-:W-:Y:S02]  /*0030*/  ULDC UR4, c[0x0][0x258] ;  /* 0x0000960000047ab9 */ /* 0x000fe40000000800 */
[----:B------:R-:W-:-:S06]  /*0040*/  UIMAD UR5, UR5, UR4, URZ ;  /* 0x00000004050572a4 */ /* 0x000fcc000f8e023f */
[----:B0-----:R-:W-:-:S13]  /*0050*/  ISETP.GE.AND P0, PT, R0, UR5, PT ;  /* 0x0000000500007c0c */ /* 0x001fda000bf06270 */
[----:B------:R-:W-:Y:S05]  /*0060*/  @P0 EXIT ;  /* 0x000000000000094d */ /* 0x000fea0003800000 */
[----:B------:R-:W0:Y:S01]  /*0070*/  S2R R5, SR_TID.X ;  /* 0x0000000000057919 */ /* 0x000e220000002100 */
[----:B------:R-:W1:Y:S01]  /*0080*/  S2UR UR10, SR_CTAID.X ;  /* 0x00000000000a79c3 */ /* 0x000e620000002500 */
[----:B------:R-:W-:Y:S01]  /*0090*/  ULDC.64 UR6, c[0x0][0x218] ;  /* 0x0000860000067ab9 */ /* 0x000fe20000000a00 */
[----:B------:R-:W-:Y:S01]  /*00a0*/  UMOV UR4, 0x400 ;  /* 0x0000040000047882 */ /* 0x000fe20000000000 */
[----:B------:R-:W-:Y:S01]  /*00b0*/  ISETP.NE.U32.AND P1, PT, RZ, UR6, PT ;  /* 0x00000006ff007c0c */ /* 0x000fe2000bf25070 */
[----:B------:R-:W-:Y:S01]  /*00c0*/  ULDC.64 UR8, c[0x0][0x278] ;  /* 0x00009e0000087ab9 */ /* 0x000fe20000000a00 */
[----:B------:R-:W-:Y:S01]  /*00d0*/  MOV R8, R0 ;  /* 0x0000000000087202 */ /* 0x000fe20000000f00 */
[----:B------:R-:W-:Y:S02]  /*00e0*/  ULDC.U8 UR11, c[0x0][0x28c] ;  /* 0x0000a300000b7ab9 */ /* 0x000fe40000000000 */
[----:B------:R-:W2:Y:S08]  /*00f0*/  LDC R35, c[0x0][0x294] ;  /* 0x0000a500ff237b82 */ /* 0x000eb00000000800 */
[----:B------:R-:W3:Y:S01]  /*0100*/  S2UR UR6, SR_CgaCtaId ;  /* 0x00000000000679c3 */ /* 0x000ee20000008800 */
[----:B0-----:R-:W-:Y:S01]  /*0110*/  IMAD.WIDE.U32 R2, R5, 0x5397829d, RZ ;  /* 0x5397829d05027825 */ /* 0x001fe200078e00ff */
[----:B------:R-:W-:-:S02]  /*0120*/  SHF.R.S32.HI R2, RZ, 0x1f, R5 ;  /* 0x0000001fff027819 */ /* 0x000fc40000011405 */
[C---:B------:R-:W-:Y:S02]  /*0130*/  ISETP.GT.AND P5, PT, R5.reuse, 0x17f, PT ;  /* 0x0000017f0500780c */ /* 0x040fe40003fa4270 */
[----:B------:R-:W-:Y:S02]  /*0140*/  SHF.R.U32.HI R4, RZ, 0x4, R3 ;  /* 0x00000004ff047819 */ /* 0x000fe40000011603 */
[----:B------:R-:W-:Y:S01]  /*0150*/  LEA.HI R12, R2, R5, RZ, 0x5 ;  /* 0x00000005020c7211 */ /* 0x000fe200078f28ff */
[----:B------:R-:W0:Y:S01]  /*0160*/  LDC R3, c[0x0][0x10] ;  /* 0x00000400ff037b82 */ /* 0x000e220000000800 */
[C---:B------:R-:W-:Y:S01]  /*0170*/  ISETP.GE.U32.AND P4, PT, R5.reuse, 0x188, PT ;  /* 0x000001880500780c */ /* 0x040fe20003f86070 */
[----:B------:R-:W-:Y:S01]  /*0180*/  IMAD R46, R4, -0x31, R5 ;  /* 0xffffffcf042e7824 */ /* 0x000fe200078e0205 */
[----:B-1----:R-:W-:Y:S01]  /*0190*/  LOP3.LUT P0, RZ, R5, UR10, RZ, 0xfc, !PT ;  /* 0x0000000a05ff7c12 */ /* 0x002fe2000f80fcff */
[----:B--2---:R-:W-:Y:S01]  /*01a0*/  IMAD R35, R35, UR10, R4 ;  /* 0x0000000a23237c24 */ /* 0x004fe2000f8e0204 */
[----:B------:R-:W-:Y:S01]  /*01b0*/  LOP3.LUT R16, R12, 0xffffffe0, RZ, 0xc0, !PT ;  /* 0xffffffe00c107812 */ /* 0x000fe200078ec0ff */
[----:B------:R-:W1:Y:S01]  /*01c0*/  S2R R4, SR_LANEID ;  /* 0x0000000000047919 */ /* 0x000e620000000000 */
[----:B------:R-:W-:Y:S01]  /*01d0*/  SHF.R.S32.HI R14, RZ, 0x5, R12 ;  /* 0x00000005ff0e7819 */ /* 0x000fe2000001140c */
[----:B------:R-:W2:Y:S01]  /*01e0*/  LDC R2, c[0x0][0xc] ;  /* 0x00000300ff027b82 */ /* 0x000ea20000000800 */
[C---:B------:R-:W-:Y:S01]  /*01f0*/  IADD3 R5, R35.reuse, 0x8, RZ ;  /* 0x0000000823057810 */ /* 0x040fe20007ffe0ff */
[----:B---3--:R-:W-:Y:S01]  /*0200*/  ULEA UR4, UR6, UR4, 0x18 ;  /* 0x0000000406047291 */ /* 0x008fe2000f8ec03f */
[----:B------:R-:W-:-:S02]  /*0210*/  IADD3 R6, R35, 0x10, RZ ;  /* 0x0000001023067810 */ /* 0x000fc40007ffe0ff */
[C---:B------:R-:W-:Y:S02]  /*0220*/  IADD3 R7, R35.reuse, 0x18, RZ ;  /* 0x0000001823077810 */ /* 0x040fe40007ffe0ff */
[----:B------:R-:W-:Y:S02]  /*0230*/  ISETP.NE.AND.EX P0, PT, RZ, UR7, !P0, P1 ;  /* 0x00000007ff007c0c */ /* 0x000fe4000c705310 */
[----:B------:R-:W-:Y:S02]  /*0240*/  IADD3 R16, -R16, 0x187, RZ ;  /* 0x0000018710107810 */ /* 0x000fe40007ffe1ff */
[C---:B------:R-:W-:Y:S02]  /*0250*/  IADD3 R12, R35.reuse, 0x38, RZ ;  /* 0x00000038230c7810 */ /* 0x040fe40007ffe0ff */
[----:B------:R-:W-:Y:S02]  /*0260*/  ISETP.LT.U32.AND P1, PT, R35, UR8, PT ;  /* 0x0000000823007c0c */ /* 0x000fe4000bf21070 */
[----:B------:R-:W-:Y:S01]  /*0270*/  SHF.R.S32.HI R9, RZ, 0x1f, R35 ;  /* 0x0000001fff097819 */ /* 0x000fe20000011423 */
[----:B0-----:R-:W-:Y:S01]  /*0280*/  IMAD R10, R3, UR10, R0 ;  /* 0x0000000a030a7c24 */ /* 0x001fe2000f8e0200 */
[----:B------:R-:W-:-:S02]  /*0290*/  ISETP.LT.U32.AND P2, PT, R5, UR8, PT ;  /* 0x0000000805007c0c */ /* 0x000fc4000bf41070 */
[----:B------:R-:W-:Y:S02]  /*02a0*/  ISETP.LT.U32.AND P3, PT, R6, UR8, PT ;  /* 0x0000000806007c0c */ /* 0x000fe4000bf61070 */
[----:B------:R-:W-:Y:S02]  /*02b0*/  SHF.R.S32.HI R11, RZ, 0x1f, R5 ;  /* 0x0000001fff0b7819 */ /* 0x000fe40000011405 */
[----:B------:R-:W-:Y:S02]  /*02c0*/  SHF.R.S32.HI R13, RZ, 0x1f, R6 ;  /* 0x0000001fff0d7819 */ /* 0x000fe40000011406 */
[----:B------:R-:W-:Y:S02]  /*02d0*/  ISETP.LT.U32.AND P6, PT, R7, UR8, PT ;  /* 0x0000000807007c0c */ /* 0x000fe4000bfc1070 */
[----:B------:R-:W-:Y:S02]  /*02e0*/  SHF.R.S32.HI R15, RZ, 0x1f, R7 ;  /* 0x0000001fff0f7819 */ /* 0x000fe40000011407 */
[----:B--2---:R-:W-:-:S02]  /*02f0*/  LOP3.LUT R29, R2, 0x3, RZ, 0xc0, !PT ;  /* 0x00000003021d7812 */ /* 0x004fc400078ec0ff */
[----:B------:R-:W-:Y:S02]  /*0300*/  SHF.L.U32 R46, R46, 0x1, RZ ;  /* 0x000000012e2e7819 */ /* 0x000fe400000006ff */
[----:B------:R-:W-:Y:S02]  /*0310*/  SEL R45, R16, 0x1f, P5 ;  /* 0x0000001f102d7807 */ /* 0x000fe40002800000 */
[----:B------:R-:W-:Y:S02]  /*0320*/  SHF.R.S32.HI R31, RZ, 0x1f, R12 ;  /* 0x0000001fff1f7819 */ /* 0x000fe4000001140c */
[----:B------:R-:W-:Y:S02]  /*0330*/  ISETP.LT.AND.EX P1, PT, R9, UR9, !P4, P1 ;  /* 0x0000000909007c0c */ /* 0x000fe4000e721310 */
[----:B------:R-:W-:Y:S02]  /*0340*/  ISETP.LT.AND.EX P2, PT, R11, UR9, !P4, P2 ;  /* 0x000000090b007c0c */ /* 0x000fe4000e741320 */
[----:B------:R-:W-:-:S02]  /*0350*/  ISETP.LT.AND.EX P3, PT, R13, UR9, !P4, P3 ;  /* 0x000000090d007c0c */ /* 0x000fc4000e761330 */
[----:B------:R-:W-:Y:S01]  /*0360*/  ISETP.LT.AND.EX P4, PT, R15, UR9, !P4, P6 ;  /* 0x000000090f007c0c */ /* 0x000fe2000e781360 */
[----:B------:R-:W-:Y:S01]  /*0370*/  ULDC.64 UR8, c[0x0][0x208] ;  /* 0x0000820000087ab9 */ /* 0x000fe20000000a00 */
[----:B------:R-:W-:Y:S01]  /*0380*/  LEA R14, R14, UR4, 0x3 ;  /* 0x000000040e0e7c11 */ /* 0x000fe2000f8e18ff */
[----:B-1----:R-:W-:-:S10]  /*0390*/  UMOV UR4, URZ ;  /* 0x0000003f00047c82 */ /* 0x002fd40008000000 */
.L_x_3610:
[----:B0-----:R-:W0:Y:S01]  /*03a0*/  LDC R23, c[0x0][0x288] ;  /* 0x0000a200ff177b82 */ /* 0x001e220000000800 */
[----:B------:R-:W1:Y:S01]  /*03b0*/  S2R R40, SR_TID.X ;  /* 0x0000000000287919 */ /* 0x000e620000002100 */
[----:B------:R-:W-:Y:S01]  /*03c0*/  ULDC.64 UR12, c[0x0][0x278] ;  /* 0x00009e00000c7ab9 */ /* 0x000fe20000000a00 */
[----:B------:R-:W-:-:S05]  /*03d0*/  ULDC.64 UR6, c[0x0][0x280] ;  /* 0x0000a00000067ab9 */ /* 0x000fca0000000a00 */
[----:B------:R-:W2:Y:S08]  /*03e0*/  LDC R25, c[0x0][0x294] ;  /* 0x0000a500ff197b82 */ /* 0x000eb00000000800 */
[----:B------:R-:W3:Y:S01]  /*03f0*/  @P2 LDC.64 R32, c[0x0][0x270] ;  /* 0x00009c00ff202b82 */ /* 0x000ee20000000a00 */
[----:B0-----:R-:W-:-:S07]  /*0400*/  IABS R19, R23 ;  /* 0x0000001700137213 */ /* 0x001fce0000000000 */
[----:B------:R-:W0:Y:S01]  /*0410*/  @P1 LDC.64 R26, c[0x0][0x220] ;  /* 0x00008800ff1a1b82 */ /* 0x000e220000000a00 */
[----:B------:R-:W4:Y:S07]  /*0420*/  I2F.RP R18, R19 ;  /* 0x0000001300127306 */ /* 0x000f2e0000209400 */
[----:B------:R-:W5:Y:S01]  /*0430*/  @P2 LDC.64 R38, c[0x0][0x220] ;  /* 0x00008800ff262b82 */ /* 0x000f620000000a00 */
[----:B----4-:R-:W4:Y:S02]  /*0440*/  MUFU.RCP R18, R18 ;  /* 0x0000001200127308 */ /* 0x010f240000001000 */
[----:B----4-:R-:W-:-:S06]  /*0450*/  IADD3 R16, R18, 0xffffffe, RZ ;  /* 0x0ffffffe12107810 */ /* 0x010fcc0007ffe0ff */
[----:B------:R4:W1:Y:S02]  /*0460*/  F2I.FTZ.U32.TRUNC.NTZ R17, R16 ;  /* 0x0000001000117305 */ /* 0x000864000021f000 */
[----:B----4-:R-:W-:Y:S01]  /*0470*/  HFMA2.MMA R16, -RZ, RZ, 0, 0 ;  /* 0x00000000ff107435 */ /* 0x010fe200000001ff */
[----:B-1----:R-:W-:-:S05]  /*0480*/  IADD3 R20, RZ, -R17, RZ ;  /* 0x80000011ff147210 */ /* 0x002fca0007ffe0ff */
[----:B------:R-:W-:Y:S01]  /*0490*/  IMAD R21, R20, R19, RZ ;  /* 0x0000001314157224 */ /* 0x000fe200078e02ff */
[----:B------:R-:W-:-:S03]  /*04a0*/  IABS R20, R8 ;  /* 0x0000000800147213 */ /* 0x000fc60000000000 */
[----:B------:R-:W-:Y:S01]  /*04b0*/  IMAD.HI.U32 R17, R17, R21, R16 ;  /* 0x0000001511117227 */ /* 0x000fe200078e0010 */
[----:B------:R-:W-:-:S05]  /*04c0*/  LOP3.LUT R16, R8, R23, RZ, 0x3c, !PT ;  /* 0x0000001708107212 */ /* 0x000fca00078e3cff */
[----:B------:R-:W-:-:S05]  /*04d0*/  IMAD.HI.U32 R17, R17, R20, RZ ;  /* 0x0000001411117227 */ /* 0x000fca00078e00ff */
[----:B------:R-:W-:-:S05]  /*04e0*/  IADD3 R18, -R17, RZ, RZ ;  /* 0x000000ff11127210 */ /* 0x000fca0007ffe1ff */
[C---:B------:R-:W-:Y:S02]  /*04f0*/  IMAD R18, R19.reuse, R18, R20 ;  /* 0x0000001213127224 */ /* 0x040fe400078e0214 */
[----:B------:R-:W1:Y:S03]  /*0500*/  @P1 LDC.64 R20, c[0x0][0x270] ;  /* 0x00009c00ff141b82 */ /* 0x000e660000000a00 */
[----:B------:R-:W-:-:S13]  /*0510*/  ISETP.GT.U32.AND P5, PT, R19, R18, PT ;  /* 0x000000121300720c */ /* 0x000fda0003fa4070 */
[-C--:B------:R-:W-:Y:S02]  /*0520*/  @!P5 IADD3 R18, R18, -R19.reuse, RZ ;  /* 0x800000131212d210 */ /* 0x080fe40007ffe0ff */
[----:B------:R-:W-:Y:S02]  /*0530*/  @!P5 IADD3 R17, R17, 0x1, RZ ;  /* 0x000000011111d810 */ /* 0x000fe40007ffe0ff */
[----:B------:R-:W-:Y:S02]  /*0540*/  ISETP.GE.U32.AND P6, PT, R18, R19, PT ;  /* 0x000000131200720c */ /* 0x000fe40003fc6070 */
[----:B------:R-:W-:Y:S02]  /*0550*/  ISETP.GE.AND P5, PT, R16, RZ, PT ;  /* 0x000000ff1000720c */ /* 0x000fe40003fa6270 */
[----:B------:R-:W-:-:S09]  /*0560*/  SHF.R.S32.HI R18, RZ, 0x1f, R46 ;  /* 0x0000001fff127819 */ /* 0x000fd2000001142e */
[----:B------:R-:W-:Y:S02]  /*0570*/  @P6 IADD3 R17, R17, 0x1, RZ ;  /* 0x0000000111116810 */ /* 0x000fe40007ffe0ff */
[----:B------:R-:W-:Y:S02]  /*0580*/  ISETP.NE.AND P6, PT, R23, RZ, PT ;  /* 0x000000ff1700720c */ /* 0x000fe40003fc5270 */
[----:B------:R-:W-:Y:S01]  /*0590*/  MOV R19, R17 ;  /* 0x0000001100137202 */ /* 0x000fe20000000f00 */
[----:B------:R-:W-:-:S03]  /*05a0*/  IMAD.WIDE.U32 R16, R40, 0x5397829d, RZ ;  /* 0x5397829d28107825 */ /* 0x000fc600078e00ff */
[----:B------:R-:W-:Y:S02]  /*05b0*/  @!P5 IADD3 R19, -R19, RZ, RZ ;  /* 0x000000ff1313d210 */ /* 0x000fe40007ffe1ff */
[----:B------:R-:W-:-:S05]  /*05c0*/  SHF.R.U32.HI R16, RZ, 0x4, R17 ;  /* 0x00000004ff107819 */ /* 0x000fca0000011611 */
[----:B------:R-:W-:Y:S01]  /*05d0*/  @!P6 LOP3.LUT R19, RZ, R23, RZ, 0x33, !PT ;  /* 0x00000017ff13e212 */ /* 0x000fe200078e33ff */
[----:B--2---:R-:W-:Y:S02]  /*05e0*/  IMAD R28, R25, UR10, R16 ;  /* 0x0000000a191c7c24 */ /* 0x004fe4000f8e0210 */
[----:B------:R-:W2:Y:S01]  /*05f0*/  @P3 LDC.64 R24, c[0x0][0x220] ;  /* 0x00008800ff183b82 */ /* 0x000ea20000000a00 */
[----:B------:R-:W-:Y:S02]  /*0600*/  IADD3 R47, -R19, RZ, RZ ;  /* 0x000000ff132f7210 */ /* 0x000fe40007ffe1ff */
[----:B------:R-:W-:Y:S02]  /*0610*/  IADD3 R30, R28, 0x20, RZ ;  /* 0x000000201c1e7810 */ /* 0x000fe40007ffe0ff */
[----:B------:R-:W-:Y:S01]  /*0620*/  SHF.R.S32.HI R16, RZ, 0x1f, R19 ;  /* 0x0000001fff107819 */ /* 0x000fe20000011413 */
[----:B------:R-:W-:Y:S01]  /*0630*/  IMAD R47, R23, R47, R8 ;  /* 0x0000002f172f7224 */ /* 0x000fe200078e0208 */
[----:B------:R-:W-:Y:S01]  /*0640*/  ISETP.GE.U32.AND P6, PT, R30, UR12, PT ;  /* 0x0000000c1e007c0c */ /* 0x000fe2000bfc6070 */
[----:B------:R-:W4:Y:S01]  /*0650*/  @P3 LDC.64 R22, c[0x0][0x270] ;  /* 0x00009c00ff163b82 */ /* 0x000f220000000a00 */
[----:B------:R-:W-:Y:S01]  /*0660*/  SHF.R.S32.HI R37, RZ, 0x1f, R30 ;  /* 0x0000001fff257819 */ /* 0x000fe2000001141e */
[----:B------:R-:W-:-:S02]  /*0670*/  IMAD R47, R47, 0x62, RZ ;  /* 0x000000622f2f7824 */ /* 0x000fc400078e02ff */
[----:B------:R-:W-:Y:S01]  /*0680*/  IMAD R16, R16, UR6, RZ ;  /* 0x0000000610107c24 */ /* 0x000fe2000f8e02ff */
[----:B------:R-:W-:Y:S02]  /*0690*/  ISETP.GE.AND.EX P6, PT, R37, UR13, PT, P6 ;  /* 0x0000000d25007c0c */ /* 0x000fe4000bfc6360 */
[----:B------:R-:W-:Y:S01]  /*06a0*/  IADD3 R48, P5, R46, R47, RZ ;  /* 0x0000002f2e307210 */ /* 0x000fe20007fbe0ff */
[----:B------:R-:W-:Y:S01]  /*06b0*/  IMAD R51, R19, UR7, R16 ;  /* 0x0000000713337c24 */ /* 0x000fe2000f8e0210 */
[----:B------:R-:W-:Y:S01]  /*06c0*/  ISETP.LT.U32.AND P6, PT, R40, 0x188, !P6 ;  /* 0x000001882800780c */ /* 0x000fe200077c1070 */
[----:B-1----:R-:W-:Y:S01]  /*06d0*/  @P1 IMAD R16, R9, R20, RZ ;  /* 0x0000001409101224 */ /* 0x002fe200078e02ff */
[----:B------:R-:W-:-:S03]  /*06e0*/  LEA.HI.X.SX32 R49, R47, R18, 0x1, P5 ;  /* 0x000000122f317211 */ /* 0x000fc600028f0eff */
[----:B------:R-:W-:Y:S02]  /*06f0*/  @P1 IMAD R41, R35, R21, R16 ;  /* 0x0000001523291224 */ /* 0x000fe400078e0210 */
[----:B------:R-:W-:Y:S02]  /*0700*/  IMAD.WIDE.U32 R48, R19, UR6, R48 ;  /* 0x0000000613307c25 */ /* 0x000fe4000f8e0030 */
[----:B------:R-:W1:Y:S02]  /*0710*/  @P4 LDC.64 R18, c[0x0][0x270] ;  /* 0x00009c00ff124b82 */ /* 0x000e640000000a00 */
[----:B---3--:R-:W-:Y:S01]  /*0720*/  @P2 IMAD R16, R11, R32, RZ ;  /* 0x000000200b102224 */ /* 0x008fe200078e02ff */
[----:B------:R-:W-:Y:S02]  /*0730*/  IADD3 R51, R49, R51, RZ ;  /* 0x0000003331337210 */ /* 0x000fe40007ffe0ff */
[-C--:B------:R-:W-:Y:S01]  /*0740*/  @P1 MOV R50, R48.reuse ;  /* 0x0000003000321202 */ /* 0x080fe20000000f00 */
[----:B------:R-:W-:Y:S01]  /*0750*/  @P2 IMAD R43, R5, R33, R16 ;  /* 0x00000021052b2224 */ /* 0x000fe200078e0210 */
[----:B------:R-:W-:Y:S01]  /*0760*/  @P2 MOV R34, R48 ;  /* 0x0000003000222202 */ /* 0x000fe20000000f00 */
[----:B------:R-:W3:Y:S02]  /*0770*/  @P6 LDC.64 R16, c[0x0][0x270] ;  /* 0x00009c00ff106b82 */ /* 0x000ee40000000a00 */
[----:B------:R-:W-:Y:S01]  /*0780*/  @P1 IMAD.WIDE.U32 R20, R35, R20, R50 ;  /* 0x0000001423141225 */ /* 0x000fe200078e0032 */
[----:B------:R-:W-:-:S04]  /*0790*/  @P2 MOV R35, R51 ;  /* 0x0000003300232202 */ /* 0x000fc80000000f00 */
[----:B------:R-:W-:Y:S01]  /*07a0*/  @P1 IADD3 R21, R21, R41, RZ ;  /* 0x0000002915151210 */ /* 0x000fe20007ffe0ff */
[----:B------:R-:W-:Y:S01]  /*07b0*/  @P2 IMAD.WIDE.U32 R32, R5, R32, R34 ;  /* 0x0000002005202225 */ /* 0x000fe200078e0022 */
[C---:B0-----:R-:W-:Y:S02]  /*07c0*/  @P1 LEA R26, P5, R20.reuse, R26, 0x1 ;  /* 0x0000001a141a1211 */ /* 0x041fe400078a08ff */
[----:B------:R-:W-:Y:S01]  /*07d0*/  @P3 MOV R35, R51 ;  /* 0x0000003300233202 */ /* 0x000fe20000000f00 */
[----:B----4-:R-:W-:Y:S01]  /*07e0*/  @P3 IMAD R34, R13, R22, RZ ;  /* 0x000000160d223224 */ /* 0x010fe200078e02ff */
[----:B------:R-:W-:Y:S02]  /*07f0*/  @P1 LEA.HI.X R27, R20, R27, R21, 0x1, P5 ;  /* 0x0000001b141b1211 */ /* 0x000fe400028f0c15 */
[----:B------:R-:W-:Y:S01]  /*0800*/  @P2 IADD3 R33, R33, R43, RZ ;  /* 0x0000002b21212210 */ /* 0x000fe20007ffe0ff */
[----:B------:R-:W0:Y:S01]  /*0810*/  @P4 LDC.64 R20, c[0x0][0x220] ;  /* 0x00008800ff144b82 */ /* 0x000e220000000a00 */
[----:B-----5:R-:W-:Y:S01]  /*0820*/  @P2 LEA R38, P5, R32, R38, 0x1 ;  /* 0x0000002620262211 */ /* 0x020fe200078a08ff */
[----:B------:R-:W-:Y:S01]  /*0830*/  @P3 IMAD R41, R6, R23, R34 ;  /* 0x0000001706293224 */ /* 0x000fe200078e0222 */
[----:B------:R-:W-:-:S02]  /*0840*/  @P3 MOV R34, R48 ;  /* 0x0000003000223202 */ /* 0x000fc40000000f00 */
[----:B------:R-:W-:-:S03]  /*0850*/  @P2 LEA.HI.X R39, R32, R39, R33, 0x1, P5 ;  /* 0x0000002720272211 */ /* 0x000fc600028f0c21 */
[----:B------:R-:W4:Y:S01]  /*0860*/  @P6 LDC.64 R32, c[0x0][0x220] ;  /* 0x00008800ff206b82 */ /* 0x000f220000000a00 */
[----:B------:R-:W-:Y:S01]  /*0870*/  @P3 IMAD.WIDE.U32 R22, R6, R22, R34 ;  /* 0x0000001606163225 */ /* 0x000fe200078e0022 */
[----:B------:R-:W-:-:S03]  /*0880*/  @P4 MOV R35, R51 ;  /* 0x0000003300234202 */ /* 0x000fc60000000f00 */
[----:B-1----:R-:W-:Y:S01]  /*0890*/  @P4 IMAD R34, R15, R18, RZ ;  /* 0x000000120f224224 */ /* 0x002fe200078e02ff */
[----:B--2---:R-:W-:Y:S01]  /*08a0*/  @P3 LEA R24, P5, R22, R24, 0x1 ;  /* 0x0000001816183211 */ /* 0x004fe200078a08ff */
[----:B---3--:R-:W-:Y:S02]  /*08b0*/  @P6 IMAD R37, R37, R16, RZ ;  /* 0x0000001025256224 */ /* 0x008fe400078e02ff */
[----:B------:R-:W-:Y:S01]  /*08c0*/  @P4 IMAD R43, R7, R19, R34 ;  /* 0x00000013072b4224 */ /* 0x000fe200078e0222 */
[----:B------:R-:W-:Y:S01]  /*08d0*/  @P4 MOV R34, R48 ;  /* 0x0000003000224202 */ /* 0x000fe20000000f00 */
[----:B------:R-:W-:Y:S01]  /*08e0*/  @P6 IMAD R37, R30, R17, R37 ;  /* 0x000000111e256224 */ /* 0x000fe200078e0225 */
[----:B------:R-:W-:-:S03]  /*08f0*/  @P3 IADD3 R19, R23, R41, RZ ;  /* 0x0000002917133210 */ /* 0x000fc60007ffe0ff */
[----:B------:R-:W-:Y:S01]  /*0900*/  @P4 IMAD.WIDE.U32 R34, R7, R18, R34 ;  /* 0x0000001207224225 */ /* 0x000fe200078e0022 */
[----:B------:R-:W-:Y:S02]  /*0910*/  @P3 LEA.HI.X R25, R22, R25, R19, 0x1, P5 ;  /* 0x0000001916193211 */ /* 0x000fe400028f0c13 */
[----:B------:R-:W-:Y:S02]  /*0920*/  @P6 MOV R18, R48 ;  /* 0x0000003000126202 */ /* 0x000fe40000000f00 */
[----:B------:R-:W-:Y:S02]  /*0930*/  @P6 MOV R19, R51 ;  /* 0x0000003300136202 */ /* 0x000fe40000000f00 */
[----:B0-----:R-:W-:Y:S01]  /*0940*/  @P4 LEA R20, P5, R34, R20, 0x1 ;  /* 0x0000001422144211 */ /* 0x001fe200078a08ff */
[----:B------:R-:W-:Y:S01]  /*0950*/  @P6 IMAD.WIDE.U32 R16, R30, R16, R18 ;  /* 0x000000101e106225 */ /* 0x000fe200078e0012 */
[----:B------:R-:W-:Y:S01]  /*0960*/  @P4 IADD3 R18, R35, R43, RZ ;  /* 0x0000002b23124210 */ /* 0x000fe20007ffe0ff */
[----:B------:R-:W-:-:S03]  /*0970*/  HFMA2.MMA R30, -RZ, RZ, 0, 0 ;  /* 0x00000000ff1e7435 */ /* 0x000fc600000001ff */
[----:B------:R-:W-:Y:S02]  /*0980*/  @P4 LEA.HI.X R21, R34, R21, R18, 0x1, P5 ;  /* 0x0000001522154211 */ /* 0x000fe400028f0c12 */
[----:B------:R-:W-:Y:S02]  /*0990*/  @P6 IADD3 R17, R17, R37, RZ ;  /* 0x0000002511116210 */ /* 0x000fe40007ffe0ff */
[----:B----4-:R-:W-:Y:S02]  /*09a0*/  @P6 LEA R32, P5, R16, R32, 0x1 ;  /* 0x0000002010206211 */ /* 0x010fe400078a08ff */
[----:B------:R-:W-:Y:S02]  /*09b0*/  IADD3 R37, R28, 0x28, RZ ;  /* 0x000000281c257810 */ /* 0x000fe40007ffe0ff */
[----:B------:R-:W-:Y:S02]  /*09c0*/  @P6 LEA.HI.X R33, R16, R33, R17, 0x1, P5 ;  /* 0x0000002110216211 */ /* 0x000fe400028f0c11 */
[----:B------:R-:W-:-:S02]  /*09d0*/  ISETP.GE.U32.AND P5, PT, R37, UR12, PT ;  /* 0x0000000c25007c0c */ /* 0x000fc4000bfa6070 */
[----:B------:R-:W-:Y:S01]  /*09e0*/  SHF.R.S32.HI R23, RZ, 0x1f, R37 ;  /* 0x0000001fff177819 */ /* 0x000fe20000011425 */
[----:B------:R0:W2:Y:S03]  /*09f0*/  @P6 LDG.E R30, desc[UR8][R32.64] ;  /* 0x00000008201e6981 */ /* 0x0000a6000c1e1900 */
[----:B------:R-:W-:-:S04]  /*0a00*/  ISETP.GE.AND.EX P5, PT, R23, UR13, PT, P5 ;  /* 0x0000000d17007c0c */ /* 0x000fc8000bfa6350 */
[----:B------:R-:W-:-:S13]  /*0a10*/  ISETP.LT.U32.AND P5, PT, R40, 0x188, !P5 ;  /* 0x000001882800780c */ /* 0x000fda0006fa1070 */
[----:B------:R-:W1:Y:S08]  /*0a20*/  @P5 LDC.64 R16, c[0x0][0x270] ;  /* 0x00009c00ff105b82 */ /* 0x000e700000000a00 */
[----:B------:R-:W3:Y:S01]  /*0a30*/  @P5 LDC.64 R18, c[0x0][0x220] ;  /* 0x00008800ff125b82 */ /* 0x000ee20000000a00 */
[----:B-1----:R-:W-:Y:S01]  /*0a40*/  @P5 IMAD R22, R23, R16, RZ ;  /* 0x0000001017165224 */ /* 0x002fe200078e02ff */
[----:B------:R-:W-:-:S03]  /*0a50*/  @P5 MOV R23, R51 ;  /* 0x0000003300175202 */ /* 0x000fc60000000f00 */
[----:B------:R-:W-:Y:S01]  /*0a60*/  @P5 IMAD R35, R37, R17, R22 ;  /* 0x0000001125235224 */ /* 0x000fe200078e0216 */
[----:B------:R-:W-:-:S05]  /*0a70*/  @P5 MOV R22, R48 ;  /* 0x0000003000165202 */ /* 0x000fca0000000f00 */
[----:B------:R-:W-:Y:S01]  /*0a80*/  @P5 IMAD.WIDE.U32 R16, R37, R16, R22 ;  /* 0x0000001025105225 */ /* 0x000fe200078e0016 */
[----:B------:R-:W-:-:S04]  /*0a90*/  IADD3 R37, R28, 0x30, RZ ;  /* 0x000000301c257810 */ /* 0x000fc80007ffe0ff */
[----:B------:R-:W-:Y:S02]  /*0aa0*/  @P5 IADD3 R17, R17, R35, RZ ;  /* 0x0000002311115210 */ /* 0x000fe40007ffe0ff */
[C---:B---3--:R-:W-:Y:S02]  /*0ab0*/  @P5 LEA R18, P6, R16.reuse, R18, 0x1 ;  /* 0x0000001210125211 */ /* 0x048fe400078c08ff */
[----:B------:R-:W-:Y:S02]  /*0ac0*/  SHF.R.S32.HI R35, RZ, 0x1f, R37 ;  /* 0x0000001fff237819 */ /* 0x000fe40000011425 */
[----:B------:R-:W-:Y:S02]  /*0ad0*/  @P5 LEA.HI.X R19, R16, R19, R17, 0x1, P6 ;  /* 0x0000001310135211 */ /* 0x000fe400030f0c11 */
[----:B------:R-:W-:-:S04]  /*0ae0*/  ISETP.GE.U32.AND P6, PT, R37, UR12, PT ;  /* 0x0000000c25007c0c */ /* 0x000fc8000bfc6070 */
[----:B------:R-:W-:-:S04]  /*0af0*/  ISETP.GE.AND.EX P6, PT, R35, UR13, PT, P6 ;  /* 0x0000000d23007c0c */ /* 0x000fc8000bfc6360 */
[----:B------:R-:W-:-:S13]  /*0b00*/  ISETP.LT.U32.AND P6, PT, R40, 0x188, !P6 ;  /* 0x000001882800780c */ /* 0x000fda00077c1070 */
[----:B------:R-:W0:Y:S08]  /*0b10*/  @P6 LDC.64 R22, c[0x0][0x270] ;  /* 0x00009c00ff166b82 */ /* 0x000e300000000a00 */
[----:B------:R-:W1:Y:S01]  /*0b20*/  @P6 LDC.64 R16, c[0x0][0x220] ;  /* 0x00008800ff106b82 */ /* 0x000e620000000a00 */
[----:B------:R-:W-:Y:S01]  /*0b30*/  @P6 MOV R34, R48 ;  /* 0x0000003000226202 */ /* 0x000fe20000000f00 */
[----:B0-----:R-:W-:Y:S01]  /*0b40*/  @P6 IMAD R32, R35, R22, RZ ;  /* 0x0000001623206224 */ /* 0x001fe200078e02ff */
[----:B------:R-:W-:-:S03]  /*0b50*/  @P6 MOV R35, R51 ;  /* 0x0000003300236202 */ /* 0x000fc60000000f00 */
[C---:B------:R-:W-:Y:S01]  /*0b60*/  @P6 IMAD R33, R37.reuse, R23, R32 ;  /* 0x0000001725216224 */ /* 0x040fe200078e0220 */
[----:B------:R-:W-:Y:S01]  /*0b70*/  HFMA2.MMA R32, -RZ, RZ, 0, 0 ;  /* 0x00000000ff207435 */ /* 0x000fe200000001ff */
[----:B------:R-:W-:-:S05]  /*0b80*/  @P6 IMAD.WIDE.U32 R22, R37, R22, R34 ;  /* 0x0000001625166225 */ /* 0x000fca00078e0022 */
[----:B------:R-:W-:-:S04]  /*0b90*/  @P6 IADD3 R23, R23, R33, RZ ;  /* 0x0000002117176210 */ /* 0x000fc80007ffe0ff */
[----:B------:R0:W3:Y:S01]  /*0ba0*/  @P5 LDG.E R32, desc[UR8][R18.64] ;  /* 0x0000000812205981 */ /* 0x0000e2000c1e1900 */
[----:B-1----:R-:W-:-:S04]  /*0bb0*/  @P6 LEA R16, P5, R22, R16, 0x1 ;  /* 0x0000001016106211 */ /* 0x002fc800078a08ff */
[----:B------:R-:W-:Y:S02]  /*0bc0*/  @P6 LEA.HI.X R17, R22, R17, R23, 0x1, P5 ;  /* 0x0000001116116211 */ /* 0x000fe400028f0c17 */
[----:B------:R-:W-:-:S04]  /*0bd0*/  ISETP.GE.U32.AND P5, PT, R12, UR12, PT ;  /* 0x0000000c0c007c0c */ /* 0x000fc8000bfa6070 */
[----:B------:R-:W-:-:S04]  /*0be0*/  ISETP.GE.AND.EX P5, PT, R31, UR13, PT, P5 ;  /* 0x0000000d1f007c0c */ /* 0x000fc8000bfa6350 */
[----:B------:R-:W-:Y:S01]  /*0bf0*/  ISETP.LT.U32.AND P5, PT, R40, 0x188, !P5 ;  /* 0x000001882800780c */ /* 0x000fe20006fa1070 */
[----:B------:R-:W-:Y:S01]  /*0c00*/  HFMA2.MMA R33, -RZ, RZ, 0, 0 ;  /* 0x00000000ff217435 */ /* 0x000fe200000001ff */
[----:B------:R-:W-:-:S06]  /*0c10*/  CS2R R34, SRZ ;  /* 0x0000000000227805 */ /* 0x000fcc000001ff00 */
[----:B------:R-:W4:Y:S04]  /*0c20*/  @P1 LDG.E R34, desc[UR8][R26.64] ;  /* 0x000000081a221981 */ /* 0x000f28000c1e1900 */
[----:B------:R-:W5:Y:S01]  /*0c30*/  @P2 LDG.E R33, desc[UR8][R38.64] ;  /* 0x0000000826212981 */ /* 0x000f62000c1e1900 */
[----:B0-----:R-:W0:Y:S01]  /*0c40*/  @P5 LDC.64 R18, c[0x0][0x270] ;  /* 0x00009c00ff125b82 */ /* 0x001e220000000a00 */
[----:B------:R-:W-:Y:S02]  /*0c50*/  MOV R36, RZ ;  /* 0x000000ff00247202 */ /* 0x000fe40000000f00 */
[----:B------:R-:W2:Y:S04]  /*0c60*/  @P3 LDG.E R35, desc[UR8][R24.64] ;  /* 0x0000000818233981 */ /* 0x000ea8000c1e1900 */
[----:B------:R1:W3:Y:S01]  /*0c70*/  @P4 LDG.E R36, desc[UR8][R20.64] ;  /* 0x0000000814244981 */ /* 0x0002e2000c1e1900 */
[----:B------:R-:W0:Y:S01]  /*0c80*/  @P5 LDC.64 R22, c[0x0][0x220] ;  /* 0x00008800ff165b82 */ /* 0x000e220000000a00 */
[----:B-1----:R-:W-:Y:S01]  /*0c90*/  @P5 MOV R20, R48 ;  /* 0x0000003000145202 */ /* 0x002fe20000000f00 */
[----:B0-----:R-:W-:Y:S01]  /*0ca0*/  @P5 IMAD R37, R31, R18, RZ ;  /* 0x000000121f255224 */ /* 0x001fe200078e02ff */
[----:B------:R-:W-:-:S03]  /*0cb0*/  @P5 MOV R21, R51 ;  /* 0x0000003300155202 */ /* 0x000fc60000000f00 */
[C---:B------:R-:W-:Y:S01]  /*0cc0*/  @P5 IMAD R41, R12.reuse, R19, R37 ;  /* 0x000000130c295224 */ /* 0x040fe200078e0225 */
[----:B------:R-:W-:Y:S01]  /*0cd0*/  HFMA2.MMA R37, -RZ, RZ, 0, 0 ;  /* 0x00000000ff257435 */ /* 0x000fe200000001ff */
[----:B------:R-:W-:Y:S01]  /*0ce0*/  @P5 IMAD.WIDE.U32 R18, R12, R18, R20 ;  /* 0x000000120c125225 */ /* 0x000fe200078e0014 */
[----:B------:R-:W-:-:S04]  /*0cf0*/  HFMA2.MMA R38, -RZ, RZ, 0, 0 ;  /* 0x00000000ff267435 */ /* 0x000fc800000001ff */
[----:B------:R-:W-:-:S04]  /*0d00*/  @P5 IADD3 R19, R19, R41, RZ ;  /* 0x0000002913135210 */ /* 0x000fc80007ffe0ff */
[----:B------:R0:W3:Y:S01]  /*0d10*/  @P6 LDG.E R37, desc[UR8][R16.64] ;  /* 0x0000000810256981 */ /* 0x0000e2000c1e1900 */
[----:B------:R-:W-:-:S04]  /*0d20*/  @P5 LEA R22, P6, R18, R22, 0x1 ;  /* 0x0000001612165211 */ /* 0x000fc800078c08ff */
[----:B------:R-:W-:-:S05]  /*0d30*/  @P5 LEA.HI.X R23, R18, R23, R19, 0x1, P6 ;  /* 0x0000001712175211 */ /* 0x000fca00030f0c13 */
[----:B------:R3:W3:Y:S01]  /*0d40*/  @P5 LDG.E R38, desc[UR8][R22.64] ;  /* 0x0000000816265981 */ /* 0x0006e2000c1e1900 */
[C---:B------:R-:W-:Y:S02]  /*0d50*/  ISETP.GE.AND P5, PT, R4.reuse, R45, PT ;  /* 0x0000002d0400720c */ /* 0x040fe40003fa6270 */
[----:B------:R-:W-:Y:S01]  /*0d60*/  ISETP.NE.AND P6, PT, R4, RZ, PT ;  /* 0x000000ff0400720c */ /* 0x000fe20003fc5270 */
[----:B------:R-:W-:Y:S01]  /*0d70*/  BSSY B0, `(.L_x_3574) ;  /* 0x000008c000007945 */ /* 0x000fe20003800000 */
[----:B-----5:R-:W-:-:S04]  /*0d80*/  PRMT R18, R33, 0x7632, R18 ;  /* 0x0000763221127816 */ /* 0x020fc80000000012 */
[----:B------:R-:W-:Y:S02]  /*0d90*/  SHF.L.U32 R20, R18, 0x10, RZ ;  /* 0x0000001012147819 */ /* 0x000fe400000006ff */
[----:B----4-:R-:W-:Y:S02]  /*0da0*/  PRMT R18, R34, 0x7632, R18 ;  /* 0x0000763222127816 */ /* 0x010fe40000000012 */
[----:B------:R-:W-:Y:S01]  /*0db0*/  SHF.L.U32 R19, R33, 0x10, RZ ;  /* 0x0000001021137819 */ /* 0x000fe200000006ff */
[----:B------:R-:W-:Y:S01]  /*0dc0*/  FMUL.FTZ R24, R20, R20 ;  /* 0x0000001414187220 */ /* 0x000fe20000410000 */
[----:B0-----:R-:W-:Y:S02]  /*0dd0*/  SHF.L.U32 R17, R18, 0x10, RZ ;  /* 0x0000001012117819 */ /* 0x001fe400000006ff */
[----:B------:R-:W-:Y:S01]  /*0de0*/  SHF.L.U32 R16, R34, 0x10, RZ ;  /* 0x0000001022107819 */ /* 0x000fe200000006ff */
[C---:B------:R-:W-:Y:S01]  /*0df0*/  FADD.FTZ R20, R19.reuse, R20 ;  /* 0x0000001413147221 */ /* 0x040fe20000010000 */
[----:B------:R-:W-:Y:S01]  /*0e00*/  FFMA.FTZ R24, R19, R19, R24 ;  /* 0x0000001313187223 */ /* 0x000fe20000010018 */
[----:B------:R-:W-:Y:S01]  /*0e10*/  FMUL.FTZ R19, R17, R17 ;  /* 0x0000001111137220 */ /* 0x000fe20000410000 */
[----:B--2---:R-:W-:Y:S01]  /*0e20*/  PRMT R21, R35, 0x7632, R21 ;  /* 0x0000763223157816 */ /* 0x004fe20000000015 */
[----:B------:R-:W-:Y:S01]  /*0e30*/  FADD.FTZ R17, R16, R17 ;  /* 0x0000001110117221 */ /* 0x000fe20000010000 */
[----:B---3--:R-:W-:Y:S01]  /*0e40*/  PRMT R22, R36, 0x7632, R22 ;  /* 0x0000763224167816 */ /* 0x008fe20000000016 */
[----:B------:R-:W-:Y:S01]  /*0e50*/  FFMA.FTZ R19, R16, R16, R19 ;  /* 0x0000001010137223 */ /* 0x000fe20000010013 */
[----:B------:R-:W-:-:S02]  /*0e60*/  SHF.L.U32 R21, R21, 0x10, RZ ;  /* 0x0000001015157819 */ /* 0x000fc400000006ff */
[----:B------:R-:W-:Y:S01]  /*0e70*/  SHF.L.U32 R18, R35, 0x10, RZ ;  /* 0x0000001023127819 */ /* 0x000fe200000006ff */
[----:B------:R-:W-:Y:S01]  /*0e80*/  FADD.FTZ R19, RZ, R19 ;  /* 0x00000013ff137221 */ /* 0x000fe20000010000 */
[----:B------:R-:W-:Y:S01]  /*0e90*/  SHF.L.U32 R22, R22, 0x10, RZ ;  /* 0x0000001016167819 */ /* 0x000fe200000006ff */
[----:B------:R-:W-:Y:S01]  /*0ea0*/  FADD.FTZ R17, RZ, R17 ;  /* 0x00000011ff117221 */ /* 0x000fe20000010000 */
[----:B------:R-:W-:Y:S01]  /*0eb0*/  FMUL.FTZ R23, R21, R21 ;  /* 0x0000001515177220 */ /* 0x000fe20000410000 */
[----:B------:R-:W-:Y:S01]  /*0ec0*/  FADD.FTZ R16, R18, R21 ;  /* 0x0000001512107221 */ /* 0x000fe20000010000 */
[----:B------:R-:W-:Y:S01]  /*0ed0*/  SHF.L.U32 R21, R36, 0x10, RZ ;  /* 0x0000001024157819 */ /* 0x000fe200000006ff */
[----:B------:R-:W-:Y:S01]  /*0ee0*/  FADD.FTZ R19, R19, R24 ;  /* 0x0000001813137221 */ /* 0x000fe20000010000 */
[----:B------:R-:W-:Y:S01]  /*0ef0*/  FADD.FTZ R17, R17, R20 ;  /* 0x0000001411117221 */ /* 0x000fe20000010000 */
[----:B------:R-:W-:Y:S01]  /*0f00*/  PRMT R24, R30, 0x7632, R24 ;  /* 0x000076321e187816 */ /* 0x000fe20000000018 */
[----:B------:R-:W-:Y:S01]  /*0f10*/  FFMA.FTZ R18, R18, R18, R23 ;  /* 0x0000001212127223 */ /* 0x000fe20000010017 */
[----:B------:R-:W-:Y:S01]  /*0f20*/  FMUL.FTZ R20, R22, R22 ;  /* 0x0000001616147220 */ /* 0x000fe20000410000 */
[----:B------:R-:W-:Y:S01]  /*0f30*/  FADD.FTZ R23, R21, R22 ;  /* 0x0000001615177221 */ /* 0x000fe20000010000 */
[----:B------:R-:W-:Y:S01]  /*0f40*/  SHF.L.U32 R24, R24, 0x10, RZ ;  /* 0x0000001018187819 */ /* 0x000fe200000006ff */
[----:B------:R-:W-:Y:S01]  /*0f50*/  FADD.FTZ R16, R17, R16 ;  /* 0x0000001011107221 */ /* 0x000fe20000010000 */
[----:B------:R-:W-:Y:S01]  /*0f60*/  FFMA.FTZ R21, R21, R21, R20 ;  /* 0x0000001515157223 */ /* 0x000fe20000010014 */
[----:B------:R-:W-:Y:S01]  /*0f70*/  FADD.FTZ R18, R19, R18 ;  /* 0x0000001213127221 */ /* 0x000fe20000010000 */
[----:B------:R-:W-:-:S02]  /*0f80*/  SHF.L.U32 R17, R30, 0x10, RZ ;  /* 0x000000101e117819 */ /* 0x000fc400000006ff */
[----:B------:R-:W-:Y:S01]  /*0f90*/  PRMT R19, R32, 0x7632, R19 ;  /* 0x0000763220137816 */ /* 0x000fe20000000013 */
[----:B------:R-:W-:Y:S01]  /*0fa0*/  FMUL.FTZ R20, R24, R24 ;  /* 0x0000001818147220 */ /* 0x000fe20000410000 */
[----:B------:R-:W-:Y:S01]  /*0fb0*/  FADD.FTZ R18, R18, R21 ;  /* 0x0000001512127221 */ /* 0x000fe20000010000 */
[----:B------:R-:W-:Y:S01]  /*0fc0*/  FADD.FTZ R16, R16, R23 ;  /* 0x0000001710107221 */ /* 0x000fe20000010000 */
[----:B------:R-:W-:Y:S01]  /*0fd0*/  SHF.L.U32 R21, R19, 0x10, RZ ;  /* 0x0000001013157819 */ /* 0x000fe200000006ff */
[----:B------:R-:W-:Y:S01]  /*0fe0*/  FADD.FTZ R19, R17, R24 ;  /* 0x0000001811137221 */ /* 0x000fe20000010000 */
[----:B------:R-:W-:Y:S01]  /*0ff0*/  PRMT R22, R37, 0x7632, R22 ;  /* 0x0000763225167816 */ /* 0x000fe20000000016 */
[----:B------:R-:W-:Y:S01]  /*1000*/  FFMA.FTZ R17, R17, R17, R20 ;  /* 0x0000001111117223 */ /* 0x000fe20000010014 */
[----:B------:R-:W-:Y:S01]  /*1010*/  SHF.L.U32 R20, R32, 0x10, RZ ;  /* 0x0000001020147819 */ /* 0x000fe200000006ff */
[----:B------:R-:W-:Y:S01]  /*1020*/  FADD.FTZ R16, R16, R19 ;  /* 0x0000001310107221 */ /* 0x000fe20000010000 */
[----:B------:R-:W-:Y:S01]  /*1030*/  FMUL.FTZ R19, R21, R21 ;  /* 0x0000001515137220 */ /* 0x000fe20000410000 */
[----:B------:R-:W-:Y:S01]  /*1040*/  SHF.L.U32 R23, R22, 0x10, RZ ;  /* 0x0000001016177819 */ /* 0x000fe200000006ff */
[----:B------:R-:W-:Y:S01]  /*1050*/  FADD.FTZ R17, R18, R17 ;  /* 0x0000001112117221 */ /* 0x000fe20000010000 */
[----:B------:R-:W-:Y:S01]  /*1060*/  PRMT R22, R38, 0x7632, R22 ;  /* 0x0000763226167816 */ /* 0x000fe20000000016 */
[C---:B------:R-:W-:Y:S01]  /*1070*/  FADD.FTZ R21, R20.reuse, R21 ;  /* 0x0000001514157221 */ /* 0x040fe20000010000 */
[----:B------:R-:W-:Y:S01]  /*1080*/  SHF.L.U32 R18, R37, 0x10, RZ ;  /* 0x0000001025127819 */ /* 0x000fe200000006ff */
[----:B------:R-:W-:Y:S01]  /*1090*/  FFMA.FTZ R20, R20, R20, R19 ;  /* 0x0000001414147223 */ /* 0x000fe20000010013 */
[----:B------:R-:W-:Y:S01]  /*10a0*/  FMUL.FTZ R19, R23, R23 ;  /* 0x0000001717137220 */ /* 0x000fe20000410000 */
[----:B------:R-:W-:-:S02]  /*10b0*/  SHF.L.U32 R22, R22, 0x10, RZ ;  /* 0x0000001016167819 */ /* 0x000fc400000006ff */
[C---:B------:R-:W-:Y:S01]  /*10c0*/  FADD.FTZ R23, R18.reuse, R23 ;  /* 0x0000001712177221 */ /* 0x040fe20000010000 */
[----:B------:R-:W-:Y:S01]  /*10d0*/  FFMA.FTZ R18, R18, R18, R19 ;  /* 0x0000001212127223 */ /* 0x000fe20000010013 */
[----:B------:R-:W-:Y:S01]  /*10e0*/  FADD.FTZ R17, R17, R20 ;  /* 0x0000001411117221 */ /* 0x000fe20000010000 */
[----:B------:R-:W-:Y:S01]  /*10f0*/  SHF.L.U32 R19, R38, 0x10, RZ ;  /* 0x0000001026137819 */ /* 0x000fe200000006ff */
[----:B------:R-:W-:Y:S01]  /*1100*/  FADD.FTZ R16, R16, R21 ;  /* 0x0000001510107221 */ /* 0x000fe20000010000 */
[----:B------:R-:W-:Y:S01]  /*1110*/  FMUL.FTZ R20, R22, R22 ;  /* 0x0000001616147220 */ /* 0x000fe20000410000 */
[----:B------:R-:W-:Y:S02]  /*1120*/  FADD.FTZ R17, R17, R18 ;  /* 0x0000001211117221 */ /* 0x000fe40000010000 */
[----:B------:R-:W-:Y:S01]  /*1130*/  FADD.FTZ R16, R16, R23 ;  /* 0x0000001710107221 */ /* 0x000fe20000010000 */
[C---:B------:R-:W-:Y:S01]  /*1140*/  FADD.FTZ R21, R19.reuse, R22 ;  /* 0x0000001613157221 */ /* 0x040fe20000010000 */
[----:B------:R-:W-:-:S03]  /*1150*/  FFMA.FTZ R20, R19, R19, R20 ;  /* 0x0000001313147223 */ /* 0x000fc60000010014 */
[----:B------:R-:W-:Y:S01]  /*1160*/  FADD.FTZ R18, R16, R21 ;  /* 0x0000001510127221 */ /* 0x000fe20000010000 */
[----:B------:R-:W-:-:S04]  /*1170*/  FADD.FTZ R20, R17, R20 ;  /* 0x0000001411147221 */ /* 0x000fc80000010000 */
[----:B------:R-:W0:Y:S04]  /*1180*/  SHFL.DOWN PT, R17, R18, 0x1, R45 ;  /* 0x0820000012117989 */ /* 0x000e2800000e002d */
[----:B------:R-:W1:Y:S01]  /*1190*/  SHFL.DOWN PT, R19, R20, 0x1, R45 ;  /* 0x0820000014137989 */ /* 0x000e6200000e002d */
[----:B------:R-:W-:Y:S01]  /*11a0*/  IADD3 R16, R4, 0x2, RZ ;  /* 0x0000000204107810 */ /* 0x000fe20007ffe0ff */
[----:B0-----:R-:W-:Y:S01]  /*11b0*/  @!P5 FADD.FTZ R18, R18, R17 ;  /* 0x000000111212d221 */ /* 0x001fe20000010000 */
[----:B-1----:R-:W-:-:S04]  /*11c0*/  @!P5 FADD.FTZ R20, R20, R19 ;  /* 0x000000131414d221 */ /* 0x002fc80000010000 */
[----:B------:R-:W0:Y:S04]  /*11d0*/  SHFL.DOWN PT, R17, R18, 0x2, R45 ;  /* 0x0840000012117989 */ /* 0x000e2800000e002d */
[----:B------:R-:W1:Y:S01]  /*11e0*/  SHFL.DOWN PT, R19, R20, 0x2, R45 ;  /* 0x0840000014137989 */ /* 0x000e6200000e002d */
[----:B------:R-:W-:Y:S02]  /*11f0*/  ISETP.GT.AND P5, PT, R16, R45, PT ;  /* 0x0000002d1000720c */ /* 0x000fe40003fa4270 */
[----:B------:R-:W-:-:S11]  /*1200*/  IADD3 R16, R4, 0x4, RZ ;  /* 0x0000000404107810 */ /* 0x000fd60007ffe0ff */
        /* <DEDUP_REMOVED lines=17> */
[----:B------:R-:W-:-:S11]  /*1320*/  PRMT R39, R33, 0x7632, R39 ;  /* 0x0000763221277816 */ /* 0x000fd60000000027 */
[----:B0-----:R-:W-:Y:S01]  /*1330*/  @!P5 FADD.FTZ R18, R18, R17 ;  /* 0x000000111212d221 */ /* 0x001fe20000010000 */
[----:B-1----:R-:W-:Y:S01]  /*1340*/  @!P5 FADD.FTZ R20, R20, R19 ;  /* 0x000000131414d221 */ /* 0x002fe20000010000 */
[----:B------:R-:W-:-:S03]  /*1350*/  ISETP.NE.AND P5, PT, R40, RZ, PT ;  /* 0x000000ff2800720c */ /* 0x000fc60003fa5270 */
[----:B------:R-:W-:Y:S02]  /*1360*/  MOV R16, R18 ;  /* 0x0000001200107202 */ /* 0x000fe40000000f00 */
[----:B------:R-:W-:-:S05]  /*1370*/  MOV R17, R20 ;  /* 0x0000001400117202 */ /* 0x000fca0000000f00 */
[----:B------:R0:W-:Y:S01]  /*1380*/  @!P6 STS.64 [R14+0x10], R16 ;  /* 0x000010100e00e388 */ /* 0x0001e20000000a00 */
[----:B------:R-:W-:Y:S01]  /*1390*/  BAR.SYNC.DEFER_BLOCKING 0x0 ;  /* 0x0000000000007b1d */ /* 0x000fe20000010000 */
[----:B------:R-:W-:Y:S02]  /*13a0*/  ISETP.GE.U32.AND P6, PT, R2, 0x2, PT ;  /* 0x000000020200780c */ /* 0x000fe40003fc6070 */
[----:B------:R-:W-:Y:S02]  /*13b0*/  PRMT R40, R35, 0x7632, R40 ;  /* 0x0000763223287816 */ /* 0x000fe40000000028 */
[----:B------:R-:W-:Y:S02]  /*13c0*/  PRMT R41, R36, 0x7632, R41 ;  /* 0x0000763224297816 */ /* 0x000fe40000000029 */
[----:B------:R-:W-:Y:S02]  /*13d0*/  PRMT R42, R34, 0x7632, R42 ;  /* 0x00007632222a7816 */ /* 0x000fe4000000002a */
[----:B------:R-:W-:-:S02]  /*13e0*/  PRMT R43, R30, 0x7632, R43 ;  /* 0x000076321e2b7816 */ /* 0x000fc4000000002b */
[----:B------:R-:W-:Y:S01]  /*13f0*/  PRMT R44, R32, 0x7632, R44 ;  /* 0x00007632202c7816 */ /* 0x000fe2000000002c */
[----:B0-----:R-:W-:Y:S06]  /*1400*/  @P5 BRA `(.L_x_3575) ;  /* 0x0000000000885947 */ /* 0x001fec0003800000 */
[----:B------:R-:W0:Y:S01]  /*1410*/  S2UR UR7, SR_CgaCtaId ;  /* 0x00000000000779c3 */ /* 0x000e220000008800 */
[----:B------:R-:W-:Y:S02]  /*1420*/  UMOV UR6, 0x400 ;  /* 0x0000040000067882 */ /* 0x000fe40000000000 */
[----:B0-----:R-:W-:-:S09]  /*1430*/  ULEA UR6, UR7, UR6, 0x18 ;  /* 0x0000000607067291 */ /* 0x001fd2000f8ec03f */
[----:B------:R-:W0:Y:S04]  /*1440*/  LDS.64 R18, [UR6+0x18] ;  /* 0x00001806ff127984 */ /* 0x000e280008000a00 */
[----:B------:R-:W1:Y:S04]  /*1450*/  LDS.128 R20, [UR6+0x20] ;  /* 0x00002006ff147984 */ /* 0x000e680008000c00 */
[----:B------:R-:W2:Y:S01]  /*1460*/  LDS.128 R24, [UR6+0x30] ;  /* 0x00003006ff187984 */ /* 0x000ea20008000c00 */
[----:B0-----:R-:W-:Y:S01]  /*1470*/  FADD.FTZ R53, R16, R18 ;  /* 0x0000001210357221 */ /* 0x001fe20000010000 */
[----:B------:R-:W-:-:S03]  /*1480*/  FADD.FTZ R16, R17, R19 ;  /* 0x0000001311107221 */ /* 0x000fc60000010000 */
        /* <DEDUP_REMOVED lines=8> */
[----:B------:R-:W-:Y:S02]  /*1510*/  FADD.FTZ R24, R20, R27 ;  /* 0x0000001b14187221 */ /* 0x000fe40000010000 */
[----:B------:R-:W1:Y:S01]  /*1520*/  LDS.128 R20, [UR6+0x50] ;  /* 0x00005006ff147984 */ /* 0x000e620008000c00 */
[----:B0-----:R-:W-:Y:S01]  /*1530*/  FADD.FTZ R53, R53, R16 ;  /* 0x0000001035357221 */ /* 0x001fe20000010000 */
[----:B------:R-:W-:Y:S02]  /*1540*/  FADD.FTZ R16, R24, R17 ;  /* 0x0000001118107221 */ /* 0x000fe40000010000 */
[----:B------:R-:W0:Y:S01]  /*1550*/  LDS.128 R24, [UR6+0x60] ;  /* 0x00006006ff187984 */ /* 0x000e220008000c00 */
[----:B------:R-:W-:Y:S01]  /*1560*/  FADD.FTZ R53, R53, R18 ;  /* 0x0000001235357221 */ /* 0x000fe20000010000 */
[----:B------:R-:W-:Y:S02]  /*1570*/  FADD.FTZ R18, R16, R19 ;  /* 0x0000001310127221 */ /* 0x000fe40000010000 */
[----:B------:R-:W2:Y:S01]  /*1580*/  LDS.64 R16, [UR6+0x70] ;  /* 0x00007006ff107984 */ /* 0x000ea20008000a00 */
[----:B-1----:R-:W-:Y:S01]  /*1590*/  FADD.FTZ R53, R53, R20 ;  /* 0x0000001435357221 */ /* 0x002fe20000010000 */
[----:B------:R-:W-:-:S03]  /*15a0*/  FADD.FTZ R18, R18, R21 ;  /* 0x0000001512127221 */ /* 0x000fc60000010000 */
[----:B------:R-:W-:Y:S01]  /*15b0*/  FADD.FTZ R53, R53, R22 ;  /* 0x0000001635357221 */ /* 0x000fe20000010000 */
[----:B------:R-:W-:-:S03]  /*15c0*/  FADD.FTZ R18, R18, R23 ;  /* 0x0000001712127221 */ /* 0x000fc60000010000 */
[----:B0-----:R-:W-:Y:S01]  /*15d0*/  FADD.FTZ R53, R53, R24 ;  /* 0x0000001835357221 */ /* 0x001fe20000010000 */
[----:B------:R-:W-:-:S03]  /*15e0*/  FADD.FTZ R18, R18, R25 ;  /* 0x0000001912127221 */ /* 0x000fc60000010000 */
[----:B------:R-:W-:Y:S01]  /*15f0*/  FADD.FTZ R53, R53, R26 ;  /* 0x0000001a35357221 */ /* 0x000fe20000010000 */
[----:B------:R-:W-:-:S03]  /*1600*/  FADD.FTZ R18, R18, R27 ;  /* 0x0000001b12127221 */ /* 0x000fc60000010000 */
[----:B--2---:R-:W-:Y:S01]  /*1610*/  FADD.FTZ R16, R53, R16 ;  /* 0x0000001035107221 */ /* 0x004fe20000010000 */
[----:B------:R-:W-:-:S07]  /*1620*/  FADD.FTZ R17, R18, R17 ;  /* 0x0000001112117221 */ /* 0x000fce0000010000 */
.L_x_3575:
[----:B------:R-:W-:Y:S05]  /*1630*/  BSYNC B0 ;  /* 0x0000000000007941 */ /* 0x000fea0003800000 */
.L_x_3574:
[----:B------:R-:W-:Y:S02]  /*1640*/  PRMT R27, R37, 0x7632, R27 ;  /* 0x00007632251b7816 */ /* 0x000fe4000000001b */
[----:B------:R-:W-:Y:S01]  /*1650*/  PRMT R26, R38, 0x7632, R26 ;  /* 0x00007632261a7816 */ /* 0x000fe2000000001a */
[----:B------:R-:W-:Y:S06]  /*1660*/  @!P6 BRA `(.L_x_3576) ;  /* 0x000000100090e947 */ /* 0x000fec0003800000 */
[----:B------:R-:W0:Y:S01]  /*1670*/  LDC.64 R18, c[0x0][0x240] ;  /* 0x00009000ff127b82 */ /* 0x000e220000000a00 */
[----:B------:R-:W-:-:S06]  /*1680*/  ULOP3.LUT UR6, UR4, 0x1, URZ, 0xc0, !UPT ;  /* 0x0000000104067892 */ /* 0x000fcc000f8ec03f */
[----:B------:R-:W-:Y:S01]  /*1690*/  IMAD R21, R3, UR6, RZ ;  /* 0x0000000603157c24 */ /* 0x000fe2000f8e02ff */
[----:B------:R-:W1:Y:S03]  /*16a0*/  LDC.64 R22, c[0x0][0x248] ;  /* 0x00009200ff167b82 */ /* 0x000e660000000a00 */
[C---:B------:R-:W-:Y:S01]  /*16b0*/  IMAD R20, R21.reuse, R2, RZ ;  /* 0x0000000215147224 */ /* 0x040fe200078e02ff */
[----:B------:R-:W-:-:S04]  /*16c0*/  IADD3 R21, R21, R0, RZ ;  /* 0x0000000015157210 */ /* 0x000fc80007ffe0ff */
[----:B------:R-:W-:Y:S01]  /*16d0*/  SHF.L.U32 R25, R20, 0x1, RZ ;  /* 0x0000000114197819 */ /* 0x000fe200000006ff */
[----:B0-----:R-:W-:-:S04]  /*16e0*/  IMAD.WIDE.U32 R18, R21, 0x4, R18 ;  /* 0x0000000415127825 */ /* 0x001fc800078e0012 */
[----:B-1----:R-:W-:Y:S01]  /*16f0*/  IMAD.WIDE R22, R25, 0x4, R22 ;  /* 0x0000000419167825 */ /* 0x002fe200078e0216 */
[----:B------:R-:W-:Y:S06]  /*1700*/  @P5 BRA `(.L_x_3577) ;  /* 0x0000000000505947 */ /* 0x000fec0003800000 */
[----:B------:R-:W-:Y:S01]  /*1710*/  ULOP3.LUT UP0, URZ, UR4, 0x2, URZ, 0xc0, !UPT ;  /* 0x00000002043f7892 */ /* 0x000fe2000f80c03f */
[C---:B------:R-:W-:Y:S01]  /*1720*/  LEA R20, P6, R10.reuse, R22, 0x3 ;  /* 0x000000160a147211 */ /* 0x040fe200078c18ff */
[----:B------:R-:W-:Y:S02]  /*1730*/  UMOV UR6, 0xffffffff ;  /* 0xffffffff00067882 */ /* 0x000fe40000000000 */
[----:B------:R-:W-:Y:S01]  /*1740*/  USEL UR6, UR6, 0x1, UP0 ;  /* 0x0000000106067887 */ /* 0x000fe20008000000 */
[----:B------:R-:W-:Y:S02]  /*1750*/  LEA.HI.X R21, R10, R23, RZ, 0x3, P6 ;  /* 0x000000170a157211 */ /* 0x000fe400030f1cff */
[----:B------:R-:W-:-:S03]  /*1760*/  PLOP3.LUT P6, PT, PT, PT, UP0, 0x80, 0x0 ;  /* 0x000000000000781c */ /* 0x000fc60003fcf008 */
[----:B------:R-:W-:Y:S01]  /*1770*/  MOV R53, UR6 ;  /* 0x0000000600357c02 */ /* 0x000fe20008000f00 */
[----:B------:R0:W-:Y:S01]  /*1780*/  STG.E.64 desc[UR8][R20.64], R16 ;  /* 0x0000001014007986 */ /* 0x0001e2000c101b08 */
[----:B------:R-:W-:Y:S01]  /*1790*/  SEL R25, R2, RZ, !P6 ;  /* 0x000000ff02197207 */ /* 0x000fe20007000000 */
[----:B------:R-:W-:Y:S06]  /*17a0*/  MEMBAR.ALL.GPU ;  /* 0x0000000000007992 */ /* 0x000fec000000a000 */
[----:B------:R-:W-:-:S00]  /*17b0*/  ERRBAR ;  /* 0x00000000000079ab */ /* 0x000fc00000000000 */
[----:B------:R-:W-:Y:S06]  /*17c0*/  CGAERRBAR ;  /* 0x00000000000075ab */ /* 0x000fec0000000000 */
[----:B------:R0:W-:Y:S01]  /*17d0*/  REDG.E.ADD.S32.STRONG.GPU desc[UR8][R18.64], R53 ;  /* 0x000000351200798e */ /* 0x0001e2000c10e388 */
[----:B------:R-:W-:-:S13]  /*17e0*/  ISETP.NE.AND P6, PT, R25, -0x1, PT ;  /* 0xffffffff1900780c */ /* 0x000fda0003fc5270 */
[----:B0-----:R-:W-:Y:S05]  /*17f0*/  @!P6 BRA `(.L_x_3577) ;  /* 0x000000000014e947 */ /* 0x001fea0003800000 */
.L_x_3578:
[----:B------:R-:W2:Y:S04]  /*1800*/  LDG.E.STRONG.GPU R20, desc[UR8][R18.64] ;  /* 0x0000000812147981 */ /* 0x000ea8000c1ef900 */
[----:B--2---:R-:W-:Y:S01]  /*1810*/  CCTL.IVALL ;  /* 0x00000000ff00798f */ /* 0x004fe20002000000 */
[----:B------:R-:W-:Y:S05]  /*1820*/  YIELD ;  /* 0x0000000000007946 */ /* 0x000fea0003800000 */
[----:B------:R-:W-:-:S13]  /*1830*/  ISETP.NE.AND P6, PT, R20, R25, PT ;  /* 0x000000191400720c */ /* 0x000fda0003fc5270 */
[----:B------:R-:W-:Y:S05]  /*1840*/  @P6 BRA `(.L_x_3578) ;  /* 0xfffffffc00ec6947 */ /* 0x000fea000383ffff */
.L_x_3577:
        /* <DEDUP_REMOVED lines=8> */
[----:B------:R-:W-:Y:S02]  /*18d0*/  IADD3 R18, -R29, R2, RZ ;  /* 0x000000021d127210 */ /* 0x000fe40007ffe1ff */
[----:B------:R-:W-:Y:S02]  /*18e0*/  MOV R20, RZ ;  /* 0x000000ff00147202 */ /* 0x000fe40000000f00 */
[C---:B------:R-:W-:Y:S02]  /*18f0*/  ISETP.GT.AND P6, PT, R18.reuse, RZ, PT ;  /* 0x000000ff1200720c */ /* 0x040fe40003fc4270 */
[----:B------:R-:W-:-:S11]  /*1900*/  R2UR UR6, R18 ;  /* 0x00000000120672ca */ /* 0x000fd600000e0000 */
[----:B------:R-:W-:Y:S05]  /*1910*/  @!P6 BRA `(.L_x_3580) ;  /* 0x0000000800e8e947 */ /* 0x000fea0003800000 */
[----:B------:R-:W-:-:S06]  /*1920*/  UISETP.GT.AND UP0, UPT, UR6, 0xc, UPT ;  /* 0x0000000c0600788c */ /* 0x000fcc000bf04270 */
[----:B------:R-:W-:Y:S01]  /*1930*/  PLOP3.LUT P6, PT, PT, PT, UP0, 0x40, 0x0 ;  /* 0x000000000000781c */ /* 0x000fe20003fce808 */
[----:B------:R-:W-:-:S12]  /*1940*/  UPLOP3.LUT UP0, UPT, UPT, UPT, UPT, 0x80, 0x0 ;  /* 0x000000000000789c */ /* 0x000fd80003f0f070 */
[----:B------:R-:W-:Y:S05]  /*1950*/  @P6 BRA `(.L_x_3581) ;  /* 0x0000000400d46947 */ /* 0x000fea0003800000 */
[----:B------:R-:W-:-:S11]  /*1960*/  UPLOP3.LUT UP0, UPT, UPT, UPT, UPT, 0x40, 0x0 ;  /* 0x000000000000789c */ /* 0x000fd60003f0e870 */
.L_x_3582:
        /* <DEDUP_REMOVED lines=116> */
.L_x_3581:
[----:B------:R-:W-:-:S06]  /*20b0*/  UISETP.GT.AND UP1, UPT, UR6, 0x4, UPT ;  /* 0x000000040600788c */ /* 0x000fcc000bf24270 */
[----:B------:R-:W-:-:S13]  /*20c0*/  PLOP3.LUT P6, PT, PT, PT, UP1, 0x40, 0x0 ;  /* 0x000000000000781c */ /* 0x000fda0003fce818 */
[----:B------:R-:W-:Y:S05]  /*20d0*/  @P6 BRA `(.L_x_3583) ;  /* 0x0000000000ec6947 */ /* 0x000fea0003800000 */
        /* <DEDUP_REMOVED lines=59> */
.L_x_3583:
[----:B------:R-:W-:-:S06]  /*2490*/  UISETP.NE.OR UP0, UPT, UR6, URZ, UP0 ;  /* 0x0000003f0600728c */ /* 0x000fcc0008705670 */
[----:B------:R-:W-:-:S13]  /*24a0*/  PLOP3.LUT P6, PT, PT, PT, UP0, 0x80, 0x0 ;  /* 0x000000000000781c */ /* 0x000fda0003fcf008 */
[----:B------:R-:W-:Y:S05]  /*24b0*/  @!P6 BRA `(.L_x_3579) ;  /* 0x00000000007ce947 */ /* 0x000fea0003800000 */
.L_x_3580:
        /* <DEDUP_REMOVED lines=31> */
.L_x_3579:
[----:B------:R-:W-:-:S13]  /*26b0*/  ISETP.NE.AND P6, PT, R29, RZ, PT ;  /* 0x000000ff1d00720c */ /* 0x000fda0003fc5270 */
[----:B------:R-:W-:Y:S05]  /*26c0*/  @!P6 BRA `(.L_x_3576) ;  /* 0x000000000078e947 */ /* 0x000fea0003800000 */
[----:B------:R-:W-:Y:S01]  /*26d0*/  ISETP.EQ.OR P6, PT, R20, UR10, P5 ;  /* 0x0000000a14007c0c */ /* 0x000fe2000afc2670 */
[----:B------:R-:W-:Y:S01]  /*26e0*/  BSSY B0, `(.L_x_3584) ;  /* 0x000000b000007945 */ /* 0x000fe20003800000 */
[----:B------:R-:W-:Y:S02]  /*26f0*/  P2R R18, PR, RZ, 0x1 ;  /* 0x00000001ff127803 */ /* 0x000fe40000000000 */
[----:B------:R-:W-:-:S04]  /*2700*/  ISETP.NE.AND P0, PT, R29, 0x1, PT ;  /* 0x000000011d00780c */ /* 0x000fc80003f05270 */
[----:B------:R-:W-:Y:S02]  /*2710*/  P2R R19, PR, RZ, 0x1 ;  /* 0x00000001ff137803 */ /* 0x000fe40000000000 */
[----:B------:R-:W-:-:S03]  /*2720*/  ISETP.NE.AND P0, PT, R18, RZ, PT ;  /* 0x000000ff1200720c */ /* 0x000fc60003f05270 */
[----:B------:R-:W-:Y:S10]  /*2730*/  @P6 BRA `(.L_x_3585) ;  /* 0x0000000000146947 */ /* 0x000ff40003800000 */
[----:B------:R-:W-:-:S04]  /*2740*/  IMAD R19, R3, R20, R0 ;  /* 0x0000001403137224 */ /* 0x000fc800078e0200 */
[----:B------:R-:W-:-:S06]  /*2750*/  IMAD.WIDE.U32 R18, R19, 0x8, R22 ;  /* 0x0000000813127825 */ /* 0x000fcc00078e0016 */
[----:B------:R-:W2:Y:S02]  /*2760*/  LDG.E.64 R18, desc[UR8][R18.64] ;  /* 0x0000000812127981 */ /* 0x000ea4000c1e1b00 */
[----:B--2---:R-:W-:Y:S01]  /*2770*/  FADD.FTZ R16, R16, R18 ;  /* 0x0000001210107221 */ /* 0x004fe20000010000 */
[----:B------:R-:W-:-:S07]  /*2780*/  FADD.FTZ R17, R17, R19 ;  /* 0x0000001311117221 */ /* 0x000fce0000010000 */
.L_x_3585:
[----:B------:R-:W-:Y:S05]  /*2790*/  BSYNC B0 ;  /* 0x0000000000007941 */ /* 0x000fea0003800000 */
.L_x_3584:
[----:B------:R-:W-:-:S13]  /*27a0*/  ISETP.NE.AND P6, PT, R29, 0x1, PT ;  /* 0x000000011d00780c */ /* 0x000fda0003fc5270 */
[----:B------:R-:W-:Y:S05]  /*27b0*/  @!P6 BRA `(.L_x_3576) ;  /* 0x00000000003ce947 */ /* 0x000fea0003800000 */
[----:B------:R-:W-:-:S04]  /*27c0*/  IADD3 R25, R20, 0x1, RZ ;  /* 0x0000000114197810 */ /* 0x000fc80007ffe0ff */
[----:B------:R-:W-:-:S13]  /*27d0*/  ISETP.EQ.OR P6, PT, R25, UR10, P5 ;  /* 0x0000000a19007c0c */ /* 0x000fda000afc2670 */
[----:B------:R-:W-:-:S04]  /*27e0*/  @!P6 IMAD R25, R25, R3, R0 ;  /* 0x000000031919e224 */ /* 0x000fc800078e0200 */
[----:B------:R-:W-:-:S05]  /*27f0*/  @!P6 IMAD.WIDE.U32 R24, R25, 0x8, R22 ;  /* 0x000000081918e825 */ /* 0x000fca00078e0016 */
        /* <DEDUP_REMOVED lines=11> */
.L_x_3576:
[----:B------:R-:W0:Y:S01]  /*28b0*/  S2UR UR7, SR_CgaCtaId ;  /* 0x00000000000779c3 */ /* 0x000e220000008800 */
[----:B------:R-:W-:Y:S01]  /*28c0*/  UMOV UR6, 0x400 ;  /* 0x0000040000067882 */ /* 0x000fe20000000000 */
[----:B------:R-:W-:Y:S01]  /*28d0*/  ULDC UR12, c[0x0][0x2a4] ;  /* 0x0000a900000c7ab9 */ /* 0x000fe20000000800 */
[----:B------:R-:W-:Y:S01]  /*28e0*/  IADD3 R47, R46, R47, RZ ;  /* 0x0000002f2e2f7210 */ /* 0x000fe20007ffe0ff */
[----:B------:R-:W-:Y:S01]  /*28f0*/  @P0 FMUL.FTZ R25, R17, UR12 ;  /* 0x0000000c11190c20 */ /* 0x000fe20008410000 */
[----:B------:R-:W-:-:S03]  /*2900*/  @P0 FMUL.FTZ R24, R16, UR12 ;  /* 0x0000000c10180c20 */ /* 0x000fc60008410000 */
[----:B------:R-:W1:Y:S08]  /*2910*/  @P0 LDC.64 R52, c[0x0][0x218] ;  /* 0x00008600ff340b82 */ /* 0x000e700000000a00 */
[----:B------:R-:W2:Y:S01]  /*2920*/  LDC.64 R20, c[0x0][0x228] ;  /* 0x00008a00ff147b82 */ /* 0x000ea20000000a00 */
[----:B0-----:R-:W-:-:S07]  /*2930*/  ULEA UR6, UR7, UR6, 0x18 ;  /* 0x0000000607067291 */ /* 0x001fce000f8ec03f */
[----:B------:R-:W0:Y:S01]  /*2940*/  LDC.64 R18, c[0x0][0x230] ;  /* 0x00008c00ff127b82 */ /* 0x000e220000000a00 */
[----:B-1----:R-:W-:Y:S01]  /*2950*/  @P0 IMAD.WIDE R52, R8, 0x8, R52 ;  /* 0x0000000808340825 */ /* 0x002fe200078e0234 */
[----:B------:R-:W-:Y:S04]  /*2960*/  @!P5 STS.64 [UR6+0x80], R16 ;  /* 0x00008010ff00d988 */ /* 0x000fe80008000a06 */
[----:B------:R1:W-:Y:S01]  /*2970*/  @P0 STG.E.64 desc[UR8][R52.64], R24 ;  /* 0x0000001834000986 */ /* 0x0003e2000c101b08 */
[C---:B--2---:R-:W-:Y:S01]  /*2980*/  IMAD.WIDE R54, R47.reuse, 0x4, R20 ;  /* 0x000000042f367825 */ /* 0x044fe200078e0214 */
[----:B------:R-:W-:Y:S03]  /*2990*/  BAR.SYNC.DEFER_BLOCKING 0x0 ;  /* 0x0000000000007b1d */ /* 0x000fe60000010000 */
[----:B0-----:R-:W-:-:S03]  /*29a0*/  IMAD.WIDE R20, R47, 0x4, R18 ;  /* 0x000000042f147825 */ /* 0x001fc600078e0212 */
[----:B-1----:R-:W0:Y:S02]  /*29b0*/  S2R R25, SR_TID.X ;  /* 0x0000000000197919 */ /* 0x002e240000002100 */
[----:B------:R-:W1:Y:S01]  /*29c0*/  LDC R47, c[0x0][0x294] ;  /* 0x0000a500ff2f7b82 */ /* 0x000e620000000800 */
[----:B------:R-:W2:Y:S04]  /*29d0*/  LDG.E.64 R18, desc[UR8][R54.64] ;  /* 0x0000000836127981 */ /* 0x000ea8000c1e1b00 */
[----:B------:R-:W2:Y:S01]  /*29e0*/  LDG.E.64 R20, desc[UR8][R20.64] ;  /* 0x0000000814147981 */ /* 0x000ea2000c1e1b00 */
[----:B------:R-:W-:Y:S02]  /*29f0*/  ISETP.NE.AND P6, PT, RZ, UR11, PT ;  /* 0x0000000bff007c0c */ /* 0x000fe4000bfc5270 */
[----:B------:R-:W-:Y:S01]  /*2a00*/  SHF.L.U32 R17, R42, 0x10, RZ ;  /* 0x000000102a117819 */ /* 0x000fe200000006ff */
[----:B------:R-:W3:Y:S01]  /*2a10*/  LDS.64 R22, [UR6+0x80] ;  /* 0x00008006ff167984 */ /* 0x000ee20008000a00 */
[----:B------:R-:W-:-:S02]  /*2a20*/  SHF.L.U32 R33, R33, 0x10, RZ ;  /* 0x0000001021217819 */ /* 0x000fc400000006ff */
[----:B------:R-:W-:Y:S01]  /*2a30*/  SHF.L.U32 R39, R39, 0x10, RZ ;  /* 0x0000001027277819 */ /* 0x000fe200000006ff */
[----:B---3--:R-:W-:-:S04]  /*2a40*/  FMUL.FTZ R24, R22, UR12 ;  /* 0x0000000c16187c20 */ /* 0x008fc80008410000 */
[----:B------:R-:W-:-:S04]  /*2a50*/  FMUL.FTZ R22, R24, R24 ;  /* 0x0000001818167220 */ /* 0x000fc80000410000 */
[----:B------:R-:W-:Y:S01]  /*2a60*/  FFMA.FTZ R22, R23, UR12, -R22 ;  /* 0x0000000c17167c23 */ /* 0x000fe20008010816 */
[----:B------:R-:W-:-:S04]  /*2a70*/  SHF.L.U32 R23, R34, 0x10, RZ ;  /* 0x0000001022177819 */ /* 0x000fc800000006ff */
[----:B------:R-:W-:Y:S01]  /*2a80*/  FSETP.GTU.FTZ.AND P5, PT, R22, RZ, PT ;  /* 0x000000ff1600720b */ /* 0x000fe20003fbc000 */
[----:B------:R-:W-:Y:S01]  /*2a90*/  FADD.FTZ R16, R23, -R24 ;  /* 0x8000001817107221 */ /* 0x000fe20000010000 */
[----:B------:R-:W-:-:S11]  /*2aa0*/  FADD.FTZ R23, -R24, R17 ;  /* 0x0000001118177221 */ /* 0x000fd60000010100 */
[----:B------:R-:W-:Y:S01]  /*2ab0*/  VOTEU.ANY UP0, P5 ;  /* 0x00000000003f7886 */ /* 0x000fe20002800100 */
[----:B------:R-:W-:-:S04]  /*2ac0*/  PLOP3.LUT P5, PT, PT, PT, UP0, 0x80, 0x0 ;  /* 0x000000000000781c */ /* 0x000fc80003faf008 */
[----:B------:R-:W-:-:S09]  /*2ad0*/  @UP0 ULDC UR6, c[0x0][0x238] ;  /* 0x00008e0000060ab9 */ /* 0x000fd20000000800 */
[----:B------:R-:W-:Y:S01]  /*2ae0*/  @P5 FADD.FTZ R22, R22, UR6 ;  /* 0x0000000616165e21 */ /* 0x000fe20008010000 */
[----:B------:R-:W-:-:S05]  /*2af0*/  UMOV UR6, 0x3f800000 ;  /* 0x3f80000000067882 */ /* 0x000fca0000000000 */
[----:B------:R-:W3:Y:S02]  /*2b00*/  @P5 MUFU.RSQ R22, R22 ;  /* 0x0000001600165308 */ /* 0x000ee40000001400 */
[----:B---3--:R-:W-:-:S13]  /*2b10*/  @P5 R2UR UR7, R22 ;  /* 0x00000000160752ca */ /* 0x008fda00000e0000 */
[----:B------:R-:W-:Y:S02]  /*2b20*/  @UP0 UMOV UR6, UR7 ;  /* 0x0000000700060c82 */ /* 0x000fe40008000000 */
[----:B------:R-:W-:Y:S01]  /*2b30*/  FMUL.FTZ R17, R16, UR6 ;  /* 0x0000000610117c20 */ /* 0x000fe20008410000 */
[----:B------:R-:W-:-:S03]  /*2b40*/  FMUL.FTZ R16, R23, UR6 ;  /* 0x0000000617107c20 */ /* 0x000fc60008410000 */
[----:B--2---:R-:W-:Y:S01]  /*2b50*/  FFMA.FTZ R34, R18, R17, R20 ;  /* 0x0000001112227223 */ /* 0x004fe20000010014 */
[----:B------:R-:W-:Y:S01]  /*2b60*/  FFMA.FTZ R53, R19, R16, R21 ;  /* 0x0000001013357223 */ /* 0x000fe20000010015 */
[----:B01----:R-:W-:Y:S06]  /*2b70*/  @!P6 BRA `(.L_x_3586) ;  /* 0x000000000028e947 */ /* 0x003fec0003800000 */
        /* <DEDUP_REMOVED lines=9> */
[----:B-1----:R-:W-:-:S07]  /*2c10*/  FMUL.FTZ R53, R53, R42 ;  /* 0x0000002a35357220 */ /* 0x002fce0000410000 */
.L_x_3586:
[----:B------:R-:W-:Y:S04]  /*2c20*/  BSSY B0, `(.L_x_3587) ;  /* 0x000000e000007945 */ /* 0x000fe80003800000 */
[----:B------:R-:W-:Y:S05]  /*2c30*/  @!P1 BRA `(.L_x_3588) ;  /* 0x0000000000309947 */ /* 0x000fea0003800000 */
[----:B------:R-:W-:Y:S01]  /*2c40*/  ULDC.64 UR12, c[0x0][0x270] ;  /* 0x00009c00000c7ab9 */ /* 0x000fe20000000a00 */
[----:B------:R-:W-:Y:S01]  /*2c50*/  MOV R16, R48 ;  /* 0x0000003000107202 */ /* 0x000fe20000000f00 */
[----:B------:R-:W-:Y:S01]  /*2c60*/  IMAD R23, R9, UR12, RZ ;  /* 0x0000000c09177c24 */ /* 0x000fe2000f8e02ff */
[----:B------:R-:W-:Y:S02]  /*2c70*/  MOV R17, R51 ;  /* 0x0000003300117202 */ /* 0x000fe40000000f00 */
[----:B------:R-:W-:Y:S01]  /*2c80*/  F2FP.BF16.F32.PACK_AB R53, R53, R34 ;  /* 0x000000223535723e */ /* 0x000fe200000010ff */
[C---:B------:R-:W-:Y:S02]  /*2c90*/  IMAD R23, R28.reuse, UR13, R23 ;  /* 0x0000000d1c177c24 */ /* 0x040fe4000f8e0217 */
[----:B------:R-:W-:Y:S01]  /*2ca0*/  IMAD.WIDE.U32 R16, R28, UR12, R16 ;  /* 0x0000000c1c107c25 */ /* 0x000fe2000f8e0010 */
[----:B------:R-:W-:-:S04]  /*2cb0*/  ULDC.64 UR12, c[0x0][0x210] ;  /* 0x00008400000c7ab9 */ /* 0x000fc80000000a00 */
[----:B------:R-:W-:Y:S02]  /*2cc0*/  IADD3 R23, R17, R23, RZ ;  /* 0x0000001711177210 */ /* 0x000fe40007ffe0ff */
[----:B------:R-:W-:-:S04]  /*2cd0*/  LEA R22, P5, R16, UR12, 0x1 ;  /* 0x0000000c10167c11 */ /* 0x000fc8000f8a08ff */
[----:B------:R-:W-:-:S05]  /*2ce0*/  LEA.HI.X R23, R16, UR13, R23, 0x1, P5 ;  /* 0x0000000d10177c11 */ /* 0x000fca000a8f0c17 */
[----:B------:R0:W-:Y:S04]  /*2cf0*/  STG.E desc[UR8][R22.64], R53 ;  /* 0x0000003516007986 */ /* 0x0001e8000c101908 */
.L_x_3588:
[----:B------:R-:W-:Y:S05]  /*2d00*/  BSYNC B0 ;  /* 0x0000000000007941 */ /* 0x000fea0003800000 */
.L_x_3587:
[----:B------:R-:W-:Y:S01]  /*2d10*/  FADD.FTZ R33, R33, -R24 ;  /* 0x8000001821217221 */ /* 0x000fe20000010000 */
[----:B------:R-:W-:Y:S01]  /*2d20*/  FADD.FTZ R39, -R24, R39 ;  /* 0x0000002718277221 */ /* 0x000fe20000010100 */
[----:B------:R-:W-:Y:S01]  /*2d30*/  IMAD.WIDE.U32 R16, R25, 0x5397829d, RZ ;  /* 0x5397829d19107825 */ /* 0x000fe200078e00ff */
[----:B0-----:R-:W-:-:S03]  /*2d40*/  SHF.L.U32 R53, R35, 0x10, RZ ;  /* 0x0000001023357819 */ /* 0x001fc600000006ff */
[----:B------:R-:W-:Y:S01]  /*2d50*/  FMUL.FTZ R33, R33, UR6 ;  /* 0x0000000621217c20 */ /* 0x000fe20008410000 */
[----:B------:R-:W-:Y:S01]  /*2d60*/  FMUL.FTZ R16, R39, UR6 ;  /* 0x0000000627107c20 */ /* 0x000fe20008410000 */
[----:B------:R-:W-:Y:S02]  /*2d70*/  SHF.L.U32 R39, R40, 0x10, RZ ;  /* 0x0000001028277819 */ /* 0x000fe400000006ff */
[----:B------:R-:W-:Y:S01]  /*2d80*/  SHF.R.U32.HI R28, RZ, 0x4, R17 ;  /* 0x00000004ff1c7819 */ /* 0x000fe20000011611 */
[----:B------:R-:W-:Y:S01]  /*2d90*/  FFMA.FTZ R33, R18, R33, R20 ;  /* 0x0000002112217223 */ /* 0x000fe20000010014 */
[----:B------:R-:W-:Y:S01]  /*2da0*/  FFMA.FTZ R34, R19, R16, R21 ;  /* 0x0000001013227223 */ /* 0x000fe20000010015 */
[----:B------:R-:W-:Y:S06]  /*2db0*/  @!P6 BRA `(.L_x_3589) ;  /* 0x000000000028e947 */ /* 0x000fec0003800000 */
        /* <DEDUP_REMOVED lines=10> */
.L_x_3589:
        /* <DEDUP_REMOVED lines=14> */
.L_x_3591:
[----:B------:R-:W-:Y:S05]  /*2f40*/  BSYNC B0 ;  /* 0x0000000000007941 */ /* 0x000fea0003800000 */
.L_x_3590:
[----:B------:R-:W-:Y:S01]  /*2f50*/  FADD.FTZ R16, R53, -R24 ;  /* 0x8000001835107221 */ /* 0x000fe20000010000 */
[----:B------:R-:W-:Y:S01]  /*2f60*/  FADD.FTZ R39, -R24, R39 ;  /* 0x0000002718277221 */ /* 0x000fe20000010100 */
[----:B0-----:R-:W-:Y:S01]  /*2f70*/  SHF.L.U32 R23, R36, 0x10, RZ ;  /* 0x0000001024177819 */ /* 0x001fe200000006ff */
[----:B------:R-:W-:Y:S01]  /*2f80*/  IMAD R35, R47, UR10, R28 ;  /* 0x0000000a2f237c24 */ /* 0x000fe2000f8e021c */
[----:B------:R-:W-:Y:S01]  /*2f90*/  SHF.L.U32 R41, R41, 0x10, RZ ;  /* 0x0000001029297819 */ /* 0x000fe200000006ff */
[----:B------:R-:W-:Y:S01]  /*2fa0*/  FMUL.FTZ R17, R16, UR6 ;  /* 0x0000000610117c20 */ /* 0x000fe20008410000 */
[----:B------:R-:W-:Y:S01]  /*2fb0*/  FMUL.FTZ R16, R39, UR6 ;  /* 0x0000000627107c20 */ /* 0x000fe20008410000 */
[----:B------:R-:W-:Y:S02]  /*2fc0*/  FADD.FTZ R36, R23, -R24 ;  /* 0x8000001817247221 */ /* 0x000fe40000010000 */
[----:B------:R-:W-:Y:S01]  /*2fd0*/  FADD.FTZ R41, -R24, R41 ;  /* 0x0000002918297221 */ /* 0x000fe20000010100 */
        /* <DEDUP_REMOVED lines=13> */
.L_x_3592:
        /* <DEDUP_REMOVED lines=9> */
[----:B------:R-:W-:Y:S02]  /*3140*/  ULDC.64 UR12, c[0x0][0x210] ;  /* 0x00008400000c7ab9 */ /* 0x000fe40000000a00 */
[----:B------:R-:W-:-:S02]  /*3150*/  LEA R22, P5, R16, UR12, 0x1 ;  /* 0x0000000c10167c11 */ /* 0x000fc4000f8a08ff */
[----:B------:R-:W-:-:S04]  /*3160*/  IADD3 R23, R17, R23, RZ ;  /* 0x0000001711177210 */ /* 0x000fc80007ffe0ff */
[----:B------:R-:W-:-:S05]  /*3170*/  LEA.HI.X R23, R16, UR13, R23, 0x1, P5 ;  /* 0x0000000d10177c11 */ /* 0x000fca000a8f0c17 */
[----:B------:R0:W-:Y:S02]  /*3180*/  STG.E desc[UR8][R22.64], R33 ;  /* 0x0000002116007986 */ /* 0x0001e4000c101908 */
.L_x_3594:
[----:B------:R-:W-:Y:S05]  /*3190*/  BSYNC B0 ;  /* 0x0000000000007941 */ /* 0x000fea0003800000 */
.L_x_3593:
[----:B------:R-:W-:Y:S01]  /*31a0*/  FMUL.FTZ R17, R36, UR6 ;  /* 0x0000000624117c20 */ /* 0x000fe20008410000 */
[----:B------:R-:W-:Y:S01]  /*31b0*/  FMUL.FTZ R16, R41, UR6 ;  /* 0x0000000629107c20 */ /* 0x000fe20008410000 */
[----:B------:R-:W-:Y:S01]  /*31c0*/  ULDC.64 UR14, c[0x0][0x278] ;  /* 0x00009e00000e7ab9 */ /* 0x000fe20000000a00 */
[----:B0-----:R-:W-:Y:S01]  /*31d0*/  IADD3 R33, R35, 0x20, RZ ;  /* 0x0000002023217810 */ /* 0x001fe20007ffe0ff */
        /* <DEDUP_REMOVED lines=13> */
.L_x_3595:
        /* <DEDUP_REMOVED lines=14> */
.L_x_3597:
[----:B------:R-:W-:Y:S05]  /*3390*/  BSYNC B0 ;  /* 0x0000000000007941 */ /* 0x000fea0003800000 */
.L_x_3596:
[----:B------:R-:W-:Y:S02]  /*33a0*/  SHF.L.U32 R17, R30, 0x10, RZ ;  /* 0x000000101e117819 */ /* 0x000fe400000006ff */
[----:B------:R-:W-:Y:S02]  /*33b0*/  SHF.L.U32 R43, R43, 0x10, RZ ;  /* 0x000000102b2b7819 */ /* 0x000fe400000006ff */
[----:B------:R-:W-:Y:S01]  /*33c0*/  ISETP.GE.U32.AND P5, PT, R33, UR14, PT ;  /* 0x0000000e21007c0c */ /* 0x000fe2000bfa6070 */
[----:B------:R-:W-:Y:S01]  /*33d0*/  FADD.FTZ R16, R17, -R24 ;  /* 0x8000001811107221 */ /* 0x000fe20000010000 */
[----:B------:R-:W-:Y:S01]  /*33e0*/  SHF.R.S32.HI R34, RZ, 0x1f, R33 ;  /* 0x0000001fff227819 */ /* 0x000fe20000011421 */
[----:B------:R-:W-:Y:S01]  /*33f0*/  FADD.FTZ R43, -R24, R43 ;  /* 0x0000002b182b7221 */ /* 0x000fe20000010100 */
[----:B0-----:R-:W-:Y:S01]  /*3400*/  IADD3 R39, R35, 0x28, RZ ;  /* 0x0000002823277810 */ /* 0x001fe20007ffe0ff */
[----:B------:R-:W-:Y:S01]  /*3410*/  FMUL.FTZ R17, R16, UR6 ;  /* 0x0000000610117c20 */ /* 0x000fe20008410000 */
[----:B------:R-:W-:Y:S01]  /*3420*/  ISETP.GE.AND.EX P5, PT, R34, UR15, PT, P5 ;  /* 0x0000000f22007c0c */ /* 0x000fe2000bfa6350 */
[----:B------:R-:W-:-:S02]  /*3430*/  FMUL.FTZ R16, R43, UR6 ;  /* 0x000000062b107c20 */ /* 0x000fc40008410000 */
[----:B------:R-:W-:Y:S01]  /*3440*/  FFMA.FTZ R28, R18, R17, R20 ;  /* 0x00000011121c7223 */ /* 0x000fe20000010014 */
[----:B------:R-:W-:Y:S01]  /*3450*/  ISETP.LT.U32.AND P5, PT, R25, 0x188, !P5 ;  /* 0x000001881900780c */ /* 0x000fe20006fa1070 */
[----:B------:R-:W-:Y:S01]  /*3460*/  FFMA.FTZ R41, R19, R16, R21 ;  /* 0x0000001013297223 */ /* 0x000fe20000010015 */
[----:B------:R-:W-:Y:S11]  /*3470*/  @!P6 BRA `(.L_x_3598) ;  /* 0x000000000028e947 */ /* 0x000ff60003800000 */
        /* <DEDUP_REMOVED lines=10> */
.L_x_3598:
[----:B------:R-:W-:Y:S04]  /*3520*/  BSSY B0, `(.L_x_3599) ;  /* 0x000000e000007945 */ /* 0x000fe80003800000 */
[----:B------:R-:W-:Y:S05]  /*3530*/  @!P5 BRA `(.L_x_3600) ;  /* 0x000000000030d947 */ /* 0x000fea0003800000 */
[----:B------:R-:W-:Y:S01]  /*3540*/  ULDC.64 UR12, c[0x0][0x270] ;  /* 0x00009c00000c7ab9 */ /* 0x000fe20000000a00 */
[----:B------:R-:W-:Y:S01]  /*3550*/  MOV R16, R48 ;  /* 0x0000003000107202 */ /* 0x000fe20000000f00 */
[----:B------:R-:W-:Y:S01]  /*3560*/  IMAD R34, R34, UR12, RZ ;  /* 0x0000000c22227c24 */ /* 0x000fe2000f8e02ff */
[----:B------:R-:W-:Y:S02]  /*3570*/  MOV R17, R51 ;  /* 0x0000003300117202 */ /* 0x000fe40000000f00 */
[----:B------:R-:W-:Y:S01]  /*3580*/  F2FP.BF16.F32.PACK_AB R41, R41, R28 ;  /* 0x0000001c2929723e */ /* 0x000fe200000010ff */
[----:B------:R-:W-:-:S04]  /*3590*/  IMAD.WIDE.U32 R16, R33, UR12, R16 ;  /* 0x0000000c21107c25 */ /* 0x000fc8000f8e0010 */
[----:B------:R-:W-:Y:S01]  /*35a0*/  IMAD R33, R33, UR13, R34 ;  /* 0x0000000d21217c24 */ /* 0x000fe2000f8e0222 */
[----:B------:R-:W-:Y:S02]  /*35b0*/  ULDC.64 UR12, c[0x0][0x210] ;  /* 0x00008400000c7ab9 */ /* 0x000fe40000000a00 */
[----:B------:R-:W-:Y:S02]  /*35c0*/  LEA R22, P5, R16, UR12, 0x1 ;  /* 0x0000000c10167c11 */ /* 0x000fe4000f8a08ff */
[----:B------:R-:W-:-:S04]  /*35d0*/  IADD3 R33, R17, R33, RZ ;  /* 0x0000002111217210 */ /* 0x000fc80007ffe0ff */
[----:B------:R-:W-:-:S05]  /*35e0*/  LEA.HI.X R23, R16, UR13, R33, 0x1, P5 ;  /* 0x0000000d10177c11 */ /* 0x000fca000a8f0c21 */
[----:B------:R0:W-:Y:S02]  /*35f0*/  STG.E desc[UR8][R22.64], R41 ;  /* 0x0000002916007986 */ /* 0x0001e4000c101908 */
.L_x_3600:
[----:B------:R-:W-:Y:S05]  /*3600*/  BSYNC B0 ;  /* 0x0000000000007941 */ /* 0x000fea0003800000 */
.L_x_3599:
[----:B0-----:R-:W-:Y:S02]  /*3610*/  SHF.L.U32 R23, R32, 0x10, RZ ;  /* 0x0000001020177819 */ /* 0x001fe400000006ff */
[----:B------:R-:W-:Y:S02]  /*3620*/  SHF.L.U32 R17, R44, 0x10, RZ ;  /* 0x000000102c117819 */ /* 0x000fe400000006ff */
[----:B------:R-:W-:Y:S01]  /*3630*/  ISETP.GE.U32.AND P5, PT, R39, UR14, PT ;  /* 0x0000000e27007c0c */ /* 0x000fe2000bfa6070 */
[----:B------:R-:W-:Y:S01]  /*3640*/  FADD.FTZ R16, R23, -R24 ;  /* 0x8000001817107221 */ /* 0x000fe20000010000 */
[----:B------:R-:W-:Y:S01]  /*3650*/  SHF.R.S32.HI R34, RZ, 0x1f, R39 ;  /* 0x0000001fff227819 */ /* 0x000fe20000011427 */
[----:B------:R-:W-:Y:S01]  /*3660*/  FADD.FTZ R22, -R24, R17 ;  /* 0x0000001118167221 */ /* 0x000fe20000010100 */
[----:B------:R-:W-:Y:S01]  /*3670*/  IADD3 R28, R35, 0x30, RZ ;  /* 0x00000030231c7810 */ /* 0x000fe20007ffe0ff */
        /* <DEDUP_REMOVED lines=17> */
.L_x_3601:
        /* <DEDUP_REMOVED lines=14> */
.L_x_3603:
[----:B------:R-:W-:Y:S05]  /*3870*/  BSYNC B0 ;  /* 0x0000000000007941 */ /* 0x000fea0003800000 */
.L_x_3602:
[----:B------:R-:W-:Y:S02]  /*3880*/  SHF.L.U32 R37, R37, 0x10, RZ ;  /* 0x0000001025257819 */ /* 0x000fe400000006ff */
[----:B------:R-:W-:Y:S02]  /*3890*/  SHF.L.U32 R27, R27, 0x10, RZ ;  /* 0x000000101b1b7819 */ /* 0x000fe400000006ff */
[----:B------:R-:W-:Y:S01]  /*38a0*/  ISETP.GE.U32.AND P5, PT, R28, UR14, PT ;  /* 0x0000000e1c007c0c */ /* 0x000fe2000bfa6070 */
[----:B------:R-:W-:Y:S01]  /*38b0*/  FADD.FTZ R16, R37, -R24 ;  /* 0x8000001825107221 */ /* 0x000fe20000010000 */
[----:B------:R-:W-:Y:S01]  /*38c0*/  SHF.R.S32.HI R34, RZ, 0x1f, R28 ;  /* 0x0000001fff227819 */ /* 0x000fe2000001141c */
[----:B------:R-:W-:Y:S02]  /*38d0*/  FADD.FTZ R27, -R24, R27 ;  /* 0x0000001b181b7221 */ /* 0x000fe40000010100 */
        /* <DEDUP_REMOVED lines=17> */
.L_x_3604:
[----:B------:R-:W-:Y:S04]  /*39f0*/  BSSY B0, `(.L_x_3605) ;  /* 0x000000e000007945 */ /* 0x000fe80003800000 */
[----:B------:R-:W-:Y:S05]  /*3a00*/  @!P5 BRA `(.L_x_3606) ;  /* 0x000000000030d947 */ /* 0x000fea0003800000 */
[----:B------:R-:W-:Y:S01]  /*3a10*/  ULDC.64 UR12, c[0x0][0x270] ;  /* 0x00009c00000c7ab9 */ /* 0x000fe20000000a00 */
[----:B------:R-:W-:Y:S01]  /*3a20*/  MOV R16, R48 ;  /* 0x0000003000107202 */ /* 0x000fe20000000f00 */
[----:B0-----:R-:W-:Y:S01]  /*3a30*/  IMAD R23, R34, UR12, RZ ;  /* 0x0000000c22177c24 */ /* 0x001fe2000f8e02ff */
        /* <DEDUP_REMOVED lines=9> */
.L_x_3606:
[----:B------:R-:W-:Y:S05]  /*3ad0*/  BSYNC B0 ;  /* 0x0000000000007941 */ /* 0x000fea0003800000 */
.L_x_3605:
[----:B01----:R-:W-:Y:S02]  /*3ae0*/  SHF.L.U32 R23, R38, 0x10, RZ ;  /* 0x0000001026177819 */ /* 0x003fe400000006ff */
[----:B------:R-:W-:Y:S02]  /*3af0*/  SHF.L.U32 R17, R26, 0x10, RZ ;  /* 0x000000101a117819 */ /* 0x000fe400000006ff */
[----:B------:R-:W-:Y:S01]  /*3b00*/  ISETP.GE.U32.AND P5, PT, R12, UR14, PT ;  /* 0x0000000e0c007c0c */ /* 0x000fe2000bfa6070 */
[----:B------:R-:W-:Y:S02]  /*3b10*/  FADD.FTZ R16, R23, -R24 ;  /* 0x8000001817107221 */ /* 0x000fe40000010000 */
[----:B------:R-:W-:Y:S01]  /*3b20*/  FADD.FTZ R24, -R24, R17 ;  /* 0x0000001118187221 */ /* 0x000fe20000010100 */
[----:B------:R-:W-:Y:S01]  /*3b30*/  ISETP.GE.AND.EX P5, PT, R31, UR15, PT, P5 ;  /* 0x0000000f1f007c0c */ /* 0x000fe2000bfa6350 */
[----:B------:R-:W-:Y:S02]  /*3b40*/  FMUL.FTZ R17, R16, UR6 ;  /* 0x0000000610117c20 */ /* 0x000fe40008410000 */
[----:B------:R-:W-:Y:S01]  /*3b50*/  FMUL.FTZ R24, R24, UR6 ;  /* 0x0000000618187c20 */ /* 0x000fe20008410000 */
[----:B------:R-:W-:Y:S01]  /*3b60*/  ISETP.LT.U32.AND P5, PT, R25, 0x188, !P5 ;  /* 0x000001881900780c */ /* 0x000fe20006fa1070 */
[----:B------:R-:W-:-:S02]  /*3b70*/  FFMA.FTZ R18, R18, R17, R20 ;  /* 0x0000001112127223 */ /* 0x000fc40000010014 */
[----:B------:R-:W-:Y:S01]  /*3b80*/  FFMA.FTZ R19, R19, R24, R21 ;  /* 0x0000001813137223 */ /* 0x000fe20000010015 */
[----:B------:R-:W-:Y:S09]  /*3b90*/  @!P6 BRA `(.L_x_3607) ;  /* 0x000000000028e947 */ /* 0x000ff20003800000 */
        /* <DEDUP_REMOVED lines=10> */
.L_x_3607:
[----:B------:R-:W-:Y:S04]  /*3c40*/  BSSY B0, `(.L_x_3608) ;  /* 0x000000d000007945 */ /* 0x000fe80003800000 */
[----:B------:R-:W-:Y:S05]  /*3c50*/  @!P5 BRA `(.L_x_3609) ;  /* 0x00000000002cd947 */ /* 0x000fea0003800000 */
[----:B------:R-:W-:Y:S01]  /*3c60*/  ULDC.64 UR6, c[0x0][0x270] ;  /* 0x00009c0000067ab9 */ /* 0x000fe20000000a00 */
[----:B------:R-:W-:Y:S01]  /*3c70*/  MOV R49, R51 ;  /* 0x0000003300317202 */ /* 0x000fe20000000f00 */
[----:B------:R-:W-:Y:S01]  /*3c80*/  IMAD R17, R31, UR6, RZ ;  /* 0x000000061f117c24 */ /* 0x000fe2000f8e02ff */
        /* <DEDUP_REMOVED lines=8> */
.L_x_3609:
[----:B------:R-:W-:Y:S05]  /*3d10*/  BSYNC B0 ;  /* 0x0000000000007941 */ /* 0x000fea0003800000 */
.L_x_3608:
[----:B------:R-:W-:Y:S01]  /*3d20*/  IADD3 R8, R3, R8, RZ ;  /* 0x0000000803087210 */ /* 0x000fe20007ffe0ff */
[----:B------:R-:W-:-:S03]  /*3d30*/  UIADD3 UR4, UR4, 0x1, URZ ;  /* 0x0000000104047890 */ /* 0x000fc6000fffe03f */
[----:B------:R-:W-:-:S13]  /*3d40*/  ISETP.GE.AND P5, PT, R8, UR5, PT ;  /* 0x0000000508007c0c */ /* 0x000fda000bfa6270 */
[----:B------:R-:W-:Y:S05]  /*3d50*/  @!P5 BRA `(.L_x_3610) ;  /* 0xffffffc40090d947 */ /* 0x000fea000383ffff */
[----:B------:R-:W-:Y:S05]  /*3d60*/  EXIT ;  /* 0x000000000000794d */ /* 0x000fea0003800000 */
.L_x_3611:
        /* <DEDUP_REMOVED lines=9> */
.L_x_5621:


//--------------------- .text._Z35group_norm_nhwc_fwd_one_pass_kernelI11Bf16IOFp32WLi128ELi98ELi392EEv26Group_norm_nhwc_fwd_params --------------------------
	.section	.text._Z35group_norm_nhwc_fwd_one_pass_kernelI11Bf16IOFp32WLi128ELi98ELi392EEv26Group_norm_nhwc_fwd_params,"ax",@progbits
	.align	128
        .global         _Z35group_norm_nhwc_fwd_one_pass_kernelI11Bf16IOFp32WLi128ELi98ELi392EEv26Group_norm_nhwc_fwd_params
        .type           _Z35group_norm_nhwc_fwd_one_pass_kernelI11Bf16IOFp32WLi128ELi98ELi392EEv26Group_norm_nhwc_fwd_params,@function
        .size           _Z35group_norm_nhwc_fwd_one_pass_kernelI11Bf16IOFp32WLi128ELi98ELi392EEv26Group_norm_nhwc_fwd_params,(.L_x_5622 - _Z35group_norm_nhwc_fwd_one_pass_kernelI11Bf16IOFp32WLi128ELi98ELi392EEv26Group_norm_nhwc_fwd_params)
        .other          _Z35group_norm_nhwc_fwd_one_pass_kernelI11Bf16IOFp32WLi128ELi98ELi392EEv26Group_norm_nhwc_fwd_params,@"STO_CUDA_ENTRY STV_DEFAULT"
_Z35group_norm_nhwc_fwd_one_pass_kernelI11Bf16IOFp32WLi128ELi98ELi392EEv26Group_norm_nhwc_fwd_params:
.text._Z35group_norm_nhwc_fwd_one_pass_kernelI11Bf16IOFp32WLi128ELi98ELi392EEv26Group_norm_nhwc_fwd_params:
        /* <DEDUP_REMOVED lines=10> */
[----:B------:R-:W-:Y:S01]  /*00a0*/  LOP3.LUT R48, R48, 0xffffffef, RZ, 0xc0, !PT ;  /* 0xffffffef30307812 */ /* 0x000fe200078ec0ff */
[----:B------:R-:W2:Y:S01]  /*00b0*/  S2R R12, SR_LANEID ;  /* 0x00000000000c7919 */ /* 0x000ea20000000000 */
[----:B------:R-:W-:Y:S01]  /*00c0*/  HFMA2.MMA R16, -RZ, RZ, 0, 0 ;  /* 0x00000000ff107435 */ /* 0x000fe200000001ff */
[----:B------:R-:W-:-:S03]  /*00d0*/  ULDC.U8 UR10, c[0x0][0x28c] ;  /* 0x0000a300000a7ab9 */ /* 0x000fc60000000000 */
[----:B------:R-:W1:Y:S01]  /*00e0*/  LDC R4, c[0x0][0x294] ;  /* 0x0000a500ff047b82 */ /* 0x000e620000000800 */
[C---:B0-----:R-:W-:Y:S01]  /*00f0*/  IMAD.WIDE.U32 R2, R0.reuse, 0x5397829d, RZ ;  /* 0x5397829d00027825 */ /* 0x041fe200078e00ff */
[----:B------:R-:W-:Y:S02]  /*0100*/  ISETP.GE.U32.AND P4, PT, R0, 0x188, PT ;  /* 0x000001880000780c */ /* 0x000fe40003f86070 */
[----:B------:R-:W-:Y:S02]  /*0110*/  SHF.R.S32.HI R29, RZ, 0x1f, R0 ;  /* 0x0000001fff1d7819 */ /* 0x000fe40000011400 */
[----:B------:R-:W-:Y:S02]  /*0120*/  SHF.R.U32.HI R31, RZ, 0x4, R3 ;  /* 0x00000004ff1f7819 */ /* 0x000fe40000011603 */
[----:B------:R-:W-:-:S03]  /*0130*/  LEA.HI R18, R29, R0, RZ, 0x5 ;  /* 0x000000001d127211 */ /* 0x000fc600078f28ff */
[----:B-1----:R-:W-:Y:S01]  /*0140*/  IMAD R2, R4, UR7, R31 ;  /* 0x0000000704027c24 */ /* 0x002fe2000f8e021f */
[----:B------:R-:W-:Y:S01]  /*0150*/  SHF.R.S32.HI R18, RZ, 0x5, R18 ;  /* 0x00000005ff127819 */ /* 0x000fe20000011412 */
[----:B------:R-:W-:Y:S02]  /*0160*/  IMAD R20, R31, -0x31, R0 ;  /* 0xffffffcf1f147824 */ /* 0x000fe400078e0200 */
[C---:B------:R-:W-:Y:S01]  /*0170*/  VIADD R44, R2.reuse, 0x60 ;  /* 0x00000060022c7836 */ /* 0x040fe20000000000 */
[C---:B------:R-:W-:Y:S02]  /*0180*/  ISETP.LT.U32.AND P0, PT, R2.reuse, UR8, PT ;  /* 0x0000000802007c0c */ /* 0x040fe4000bf01070 */
[----:B------:R-:W-:Y:S02]  /*0190*/  SHF.R.S32.HI R3, RZ, 0x1f, R2 ;  /* 0x0000001fff037819 */ /* 0x000fe40000011402 */
[----:B------:R-:W-:Y:S02]  /*01a0*/  IADD3 R4, R2, 0x8, RZ ;  /* 0x0000000802047810 */ /* 0x000fe40007ffe0ff */
[----:B------:R-:W-:-:S02]  /*01b0*/  ISETP.LT.AND.EX P0, PT, R3, UR9, !P4, P0 ;  /* 0x0000000903007c0c */ /* 0x000fc4000e701300 */
[----:B------:R-:W-:Y:S02]  /*01c0*/  ISETP.LT.U32.AND P5, PT, R4, UR8, PT ;  /* 0x0000000804007c0c */ /* 0x000fe4000bfa1070 */
[----:B------:R-:W-:Y:S02]  /*01d0*/  SHF.R.S32.HI R13, RZ, 0x1f, R4 ;  /* 0x0000001fff0d7819 */ /* 0x000fe40000011404 */
[C---:B------:R-:W-:Y:S02]  /*01e0*/  IADD3 R5, R2.reuse, 0x10, RZ ;  /* 0x0000001002057810 */ /* 0x040fe40007ffe0ff */
[----:B------:R-:W-:Y:S02]  /*01f0*/  ISETP.LT.AND.EX P5, PT, R13, UR9, !P4, P5 ;  /* 0x000000090d007c0c */ /* 0x000fe4000e7a1350 */
[----:B------:R-:W-:Y:S02]  /*0200*/  IADD3 R6, R2, 0x18, RZ ;  /* 0x0000001802067810 */ /* 0x000fe40007ffe0ff */
[----:B------:R-:W-:-:S02]  /*0210*/  ISETP.LT.U32.AND P3, PT, R5, UR8, PT ;  /* 0x0000000805007c0c */ /* 0x000fc4000bf61070 */
[----:B------:R-:W-:Y:S02]  /*0220*/  @P0 LOP3.LUT R48, R48, 0x10, RZ, 0xfc, !PT ;  /* 0x0000001030300812 */ /* 0x000fe400078efcff */
[----:B------:R-:W-:Y:S02]  /*0230*/  SHF.R.S32.HI R15, RZ, 0x1f, R5 ;  /* 0x0000001fff0f7819 */ /* 0x000fe40000011405 */
[----:B------:R-:W-:Y:S02]  /*0240*/  LOP3.LUT R48, R48, 0xfffffff7, RZ, 0xc0, !PT ;  /* 0xfffffff730307812 */ /* 0x000fe400078ec0ff */
[----:B------:R-:W-:Y:S02]  /*0250*/  ISETP.LT.U32.AND P2, PT, R6, UR8, PT ;  /* 0x0000000806007c0c */ /* 0x000fe4000bf41070 */
[----:B------:R-:W-:Y:S02]  /*0260*/  SHF.R.S32.HI R17, RZ, 0x1f, R6 ;  /* 0x0000001fff117819 */ /* 0x000fe40000011406 */
[----:B------:R-:W-:-:S02]  /*0270*/  ISETP.LT.AND.EX P3, PT, R15, UR9, !P4, P3 ;  /* 0x000000090f007c0c */ /* 0x000fc4000e761330 */
[----:B------:R-:W-:Y:S02]  /*0280*/  @P5 LOP3.LUT R48, R48, 0x8, RZ, 0xfc, !PT ;  /* 0x0000000830305812 */ /* 0x000fe400078efcff */
[----:B------:R-:W-:Y:S02]  /*0290*/  ISETP.LT.AND.EX P2, PT, R17, UR9, !P4, P2 ;  /* 0x0000000911007c0c */ /* 0x000fe4000e741320 */
[----:B------:R-:W-:Y:S02]  /*02a0*/  LOP3.LUT R48, R48, 0xfffffffd, RZ, 0xc0, !PT ;  /* 0xfffffffd30307812 */ /* 0x000fe400078ec0ff */
[----:B------:R-:W-:Y:S02]  /*02b0*/  IADD3 R7, R2, 0x20, RZ ;  /* 0x0000002002077810 */ /* 0x000fe40007ffe0ff */
[----:B------:R-:W-:Y:S02]  /*02c0*/  LOP3.LUT R48, R48, 0xfffffffb, RZ, 0xc0, !PT ;  /* 0xfffffffb30307812 */ /* 0x000fe400078ec0ff */
[----:B------:R-:W-:-:S02]  /*02d0*/  IADD3 R8, R2, 0x28, RZ ;  /* 0x0000002802087810 */ /* 0x000fc40007ffe0ff */
[----:B------:R-:W-:Y:S02]  /*02e0*/  @P3 LOP3.LUT R48, R48, 0x4, RZ, 0xfc, !PT ;  /* 0x0000000430303812 */ /* 0x000fe400078efcff */
[C---:B------:R-:W-:Y:S02]  /*02f0*/  IADD3 R9, R2.reuse, 0x30, RZ ;  /* 0x0000003002097810 */ /* 0x040fe40007ffe0ff */
[C---:B------:R-:W-:Y:S02]  /*0300*/  IADD3 R10, R2.reuse, 0x38, RZ ;  /* 0x00000038020a7810 */ /* 0x040fe40007ffe0ff */
[----:B------:R-:W-:Y:S02]  /*0310*/  IADD3 R11, R2, 0x40, RZ ;  /* 0x00000040020b7810 */ /* 0x000fe40007ffe0ff */
[----:B------:R-:W-:Y:S02]  /*0320*/  @P2 LOP3.LUT R48, R48, 0x2, RZ, 0xfc, !PT ;  /* 0x0000000230302812 */ /* 0x000fe400078efcff */
[----:B------:R-:W-:-:S02]  /*0330*/  ISETP.LT.U32.AND P0, PT, R7, UR8, PT ;  /* 0x0000000807007c0c */ /* 0x000fc4000bf01070 */
[----:B------:R-:W-:Y:S02]  /*0340*/  ISETP.LT.U32.AND P1, PT, R8, UR8, PT ;  /* 0x0000000808007c0c */ /* 0x000fe4000bf21070 */
[----:B------:R-:W-:Y:S02]  /*0350*/  SHF.R.S32.HI R19, RZ, 0x1f, R7 ;  /* 0x0000001fff137819 */ /* 0x000fe40000011407 */
[----:B------:R-:W-:Y:S02]  /*0360*/  SHF.R.S32.HI R21, RZ, 0x1f, R8 ;  /* 0x0000001fff157819 */ /* 0x000fe40000011408 */
[----:B------:R-:W-:Y:S02]  /*0370*/  SHF.R.S32.HI R23, RZ, 0x1f, R9 ;  /* 0x0000001fff177819 */ /* 0x000fe40000011409 */
[----:B------:R-:W-:Y:S02]  /*0380*/  SHF.R.S32.HI R25, RZ, 0x1f, R10 ;  /* 0x0000001fff197819 */ /* 0x000fe4000001140a */
[----:B------:R-:W-:-:S02]  /*0390*/  ISETP.LT.U32.AND P2, PT, R9, UR8, PT ;  /* 0x0000000809007c0c */ /* 0x000fc4000bf41070 */
[----:B------:R-:W-:Y:S02]  /*03a0*/  ISETP.LT.U32.AND P3, PT, R10, UR8, PT ;  /* 0x000000080a007c0c */ /* 0x000fe4000bf61070 */
[----:B------:R-:W-:Y:S02]  /*03b0*/  SHF.R.S32.HI R27, RZ, 0x1f, R11 ;  /* 0x0000001fff1b7819 */ /* 0x000fe4000001140b */
[----:B------:R-:W-:Y:S02]  /*03c0*/  ISETP.LT.U32.AND P5, PT, R11, UR8, PT ;  /* 0x000000080b007c0c */ /* 0x000fe4000bfa1070 */
[----:B------:R-:W-:Y:S02]  /*03d0*/  SHF.L.U32 R20, R20, 0x1, RZ ;  /* 0x0000000114147819 */ /* 0x000fe400000006ff */
[C---:B------:R-:W-:Y:S02]  /*03e0*/  IADD3 R22, R2.reuse, 0x48, RZ ;  /* 0x0000004802167810 */ /* 0x040fe40007ffe0ff */
[----:B------:R-:W-:-:S02]  /*03f0*/  IADD3 R24, R2, 0x50, RZ ;  /* 0x0000005002187810 */ /* 0x000fc40007ffe0ff */
[C---:B------:R-:W-:Y:S02]  /*0400*/  IADD3 R26, R2.reuse, 0x58, RZ ;  /* 0x00000058021a7810 */ /* 0x040fe40007ffe0ff */
[C---:B------:R-:W-:Y:S02]  /*0410*/  IADD3 R45, R2.reuse, 0x68, RZ ;  /* 0x00000068022d7810 */ /* 0x040fe40007ffe0ff */
[C---:B------:R-:W-:Y:S02]  /*0420*/  IADD3 R46, R2.reuse, 0x70, RZ ;  /* 0x00000070022e7810 */ /* 0x040fe40007ffe0ff */
[----:B------:R-:W-:Y:S02]  /*0430*/  IADD3 R47, R2, 0x78, RZ ;  /* 0x00000078022f7810 */ /* 0x000fe40007ffe0ff */
[----:B------:R-:W-:Y:S02]  /*0440*/  ISETP.LT.AND.EX P0, PT, R19, UR9, !P4, P0 ;  /* 0x0000000913007c0c */ /* 0x000fe4000e701300 */
[----:B------:R-:W-:-:S02]  /*0450*/  ISETP.LT.AND.EX P1, PT, R21, UR9, !P4, P1 ;  /* 0x0000000915007c0c */ /* 0x000fc4000e721310 */
[----:B------:R-:W-:Y:S02]  /*0460*/  ISETP.LT.AND.EX P2, PT, R23, UR9, !P4, P2 ;  /* 0x0000000917007c0c */ /* 0x000fe4000e741320 */
[----:B------:R-:W-:Y:S02]  /*0470*/  ISETP.LT.AND.EX P3, PT, R25, UR9, !P4, P3 ;  /* 0x0000000919007c0c */ /* 0x000fe4000e761330 */
[----:B------:R-:W-:Y:S01]  /*0480*/  ISETP.LT.AND.EX P4, PT, R27, UR9, !P4, P5 ;  /* 0x000000091b007c0c */ /* 0x000fe2000e781350 */
[----:B--2---:R-:W-:-:S12]  /*0490*/  ULDC.64 UR8, c[0x0][0x208] ;  /* 0x0000820000087ab9 */ /* 0x004fd80000000a00 */
.L_x_3669:
[----:B------:R-:W0:Y:S01]  /*04a0*/  LDC R35, c[0x0][0x288] ;  /* 0x0000a200ff237b82 */ /* 0x000e220000000800 */
[C---:B------:R-:W-:Y:S01]  /*04b0*/  LOP3.LUT P6, RZ, R48.reuse, 0x10, RZ, 0xc0, !PT ;  /* 0x0000001030ff7812 */ /* 0x040fe200078cc0ff */
[----:B------:R-:W-:Y:S01]  /*04c0*/  ULDC.64 UR12, c[0x0][0x280] ;  /* 0x0000a000000c7ab9 */ /* 0x000fe20000000a00 */
[----:B------:R-:W-:Y:S02]  /*04d0*/  P2R R34, PR, RZ, 0x8 ;  /* 0x00000008ff227803 */ /* 0x000fe40000000000 */
[C---:B------:R-:W-:Y:S02]  /*04e0*/  LOP3.LUT P3, RZ, R48.reuse, 0x8, RZ, 0xc0, !PT ;  /* 0x0000000830ff7812 */ /* 0x040fe4000786c0ff */
[----:B------:R-:W-:Y:S02]  /*04f0*/  P2R R38, PR, RZ, 0x10 ;  /* 0x00000010ff267803 */ /* 0x000fe40000000000 */
[----:B------:R-:W-:Y:S02]  /*0500*/  LOP3.LUT P4, RZ, R48, 0x4, RZ, 0xc0, !PT ;  /* 0x0000000430ff7812 */ /* 0x000fe4000788c0ff */
[----:B------:R-:W-:-:S02]  /*0510*/  SHF.R.S32.HI R49, RZ, 0x1f, R22 ;  /* 0x0000001fff317819 */ /* 0x000fc40000011416 */
[----:B------:R-:W-:Y:S01]  /*0520*/  P2R R72, PR, RZ, 0x1 ;  /* 0x00000001ff487803 */ /* 0x000fe20000000000 */
[----:B------:R-:W1:Y:S08]  /*0530*/  @P6 LDC.64 R36, c[0x0][0x220] ;  /* 0x00008800ff246b82 */ /* 0x000e700000000a00 */
[----:B------:R-:W2:Y:S01]  /*0540*/  @P3 LDC.64 R74, c[0x0][0x220] ;  /* 0x00008800ff4a3b82 */ /* 0x000ea20000000a00 */
[----:B0-----:R-:W-:-:S04]  /*0550*/  IABS R31, R35 ;  /* 0x00000023001f7213 */ /* 0x001fc80000000000 */
[----:B------:R-:W0:Y:S03]  /*0560*/  I2F.RP R30, R31 ;  /* 0x0000001f001e7306 */ /* 0x000e260000209400 */
[----:B------:R-:W3:Y:S05]  /*0570*/  @P4 LDC.64 R40, c[0x0][0x220] ;  /* 0x00008800ff284b82 */ /* 0x000eea0000000a00 */
[----:B0-----:R-:W0:Y:S02]  /*0580*/  MUFU.RCP R30, R30 ;  /* 0x0000001e001e7308 */ /* 0x001e240000001000 */
[----:B0-----:R-:W-:-:S06]  /*0590*/  IADD3 R28, R30, 0xffffffe, RZ ;  /* 0x0ffffffe1e1c7810 */ /* 0x001fcc0007ffe0ff */
[----:B------:R0:W4:Y:S02]  /*05a0*/  F2I.FTZ.U32.TRUNC.NTZ R29, R28 ;  /* 0x0000001c001d7305 */ /* 0x000124000021f000 */
[----:B0-----:R-:W-:Y:S02]  /*05b0*/  MOV R28, RZ ;  /* 0x000000ff001c7202 */ /* 0x001fe40000000f00 */
[----:B----4-:R-:W-:-:S05]  /*05c0*/  IADD3 R32, RZ, -R29, RZ ;  /* 0x8000001dff207210 */ /* 0x010fca0007ffe0ff */
[----:B------:R-:W-:Y:S01]  /*05d0*/  IMAD R33, R32, R31, RZ ;  /* 0x0000001f20217224 */ /* 0x000fe200078e02ff */
[----:B------:R-:W-:-:S03]  /*05e0*/  IABS R32, R14 ;  /* 0x0000000e00207213 */ /* 0x000fc60000000000 */
[----:B------:R-:W-:Y:S01]  /*05f0*/  IMAD.HI.U32 R29, R29, R33, R28 ;  /* 0x000000211d1d7227 */ /* 0x000fe200078e001c */
[----:B------:R-:W-:-:S05]  /*0600*/  LOP3.LUT R28, R14, R35, RZ, 0x3c, !PT ;  /* 0x000000230e1c7212 */ /* 0x000fca00078e3cff */
[----:B------:R-:W-:-:S05]  /*0610*/  IMAD.HI.U32 R29, R29, R32, RZ ;  /* 0x000000201d1d7227 */ /* 0x000fca00078e00ff */
[----:B------:R-:W-:-:S05]  /*0620*/  IADD3 R30, -R29, RZ, RZ ;  /* 0x000000ff1d1e7210 */ /* 0x000fca0007ffe1ff */
[C---:B------:R-:W-:Y:S02]  /*0630*/  IMAD R30, R31.reuse, R30, R32 ;  /* 0x0000001e1f1e7224 */ /* 0x040fe400078e0220 */
[----:B------:R-:W0:Y:S03]  /*0640*/  @P2 LDC.64 R32, c[0x0][0x220] ;  /* 0x00008800ff202b82 */ /* 0x000e260000000a00 */
[----:B------:R-:W-:-:S13]  /*0650*/  ISETP.GT.U32.AND P5, PT, R31, R30, PT ;  /* 0x0000001e1f00720c */ /* 0x000fda0003fa4070 */
[-C--:B------:R-:W-:Y:S02]  /*0660*/  @!P5 IADD3 R30, R30, -R31.reuse, RZ ;  /* 0x8000001f1e1ed210 */ /* 0x080fe40007ffe0ff */
[----:B------:R-:W-:Y:S02]  /*0670*/  @!P5 IADD3 R29, R29, 0x1, RZ ;  /* 0x000000011d1dd810 */ /* 0x000fe40007ffe0ff */
[----:B------:R-:W-:Y:S02]  /*0680*/  ISETP.GE.U32.AND P5, PT, R30, R31, PT ;  /* 0x0000001f1e00720c */ /* 0x000fe40003fa6070 */
[----:B------:R-:W4:Y:S11]  /*0690*/  @P6 LDC.64 R30, c[0x0][0x270] ;  /* 0x00009c00ff1e6b82 */ /* 0x000f360000000a00 */
[----:B------:R-:W-:-:S02]  /*06a0*/  @P5 IADD3 R29, R29, 0x1, RZ ;  /* 0x000000011d1d5810 */ /* 0x000fc40007ffe0ff */
[----:B------:R-:W-:Y:S02]  /*06b0*/  ISETP.GE.AND P5, PT, R28, RZ, PT ;  /* 0x000000ff1c00720c */ /* 0x000fe40003fa6270 */
[----:B------:R-:W-:-:S11]  /*06c0*/  SHF.R.S32.HI R28, RZ, 0x1f, R20 ;  /* 0x0000001fff1c7819 */ /* 0x000fd60000011414 */
[----:B------:R-:W-:Y:S02]  /*06d0*/  @!P5 IADD3 R29, -R29, RZ, RZ ;  /* 0x000000ff1d1dd210 */ /* 0x000fe40007ffe1ff */
[----:B------:R-:W-:-:S13]  /*06e0*/  ISETP.NE.AND P5, PT, R35, RZ, PT ;  /* 0x000000ff2300720c */ /* 0x000fda0003fa5270 */
[----:B------:R-:W-:-:S04]  /*06f0*/  @!P5 LOP3.LUT R29, RZ, R35, RZ, 0x33, !PT ;  /* 0x00000023ff1dd212 */ /* 0x000fc800078e33ff */
[----:B------:R-:W-:-:S05]  /*0700*/  IADD3 R89, -R29, RZ, RZ ;  /* 0x000000ff1d597210 */ /* 0x000fca0007ffe1ff */
[----:B------:R-:W-:-:S04]  /*0710*/  IMAD R89, R35, R89, R14 ;  /* 0x0000005923597224 */ /* 0x000fc800078e020e */
[----:B------:R-:W-:-:S05]  /*0720*/  IMAD R89, R89, 0x62, RZ ;  /* 0x0000006259597824 */ /* 0x000fca00078e02ff */
[----:B------:R-:W-:-:S04]  /*0730*/  IADD3 R70, P5, R20, R89, RZ ;  /* 0x0000005914467210 */ /* 0x000fc80007fbe0ff */
[----:B------:R-:W-:Y:S02]  /*0740*/  LEA.HI.X.SX32 R71, R89, R28, 0x1, P5 ;  /* 0x0000001c59477211 */ /* 0x000fe400028f0eff */
[----:B------:R-:W-:Y:S01]  /*0750*/  SHF.R.S32.HI R28, RZ, 0x1f, R29 ;  /* 0x0000001fff1c7819 */ /* 0x000fe2000001141d */
[----:B------:R-:W-:-:S04]  /*0760*/  IMAD.WIDE.U32 R70, R29, UR12, R70 ;  /* 0x0000000c1d467c25 */ /* 0x000fc8000f8e0046 */
[----:B------:R-:W-:Y:S02]  /*0770*/  IMAD R28, R28, UR12, RZ ;  /* 0x0000000c1c1c7c24 */ /* 0x000fe4000f8e02ff */
[----:B------:R-:W-:Y:S02]  /*0780*/  @P6 IMAD.MOV.U32 R68, RZ, RZ, R70 ;  /* 0x000000ffff446224 */ /* 0x000fe400078e0046 */
[----:B------:R-:W-:Y:S01]  /*0790*/  IMAD R69, R29, UR13, R28 ;  /* 0x0000000d1d457c24 */ /* 0x000fe2000f8e021c */
[----:B------:R-:W-:Y:S01]  /*07a0*/  ULDC.64 UR12, c[0x0][0x278] ;  /* 0x00009e00000c7ab9 */ /* 0x000fe20000000a00 */
[----:B----4-:R-:W-:-:S03]  /*07b0*/  @P6 IMAD R28, R3, R30, RZ ;  /* 0x0000001e031c6224 */ /* 0x010fc600078e02ff */
[----:B------:R-:W-:Y:S01]  /*07c0*/  IADD3 R69, R71, R69, RZ ;  /* 0x0000004547457210 */ /* 0x000fe20007ffe0ff */
[C---:B------:R-:W-:Y:S02]  /*07d0*/  @P6 IMAD R31, R2.reuse, R31, R28 ;  /* 0x0000001f021f6224 */ /* 0x040fe400078e021c */
[----:B------:R-:W-:-:S05]  /*07e0*/  @P6 IMAD.WIDE.U32 R28, R2, R30, R68 ;  /* 0x0000001e021c6225 */ /* 0x000fca00078e0044 */
[----:B------:R-:W-:Y:S02]  /*07f0*/  @P6 IADD3 R29, R29, R31, RZ ;  /* 0x0000001f1d1d6210 */ /* 0x000fe40007ffe0ff */
[----:B------:R-:W4:Y:S01]  /*0800*/  @P3 LDC.64 R30, c[0x0][0x270] ;  /* 0x00009c00ff1e3b82 */ /* 0x000f220000000a00 */
[----:B-1----:R-:W-:-:S04]  /*0810*/  @P6 LEA R36, P5, R28, R36, 0x1 ;  /* 0x000000241c246211 */ /* 0x002fc800078a08ff */
[----:B------:R-:W-:Y:S02]  /*0820*/  @P6 LEA.HI.X R37, R28, R37, R29, 0x1, P5 ;  /* 0x000000251c256211 */ /* 0x000fe400028f0c1d */
[----:B------:R-:W-:Y:S02]  /*0830*/  @P3 MOV R29, R69 ;  /* 0x00000045001d3202 */ /* 0x000fe40000000f00 */
[----:B------:R-:W-:-:S13]  /*0840*/  LOP3.LUT P6, RZ, R48, 0x2, RZ, 0xc0, !PT ;  /* 0x0000000230ff7812 */ /* 0x000fda00078cc0ff */
[----:B------:R-:W1:Y:S01]  /*0850*/  @P6 LDC.64 R42, c[0x0][0x220] ;  /* 0x00008800ff2a6b82 */ /* 0x000e620000000a00 */
[----:B----4-:R-:W-:-:S04]  /*0860*/  @P3 IMAD R28, R13, R30, RZ ;  /* 0x0000001e0d1c3224 */ /* 0x010fc800078e02ff */
[----:B------:R-:W-:Y:S01]  /*0870*/  @P3 IMAD R31, R4, R31, R28 ;  /* 0x0000001f041f3224 */ /* 0x000fe200078e021c */
[----:B------:R-:W-:-:S05]  /*0880*/  @P3 MOV R28, R70 ;  /* 0x00000046001c3202 */ /* 0x000fca0000000f00 */
[----:B------:R-:W-:-:S05]  /*0890*/  @P3 IMAD.WIDE.U32 R28, R4, R30, R28 ;  /* 0x0000001e041c3225 */ /* 0x000fca00078e001c */
[----:B------:R-:W-:Y:S02]  /*08a0*/  @P3 IADD3 R29, R29, R31, RZ ;  /* 0x0000001f1d1d3210 */ /* 0x000fe40007ffe0ff */
[----:B------:R-:W4:Y:S01]  /*08b0*/  @P4 LDC.64 R30, c[0x0][0x270] ;  /* 0x00009c00ff1e4b82 */ /* 0x000f220000000a00 */
[----:B--2---:R-:W-:-:S04]  /*08c0*/  @P3 LEA R74, P5, R28, R74, 0x1 ;  /* 0x0000004a1c4a3211 */ /* 0x004fc800078a08ff */
[----:B------:R-:W-:Y:S02]  /*08d0*/  @P3 LEA.HI.X R75, R28, R75, R29, 0x1, P5 ;  /* 0x0000004b1c4b3211 */ /* 0x000fe400028f0c1d */
[----:B------:R-:W-:Y:S02]  /*08e0*/  @P4 MOV R29, R69 ;  /* 0x00000045001d4202 */ /* 0x000fe40000000f00 */
[----:B------:R-:W-:Y:S02]  /*08f0*/  ISETP.NE.AND P3, PT, R34, RZ, PT ;  /* 0x000000ff2200720c */ /* 0x000fe40003f65270 */
[----:B------:R-:W2:Y:S11]  /*0900*/  @P1 LDC.64 R34, c[0x0][0x220] ;  /* 0x00008800ff221b82 */ /* 0x000eb60000000a00 */
[----:B------:R-:W5:Y:S01]  /*0910*/  @P3 LDC.64 R50, c[0x0][0x220] ;  /* 0x00008800ff323b82 */ /* 0x000f620000000a00 */
[----:B----4-:R-:W-:-:S04]  /*0920*/  @P4 IMAD R28, R15, R30, RZ ;  /* 0x0000001e0f1c4224 */ /* 0x010fc800078e02ff */
[----:B------:R-:W-:Y:S01]  /*0930*/  @P4 IMAD R31, R5, R31, R28 ;  /* 0x0000001f051f4224 */ /* 0x000fe200078e021c */
[----:B------:R-:W-:-:S05]  /*0940*/  @P4 MOV R28, R70 ;  /* 0x00000046001c4202 */ /* 0x000fca0000000f00 */
[----:B------:R-:W-:-:S05]  /*0950*/  @P4 IMAD.WIDE.U32 R28, R5, R30, R28 ;  /* 0x0000001e051c4225 */ /* 0x000fca00078e001c */
[----:B------:R-:W-:Y:S02]  /*0960*/  @P4 IADD3 R29, R29, R31, RZ ;  /* 0x0000001f1d1d4210 */ /* 0x000fe40007ffe0ff */
[----:B------:R-:W4:Y:S01]  /*0970*/  @P6 LDC.64 R30, c[0x0][0x270] ;  /* 0x00009c00ff1e6b82 */ /* 0x000f220000000a00 */
[----:B---3--:R-:W-:-:S04]  /*0980*/  @P4 LEA R40, P5, R28, R40, 0x1 ;  /* 0x000000281c284211 */ /* 0x008fc800078a08ff */
[----:B------:R-:W-:Y:S02]  /*0990*/  @P4 LEA.HI.X R41, R28, R41, R29, 0x1, P5 ;  /* 0x000000291c294211 */ /* 0x000fe400028f0c1d */
[----:B------:R-:W-:Y:S02]  /*09a0*/  @P6 MOV R29, R69 ;  /* 0x00000045001d6202 */ /* 0x000fe40000000f00 */
[----:B------:R-:W-:Y:S02]  /*09b0*/  ISETP.NE.AND P4, PT, R38, RZ, PT ;  /* 0x000000ff2600720c */ /* 0x000fe40003f85270 */
[----:B------:R-:W3:Y:S11]  /*09c0*/  @P0 LDC.64 R38, c[0x0][0x220] ;  /* 0x00008800ff260b82 */ /* 0x000ef60000000a00 */
[----:B------:R-:W5:Y:S01]  /*09d0*/  @P4 LDC.64 R52, c[0x0][0x270] ;  /* 0x00009c00ff344b82 */ /* 0x000f620000000a00 */
[----:B----4-:R-:W-:-:S04]  /*09e0*/  @P6 IMAD R28, R17, R30, RZ ;  /* 0x0000001e111c6224 */ /* 0x010fc800078e02ff */
[C---:B------:R-:W-:Y:S01]  /*09f0*/  @P6 IMAD R31, R6.reuse, R31, R28 ;  /* 0x0000001f061f6224 */ /* 0x040fe200078e021c */
[----:B------:R-:W-:Y:S02]  /*0a00*/  @P6 MOV R28, R70 ;  /* 0x00000046001c6202 */ /* 0x000fe40000000f00 */
[----:B------:R-:W4:Y:S03]  /*0a10*/  @P4 LDC.64 R54, c[0x0][0x220] ;  /* 0x00008800ff364b82 */ /* 0x000f260000000a00 */
[----:B------:R-:W-:-:S05]  /*0a20*/  @P6 IMAD.WIDE.U32 R28, R6, R30, R28 ;  /* 0x0000001e061c6225 */ /* 0x000fca00078e001c */
[----:B------:R-:W-:Y:S02]  /*0a30*/  @P6 IADD3 R29, R29, R31, RZ ;  /* 0x0000001f1d1d6210 */ /* 0x000fe40007ffe0ff */
[----:B------:R-:W0:Y:S01]  /*0a40*/  @P0 LDC.64 R30, c[0x0][0x270] ;  /* 0x00009c00ff1e0b82 */ /* 0x000e220000000a00 */
[----:B-1----:R-:W-:-:S04]  /*0a50*/  @P6 LEA R42, P5, R28, R42, 0x1 ;  /* 0x0000002a1c2a6211 */ /* 0x002fc800078a08ff */
[----:B------:R-:W-:Y:S02]  /*0a60*/  @P6 LEA.HI.X R43, R28, R43, R29, 0x1, P5 ;  /* 0x0000002b1c2b6211 */ /* 0x000fe400028f0c1d */
[----:B------:R-:W-:Y:S01]  /*0a70*/  @P0 MOV R29, R69 ;  /* 0x00000045001d0202 */ /* 0x000fe20000000f00 */
[----:B0-----:R-:W-:-:S04]  /*0a80*/  @P0 IMAD R28, R19, R30, RZ ;  /* 0x0000001e131c0224 */ /* 0x001fc800078e02ff */
[----:B------:R-:W-:Y:S01]  /*0a90*/  @P0 IMAD R31, R7, R31, R28 ;  /* 0x0000001f071f0224 */ /* 0x000fe200078e021c */
[----:B------:R-:W-:-:S05]  /*0aa0*/  @P0 MOV R28, R70 ;  /* 0x00000046001c0202 */ /* 0x000fca0000000f00 */
[----:B------:R-:W-:-:S05]  /*0ab0*/  @P0 IMAD.WIDE.U32 R28, R7, R30, R28 ;  /* 0x0000001e071c0225 */ /* 0x000fca00078e001c */
[----:B------:R-:W-:Y:S02]  /*0ac0*/  @P0 IADD3 R29, R29, R31, RZ ;  /* 0x0000001f1d1d0210 */ /* 0x000fe40007ffe0ff */
[----:B------:R-:W0:Y:S01]  /*0ad0*/  @P1 LDC.64 R30, c[0x0][0x270] ;  /* 0x00009c00ff1e1b82 */ /* 0x000e220000000a00 */
[----:B---3--:R-:W-:-:S04]  /*0ae0*/  @P0 LEA R38, P5, R28, R38, 0x1 ;  /* 0x000000261c260211 */ /* 0x008fc800078a08ff */
[----:B------:R-:W-:Y:S02]  /*0af0*/  @P0 LEA.HI.X R39, R28, R39, R29, 0x1, P5 ;  /* 0x000000271c270211 */ /* 0x000fe400028f0c1d */
[----:B------:R-:W-:Y:S02]  /*0b00*/  @P1 MOV R29, R69 ;  /* 0x00000045001d1202 */ /* 0x000fe40000000f00 */
[----:B------:R-:W-:-:S04]  /*0b10*/  LOP3.LUT P0, RZ, R48, 0x4, RZ, 0xc0, !PT ;  /* 0x0000000430ff7812 */ /* 0x000fc8000780c0ff */
[----:B------:R-:W-:Y:S02]  /*0b20*/  P2R R73, PR, RZ, 0x1 ;  /* 0x00000001ff497803 */ /* 0x000fe40000000000 */
[----:B------:R-:W-:Y:S01]  /*0b30*/  LOP3.LUT P0, RZ, R48, 0x8, RZ, 0xc0, !PT ;  /* 0x0000000830ff7812 */ /* 0x000fe2000780c0ff */
[----:B0-----:R-:W-:-:S04]  /*0b40*/  @P1 IMAD R28, R21, R30, RZ ;  /* 0x0000001e151c1224 */ /* 0x001fc800078e02ff */
[----:B------:R-:W-:Y:S02]  /*0b50*/  @P1 IMAD R31, R8, R31, R28 ;  /* 0x0000001f081f1224 */ /* 0x000fe400078e021c */
[----:B------:R-:W-:-:S04]  /*0b60*/  @P1 IMAD.MOV.U32 R28, RZ, RZ, R70 ;  /* 0x000000ffff1c1224 */ /* 0x000fc800078e0046 */
[----:B------:R-:W-:-:S05]  /*0b70*/  @P1 IMAD.WIDE.U32 R28, R8, R30, R28 ;  /* 0x0000001e081c1225 */ /* 0x000fca00078e001c */
[----:B------:R-:W-:Y:S02]  /*0b80*/  @P1 IADD3 R29, R29, R31, RZ ;  /* 0x0000001f1d1d1210 */ /* 0x000fe40007ffe0ff */
[----:B------:R-:W0:Y:S01]  /*0b90*/  @P2 LDC.64 R30, c[0x0][0x270] ;  /* 0x00009c00ff1e2b82 */ /* 0x000e220000000a00 */
[----:B--2---:R-:W-:-:S04]  /*0ba0*/  @P1 LEA R34, P5, R28, R34, 0x1 ;  /* 0x000000221c221211 */ /* 0x004fc800078a08ff */
        /* <DEDUP_REMOVED lines=8> */
[----:B------:R-:W-:-:S04]  /*0c30*/  @P2 LEA R32, P5, R28, R32, 0x1 ;  /* 0x000000201c202211 */ /* 0x000fc800078a08ff */
[----:B------:R-:W-:Y:S02]  /*0c40*/  @P2 LEA.HI.X R33, R28, R33, R29, 0x1, P5 ;  /* 0x000000211c212211 */ /* 0x000fe400028f0c1d */
[----:B------:R-:W-:Y:S01]  /*0c50*/  @P3 MOV R29, R69 ;  /* 0x00000045001d3202 */ /* 0x000fe20000000f00 */
[----:B0-----:R-:W-:-:S04]  /*0c60*/  @P3 IMAD R28, R25, R30, RZ ;  /* 0x0000001e191c3224 */ /* 0x001fc800078e02ff */
[----:B------:R-:W-:Y:S01]  /*0c70*/  @P3 IMAD R31, R10, R31, R28 ;  /* 0x0000001f0a1f3224 */ /* 0x000fe200078e021c */
[----:B------:R-:W-:-:S05]  /*0c80*/  @P3 MOV R28, R70 ;  /* 0x00000046001c3202 */ /* 0x000fca0000000f00 */
[----:B------:R-:W-:-:S05]  /*0c90*/  @P3 IMAD.WIDE.U32 R28, R10, R30, R28 ;  /* 0x0000001e0a1c3225 */ /* 0x000fca00078e001c */
[----:B------:R-:W-:Y:S02]  /*0ca0*/  @P3 IADD3 R29, R29, R31, RZ ;  /* 0x0000001f1d1d3210 */ /* 0x000fe40007ffe0ff */
[C---:B-----5:R-:W-:Y:S02]  /*0cb0*/  @P3 LEA R30, P5, R28.reuse, R50, 0x1 ;  /* 0x000000321c1e3211 */ /* 0x060fe400078a08ff */
[----:B------:R-:W-:Y:S02]  /*0cc0*/  @P4 MOV R50, R70 ;  /* 0x0000004600324202 */ /* 0x000fe40000000f00 */
[----:B------:R-:W-:Y:S01]  /*0cd0*/  @P3 LEA.HI.X R31, R28, R51, R29, 0x1, P5 ;  /* 0x000000331c1f3211 */ /* 0x000fe200028f0c1d */
[----:B------:R-:W-:Y:S01]  /*0ce0*/  @P4 IMAD R28, R27, R52, RZ ;  /* 0x000000341b1c4224 */ /* 0x000fe200078e02ff */
[----:B------:R-:W-:-:S03]  /*0cf0*/  @P4 MOV R51, R69 ;  /* 0x0000004500334202 */ /* 0x000fc60000000f00 */
[C---:B------:R-:W-:Y:S02]  /*0d00*/  @P4 IMAD R29, R11.reuse, R53, R28 ;  /* 0x000000350b1d4224 */ /* 0x040fe400078e021c */
[----:B------:R-:W-:-:S05]  /*0d10*/  @P4 IMAD.WIDE.U32 R50, R11, R52, R50 ;  /* 0x000000340b324225 */ /* 0x000fca00078e0032 */
[----:B------:R-:W-:Y:S02]  /*0d20*/  @P4 IADD3 R29, R51, R29, RZ ;  /* 0x0000001d331d4210 */ /* 0x000fe40007ffe0ff */
[----:B----4-:R-:W-:-:S04]  /*0d30*/  @P4 LEA R28, P5, R50, R54, 0x1 ;  /* 0x00000036321c4211 */ /* 0x010fc800078a08ff */
[----:B------:R-:W-:Y:S02]  /*0d40*/  @P4 LEA.HI.X R29, R50, R55, R29, 0x1, P5 ;  /* 0x00000037321d4211 */ /* 0x000fe400028f0c1d */
[----:B------:R-:W-:-:S04]  /*0d50*/  ISETP.GE.U32.AND P5, PT, R22, UR12, PT ;  /* 0x0000000c16007c0c */ /* 0x000fc8000bfa6070 */
[----:B------:R-:W-:-:S04]  /*0d60*/  ISETP.GE.AND.EX P5, PT, R49, UR13, PT, P5 ;  /* 0x0000000d31007c0c */ /* 0x000fc8000bfa6350 */
[----:B------:R-:W-:-:S13]  /*0d70*/  ISETP.GT.U32.OR P5, PT, R0, 0x187, P5 ;  /* 0x000001870000780c */ /* 0x000fda0002fa4470 */
[----:B------:R-:W0:Y:S01]  /*0d80*/  @!P5 LDC.64 R52, c[0x0][0x270] ;  /* 0x00009c00ff34db82 */ /* 0x000e220000000a00 */
[----:B------:R-:W-:-:S07]  /*0d90*/  @!P5 MOV R51, R69 ;  /* 0x000000450033d202 */ /* 0x000fce0000000f00 */
[----:B------:R-:W1:Y:S01]  /*0da0*/  @!P5 LDC.64 R54, c[0x0][0x220] ;  /* 0x00008800ff36db82 */ /* 0x000e620000000a00 */
[----:B0-----:R-:W-:-:S04]  /*0db0*/  @!P5 IMAD R50, R49, R52, RZ ;  /* 0x000000343132d224 */ /* 0x001fc800078e02ff */
[----:B------:R-:W-:Y:S01]  /*0dc0*/  @!P5 IMAD R53, R22, R53, R50 ;  /* 0x000000351635d224 */ /* 0x000fe200078e0232 */
[----:B------:R-:W-:-:S05]  /*0dd0*/  @!P5 MOV R50, R70 ;  /* 0x000000460032d202 */ /* 0x000fca0000000f00 */
[----:B------:R-:W-:-:S04]  /*0de0*/  @!P5 IMAD.WIDE.U32 R50, R22, R52, R50 ;  /* 0x000000341632d225 */ /* 0x000fc800078e0032 */
[----:B------:R-:W-:Y:S01]  /*0df0*/  @!P5 IMAD.IADD R51, R51, 0x1, R53 ;  /* 0x000000013333d824 */ /* 0x000fe200078e0235 */
[----:B-1----:R-:W-:-:S04]  /*0e00*/  @!P5 LEA R52, P6, R50, R54, 0x1 ;  /* 0x000000363234d211 */ /* 0x002fc800078c08ff */
[----:B------:R-:W-:Y:S02]  /*0e10*/  @!P5 LEA.HI.X R53, R50, R55, R51, 0x1, P6 ;  /* 0x000000373235d211 */ /* 0x000fe400030f0c33 */
[----:B------:R-:W-:Y:S02]  /*0e20*/  MOV R50, RZ ;  /* 0x000000ff00327202 */ /* 0x000fe40000000f00 */
[----:B------:R-:W-:-:S04]  /*0e30*/  SHF.R.S32.HI R51, RZ, 0x1f, R24 ;  /* 0x0000001fff337819 */ /* 0x000fc80000011418 */
[----:B------:R0:W2:Y:S01]  /*0e40*/  @!P5 LDG.E R50, desc[UR8][R52.64] ;  /* 0x000000083432d981 */ /* 0x0000a2000c1e1900 */
[----:B------:R-:W-:-:S04]  /*0e50*/  ISETP.GE.U32.AND P5, PT, R24, UR12, PT ;  /* 0x0000000c18007c0c */ /* 0x000fc8000bfa6070 */
[----:B------:R-:W-:-:S04]  /*0e60*/  ISETP.GE.AND.EX P5, PT, R51, UR13, PT, P5 ;  /* 0x0000000d33007c0c */ /* 0x000fc8000bfa6350 */
[----:B------:R-:W-:-:S13]  /*0e70*/  ISETP.GT.U32.OR P5, PT, R0, 0x187, P5 ;  /* 0x000001870000780c */ /* 0x000fda0002fa4470 */
[----:B------:R-:W1:Y:S01]  /*0e80*/  @!P5 LDC.64 R56, c[0x0][0x270] ;  /* 0x00009c00ff38db82 */ /* 0x000e620000000a00 */
[----:B------:R-:W-:-:S07]  /*0e90*/  @!P5 MOV R55, R69 ;  /* 0x000000450037d202 */ /* 0x000fce0000000f00 */
[----:B------:R-:W3:Y:S01]  /*0ea0*/  @!P5 LDC.64 R58, c[0x0][0x220] ;  /* 0x00008800ff3adb82 */ /* 0x000ee20000000a00 */
[----:B-1----:R-:W-:-:S04]  /*0eb0*/  @!P5 IMAD R54, R51, R56, RZ ;  /* 0x000000383336d224 */ /* 0x002fc800078e02ff */
[----:B------:R-:W-:Y:S01]  /*0ec0*/  @!P5 IMAD R57, R24, R57, R54 ;  /* 0x000000391839d224 */ /* 0x000fe200078e0236 */
[----:B------:R-:W-:-:S05]  /*0ed0*/  @!P5 MOV R54, R70 ;  /* 0x000000460036d202 */ /* 0x000fca0000000f00 */
[----:B------:R-:W-:-:S05]  /*0ee0*/  @!P5 IMAD.WIDE.U32 R54, R24, R56, R54 ;  /* 0x000000381836d225 */ /* 0x000fca00078e0036 */
[----:B0-----:R-:W-:Y:S02]  /*0ef0*/  @!P5 IADD3 R52, R55, R57, RZ ;  /* 0x000000393734d210 */ /* 0x001fe40007ffe0ff */
[----:B---3--:R-:W-:-:S04]  /*0f00*/  @!P5 LEA R56, P6, R54, R58, 0x1 ;  /* 0x0000003a3638d211 */ /* 0x008fc800078c08ff */
[----:B------:R-:W-:Y:S02]  /*0f10*/  @!P5 LEA.HI.X R57, R54, R59, R52, 0x1, P6 ;  /* 0x0000003b3639d211 */ /* 0x000fe400030f0c34 */
[----:B------:R-:W-:Y:S02]  /*0f20*/  MOV R52, RZ ;  /* 0x000000ff00347202 */ /* 0x000fe40000000f00 */
[----:B------:R-:W-:-:S04]  /*0f30*/  SHF.R.S32.HI R53, RZ, 0x1f, R26 ;  /* 0x0000001fff357819 */ /* 0x000fc8000001141a */
[----:B------:R0:W3:Y:S01]  /*0f40*/  @!P5 LDG.E R52, desc[UR8][R56.64] ;  /* 0x000000083834d981 */ /* 0x0000e2000c1e1900 */
[----:B------:R-:W-:-:S04]  /*0f50*/  ISETP.GE.U32.AND P5, PT, R26, UR12, PT ;  /* 0x0000000c1a007c0c */ /* 0x000fc8000bfa6070 */
[----:B------:R-:W-:-:S04]  /*0f60*/  ISETP.GE.AND.EX P5, PT, R53, UR13, PT, P5 ;  /* 0x0000000d35007c0c */ /* 0x000fc8000bfa6350 */
[----:B------:R-:W-:-:S13]  /*0f70*/  ISETP.GT.U32.OR P5, PT, R0, 0x187, P5 ;  /* 0x000001870000780c */ /* 0x000fda0002fa4470 */
[----:B------:R-:W1:Y:S01]  /*0f80*/  @!P5 LDC.64 R58, c[0x0][0x270] ;  /* 0x00009c00ff3adb82 */ /* 0x000e620000000a00 */
[----:B------:R-:W-:-:S07]  /*0f90*/  @!P5 MOV R55, R69 ;  /* 0x000000450037d202 */ /* 0x000fce0000000f00 */
[----:B------:R-:W0:Y:S01]  /*0fa0*/  @!P5 LDC.64 R60, c[0x0][0x220] ;  /* 0x00008800ff3cdb82 */ /* 0x000e220000000a00 */
[----:B-1----:R-:W-:-:S04]  /*0fb0*/  @!P5 IMAD R54, R53, R58, RZ ;  /* 0x0000003a3536d224 */ /* 0x002fc800078e02ff */
[----:B------:R-:W-:Y:S01]  /*0fc0*/  @!P5 IMAD R59, R26, R59, R54 ;  /* 0x0000003b1a3bd224 */ /* 0x000fe200078e0236 */
[----:B------:R-:W-:-:S05]  /*0fd0*/  @!P5 MOV R54, R70 ;  /* 0x000000460036d202 */ /* 0x000fca0000000f00 */
[----:B------:R-:W-:-:S05]  /*0fe0*/  @!P5 IMAD.WIDE.U32 R54, R26, R58, R54 ;  /* 0x0000003a1a36d225 */ /* 0x000fca00078e0036 */
[----:B------:R-:W-:Y:S02]  /*0ff0*/  @!P5 IADD3 R55, R55, R59, RZ ;  /* 0x0000003b3737d210 */ /* 0x000fe40007ffe0ff */
[----:B0-----:R-:W-:-:S04]  /*1000*/  @!P5 LEA R56, P6, R54, R60, 0x1 ;  /* 0x0000003c3638d211 */ /* 0x001fc800078c08ff */
[----:B------:R-:W-:Y:S02]  /*1010*/  @!P5 LEA.HI.X R57, R54, R61, R55, 0x1, P6 ;  /* 0x0000003d3639d211 */ /* 0x000fe400030f0c37 */
[----:B------:R-:W-:Y:S02]  /*1020*/  MOV R54, RZ ;  /* 0x000000ff00367202 */ /* 0x000fe40000000f00 */
[----:B------:R-:W-:-:S04]  /*1030*/  SHF.R.S32.HI R55, RZ, 0x1f, R44 ;  /* 0x0000001fff377819 */ /* 0x000fc8000001142c */
[----:B------:R0:W4:Y:S01]  /*1040*/  @!P5 LDG.E R54, desc[UR8][R56.64] ;  /* 0x000000083836d981 */ /* 0x000122000c1e1900 */
[----:B------:R-:W-:-:S04]  /*1050*/  ISETP.GE.U32.AND P5, PT, R44, UR12, PT ;  /* 0x0000000c2c007c0c */ /* 0x000fc8000bfa6070 */
[----:B------:R-:W-:-:S04]  /*1060*/  ISETP.GE.AND.EX P5, PT, R55, UR13, PT, P5 ;  /* 0x0000000d37007c0c */ /* 0x000fc8000bfa6350 */
[----:B------:R-:W-:-:S13]  /*1070*/  ISETP.GT.U32.OR P5, PT, R0, 0x187, P5 ;  /* 0x000001870000780c */ /* 0x000fda0002fa4470 */
[----:B------:R-:W1:Y:S01]  /*1080*/  @!P5 LDC.64 R60, c[0x0][0x270] ;  /* 0x00009c00ff3cdb82 */ /* 0x000e620000000a00 */
[----:B------:R-:W-:-:S07]  /*1090*/  @!P5 MOV R59, R69 ;  /* 0x00000045003bd202 */ /* 0x000fce0000000f00 */
[----:B------:R-:W5:Y:S01]  /*10a0*/  @!P5 LDC.64 R62, c[0x0][0x220] ;  /* 0x00008800ff3edb82 */ /* 0x000f620000000a00 */
[----:B-1----:R-:W-:-:S04]  /*10b0*/  @!P5 IMAD R58, R55, R60, RZ ;  /* 0x0000003c373ad224 */ /* 0x002fc800078e02ff */
[----:B------:R-:W-:Y:S01]  /*10c0*/  @!P5 IMAD R61, R44, R61, R58 ;  /* 0x0000003d2c3dd224 */ /* 0x000fe200078e023a */
[----:B------:R-:W-:-:S05]  /*10d0*/  @!P5 MOV R58, R70 ;  /* 0x00000046003ad202 */ /* 0x000fca0000000f00 */
[----:B------:R-:W-:-:S05]  /*10e0*/  @!P5 IMAD.WIDE.U32 R58, R44, R60, R58 ;  /* 0x0000003c2c3ad225 */ /* 0x000fca00078e003a */
[----:B0-----:R-:W-:Y:S02]  /*10f0*/  @!P5 IADD3 R56, R59, R61, RZ ;  /* 0x0000003d3b38d210 */ /* 0x001fe40007ffe0ff */
[----:B-----5:R-:W-:-:S04]  /*1100*/  @!P5 LEA R60, P6, R58, R62, 0x1 ;  /* 0x0000003e3a3cd211 */ /* 0x020fc800078c08ff */
[----:B------:R-:W-:Y:S02]  /*1110*/  @!P5 LEA.HI.X R61, R58, R63, R56, 0x1, P6 ;  /* 0x0000003f3a3dd211 */ /* 0x000fe400030f0c38 */
[----:B------:R-:W-:Y:S02]  /*1120*/  MOV R56, RZ ;  /* 0x000000ff00387202 */ /* 0x000fe40000000f00 */
[----:B------:R-:W-:-:S04]  /*1130*/  SHF.R.S32.HI R57, RZ, 0x1f, R45 ;  /* 0x0000001fff397819 */ /* 0x000fc8000001142d */
[----:B------:R0:W5:Y:S01]  /*1140*/  @!P5 LDG.E R56, desc[UR8][R60.64] ;  /* 0x000000083c38d981 */ /* 0x000162000c1e1900 */
[----:B------:R-:W-:-:S04]  /*1150*/  ISETP.GE.U32.AND P5, PT, R45, UR12, PT ;  /* 0x0000000c2d007c0c */ /* 0x000fc8000bfa6070 */
[----:B------:R-:W-:-:S04]  /*1160*/  ISETP.GE.AND.EX P5, PT, R57, UR13, PT, P5 ;  /* 0x0000000d39007c0c */ /* 0x000fc8000bfa6350 */
[----:B------:R-:W-:-:S13]  /*1170*/  ISETP.GT.U32.OR P5, PT, R0, 0x187, P5 ;  /* 0x000001870000780c */ /* 0x000fda0002fa4470 */
[----:B------:R-:W1:Y:S01]  /*1180*/  @!P5 LDC.64 R64, c[0x0][0x270] ;  /* 0x00009c00ff40db82 */ /* 0x000e620000000a00 */
[----:B------:R-:W-:-:S07]  /*1190*/  @!P5 MOV R63, R69 ;  /* 0x00000045003fd202 */ /* 0x000fce0000000f00 */
[----:B------:R-:W2:Y:S01]  /*11a0*/  @!P5 LDC.64 R58, c[0x0][0x220] ;  /* 0x00008800ff3adb82 */ /* 0x000ea20000000a00 */
[----:B-1----:R-:W-:-:S04]  /*11b0*/  @!P5 IMAD R62, R57, R64, RZ ;  /* 0x00000040393ed224 */ /* 0x002fc800078e02ff */
[----:B------:R-:W-:Y:S02]  /*11c0*/  @!P5 IMAD R65, R45, R65, R62 ;  /* 0x000000412d41d224 */ /* 0x000fe400078e023e */
[----:B------:R-:W-:-:S04]  /*11d0*/  @!P5 IMAD.MOV.U32 R62, RZ, RZ, R70 ;  /* 0x000000ffff3ed224 */ /* 0x000fc800078e0046 */
[----:B------:R-:W-:-:S05]  /*11e0*/  @!P5 IMAD.WIDE.U32 R62, R45, R64, R62 ;  /* 0x000000402d3ed225 */ /* 0x000fca00078e003e */
[----:B0-----:R-:W-:Y:S02]  /*11f0*/  @!P5 IADD3 R60, R63, R65, RZ ;  /* 0x000000413f3cd210 */ /* 0x001fe40007ffe0ff */
[C---:B--2---:R-:W-:Y:S02]  /*1200*/  @!P5 LEA R64, P6, R62.reuse, R58, 0x1 ;  /* 0x0000003a3e40d211 */ /* 0x044fe400078c08ff */
[----:B------:R-:W-:Y:S02]  /*1210*/  MOV R58, RZ ;  /* 0x000000ff003a7202 */ /* 0x000fe40000000f00 */
[----:B------:R-:W-:Y:S02]  /*1220*/  @!P5 LEA.HI.X R65, R62, R59, R60, 0x1, P6 ;  /* 0x0000003b3e41d211 */ /* 0x000fe400030f0c3c */
[----:B------:R-:W-:-:S03]  /*1230*/  SHF.R.S32.HI R59, RZ, 0x1f, R46 ;  /* 0x0000001fff3b7819 */ /* 0x000fc6000001142e */
        /* <DEDUP_REMOVED lines=11> */
[----:B------:R-:W-:Y:S02]  /*12f0*/  @!P5 IADD3 R63, R63, R67, RZ ;  /* 0x000000433f3fd210 */ /* 0x000fe40007ffe0ff */
[C---:B---3--:R-:W-:Y:S02]  /*1300*/  @!P5 LEA R66, P6, R62.reuse, R60, 0x1 ;  /* 0x0000003c3e42d211 */ /* 0x048fe400078c08ff */
[----:B------:R-:W-:Y:S02]  /*1310*/  MOV R60, RZ ;  /* 0x000000ff003c7202 */ /* 0x000fe40000000f00 */
[----:B------:R-:W-:Y:S02]  /*1320*/  @!P5 LEA.HI.X R67, R62, R61, R63, 0x1, P6 ;  /* 0x0000003d3e43d211 */ /* 0x000fe400030f0c3f */
[----:B------:R-:W-:-:S03]  /*1330*/  SHF.R.S32.HI R61, RZ, 0x1f, R47 ;  /* 0x0000001fff3d7819 */ /* 0x000fc6000001142f */
[----:B------:R1:W3:Y:S01]  /*1340*/  @!P5 LDG.E R60, desc[UR8][R66.64] ;  /* 0x00000008423cd981 */ /* 0x0002e2000c1e1900 */
[----:B------:R-:W-:-:S04]  /*1350*/  ISETP.GE.U32.AND P5, PT, R47, UR12, PT ;  /* 0x0000000c2f007c0c */ /* 0x000fc8000bfa6070 */
[----:B------:R-:W-:-:S04]  /*1360*/  ISETP.GE.AND.EX P5, PT, R61, UR13, PT, P5 ;  /* 0x0000000d3d007c0c */ /* 0x000fc8000bfa6350 */
[----:B------:R-:W-:-:S13]  /*1370*/  ISETP.GT.U32.OR P5, PT, R0, 0x187, P5 ;  /* 0x000001870000780c */ /* 0x000fda0002fa4470 */
[----:B0-----:R-:W0:Y:S01]  /*1380*/  @!P5 LDC.64 R64, c[0x0][0x270] ;  /* 0x00009c00ff40db82 */ /* 0x001e220000000a00 */
[----:B-1----:R-:W-:Y:S02]  /*1390*/  @!P5 MOV R66, R70 ;  /* 0x000000460042d202 */ /* 0x002fe40000000f00 */
[----:B------:R-:W-:-:S05]  /*13a0*/  @!P5 MOV R67, R69 ;  /* 0x000000450043d202 */ /* 0x000fca0000000f00 */
[----:B------:R-:W1:Y:S01]  /*13b0*/  @!P5 LDC.64 R62, c[0x0][0x220] ;  /* 0x00008800ff3edb82 */ /* 0x000e620000000a00 */
[----:B0-----:R-:W-:-:S04]  /*13c0*/  @!P5 IMAD R76, R61, R64, RZ ;  /* 0x000000403d4cd224 */ /* 0x001fc800078e02ff */
[C---:B------:R-:W-:Y:S02]  /*13d0*/  @!P5 IMAD R77, R47.reuse, R65, R76 ;  /* 0x000000412f4dd224 */ /* 0x040fe400078e024c */
[----:B------:R-:W-:-:S05]  /*13e0*/  @!P5 IMAD.WIDE.U32 R64, R47, R64, R66 ;  /* 0x000000402f40d225 */ /* 0x000fca00078e0042 */
[----:B------:R-:W-:Y:S02]  /*13f0*/  @!P5 IADD3 R65, R65, R77, RZ ;  /* 0x0000004d4141d210 */ /* 0x000fe40007ffe0ff */
[----:B-1----:R-:W-:-:S04]  /*1400*/  @!P5 LEA R66, P6, R64, R62, 0x1 ;  /* 0x0000003e4042d211 */ /* 0x002fc800078c08ff */
[----:B------:R-:W-:Y:S02]  /*1410*/  @!P5 LEA.HI.X R67, R64, R63, R65, 0x1, P6 ;  /* 0x0000003f4043d211 */ /* 0x000fe400030f0c41 */
[----:B------:R-:W-:Y:S02]  /*1420*/  CS2R R62, SRZ ;  /* 0x00000000003e7805 */ /* 0x000fe4000001ff00 */
[----:B------:R-:W-:Y:S02]  /*1430*/  MOV R77, 0xffffffe0 ;  /* 0xffffffe0004d7802 */ /* 0x000fe40000000f00 */
[----:B------:R-:W-:Y:S02]  /*1440*/  CS2R R64, SRZ ;  /* 0x0000000000407805 */ /* 0x000fe4000001ff00 */
[----:B------:R-:W-:Y:S01]  /*1450*/  LOP3.LUT P6, RZ, R48, 0x10, RZ, 0xc0, !PT ;  /* 0x0000001030ff7812 */ /* 0x000fe200078cc0ff */
[----:B------:R-:W4:Y:S01]  /*1460*/  @P0 LDG.E R63, desc[UR8][R74.64] ;  /* 0x000000084a3f0981 */ /* 0x000f22000c1e1900 */
[----:B------:R-:W-:Y:S01]  /*1470*/  ISETP.NE.AND P0, PT, R73, RZ, PT ;  /* 0x000000ff4900720c */ /* 0x000fe20003f05270 */
[----:B------:R-:W-:-:S02]  /*1480*/  IMAD R77, R18, R77, 0x187 ;  /* 0x00000187124d7424 */ /* 0x000fc400078e024d */
[----:B------:R0:W3:Y:S01]  /*1490*/  @!P5 LDG.E R62, desc[UR8][R66.64] ;  /* 0x00000008423ed981 */ /* 0x0000e2000c1e1900 */
[----:B------:R-:W-:-:S04]  /*14a0*/  ISETP.GT.AND P5, PT, R0, 0x17f, PT ;  /* 0x0000017f0000780c */ /* 0x000fc80003fa4270 */
[----:B------:R-:W-:Y:S02]  /*14b0*/  SEL R77, R77, 0x1f, P5 ;  /* 0x0000001f4d4d7807 */ /* 0x000fe40002800000 */
[----:B------:R-:W-:-:S03]  /*14c0*/  LOP3.LUT P5, RZ, R48, 0x2, RZ, 0xc0, !PT ;  /* 0x0000000230ff7812 */ /* 0x000fc600078ac0ff */
[----:B------:R4:W5:Y:S01]  /*14d0*/  @P0 LDG.E R64, desc[UR8][R40.64] ;  /* 0x0000000828400981 */ /* 0x000962000c1e1900 */
[----:B------:R-:W-:Y:S02]  /*14e0*/  ISETP.NE.AND P0, PT, R72, RZ, PT ;  /* 0x000000ff4800720c */ /* 0x000fe40003f05270 */
[----:B0-----:R-:W-:-:S06]  /*14f0*/  CS2R R66, SRZ ;  /* 0x0000000000427805 */ /* 0x001fcc000001ff00 */
[----:B------:R-:W2:Y:S04]  /*1500*/  @P6 LDG.E R67, desc[UR8][R36.64] ;  /* 0x0000000824436981 */ /* 0x000ea8000c1e1900 */
[----:B------:R-:W3:Y:S04]  /*1510*/  @P5 LDG.E R65, desc[UR8][R42.64] ;  /* 0x000000082a415981 */ /* 0x000ee8000c1e1900 */
[----:B------:R5:W2:Y:S01]  /*1520*/  @P0 LDG.E R66, desc[UR8][R38.64] ;  /* 0x0000000826420981 */ /* 0x000aa2000c1e1900 */
[----:B------:R-:W-:-:S06]  /*1530*/  CS2R R72, SRZ ;  /* 0x0000000000487805 */ /* 0x000fcc000001ff00 */
[----:B------:R-:W2:Y:S01]  /*1540*/  @P1 LDG.E R72, desc[UR8][R34.64] ;  /* 0x0000000822481981 */ /* 0x000ea2000c1e1900 */
[----:B------:R-:W-:-:S03]  /*1550*/  CS2R R74, SRZ ;  /* 0x00000000004a7805 */ /* 0x000fc6000001ff00 */
[----:B------:R0:W2:Y:S04]  /*1560*/  @P2 LDG.E R73, desc[UR8][R32.64] ;  /* 0x0000000820492981 */ /* 0x0000a8000c1e1900 */
[----:B------:R-:W2:Y:S04]  /*1570*/  @P3 LDG.E R74, desc[UR8][R30.64] ;  /* 0x000000081e4a3981 */ /* 0x000ea8000c1e1900 */
[----:B------:R1:W2:Y:S01]  /*1580*/  @P4 LDG.E R75, desc[UR8][R28.64] ;  /* 0x000000081c4b4981 */ /* 0x0002a2000c1e1900 */
[----:B------:R-:W-:Y:S02]  /*1590*/  ISETP.GE.AND P5, PT, R12, R77, PT ;  /* 0x0000004d0c00720c */ /* 0x000fe40003fa6270 */
[----:B----4-:R-:W-:-:S02]  /*15a0*/  PRMT R40, R63, 0x7632, R40 ;  /* 0x000076323f287816 */ /* 0x010fc40000000028 */
[C---:B-----5:R-:W-:Y:S02]  /*15b0*/  PRMT R38, R64.reuse, 0x7632, R38 ;  /* 0x0000763240267816 */ /* 0x060fe40000000026 */
[----:B0-----:R-:W-:-:S03]  /*15c0*/  SHF.L.U32 R32, R64, 0x10, RZ ;  /* 0x0000001040207819 */ /* 0x001fc600000006ff */
[----:B------:R-:W-:-:S04]  /*15d0*/  IMAD.U32 R35, R38, 0x10000, RZ ;  /* 0x0001000026237824 */ /* 0x000fc800078e00ff */
[----:B-1----:R-:W-:Y:S01]  /*15e0*/  FMUL.FTZ R29, R35, R35 ;  /* 0x00000023231d7220 */ /* 0x002fe20000410000 */
[----:B---3--:R-:W-:-:S04]  /*15f0*/  PRMT R34, R65, 0x7632, R34 ;  /* 0x0000763241227816 */ /* 0x008fc80000000022 */
[----:B------:R-:W-:Y:S01]  /*1600*/  SHF.L.U32 R38, R34, 0x10, RZ ;  /* 0x0000001022267819 */ /* 0x000fe200000006ff */
[C---:B------:R-:W-:Y:S01]  /*1610*/  FADD.FTZ R34, R32.reuse, R35 ;  /* 0x0000002320227221 */ /* 0x040fe20000010000 */
[--C-:B------:R-:W-:Y:S01]  /*1620*/  FFMA.FTZ R32, R32, R32, R29.reuse ;  /* 0x0000002020207223 */ /* 0x100fe2000001001d */
[----:B--2---:R-:W-:Y:S02]  /*1630*/  PRMT R29, R66, 0x7632, R29 ;  /* 0x00007632421d7816 */ /* 0x004fe4000000001d */
[----:B------:R-:W-:Y:S02]  /*1640*/  PRMT R28, R67, 0x7632, R28 ;  /* 0x00007632431c7816 */ /* 0x000fe4000000001c */
[----:B------:R-:W-:Y:S01]  /*1650*/  SHF.L.U32 R37, R40, 0x10, RZ ;  /* 0x0000001028257819 */ /* 0x000fe200000006ff */
[----:B------:R-:W-:Y:S01]  /*1660*/  FMUL.FTZ R40, R38, R38 ;  /* 0x0000002626287220 */ /* 0x000fe20000410000 */
[----:B------:R-:W-:Y:S02]  /*1670*/  SHF.L.U32 R31, R65, 0x10, RZ ;  /* 0x00000010411f7819 */ /* 0x000fe400000006ff */
[----:B------:R-:W-:-:S02]  /*1680*/  SHF.L.U32 R42, R29, 0x10, RZ ;  /* 0x000000101d2a7819 */ /* 0x000fc400000006ff */
[----:B------:R-:W-:Y:S01]  /*1690*/  SHF.L.U32 R29, R28, 0x10, RZ ;  /* 0x000000101c1d7819 */ /* 0x000fe200000006ff */
[C---:B------:R-:W-:Y:S01]  /*16a0*/  FADD.FTZ R38, R31.reuse, R38 ;  /* 0x000000261f267221 */ /* 0x040fe20000010000 */
[----:B------:R-:W-:Y:S01]  /*16b0*/  FFMA.FTZ R40, R31, R31, R40 ;  /* 0x0000001f1f287223 */ /* 0x000fe20000010028 */
[----:B------:R-:W-:Y:S02]  /*16c0*/  SHF.L.U32 R28, R67, 0x10, RZ ;  /* 0x00000010431c7819 */ /* 0x000fe400000006ff */
[----:B------:R-:W-:Y:S01]  /*16d0*/  FMUL.FTZ R31, R29, R29 ;  /* 0x0000001d1d1f7220 */ /* 0x000fe20000410000 */
[----:B------:R-:W-:Y:S01]  /*16e0*/  SHF.L.U32 R36, R63, 0x10, RZ ;  /* 0x000000103f247819 */ /* 0x000fe200000006ff */
[----:B------:R-:W-:Y:S02]  /*16f0*/  FMUL.FTZ R33, R37, R37 ;  /* 0x0000002525217220 */ /* 0x000fe40000410000 */
[----:B------:R-:W-:Y:S01]  /*1700*/  FFMA.FTZ R31, R28, R28, R31 ;  /* 0x0000001c1c1f7223 */ /* 0x000fe2000001001f */
[----:B------:R-:W-:Y:S01]  /*1710*/  PRMT R35, R72, 0x7632, R35 ;  /* 0x0000763248237816 */ /* 0x000fe20000000023 */
[C---:B------:R-:W-:Y:S01]  /*1720*/  FADD.FTZ R30, R36.reuse, R37 ;  /* 0x00000025241e7221 */ /* 0x040fe20000010000 */
[----:B------:R-:W-:Y:S01]  /*1730*/  FFMA.FTZ R36, R36, R36, R33 ;  /* 0x0000002424247223 */ /* 0x000fe20000010021 */
[----:B------:R-:W-:Y:S01]  /*1740*/  FADD.FTZ R29, R28, R29 ;  /* 0x0000001d1c1d7221 */ /* 0x000fe20000010000 */
[----:B------:R-:W-:Y:S01]  /*1750*/  FADD.FTZ R31, RZ, R31 ;  /* 0x0000001fff1f7221 */ /* 0x000fe20000010000 */
[----:B------:R-:W-:Y:S01]  /*1760*/  SHF.L.U32 R33, R66, 0x10, RZ ;  /* 0x0000001042217819 */ /* 0x000fe200000006ff */
[----:B------:R-:W-:Y:S01]  /*1770*/  FMUL.FTZ R76, R42, R42 ;  /* 0x0000002a2a4c7220 */ /* 0x000fe20000410000 */
[----:B------:R-:W-:Y:S01]  /*1780*/  SHF.L.U32 R35, R35, 0x10, RZ ;  /* 0x0000001023237819 */ /* 0x000fe200000006ff */
[----:B------:R-:W-:Y:S01]  /*1790*/  FADD.FTZ R29, RZ, R29 ;  /* 0x0000001dff1d7221 */ /* 0x000fe20000010000 */
[----:B------:R-:W-:Y:S01]  /*17a0*/  FADD.FTZ R31, R31, R36 ;  /* 0x000000241f1f7221 */ /* 0x000fe20000010000 */
[----:B------:R-:W-:Y:S01]  /*17b0*/  SHF.L.U32 R28, R72, 0x10, RZ ;  /* 0x00000010481c7819 */ /* 0x000fe200000006ff */
[----:B------:R-:W-:Y:S01]  /*17c0*/  FADD.FTZ R42, R33, R42 ;  /* 0x0000002a212a7221 */ /* 0x000fe20000010000 */
[----:B------:R-:W-:Y:S01]  /*17d0*/  PRMT R37, R73, 0x7632, R37 ;  /* 0x0000763249257816 */ /* 0x000fe20000000025 */
[----:B------:R-:W-:Y:S01]  /*17e0*/  FFMA.FTZ R76, R33, R33, R76 ;  /* 0x00000021214c7223 */ /* 0x000fe2000001004c */
[----:B------:R-:W-:Y:S01]  /*17f0*/  FADD.FTZ R29, R29, R30 ;  /* 0x0000001e1d1d7221 */ /* 0x000fe20000010000 */
[----:B------:R-:W-:Y:S01]  /*1800*/  FADD.FTZ R31, R31, R32 ;  /* 0x000000201f1f7221 */ /* 0x000fe20000010000 */
[----:B------:R-:W-:Y:S01]  /*1810*/  FMUL.FTZ R33, R35, R35 ;  /* 0x0000002323217220 */ /* 0x000fe20000410000 */
[----:B------:R-:W-:Y:S01]  /*1820*/  SHF.L.U32 R36, R37, 0x10, RZ ;  /* 0x0000001025247819 */ /* 0x000fe200000006ff */
[C---:B------:R-:W-:Y:S01]  /*1830*/  FADD.FTZ R30, R28.reuse, R35 ;  /* 0x000000231c1e7221 */ /* 0x040fe20000010000 */
[----:B------:R-:W-:Y:S01]  /*1840*/  FADD.FTZ R29, R29, R34 ;  /* 0x000000221d1d7221 */ /* 0x000fe20000010000 */
[----:B------:R-:W-:Y:S01]  /*1850*/  FADD.FTZ R31, R31, R40 ;  /* 0x000000281f1f7221 */ /* 0x000fe20000010000 */
[----:B------:R-:W-:Y:S01]  /*1860*/  FFMA.FTZ R28, R28, R28, R33 ;  /* 0x0000001c1c1c7223 */ /* 0x000fe20000010021 */
[----:B------:R-:W-:-:S02]  /*1870*/  PRMT R34, R74, 0x7632, R34 ;  /* 0x000076324a227816 */ /* 0x000fc40000000022 */
[----:B------:R-:W-:Y:S01]  /*1880*/  SHF.L.U32 R33, R73, 0x10, RZ ;  /* 0x0000001049217819 */ /* 0x000fe200000006ff */
[----:B------:R-:W-:Y:S01]  /*1890*/  FMUL.FTZ R32, R36, R36 ;  /* 0x0000002424207220 */ /* 0x000fe20000410000 */
[----:B------:R-:W-:Y:S01]  /*18a0*/  FADD.FTZ R29, R29, R38 ;  /* 0x000000261d1d7221 */ /* 0x000fe20000010000 */
[----:B------:R-:W-:Y:S01]  /*18b0*/  FADD.FTZ R31, R31, R76 ;  /* 0x0000004c1f1f7221 */ /* 0x000fe20000010000 */
[----:B------:R-:W-:Y:S01]  /*18c0*/  SHF.L.U32 R35, R34, 0x10, RZ ;  /* 0x0000001022237819 */ /* 0x000fe200000006ff */
[----:B------:R-:W-:Y:S01]  /*18d0*/  FADD.FTZ R36, R33, R36 ;  /* 0x0000002421247221 */ /* 0x000fe20000010000 */
[----:B------:R-:W-:Y:S01]  /*18e0*/  PRMT R34, R75, 0x7632, R34 ;  /* 0x000076324b227816 */ /* 0x000fe20000000022 */
[----:B------:R-:W-:Y:S01]  /*18f0*/  FFMA.FTZ R33, R33, R33, R32 ;  /* 0x0000002121217223 */ /* 0x000fe20000010020 */
[----:B------:R-:W-:Y:S01]  /*1900*/  FADD.FTZ R29, R29, R42 ;  /* 0x0000002a1d1d7221 */ /* 0x000fe20000010000 */
[----:B------:R-:W-:Y:S01]  /*1910*/  FADD.FTZ R28, R31, R28 ;  /* 0x0000001c1f1c7221 */ /* 0x000fe20000010000 */
[----:B------:R-:W-:Y:S01]  /*1920*/  SHF.L.U32 R32, R74, 0x10, RZ ;  /* 0x000000104a207819 */ /* 0x000fe200000006ff */
[----:B------:R-:W-:Y:S01]  /*1930*/  FMUL.FTZ R37, R35, R35 ;  /* 0x0000002323257220 */ /* 0x000fe20000410000 */
[----:B------:R-:W-:-:S02]  /*1940*/  IMAD.U32 R34, R34, 0x10000, RZ ;  /* 0x0001000022227824 */ /* 0x000fc400078e00ff */
[----:B------:R-:W-:Y:S01]  /*1950*/  FADD.FTZ R29, R29, R30 ;  /* 0x0000001e1d1d7221 */ /* 0x000fe20000010000 */
[----:B------:R-:W-:Y:S01]  /*1960*/  FADD.FTZ R28, R28, R33 ;  /* 0x000000211c1c7221 */ /* 0x000fe20000010000 */
[----:B------:R-:W-:Y:S01]  /*1970*/  SHF.L.U32 R31, R75, 0x10, RZ ;  /* 0x000000104b1f7819 */ /* 0x000fe200000006ff */
[----:B------:R-:W-:Y:S01]  /*1980*/  FADD.FTZ R30, R32, R35 ;  /* 0x00000023201e7221 */ /* 0x000fe20000010000 */
[----:B------:R-:W-:Y:S01]  /*1990*/  PRMT R33, R50, 0x7632, R33 ;  /* 0x0000763232217816 */ /* 0x000fe20000000021 */
[----:B------:R-:W-:Y:S01]  /*19a0*/  FFMA.FTZ R37, R32, R32, R37 ;  /* 0x0000002020257223 */ /* 0x000fe20000010025 */
[----:B------:R-:W-:Y:S01]  /*19b0*/  FMUL.FTZ R32, R34, R34 ;  /* 0x0000002222207220 */ /* 0x000fe20000410000 */
[----:B------:R-:W-:Y:S01]  /*19c0*/  FADD.FTZ R29, R29, R36 ;  /* 0x000000241d1d7221 */ /* 0x000fe20000010000 */
[----:B------:R-:W-:Y:S01]  /*19d0*/  SHF.L.U32 R33, R33, 0x10, RZ ;  /* 0x0000001021217819 */ /* 0x000fe200000006ff */
[C---:B------:R-:W-:Y:S01]  /*19e0*/  FADD.FTZ R34, R31.reuse, R34 ;  /* 0x000000221f227221 */ /* 0x040fe20000010000 */
[----:B------:R-:W-:Y:S01]  /*19f0*/  FFMA.FTZ R31, R31, R31, R32 ;  /* 0x0000001f1f1f7223 */ /* 0x000fe20000010020 */
[----:B------:R-:W-:Y:S01]  /*1a00*/  FADD.FTZ R28, R28, R37 ;  /* 0x000000251c1c7221 */ /* 0x000fe20000010000 */
[----:B------:R-:W-:Y:S01]  /*1a10*/  FADD.FTZ R29, R29, R30 ;  /* 0x0000001e1d1d7221 */ /* 0x000fe20000010000 */
[----:B------:R-:W-:Y:S01]  /*1a20*/  PRMT R32, R52, 0x7632, R32 ;  /* 0x0000763234207816 */ /* 0x000fe20000000020 */
[----:B------:R-:W-:Y:S01]  /*1a30*/  FMUL.FTZ R35, R33, R33 ;  /* 0x0000002121237220 */ /* 0x000fe20000410000 */
[----:B------:R-:W-:Y:S01]  /*1a40*/  SHF.L.U32 R30, R50, 0x10, RZ ;  /* 0x00000010321e7819 */ /* 0x000fe200000006ff */
[----:B------:R-:W-:Y:S01]  /*1a50*/  FADD.FTZ R28, R28, R31 ;  /* 0x0000001f1c1c7221 */ /* 0x000fe20000010000 */
[----:B------:R-:W-:Y:S01]  /*1a60*/  SHF.L.U32 R31, R32, 0x10, RZ ;  /* 0x00000010201f7819 */ /* 0x000fe200000006ff */
[--C-:B------:R-:W-:Y:S01]  /*1a70*/  FADD.FTZ R29, R29, R34.reuse ;  /* 0x000000221d1d7221 */ /* 0x100fe20000010000 */
[----:B------:R-:W-:Y:S01]  /*1a80*/  PRMT R34, R54, 0x7632, R34 ;  /* 0x0000763236227816 */ /* 0x000fe20000000022 */
[C---:B------:R-:W-:Y:S01]  /*1a90*/  FFMA.FTZ R35, R30.reuse, R30, R35 ;  /* 0x0000001e1e237223 */ /* 0x040fe20000010023 */
[----:B------:R-:W-:Y:S01]  /*1aa0*/  FADD.FTZ R32, R30, R33 ;  /* 0x000000211e207221 */ /* 0x000fe20000010000 */
[----:B------:R-:W-:Y:S01]  /*1ab0*/  SHF.L.U32 R30, R52, 0x10, RZ ;  /* 0x00000010341e7819 */ /* 0x000fe200000006ff */
[----:B------:R-:W-:Y:S01]  /*1ac0*/  FMUL.FTZ R33, R31, R31 ;  /* 0x0000001f1f217220 */ /* 0x000fe20000410000 */
[----:B------:R-:W-:Y:S01]  /*1ad0*/  FADD.FTZ R28, R28, R35 ;  /* 0x000000231c1c7221 */ /* 0x000fe20000010000 */
[----:B------:R-:W-:Y:S01]  /*1ae0*/  SHF.L.U32 R35, R34, 0x10, RZ ;  /* 0x0000001022237819 */ /* 0x000fe200000006ff */
[----:B------:R-:W-:Y:S01]  /*1af0*/  FADD.FTZ R29, R29, R32 ;  /* 0x000000201d1d7221 */ /* 0x000fe20000010000 */
[C---:B------:R-:W-:Y:S01]  /*1b00*/  FFMA.FTZ R33, R30.reuse, R30, R33 ;  /* 0x0000001e1e217223 */ /* 0x040fe20000010021 */
[----:B------:R-:W-:Y:S01]  /*1b10*/  FADD.FTZ R32, R30, R31 ;  /* 0x0000001f1e207221 */ /* 0x000fe20000010000 */
[----:B------:R-:W-:Y:S01]  /*1b20*/  PRMT R34, R56, 0x7632, R34 ;  /* 0x0000763238227816 */ /* 0x000fe20000000022 */
[----:B------:R-:W-:Y:S01]  /*1b30*/  FMUL.FTZ R31, R35, R35 ;  /* 0x00000023231f7220 */ /* 0x000fe20000410000 */
[----:B------:R-:W-:Y:S01]  /*1b40*/  SHF.L.U32 R30, R54, 0x10, RZ ;  /* 0x00000010361e7819 */ /* 0x000fe200000006ff */
[----:B------:R-:W-:Y:S01]  /*1b50*/  FADD.FTZ R28, R28, R33 ;  /* 0x000000211c1c7221 */ /* 0x000fe20000010000 */
[----:B------:R-:W-:Y:S01]  /*1b60*/  SHF.L.U32 R33, R34, 0x10, RZ ;  /* 0x0000001022217819 */ /* 0x000fe200000006ff */
[----:B------:R-:W-:Y:S01]  /*1b70*/  FADD.FTZ R29, R29, R32 ;  /* 0x000000201d1d7221 */ /* 0x000fe20000010000 */
        /* <DEDUP_REMOVED lines=22> */
[----:B------:R-:W-:-:S02]  /*1ce0*/  IMAD.U32 R33, R34, 0x10000, RZ ;  /* 0x0001000022217824 */ /* 0x000fc400078e00ff */
[----:B------:R-:W-:Y:S01]  /*1cf0*/  FADD.FTZ R29, R29, R32 ;  /* 0x000000201d1d7221 */ /* 0x000fe20000010000 */
[C---:B------:R-:W-:Y:S01]  /*1d00*/  FADD.FTZ R32, R30.reuse, R35 ;  /* 0x000000231e207221 */ /* 0x040fe20000010000 */
[----:B------:R-:W-:Y:S01]  /*1d10*/  FFMA.FTZ R31, R30, R30, R31 ;  /* 0x0000001e1e1f7223 */ /* 0x000fe2000001001f */
[----:B------:R-:W-:Y:S01]  /*1d20*/  SHF.L.U32 R30, R62, 0x10, RZ ;  /* 0x000000103e1e7819 */ /* 0x000fe200000006ff */
[----:B------:R-:W-:Y:S01]  /*1d30*/  FMUL.FTZ R35, R33, R33 ;  /* 0x0000002121237220 */ /* 0x000fe20000410000 */
[----:B------:R-:W-:Y:S01]  /*1d40*/  FADD.FTZ R29, R29, R32 ;  /* 0x000000201d1d7221 */ /* 0x000fe20000010000 */
[----:B------:R-:W-:Y:S02]  /*1d50*/  FADD.FTZ R28, R28, R31 ;  /* 0x0000001f1c1c7221 */ /* 0x000fe40000010000 */
        /* <DEDUP_REMOVED lines=29> */
[----:B------:R-:W-:-:S13]  /*1f30*/  ISETP.GT.AND P5, PT, R30, R77, PT ;  /* 0x0000004d1e00720c */ /* 0x000fda0003fa4270 */
[----:B0-----:R-:W-:Y:S01]  /*1f40*/  @!P5 FADD.FTZ R32, R32, R29 ;  /* 0x0000001d2020d221 */ /* 0x001fe20000010000 */
[----:B-1----:R-:W-:Y:S01]  /*1f50*/  @!P5 FADD.FTZ R28, R28, R31 ;  /* 0x0000001f1c1cd221 */ /* 0x002fe20000010000 */
[----:B------:R-:W-:-:S13]  /*1f60*/  ISETP.NE.AND P5, PT, R12, RZ, PT ;  /* 0x000000ff0c00720c */ /* 0x000fda0003fa5270 */
[----:B------:R-:W0:Y:S01]  /*1f70*/  @!P5 S2R R30, SR_CgaCtaId ;  /* 0x00000000001ed919 */ /* 0x000e220000008800 */
[----:B------:R-:W-:Y:S01]  /*1f80*/  @!P5 MOV R29, 0x400 ;  /* 0x00000400001dd802 */ /* 0x000fe20000000f00 */
[----:B------:R-:W1:Y:S01]  /*1f90*/  LDC R88, c[0x0][0xc] ;  /* 0x00000300ff587b82 */ /* 0x000e620000000800 */
[----:B------:R-:W-:Y:S01]  /*1fa0*/  MOV R33, R28 ;  /* 0x0000001c00217202 */ /* 0x000fe20000000f00 */
[----:B------:R-:W-:Y:S01]  /*1fb0*/  BSSY B0, `(.L_x_3612) ;  /* 0x0000035000007945 */ /* 0x000fe20003800000 */
[----:B------:R-:W-:Y:S02]  /*1fc0*/  PRMT R76, R63, 0x7632, R76 ;  /* 0x000076323f4c7816 */ /* 0x000fe4000000004c */
[----:B------:R-:W-:Y:S02]  /*1fd0*/  PRMT R77, R64, 0x7632, R77 ;  /* 0x00007632404d7816 */ /* 0x000fe4000000004d */
[----:B0-----:R-:W-:-:S04]  /*1fe0*/  @!P5 LEA R29, R30, R29, 0x18 ;  /* 0x0000001d1e1dd211 */ /* 0x001fc800078ec0ff */
[----:B------:R-:W-:-:S05]  /*1ff0*/  @!P5 LEA R29, R18, R29, 0x3 ;  /* 0x0000001d121dd211 */ /* 0x000fca00078e18ff */
[----:B------:R0:W-:Y:S01]  /*2000*/  @!P5 STS.64 [R29+0x10], R32 ;  /* 0x000010201d00d388 */ /* 0x0001e20000000a00 */
[----:B------:R-:W-:Y:S02]  /*2010*/  ISETP.NE.AND P5, PT, R0, RZ, PT ;  /* 0x000000ff0000720c */ /* 0x000fe40003fa5270 */
        /* <DEDUP_REMOVED lines=10> */
[----:B------:R-:W-:Y:S06]  /*20c0*/  BAR.SYNC.DEFER_BLOCKING 0x0 ;  /* 0x0000000000007b1d */ /* 0x000fec0000010000 */
[----:B01----:R-:W-:Y:S05]  /*20d0*/  @P5 BRA `(.L_x_3613) ;  /* 0x0000000000885947 */ /* 0x003fea0003800000 */
[----:B------:R-:W0:Y:S01]  /*20e0*/  S2UR UR6, SR_CgaCtaId ;  /* 0x00000000000679c3 */ /* 0x000e220000008800 */
[----:B------:R-:W-:Y:S02]  /*20f0*/  UMOV UR5, 0x400 ;  /* 0x0000040000057882 */ /* 0x000fe40000000000 */
[----:B0-----:R-:W-:-:S09]  /*2100*/  ULEA UR5, UR6, UR5, 0x18 ;  /* 0x0000000506057291 */ /* 0x001fd2000f8ec03f */
[----:B------:R-:W0:Y:S04]  /*2110*/  LDS.64 R34, [UR5+0x18] ;  /* 0x00001805ff227984 */ /* 0x000e280008000a00 */
[----:B------:R-:W1:Y:S04]  /*2120*/  LDS.128 R36, [UR5+0x20] ;  /* 0x00002005ff247984 */ /* 0x000e680008000c00 */
[----:B------:R-:W2:Y:S01]  /*2130*/  LDS.128 R28, [UR5+0x30] ;  /* 0x00003005ff1c7984 */ /* 0x000ea20008000c00 */
[----:B0-----:R-:W-:Y:S01]  /*2140*/  FADD.FTZ R41, R32, R34 ;  /* 0x0000002220297221 */ /* 0x001fe20000010000 */
[----:B------:R-:W-:-:S02]  /*2150*/  FADD.FTZ R40, R33, R35 ;  /* 0x0000002321287221 */ /* 0x000fc40000010000 */
[----:B------:R-:W0:Y:S01]  /*2160*/  LDS.128 R32, [UR5+0x40] ;  /* 0x00004005ff207984 */ /* 0x000e220008000c00 */
[----:B-1----:R-:W-:Y:S01]  /*2170*/  FADD.FTZ R41, R41, R36 ;  /* 0x0000002429297221 */ /* 0x002fe20000010000 */
[----:B------:R-:W-:-:S03]  /*2180*/  FADD.FTZ R40, R40, R37 ;  /* 0x0000002528287221 */ /* 0x000fc60000010000 */
[----:B------:R-:W-:Y:S01]  /*2190*/  FADD.FTZ R41, R41, R38 ;  /* 0x0000002629297221 */ /* 0x000fe20000010000 */
[----:B------:R-:W-:Y:S02]  /*21a0*/  FADD.FTZ R40, R40, R39 ;  /* 0x0000002728287221 */ /* 0x000fe40000010000 */
[----:B------:R-:W1:Y:S01]  /*21b0*/  LDS.128 R36, [UR5+0x50] ;  /* 0x00005005ff247984 */ /* 0x000e620008000c00 */
[----:B--2---:R-:W-:Y:S01]  /*21c0*/  FADD.FTZ R91, R41, R28 ;  /* 0x0000001c295b7221 */ /* 0x004fe20000010000 */
[----:B------:R-:W-:Y:S02]  /*21d0*/  FADD.FTZ R90, R40, R29 ;  /* 0x0000001d285a7221 */ /* 0x000fe40000010000 */
[----:B------:R-:W2:Y:S01]  /*21e0*/  LDS.128 R40, [UR5+0x60] ;  /* 0x00006005ff287984 */ /* 0x000ea20008000c00 */
[----:B------:R-:W-:Y:S01]  /*21f0*/  FADD.FTZ R91, R91, R30 ;  /* 0x0000001e5b5b7221 */ /* 0x000fe20000010000 */
[----:B------:R-:W-:Y:S02]  /*2200*/  FADD.FTZ R90, R90, R31 ;  /* 0x0000001f5a5a7221 */ /* 0x000fe40000010000 */
[----:B------:R-:W3:Y:S01]  /*2210*/  LDS.64 R28, [UR5+0x70] ;  /* 0x00007005ff1c7984 */ /* 0x000ee20008000a00 */
        /* <DEDUP_REMOVED lines=13> */
[----:B------:R-:W-:-:S07]  /*22f0*/  FADD.FTZ R33, R90, R29 ;  /* 0x0000001d5a217221 */ /* 0x000fce0000010000 */
.L_x_3613:
[----:B------:R-:W-:Y:S05]  /*2300*/  BSYNC B0 ;  /* 0x0000000000007941 */ /* 0x000fea0003800000 */
.L_x_3612:
[----:B------:R-:W-:Y:S02]  /*2310*/  ISETP.GE.U32.AND P6, PT, R88, 0x2, PT ;  /* 0x000000025800780c */ /* 0x000fe40003fc6070 */
[----:B------:R-:W-:Y:S02]  /*2320*/  PRMT R34, R56, 0x7632, R34 ;  /* 0x0000763238227816 */ /* 0x000fe40000000022 */
[----:B------:R-:W-:Y:S02]  /*2330*/  PRMT R35, R58, 0x7632, R35 ;  /* 0x000076323a237816 */ /* 0x000fe40000000023 */
[----:B------:R-:W-:Y:S02]  /*2340*/  PRMT R36, R60, 0x7632, R36 ;  /* 0x000076323c247816 */ /* 0x000fe40000000024 */
[----:B------:R-:W-:-:S05]  /*2350*/  PRMT R37, R62, 0x7632, R37 ;  /* 0x000076323e257816 */ /* 0x000fca0000000025 */
[----:B------:R-:W-:Y:S05]  /*2360*/  @!P6 BRA `(.L_x_3614) ;  /* 0x000000080070e947 */ /* 0x000fea0003800000 */
[----:B------:R-:W-:Y:S05]  /*2370*/  @P5 BRA `(.L_x_3615) ;  /* 0x0000000000745947 */ /* 0x000fea0003800000 */
[----:B------:R-:W0:Y:S01]  /*2380*/  LDC R91, c[0x0][0x10] ;  /* 0x00000400ff5b7b82 */ /* 0x000e220000000800 */
[----:B------:R-:W1:Y:S01]  /*2390*/  S2R R40, SR_CTAID.Y ;  /* 0x0000000000287919 */ /* 0x000e620000002600 */
[C---:B------:R-:W-:Y:S02]  /*23a0*/  LOP3.LUT R30, R16.reuse, 0x1, RZ, 0xc0, !PT ;  /* 0x00000001101e7812 */ /* 0x040fe400078ec0ff */
[----:B------:R-:W-:Y:S02]  /*23b0*/  LOP3.LUT P6, RZ, R16, 0x2, RZ, 0xc0, !PT ;  /* 0x0000000210ff7812 */ /* 0x000fe400078cc0ff */
[----:B------:R-:W-:Y:S02]  /*23c0*/  MOV R43, 0xffffffff ;  /* 0xffffffff002b7802 */ /* 0x000fe40000000f00 */
[----:B------:R-:W2:Y:S01]  /*23d0*/  LDC.64 R28, c[0x0][0x248] ;  /* 0x00009200ff1c7b82 */ /* 0x000ea20000000a00 */
[----:B------:R-:W-:Y:S02]  /*23e0*/  SEL R93, R88, RZ, !P6 ;  /* 0x000000ff585d7207 */ /* 0x000fe40007000000 */
[----:B------:R-:W-:Y:S01]  /*23f0*/  SEL R43, R43, 0x1, P6 ;  /* 0x000000012b2b7807 */ /* 0x000fe20003000000 */
[----:B0-----:R-:W-:-:S04]  /*2400*/  IMAD R39, R30, R91, RZ ;  /* 0x0000005b1e277224 */ /* 0x001fc800078e02ff */
[----:B------:R-:W0:Y:S01]  /*2410*/  LDC.64 R30, c[0x0][0x240] ;  /* 0x00009000ff1e7b82 */ /* 0x000e220000000a00 */
[----:B------:R-:W-:-:S05]  /*2420*/  IMAD R38, R39, R88, RZ ;  /* 0x0000005827267224 */ /* 0x000fca00078e02ff */
[----:B------:R-:W-:Y:S02]  /*2430*/  SHF.L.U32 R41, R38, 0x1, RZ ;  /* 0x0000000126297819 */ /* 0x000fe400000006ff */
[----:B------:R-:W-:Y:S02]  /*2440*/  ISETP.NE.AND P6, PT, R93, -0x1, PT ;  /* 0xffffffff5d00780c */ /* 0x000fe40003fc5270 */
[----:B-1----:R-:W-:Y:S01]  /*2450*/  IADD3 R39, R39, R40, RZ ;  /* 0x0000002827277210 */ /* 0x002fe20007ffe0ff */
[----:B--2---:R-:W-:-:S04]  /*2460*/  IMAD.WIDE R28, R41, 0x4, R28 ;  /* 0x00000004291c7825 */ /* 0x004fc800078e021c */
[----:B------:R-:W-:-:S04]  /*2470*/  IMAD R41, R91, UR7, R40 ;  /* 0x000000075b297c24 */ /* 0x000fc8000f8e0228 */
[----:B------:R-:W-:-:S04]  /*2480*/  IMAD.WIDE.U32 R28, R41, 0x8, R28 ;  /* 0x00000008291c7825 */ /* 0x000fc800078e001c */
[----:B0-----:R-:W-:Y:S01]  /*2490*/  IMAD.WIDE.U32 R30, R39, 0x4, R30 ;  /* 0x00000004271e7825 */ /* 0x001fe200078e001e */
[----:B------:R0:W-:Y:S01]  /*24a0*/  STG.E.64 desc[UR8][R28.64], R32 ;  /* 0x000000201c007986 */ /* 0x0001e2000c101b08 */
[----:B------:R-:W-:Y:S06]  /*24b0*/  MEMBAR.ALL.GPU ;  /* 0x0000000000007992 */ /* 0x000fec000000a000 */
[----:B------:R-:W-:-:S00]  /*24c0*/  ERRBAR ;  /* 0x00000000000079ab */ /* 0x000fc00000000000 */
[----:B------:R-:W-:Y:S06]  /*24d0*/  CGAERRBAR ;  /* 0x00000000000075ab */ /* 0x000fec0000000000 */
[----:B------:R0:W-:Y:S01]  /*24e0*/  REDG.E.ADD.S32.STRONG.GPU desc[UR8][R30.64], R43 ;  /* 0x0000002b1e00798e */ /* 0x0001e2000c10e388 */
[----:B------:R-:W-:Y:S05]  /*24f0*/  @!P6 BRA `(.L_x_3615) ;  /* 0x000000000014e947 */ /* 0x000fea0003800000 */
.L_x_3616:
[----:B0-----:R-:W2:Y:S04]  /*2500*/  LDG.E.STRONG.GPU R28, desc[UR8][R30.64] ;  /* 0x000000081e1c7981 */ /* 0x001ea8000c1ef900 */
[----:B--2---:R-:W-:Y:S01]  /*2510*/  CCTL.IVALL ;  /* 0x00000000ff00798f */ /* 0x004fe20002000000 */
[----:B------:R-:W-:Y:S05]  /*2520*/  YIELD ;  /* 0x0000000000007946 */ /* 0x000fea0003800000 */
[----:B------:R-:W-:-:S13]  /*2530*/  ISETP.NE.AND P6, PT, R28, R93, PT ;  /* 0x0000005d1c00720c */ /* 0x000fda0003fc5270 */
[----:B------:R-:W-:Y:S05]  /*2540*/  @P6 BRA `(.L_x_3616) ;  /* 0xfffffffc00ec6947 */ /* 0x000fea000383ffff */
.L_x_3615:
[----:B------:R-:W-:Y:S01]  /*2550*/  ISETP.NE.AND P6, PT, R88, RZ, PT ;  /* 0x000000ff5800720c */ /* 0x000fe20003fc5270 */
[----:B------:R-:W-:Y:S05]  /*2560*/  WARPSYNC.ALL ;  /* 0x0000000000007948 */ /* 0x000fea0003800000 */
[----:B------:R-:W-:Y:S07]  /*2570*/  BAR.SYNC.DEFER_BLOCKING 0x0 ;  /* 0x0000000000007b1d */ /* 0x000fee0000010000 */
[----:B------:R-:W-:Y:S05]  /*2580*/  @!P6 BRA `(.L_x_3614) ;  /* 0x0000000400e8e947 */ /* 0x000fea0003800000 */
[----:B0-----:R-:W-:Y:S01]  /*2590*/  IADD3 R28, R88, -0x1, RZ ;  /* 0xffffffff581c7810 */ /* 0x001fe20007ffe0ff */
[----:B------:R-:W-:-:S03]  /*25a0*/  HFMA2.MMA R38, -RZ, RZ, 0, 0 ;  /* 0x00000000ff267435 */ /* 0x000fc600000001ff */
[----:B------:R-:W-:-:S13]  /*25b0*/  ISETP.GE.U32.AND P6, PT, R28, 0x3, PT ;  /* 0x000000031c00780c */ /* 0x000fda0003fc6070 */
[----:B------:R-:W-:Y:S05]  /*25c0*/  @!P6 BRA `(.L_x_3617) ;  /* 0x000000040008e947 */ /* 0x000fea0003800000 */
[----:B------:R-:W-:Y:S02]  /*25d0*/  LOP3.LUT R39, R88, 0x3, RZ, 0xc0, !PT ;  /* 0x0000000358277812 */ /* 0x000fe400078ec0ff */
[----:B------:R-:W-:-:S03]  /*25e0*/  MOV R38, RZ ;  /* 0x000000ff00267202 */ /* 0x000fc60000000f00 */
[----:B------:R-:W-:-:S07]  /*25f0*/  IMAD.IADD R39, R88, 0x1, -R39 ;  /* 0x0000000158277824 */ /* 0x000fce00078e0a27 */
.L_x_3618:
[----:B------:R-:W-:-:S13]  /*2600*/  ISETP.EQ.OR P6, PT, R38, UR7, P5 ;  /* 0x0000000726007c0c */ /* 0x000fda000afc2670 */
[----:B------:R-:W0:Y:S01]  /*2610*/  @!P6 LDC R41, c[0x0][0x10] ;  /* 0x00000400ff29eb82 */ /* 0x000e220000000800 */
[----:B------:R-:W1:Y:S01]  /*2620*/  @!P6 S2R R40, SR_CTAID.Y ;  /* 0x000000000028e919 */ /* 0x000e620000002600 */
[----:B------:R-:W-:-:S06]  /*2630*/  @!P6 LOP3.LUT R30, R16, 0x1, RZ, 0xc0, !PT ;  /* 0x00000001101ee812 */ /* 0x000fcc00078ec0ff */
[----:B------:R-:W2:Y:S01]  /*2640*/  @!P6 LDC.64 R28, c[0x0][0x248] ;  /* 0x00009200ff1ceb82 */ /* 0x000ea20000000a00 */
[----:B0-----:R-:W-:-:S04]  /*2650*/  @!P6 IMAD R31, R30, R41, RZ ;  /* 0x000000291e1fe224 */ /* 0x001fc800078e02ff */
[----:B------:R-:W-:-:S05]  /*2660*/  @!P6 IMAD R31, R31, R88, RZ ;  /* 0x000000581f1fe224 */ /* 0x000fca00078e02ff */
[----:B------:R-:W-:-:S05]  /*2670*/  @!P6 SHF.L.U32 R31, R31, 0x1, RZ ;  /* 0x000000011f1fe819 */ /* 0x000fca00000006ff */
[----:B--2---:R-:W-:-:S04]  /*2680*/  @!P6 IMAD.WIDE R28, R31, 0x4, R28 ;  /* 0x000000041f1ce825 */ /* 0x004fc800078e021c */
[----:B-1----:R-:W-:-:S04]  /*2690*/  @!P6 IMAD R31, R41, R38, R40 ;  /* 0x00000026291fe224 */ /* 0x002fc800078e0228 */
[----:B------:R-:W-:-:S05]  /*26a0*/  @!P6 IMAD.WIDE.U32 R30, R31, 0x8, R28 ;  /* 0x000000081f1ee825 */ /* 0x000fca00078e001c */
[----:B------:R-:W2:Y:S01]  /*26b0*/  @!P6 LDG.E.64 R28, desc[UR8][R30.64] ;  /* 0x000000081e1ce981 */ /* 0x000ea2000c1e1b00 */
[----:B------:R-:W-:Y:S01]  /*26c0*/  IADD3 R43, R38, 0x1, RZ ;  /* 0x00000001262b7810 */ /* 0x000fe20007ffe0ff */
[----:B--2---:R-:W-:Y:S01]  /*26d0*/  @!P6 FADD.FTZ R32, R32, R28 ;  /* 0x0000001c2020e221 */ /* 0x004fe20000010000 */
[----:B------:R-:W-:Y:S02]  /*26e0*/  @!P6 FADD.FTZ R33, R33, R29 ;  /* 0x0000001d2121e221 */ /* 0x000fe40000010000 */
[----:B------:R-:W-:-:S13]  /*26f0*/  ISETP.EQ.OR P6, PT, R43, UR7, P5 ;  /* 0x000000072b007c0c */ /* 0x000fda000afc2670 */
[----:B------:R-:W0:Y:S01]  /*2700*/  @!P6 LDC R40, c[0x0][0x10] ;  /* 0x00000400ff28eb82 */ /* 0x000e220000000800 */
[----:B------:R-:W1:Y:S01]  /*2710*/  @!P6 S2R R42, SR_CTAID.Y ;  /* 0x00000000002ae919 */ /* 0x000e620000002600 */
[----:B------:R-:W-:-:S06]  /*2720*/  @!P6 LOP3.LUT R41, R16, 0x1, RZ, 0xc0, !PT ;  /* 0x000000011029e812 */ /* 0x000fcc00078ec0ff */
[----:B------:R-:W2:Y:S01]  /*2730*/  @!P6 LDC.64 R28, c[0x0][0x248] ;  /* 0x00009200ff1ceb82 */ /* 0x000ea20000000a00 */
[----:B0-----:R-:W-:-:S04]  /*2740*/  @!P6 IMAD R41, R41, R40, RZ ;  /* 0x000000282929e224 */ /* 0x001fc800078e02ff */
[----:B------:R-:W-:-:S05]  /*2750*/  @!P6 IMAD R41, R41, R88, RZ ;  /* 0x000000582929e224 */ /* 0x000fca00078e02ff */
[----:B------:R-:W-:Y:S01]  /*2760*/  @!P6 SHF.L.U32 R41, R41, 0x1, RZ ;  /* 0x000000012929e819 */ /* 0x000fe200000006ff */
[----:B-1----:R-:W-:-:S04]  /*2770*/  @!P6 IMAD R31, R43, R40, R42 ;  /* 0x000000282b1fe224 */ /* 0x002fc800078e022a */
[----:B--2---:R-:W-:-:S04]  /*2780*/  @!P6 IMAD.WIDE R28, R41, 0x4, R28 ;  /* 0x00000004291ce825 */ /* 0x004fc800078e021c */
        /* <DEDUP_REMOVED lines=38> */
.L_x_3617:
[----:B------:R-:W-:-:S13]  /*29f0*/  LOP3.LUT P6, R42, R88, 0x3, RZ, 0xc0, !PT ;  /* 0x00000003582a7812 */ /* 0x000fda00078cc0ff */
[----:B------:R-:W-:Y:S05]  /*2a00*/  @!P6 BRA `(.L_x_3614) ;  /* 0x0000000000c8e947 */ /* 0x000fea0003800000 */
[----:B------:R-:W-:Y:S01]  /*2a10*/  ISETP.EQ.OR P6, PT, R38, UR7, P5 ;  /* 0x0000000726007c0c */ /* 0x000fe2000afc2670 */
[----:B------:R-:W-:-:S12]  /*2a20*/  BSSY B0, `(.L_x_3619) ;  /* 0x000000f000007945 */ /* 0x000fd80003800000 */
[----:B------:R-:W-:Y:S05]  /*2a30*/  @P6 BRA `(.L_x_3620) ;  /* 0x0000000000346947 */ /* 0x000fea0003800000 */
[----:B------:R-:W0:Y:S01]  /*2a40*/  S2R R39, SR_CTAID.Y ;  /* 0x0000000000277919 */ /* 0x000e220000002600 */
[----:B------:R-:W1:Y:S01]  /*2a50*/  LDC.64 R28, c[0x0][0x248] ;  /* 0x00009200ff1c7b82 */ /* 0x000e620000000a00 */
[----:B------:R-:W-:Y:S01]  /*2a60*/  LOP3.LUT R31, R16, 0x1, RZ, 0xc0, !PT ;  /* 0x00000001101f7812 */ /* 0x000fe200078ec0ff */
[----:B------:R-:W-:-:S04]  /*2a70*/  ULDC UR5, c[0x0][0x10] ;  /* 0x0000040000057ab9 */ /* 0x000fc80000000800 */
[----:B------:R-:W-:-:S04]  /*2a80*/  IMAD R31, R31, UR5, RZ ;  /* 0x000000051f1f7c24 */ /* 0x000fc8000f8e02ff */
[----:B------:R-:W-:-:S05]  /*2a90*/  IMAD R31, R31, R88, RZ ;  /* 0x000000581f1f7224 */ /* 0x000fca00078e02ff */
[----:B------:R-:W-:-:S05]  /*2aa0*/  SHF.L.U32 R31, R31, 0x1, RZ ;  /* 0x000000011f1f7819 */ /* 0x000fca00000006ff */
[----:B-1----:R-:W-:-:S04]  /*2ab0*/  IMAD.WIDE R28, R31, 0x4, R28 ;  /* 0x000000041f1c7825 */ /* 0x002fc800078e021c */
[----:B0-----:R-:W-:-:S04]  /*2ac0*/  IMAD R31, R38, UR5, R39 ;  /* 0x00000005261f7c24 */ /* 0x001fc8000f8e0227 */
[----:B------:R-:W-:-:S06]  /*2ad0*/  IMAD.WIDE.U32 R28, R31, 0x8, R28 ;  /* 0x000000081f1c7825 */ /* 0x000fcc00078e001c */
[----:B------:R-:W2:Y:S02]  /*2ae0*/  LDG.E.64 R28, desc[UR8][R28.64] ;  /* 0x000000081c1c7981 */ /* 0x000ea4000c1e1b00 */
[----:B--2---:R-:W-:Y:S01]  /*2af0*/  FADD.FTZ R32, R32, R28 ;  /* 0x0000001c20207221 */ /* 0x004fe20000010000 */
[----:B------:R-:W-:-:S07]  /*2b00*/  FADD.FTZ R33, R33, R29 ;  /* 0x0000001d21217221 */ /* 0x000fce0000010000 */
.L_x_3620:
[----:B------:R-:W-:Y:S05]  /*2b10*/  BSYNC B0 ;  /* 0x0000000000007941 */ /* 0x000fea0003800000 */
.L_x_3619:
[----:B------:R-:W-:-:S13]  /*2b20*/  ISETP.NE.AND P6, PT, R42, 0x1, PT ;  /* 0x000000012a00780c */ /* 0x000fda0003fc5270 */
[----:B------:R-:W-:Y:S05]  /*2b30*/  @!P6 BRA `(.L_x_3614) ;  /* 0x00000000007ce947 */ /* 0x000fea0003800000 */
[----:B------:R-:W-:-:S04]  /*2b40*/  IADD3 R39, R38, 0x1, RZ ;  /* 0x0000000126277810 */ /* 0x000fc80007ffe0ff */
        /* <DEDUP_REMOVED lines=10> */
[----:B------:R-:W-:-:S06]  /*2bf0*/  @!P6 IMAD.WIDE.U32 R28, R31, 0x8, R28 ;  /* 0x000000081f1ce825 */ /* 0x000fcc00078e001c */
[----:B------:R-:W2:Y:S01]  /*2c00*/  @!P6 LDG.E.64 R28, desc[UR8][R28.64] ;  /* 0x000000081c1ce981 */ /* 0x000ea2000c1e1b00 */
[----:B------:R-:W-:Y:S01]  /*2c10*/  IADD3 R41, R38, 0x2, RZ ;  /* 0x0000000226297810 */ /* 0x000fe20007ffe0ff */
[----:B--2---:R-:W-:Y:S01]  /*2c20*/  @!P6 FADD.FTZ R32, R32, R28 ;  /* 0x0000001c2020e221 */ /* 0x004fe20000010000 */
[----:B------:R-:W-:Y:S02]  /*2c30*/  @!P6 FADD.FTZ R33, R33, R29 ;  /* 0x0000001d2121e221 */ /* 0x000fe40000010000 */
[----:B------:R-:W-:-:S04]  /*2c40*/  ISETP.EQ.OR P6, PT, R41, UR7, P5 ;  /* 0x0000000729007c0c */ /* 0x000fc8000afc2670 */
[----:B------:R-:W-:-:S13]  /*2c50*/  ISETP.EQ.OR P6, PT, R42, 0x2, P6 ;  /* 0x000000022a00780c */ /* 0x000fda00037c2670 */
[----:B------:R-:W0:Y:S01]  /*2c60*/  @!P6 LDC R38, c[0x0][0x10] ;  /* 0x00000400ff26eb82 */ /* 0x000e220000000800 */
[----:B------:R-:W1:Y:S01]  /*2c70*/  @!P6 S2R R40, SR_CTAID.Y ;  /* 0x000000000028e919 */ /* 0x000e620000002600 */
[----:B------:R-:W-:-:S06]  /*2c80*/  @!P6 LOP3.LUT R39, R16, 0x1, RZ, 0xc0, !PT ;  /* 0x000000011027e812 */ /* 0x000fcc00078ec0ff */
[----:B------:R-:W2:Y:S01]  /*2c90*/  @!P6 LDC.64 R30, c[0x0][0x248] ;  /* 0x00009200ff1eeb82 */ /* 0x000ea20000000a00 */
[----:B0-----:R-:W-:-:S04]  /*2ca0*/  @!P6 IMAD R39, R39, R38, RZ ;  /* 0x000000262727e224 */ /* 0x001fc800078e02ff */
[----:B------:R-:W-:-:S04]  /*2cb0*/  @!P6 IMAD R39, R39, R88, RZ ;  /* 0x000000582727e224 */ /* 0x000fc800078e02ff */
[----:B------:R-:W-:-:S04]  /*2cc0*/  @!P6 IMAD.SHL.U32 R29, R39, 0x2, RZ ;  /* 0x00000002271de824 */ /* 0x000fc800078e00ff */
[----:B--2---:R-:W-:-:S04]  /*2cd0*/  @!P6 IMAD.WIDE R28, R29, 0x4, R30 ;  /* 0x000000041d1ce825 */ /* 0x004fc800078e021e */
[----:B-1----:R-:W-:-:S04]  /*2ce0*/  @!P6 IMAD R31, R41, R38, R40 ;  /* 0x00000026291fe224 */ /* 0x002fc800078e0228 */
[----:B------:R-:W-:-:S06]  /*2cf0*/  @!P6 IMAD.WIDE.U32 R28, R31, 0x8, R28 ;  /* 0x000000081f1ce825 */ /* 0x000fcc00078e001c */
[----:B------:R-:W2:Y:S02]  /*2d00*/  @!P6 LDG.E.64 R28, desc[UR8][R28.64] ;  /* 0x000000081c1ce981 */ /* 0x000ea4000c1e1b00 */
[----:B--2---:R-:W-:Y:S01]  /*2d10*/  @!P6 FADD.FTZ R32, R32, R28 ;  /* 0x0000001c2020e221 */ /* 0x004fe20000010000 */
[----:B------:R-:W-:-:S07]  /*2d20*/  @!P6 FADD.FTZ R33, R33, R29 ;  /* 0x0000001d2121e221 */ /* 0x000fce0000010000 */
.L_x_3614:
[----:B------:R-:W-:Y:S01]  /*2d30*/  ULDC.64 UR12, c[0x0][0x218] ;  /* 0x00008600000c7ab9 */ /* 0x000fe20000000a00 */
[----:B0-----:R-:W-:Y:S01]  /*2d40*/  P2R R28, PR, RZ, 0x1 ;  /* 0x00000001ff1c7803 */ /* 0x001fe20000000000 */
[----:B------:R-:W0:Y:S01]  /*2d50*/  S2UR UR6, SR_CgaCtaId ;  /* 0x00000000000679c3 */ /* 0x000e220000008800 */
[----:B------:R-:W-:Y:S01]  /*2d60*/  LOP3.LUT P0, RZ, R0, UR7, RZ, 0xfc, !PT ;  /* 0x0000000700ff7c12 */ /* 0x000fe2000f80fcff */
[----:B------:R-:W-:Y:S01]  /*2d70*/  UMOV UR5, 0x400 ;  /* 0x0000040000057882 */ /* 0x000fe20000000000 */
[----:B------:R-:W-:Y:S02]  /*2d80*/  ISETP.EQ.U32.AND P6, PT, RZ, UR12, PT ;  /* 0x0000000cff007c0c */ /* 0x000fe4000bfc2070 */
[----:B------:R-:W-:Y:S02]  /*2d90*/  IADD3 R89, R20, R89, RZ ;  /* 0x0000005914597210 */ /* 0x000fe40007ffe0ff */
[----:B------:R-:W-:Y:S02]  /*2da0*/  ISETP.EQ.OR.EX P6, PT, RZ, UR13, P0, P6 ;  /* 0x0000000dff007c0c */ /* 0x000fe400087c2760 */
[----:B------:R-:W-:-:S02]  /*2db0*/  ISETP.NE.AND P0, PT, R28, RZ, PT ;  /* 0x000000ff1c00720c */ /* 0x000fc40003f05270 */
[----:B------:R-:W-:-:S09]  /*2dc0*/  MOV R41, 0x3f800000 ;  /* 0x3f80000000297802 */ /* 0x000fd20000000f00 */
[----:B------:R-:W1:Y:S01]  /*2dd0*/  @!P6 LDC.64 R30, c[0x0][0x218] ;  /* 0x00008600ff1eeb82 */ /* 0x000e620000000a00 */
[----:B0-----:R-:W-:-:S03]  /*2de0*/  ULEA UR5, UR6, UR5, 0x18 ;  /* 0x0000000506057291 */ /* 0x001fc6000f8ec03f */
[----:B------:R-:W-:Y:S02]  /*2df0*/  ULDC UR6, c[0x0][0x2a4] ;  /* 0x0000a90000067ab9 */ /* 0x000fe40000000800 */
[----:B------:R-:W-:Y:S01]  /*2e00*/  @!P6 FMUL.FTZ R29, R33, UR6 ;  /* 0x00000006211dec20 */ /* 0x000fe20008410000 */
[----:B------:R-:W-:-:S03]  /*2e10*/  @!P6 FMUL.FTZ R28, R32, UR6 ;  /* 0x00000006201cec20 */ /* 0x000fc60008410000 */
[----:B------:R-:W-:Y:S01]  /*2e20*/  @!P5 STS.64 [UR5+0x80], R32 ;  /* 0x00008020ff00d988 */ /* 0x000fe20008000a05 */
[----:B-1----:R-:W-:-:S05]  /*2e30*/  @!P6 IMAD.WIDE R38, R14, 0x8, R30 ;  /* 0x000000080e26e825 */ /* 0x002fca00078e021e */
[----:B------:R0:W-:Y:S01]  /*2e40*/  @!P6 STG.E.64 desc[UR8][R38.64], R28 ;  /* 0x0000001c2600e986 */ /* 0x0001e2000c101b08 */
[----:B------:R-:W-:Y:S08]  /*2e50*/  BAR.SYNC.DEFER_BLOCKING 0x0 ;  /* 0x0000000000007b1d */ /* 0x000ff00000010000 */
[----:B0-----:R-:W0:Y:S01]  /*2e60*/  LDC.64 R28, c[0x0][0x230] ;  /* 0x00008c00ff1c7b82 */ /* 0x001e220000000a00 */
[----:B------:R-:W1:Y:S02]  /*2e70*/  LDS.64 R30, [UR5+0x80] ;  /* 0x00008005ff1e7984 */ /* 0x000e640008000a00 */
[----:B-1----:R-:W-:-:S04]  /*2e80*/  FMUL.FTZ R40, R30, UR6 ;  /* 0x000000061e287c20 */ /* 0x002fc80008410000 */
[----:B------:R-:W-:-:S04]  /*2e90*/  FMUL.FTZ R30, R40, R40 ;  /* 0x00000028281e7220 */ /* 0x000fc80000410000 */
[----:B------:R-:W-:-:S05]  /*2ea0*/  FFMA.FTZ R30, R31, UR6, -R30 ;  /* 0x000000061f1e7c23 */ /* 0x000fca000801081e */
[----:B------:R-:W-:-:S13]  /*2eb0*/  FSETP.GTU.FTZ.AND P5, PT, R30, RZ, PT ;  /* 0x000000ff1e00720b */ /* 0x000fda0003fbc000 */
[----:B------:R-:W1:Y:S02]  /*2ec0*/  @P5 LDC R31, c[0x0][0x238] ;  /* 0x00008e00ff1f5b82 */ /* 0x000e640000000800 */
[----:B-1----:R-:W-:-:S06]  /*2ed0*/  @P5 FADD.FTZ R42, R30, R31 ;  /* 0x0000001f1e2a5221 */ /* 0x002fcc0000010000 */
[----:B------:R-:W1:Y:S01]  /*2ee0*/  LDC.64 R30, c[0x0][0x228] ;  /* 0x00008a00ff1e7b82 */ /* 0x000e620000000a00 */
[----:B------:R2:W3:Y:S01]  /*2ef0*/  @P5 MUFU.RSQ R41, R42 ;  /* 0x0000002a00295308 */ /* 0x0004e20000001400 */
[----:B-1----:R-:W-:-:S04]  /*2f00*/  IMAD.WIDE R32, R89, 0x4, R30 ;  /* 0x0000000459207825 */ /* 0x002fc800078e021e */
[----:B0-----:R-:W-:Y:S02]  /*2f10*/  IMAD.WIDE R30, R89, 0x4, R28 ;  /* 0x00000004591e7825 */ /* 0x001fe400078e021c */
[----:B------:R-:W4:Y:S04]  /*2f20*/  LDG.E.64 R28, desc[UR8][R32.64] ;  /* 0x00000008201c7981 */ /* 0x000f28000c1e1b00 */
[----:B------:R-:W4:Y:S01]  /*2f30*/  LDG.E.64 R30, desc[UR8][R30.64] ;  /* 0x000000081e1e7981 */ /* 0x000f22000c1e1b00 */
[----:B------:R-:W-:Y:S02]  /*2f40*/  ISETP.NE.AND P6, PT, RZ, UR10, PT ;  /* 0x0000000aff007c0c */ /* 0x000fe4000bfc5270 */
[----:B------:R-:W-:Y:S02]  /*2f50*/  SHF.L.U32 R67, R67, 0x10, RZ ;  /* 0x0000001043437819 */ /* 0x000fe400000006ff */
[----:B------:R-:W-:-:S02]  /*2f60*/  SHF.L.U32 R39, R84, 0x10, RZ ;  /* 0x0000001054277819 */ /* 0x000fc400000006ff */
[----:B------:R-:W-:Y:S01]  /*2f70*/  SHF.L.U32 R43, R76, 0x10, RZ ;  /* 0x000000104c2b7819 */ /* 0x000fe200000006ff */
[--C-:B------:R-:W-:Y:S01]  /*2f80*/  FADD.FTZ R38, R67, -R40.reuse ;  /* 0x8000002843267221 */ /* 0x100fe20000010000 */
[----:B------:R-:W-:Y:S01]  /*2f90*/  SHF.L.U32 R63, R63, 0x10, RZ ;  /* 0x000000103f3f7819 */ /* 0x000fe200000006ff */
[----:B--2---:R-:W-:Y:S01]  /*2fa0*/  FADD.FTZ R42, -R40, R39 ;  /* 0x00000027282a7221 */ /* 0x004fe20000010100 */
[----:B------:R-:W-:Y:S01]  /*2fb0*/  SHF.L.U32 R67, R64, 0x10, RZ ;  /* 0x0000001040437819 */ /* 0x000fe200000006ff */
[-C--:B---3--:R-:W-:Y:S01]  /*2fc0*/  FMUL.FTZ R39, R38, R41.reuse ;  /* 0x0000002926277220 */ /* 0x088fe20000410000 */
[----:B------:R-:W-:Y:S01]  /*2fd0*/  FADD.FTZ R76, -R40, R43 ;  /* 0x0000002b284c7221 */ /* 0x000fe20000010100 */
[----:B------:R-:W-:Y:S01]  /*2fe0*/  FMUL.FTZ R42, R42, R41 ;  /* 0x000000292a2a7220 */ /* 0x000fe20000410000 */
[----:B------:R-:W-:Y:S01]  /*2ff0*/  SHF.L.U32 R77, R77, 0x10, RZ ;  /* 0x000000104d4d7819 */ /* 0x000fe200000006ff */
[----:B------:R-:W-:Y:S01]  /*3000*/  FADD.FTZ R64, R63, -R40 ;  /* 0x800000283f407221 */ /* 0x000fe20000010000 */
[----:B----4-:R-:W-:Y:S01]  /*3010*/  FFMA.FTZ R43, R28, R39, R30 ;  /* 0x000000271c2b7223 */ /* 0x010fe2000001001e */
        /* <DEDUP_REMOVED lines=12> */
.L_x_3621:
[----:B------:R-:W-:Y:S01]  /*30e0*/  LOP3.LUT P5, RZ, R48, 0x10, RZ, 0xc0, !PT ;  /* 0x0000001030ff7812 */ /* 0x000fe200078ac0ff */
[----:B------:R-:W-:-:S12]  /*30f0*/  BSSY B0, `(.L_x_3622) ;  /* 0x000000e000007945 */ /* 0x000fd80003800000 */
        /* <DEDUP_REMOVED lines=13> */
.L_x_3623:
[----:B------:R-:W-:Y:S05]  /*31d0*/  BSYNC B0 ;  /* 0x0000000000007941 */ /* 0x000fea0003800000 */
.L_x_3622:
[-C--:B------:R-:W-:Y:S01]  /*31e0*/  FMUL.FTZ R33, R64, R41.reuse ;  /* 0x0000002940217220 */ /* 0x080fe20000410000 */
[----:B------:R-:W-:Y:S01]  /*31f0*/  FMUL.FTZ R76, R76, R41 ;  /* 0x000000294c4c7220 */ /* 0x000fe20000410000 */
[----:B------:R-:W-:Y:S01]  /*3200*/  FADD.FTZ R84, R67, -R40 ;  /* 0x8000002843547221 */ /* 0x000fe20000010000 */
[----:B------:R-:W-:Y:S01]  /*3210*/  FADD.FTZ R88, -R40, R77 ;  /* 0x0000004d28587221 */ /* 0x000fe20000010100 */
[----:B------:R-:W-:Y:S01]  /*3220*/  FFMA.FTZ R42, R28, R33, R30 ;  /* 0x000000211c2a7223 */ /* 0x000fe2000001001e */
[----:B0-----:R-:W-:Y:S01]  /*3230*/  FFMA.FTZ R43, R29, R76, R31 ;  /* 0x0000004c1d2b7223 */ /* 0x001fe2000001001f */
        /* <DEDUP_REMOVED lines=11> */
.L_x_3624:
        /* <DEDUP_REMOVED lines=10> */
[----:B------:R-:W-:-:S03]  /*3390*/  ULDC.64 UR12, c[0x0][0x210] ;  /* 0x00008400000c7ab9 */ /* 0x000fc60000000a00 */
[----:B------:R-:W-:Y:S01]  /*33a0*/  IMAD.IADD R39, R33, 0x1, R39 ;  /* 0x0000000121277824 */ /* 0x000fe200078e0227 */
[----:B------:R-:W-:-:S04]  /*33b0*/  LEA R38, P5, R32, UR12, 0x1 ;  /* 0x0000000c20267c11 */ /* 0x000fc8000f8a08ff */
[----:B------:R-:W-:-:S05]  /*33c0*/  LEA.HI.X R39, R32, UR13, R39, 0x1, P5 ;  /* 0x0000000d20277c11 */ /* 0x000fca000a8f0c27 */
[----:B------:R0:W-:Y:S04]  /*33d0*/  STG.E desc[UR8][R38.64], R43 ;  /* 0x0000002b26007986 */ /* 0x0001e8000c101908 */
.L_x_3626:
[----:B------:R-:W-:Y:S05]  /*33e0*/  BSYNC B0 ;  /* 0x0000000000007941 */ /* 0x000fea0003800000 */
.L_x_3625:
[-C--:B------:R-:W-:Y:S01]  /*33f0*/  FMUL.FTZ R33, R84, R41.reuse ;  /* 0x0000002954217220 */ /* 0x080fe20000410000 */
[----:B------:R-:W-:Y:S01]  /*3400*/  FMUL.FTZ R88, R88, R41 ;  /* 0x0000002958587220 */ /* 0x000fe20000410000 */
[----:B------:R-:W-:Y:S02]  /*3410*/  SHF.L.U32 R65, R65, 0x10, RZ ;  /* 0x0000001041417819 */ /* 0x000fe400000006ff */
[----:B------:R-:W-:Y:S01]  /*3420*/  SHF.L.U32 R63, R78, 0x10, RZ ;  /* 0x000000104e3f7819 */ /* 0x000fe200000006ff */
[----:B------:R-:W-:Y:S01]  /*3430*/  FFMA.FTZ R42, R28, R33, R30 ;  /* 0x000000211c2a7223 */ /* 0x000fe2000001001e */
[----:B------:R-:W-:Y:S01]  /*3440*/  SHF.L.U32 R67, R66, 0x10, RZ ;  /* 0x0000001042437819 */ /* 0x000fe200000006ff */
[----:B0-----:R-:W-:Y:S01]  /*3450*/  FFMA.FTZ R43, R29, R88, R31 ;  /* 0x000000581d2b7223 */ /* 0x001fe2000001001f */
[----:B------:R-:W-:Y:S01]  /*3460*/  SHF.L.U32 R79, R79, 0x10, RZ ;  /* 0x000000104f4f7819 */ /* 0x000fe200000006ff */
        /* <DEDUP_REMOVED lines=11> */
.L_x_3627:
        /* <DEDUP_REMOVED lines=15> */
.L_x_3629:
[----:B------:R-:W-:Y:S05]  /*3610*/  BSYNC B0 ;  /* 0x0000000000007941 */ /* 0x000fea0003800000 */
.L_x_3628:
[--C-:B------:R-:W-:Y:S01]  /*3620*/  FADD.FTZ R32, R65, -R40.reuse ;  /* 0x8000002841207221 */ /* 0x100fe20000010000 */
[C---:B0-----:R-:W-:Y:S01]  /*3630*/  FADD.FTZ R38, -R40.reuse, R63 ;  /* 0x0000003f28267221 */ /* 0x041fe20000010100 */
[----:B------:R-:W-:Y:S01]  /*3640*/  FADD.FTZ R42, R67, -R40 ;  /* 0x80000028432a7221 */ /* 0x000fe20000010000 */
[----:B------:R-:W-:Y:S01]  /*3650*/  FADD.FTZ R64, -R40, R79 ;  /* 0x0000004f28407221 */ /* 0x000fe20000010100 */
[-C--:B------:R-:W-:Y:S01]  /*3660*/  FMUL.FTZ R33, R32, R41.reuse ;  /* 0x0000002920217220 */ /* 0x080fe20000410000 */
[-C--:B------:R-:W-:Y:S01]  /*3670*/  FMUL.FTZ R38, R38, R41.reuse ;  /* 0x0000002926267220 */ /* 0x080fe20000410000 */
[-C--:B------:R-:W-:Y:S01]  /*3680*/  FMUL.FTZ R63, R42, R41.reuse ;  /* 0x000000292a3f7220 */ /* 0x080fe20000410000 */
[----:B------:R-:W-:Y:S01]  /*3690*/  FMUL.FTZ R66, R64, R41 ;  /* 0x0000002940427220 */ /* 0x000fe20000410000 */
        /* <DEDUP_REMOVED lines=13> */
.L_x_3630:
        /* <DEDUP_REMOVED lines=15> */
.L_x_3632:
[----:B------:R-:W-:Y:S05]  /*3860*/  BSYNC B0 ;  /* 0x0000000000007941 */ /* 0x000fea0003800000 */
.L_x_3631:
[----:B------:R-:W-:Y:S01]  /*3870*/  SHF.L.U32 R67, R72, 0x10, RZ ;  /* 0x0000001048437819 */ /* 0x000fe200000006ff */
[----:B------:R-:W-:Y:S01]  /*3880*/  FFMA.FTZ R63, R28, R63, R30 ;  /* 0x0000003f1c3f7223 */ /* 0x000fe2000001001e */
[----:B------:R-:W-:Y:S01]  /*3890*/  SHF.L.U32 R65, R80, 0x10, RZ ;  /* 0x0000001050417819 */ /* 0x000fe200000006ff */
[----:B------:R-:W-:Y:S01]  /*38a0*/  FFMA.FTZ R66, R29, R66, R31 ;  /* 0x000000421d427223 */ /* 0x000fe2000001001f */
[----:B------:R-:W-:Y:S06]  /*38b0*/  @!P6 BRA `(.L_x_3633) ;  /* 0x000000000028e947 */ /* 0x000fec0003800000 */
        /* <DEDUP_REMOVED lines=10> */
.L_x_3633:
[----:B------:R-:W-:Y:S04]  /*3960*/  BSSY B0, `(.L_x_3634) ;  /* 0x000000e000007945 */ /* 0x000fe80003800000 */
[----:B------:R-:W-:Y:S05]  /*3970*/  @!P0 BRA `(.L_x_3635) ;  /* 0x0000000000308947 */ /* 0x000fea0003800000 */
[----:B------:R-:W-:Y:S01]  /*3980*/  ULDC.64 UR12, c[0x0][0x270] ;  /* 0x00009c00000c7ab9 */ /* 0x000fe20000000a00 */
[----:B------:R-:W-:Y:S01]  /*3990*/  MOV R32, R70 ;  /* 0x0000004600207202 */ /* 0x000fe20000000f00 */
[----:B0-----:R-:W-:Y:S01]  /*39a0*/  IMAD R38, R19, UR12, RZ ;  /* 0x0000000c13267c24 */ /* 0x001fe2000f8e02ff */
[----:B------:R-:W-:Y:S01]  /*39b0*/  F2FP.BF16.F32.PACK_AB R63, R66, R63 ;  /* 0x0000003f423f723e */ /* 0x000fe200000010ff */
[----:B------:R-:W-:Y:S02]  /*39c0*/  IMAD.MOV.U32 R33, RZ, RZ, R69 ;  /* 0x000000ffff217224 */ /* 0x000fe400078e0045 */
[C---:B------:R-:W-:Y:S02]  /*39d0*/  IMAD R39, R7.reuse, UR13, R38 ;  /* 0x0000000d07277c24 */ /* 0x040fe4000f8e0226 */
[----:B------:R-:W-:Y:S01]  /*39e0*/  IMAD.WIDE.U32 R32, R7, UR12, R32 ;  /* 0x0000000c07207c25 */ /* 0x000fe2000f8e0020 */
[----:B------:R-:W-:-:S04]  /*39f0*/  ULDC.64 UR12, c[0x0][0x210] ;  /* 0x00008400000c7ab9 */ /* 0x000fc80000000a00 */
[----:B------:R-:W-:Y:S02]  /*3a00*/  IADD3 R39, R33, R39, RZ ;  /* 0x0000002721277210 */ /* 0x000fe40007ffe0ff */
[----:B------:R-:W-:-:S04]  /*3a10*/  LEA R38, P5, R32, UR12, 0x1 ;  /* 0x0000000c20267c11 */ /* 0x000fc8000f8a08ff */
[----:B------:R-:W-:-:S05]  /*3a20*/  LEA.HI.X R39, R32, UR13, R39, 0x1, P5 ;  /* 0x0000000d20277c11 */ /* 0x000fca000a8f0c27 */
[----:B------:R1:W-:Y:S04]  /*3a30*/  STG.E desc[UR8][R38.64], R63 ;  /* 0x0000003f26007986 */ /* 0x0003e8000c101908 */
.L_x_3635:
[----:B------:R-:W-:Y:S05]  /*3a40*/  BSYNC B0 ;  /* 0x0000000000007941 */ /* 0x000fea0003800000 */
.L_x_3634:
[--C-:B------:R-:W-:Y:S01]  /*3a50*/  FADD.FTZ R32, R67, -R40.reuse ;  /* 0x8000002843207221 */ /* 0x100fe20000010000 */
[----:B01----:R-:W-:Y:S01]  /*3a60*/  FADD.FTZ R38, -R40, R65 ;  /* 0x0000004128267221 */ /* 0x003fe20000010100 */
[----:B------:R-:W-:Y:S02]  /*3a70*/  SHF.L.U32 R73, R73, 0x10, RZ ;  /* 0x0000001049497819 */ /* 0x000fe400000006ff */
[----:B------:R-:W-:Y:S01]  /*3a80*/  SHF.L.U32 R81, R81, 0x10, RZ ;  /* 0x0000001051517819 */ /* 0x000fe200000006ff */
[-C--:B------:R-:W-:Y:S01]  /*3a90*/  FMUL.FTZ R33, R32, R41.reuse ;  /* 0x0000002920217220 */ /* 0x080fe20000410000 */
[----:B------:R-:W-:Y:S01]  /*3aa0*/  FMUL.FTZ R38, R38, R41 ;  /* 0x0000002926267220 */ /* 0x000fe20000410000 */
[----:B------:R-:W-:Y:S01]  /*3ab0*/  SHF.L.U32 R65, R74, 0x10, RZ ;  /* 0x000000104a417819 */ /* 0x000fe200000006ff */
[----:B------:R-:W-:Y:S01]  /*3ac0*/  FADD.FTZ R66, R73, -R40 ;  /* 0x8000002849427221 */ /* 0x000fe20000010000 */
[----:B------:R-:W-:Y:S01]  /*3ad0*/  SHF.L.U32 R63, R82, 0x10, RZ ;  /* 0x00000010523f7819 */ /* 0x000fe200000006ff */
        /* <DEDUP_REMOVED lines=14> */
.L_x_3636:
        /* <DEDUP_REMOVED lines=14> */
.L_x_3638:
[----:B------:R-:W-:Y:S05]  /*3ca0*/  BSYNC B0 ;  /* 0x0000000000007941 */ /* 0x000fea0003800000 */
.L_x_3637:
        /* <DEDUP_REMOVED lines=17> */
.L_x_3639:
        /* <DEDUP_REMOVED lines=14> */
.L_x_3641:
[----:B------:R-:W-:Y:S05]  /*3ea0*/  BSYNC B0 ;  /* 0x0000000000007941 */ /* 0x000fea0003800000 */
.L_x_3640:
[-C--:B------:R-:W-:Y:S01]  /*3eb0*/  FMUL.FTZ R33, R66, R41.reuse ;  /* 0x0000002942217220 */ /* 0x080fe20000410000 */
[----:B------:R-:W-:Y:S01]  /*3ec0*/  FMUL.FTZ R74, R74, R41 ;  /* 0x000000294a4a7220 */ /* 0x000fe20000410000 */
[----:B------:R-:W-:Y:S01]  /*3ed0*/  SHF.L.U32 R75, R75, 0x10, RZ ;  /* 0x000000104b4b7819 */ /* 0x000fe200000006ff */
[----:B------:R-:W-:Y:S01]  /*3ee0*/  IMAD.U32 R63, R50, 0x10000, RZ ;  /* 0x00010000323f7824 */ /* 0x000fe200078e00ff */
[----:B------:R-:W-:Y:S01]  /*3ef0*/  SHF.L.U32 R83, R83, 0x10, RZ ;  /* 0x0000001053537819 */ /* 0x000fe200000006ff */
[----:B------:R-:W-:Y:S01]  /*3f00*/  FFMA.FTZ R42, R28, R33, R30 ;  /* 0x000000211c2a7223 */ /* 0x000fe2000001001e */
[----:B------:R-:W-:Y:S01]  /*3f10*/  SHF.L.U32 R85, R85, 0x10, RZ ;  /* 0x0000001055557819 */ /* 0x000fe200000006ff */
        /* <DEDUP_REMOVED lines=12> */
.L_x_3642:
        /* <DEDUP_REMOVED lines=14> */
.L_x_3644:
[----:B------:R-:W-:Y:S05]  /*40c0*/  BSYNC B0 ;  /* 0x0000000000007941 */ /* 0x000fea0003800000 */
.L_x_3643:
        /* <DEDUP_REMOVED lines=21> */
.L_x_3645:
        /* <DEDUP_REMOVED lines=14> */
.L_x_3647:
[----:B------:R-:W-:Y:S05]  /*4300*/  BSYNC B0 ;  /* 0x0000000000007941 */ /* 0x000fea0003800000 */
.L_x_3646:
[----:B------:R-:W-:Y:S01]  /*4310*/  ULDC.64 UR12, c[0x0][0x278] ;  /* 0x00009e00000c7ab9 */ /* 0x000fe20000000a00 */
[----:B------:R-:W-:Y:S01]  /*4320*/  FFMA.FTZ R63, R28, R63, R30 ;  /* 0x0000003f1c3f7223 */ /* 0x000fe2000001001e */
        /* <DEDUP_REMOVED lines=12> */
.L_x_3648:
[----:B------:R-:W-:Y:S01]  /*43f0*/  ISETP.GE.U32.AND P5, PT, R22, UR12, PT ;  /* 0x0000000c16007c0c */ /* 0x000fe2000bfa6070 */
[----:B------:R-:W-:Y:S01]  /*4400*/  BSSY B0, `(.L_x_3649) ;  /* 0x0000016000007945 */ /* 0x000fe20003800000 */
[----:B0-----:R-:W-:Y:S02]  /*4410*/  SHF.L.U32 R39, R52, 0x10, RZ ;  /* 0x0000001034277819 */ /* 0x001fe400000006ff */
[----:B------:R-:W-:Y:S02]  /*4420*/  ISETP.GE.AND.EX P5, PT, R49, UR13, PT, P5 ;  /* 0x0000000d31007c0c */ /* 0x000fe4000bfa6350 */
[----:B------:R-:W-:Y:S01]  /*4430*/  SHF.L.U32 R33, R86, 0x10, RZ ;  /* 0x0000001056217819 */ /* 0x000fe200000006ff */
[----:B------:R-:W-:Y:S01]  /*4440*/  FADD.FTZ R32, R39, -R40 ;  /* 0x8000002827207221 */ /* 0x000fe20000010000 */
[----:B------:R-:W-:-:S03]  /*4450*/  ISETP.GT.U32.OR P5, PT, R0, 0x187, P5 ;  /* 0x000001870000780c */ /* 0x000fc60002fa4470 */
[----:B------:R-:W-:Y:S01]  /*4460*/  FADD.FTZ R38, -R40, R33 ;  /* 0x0000002128267221 */ /* 0x000fe20000010100 */
[----:B------:R-:W-:-:S03]  /*4470*/  FMUL.FTZ R43, R32, R41 ;  /* 0x00000029202b7220 */ /* 0x000fc60000410000 */
[----:B------:R-:W-:-:S06]  /*4480*/  FMUL.FTZ R42, R38, R41 ;  /* 0x00000029262a7220 */ /* 0x000fcc0000410000 */
[----:B------:R-:W-:Y:S05]  /*4490*/  @P5 BRA `(.L_x_3650) ;  /* 0x0000000000305947 */ /* 0x000fea0003800000 */
        /* <DEDUP_REMOVED lines=12> */
.L_x_3650:
[----:B------:R-:W-:Y:S05]  /*4560*/  BSYNC B0 ;  /* 0x0000000000007941 */ /* 0x000fea0003800000 */
.L_x_3649:
[----:B0-----:R-:W-:Y:S01]  /*4570*/  SHF.L.U32 R63, R54, 0x10, RZ ;  /* 0x00000010363f7819 */ /* 0x001fe200000006ff */
[----:B------:R-:W-:Y:S02]  /*4580*/  IMAD.U32 R87, R87, 0x10000, RZ ;  /* 0x0001000057577824 */ /* 0x000fe400078e00ff */
        /* <DEDUP_REMOVED lines=13> */
.L_x_3651:
[----:B------:R-:W-:Y:S01]  /*4660*/  ISETP.GE.U32.AND P5, PT, R24, UR12, PT ;  /* 0x0000000c18007c0c */ /* 0x000fe2000bfa6070 */
[----:B------:R-:W-:Y:S01]  /*4670*/  FADD.FTZ R32, R63, -R40 ;  /* 0x800000283f207221 */ /* 0x000fe20000010000 */
[----:B------:R-:W-:Y:S01]  /*4680*/  FADD.FTZ R38, -R40, R87 ;  /* 0x0000005728267221 */ /* 0x000fe20000010100 */
[----:B------:R-:W-:Y:S01]  /*4690*/  BSSY B0, `(.L_x_3652) ;  /* 0x0000014000007945 */ /* 0x000fe20003800000 */
[----:B------:R-:W-:Y:S01]  /*46a0*/  ISETP.GE.AND.EX P5, PT, R51, UR13, PT, P5 ;  /* 0x0000000d33007c0c */ /* 0x000fe2000bfa6350 */
[-C--:B------:R-:W-:Y:S01]  /*46b0*/  FMUL.FTZ R33, R32, R41.reuse ;  /* 0x0000002920217220 */ /* 0x080fe20000410000 */
[----:B------:R-:W-:Y:S02]  /*46c0*/  FMUL.FTZ R38, R38, R41 ;  /* 0x0000002926267220 */ /* 0x000fe40000410000 */
[----:B------:R-:W-:Y:S01]  /*46d0*/  ISETP.GT.U32.OR P5, PT, R0, 0x187, P5 ;  /* 0x000001870000780c */ /* 0x000fe20002fa4470 */
[----:B------:R-:W-:Y:S01]  /*46e0*/  FFMA.FTZ R49, R28, R33, R30 ;  /* 0x000000211c317223 */ /* 0x000fe2000001001e */
[----:B------:R-:W-:-:S11]  /*46f0*/  FFMA.FTZ R50, R29, R38, R31 ;  /* 0x000000261d327223 */ /* 0x000fd6000001001f */
        /* <DEDUP_REMOVED lines=13> */
.L_x_3653:
[----:B------:R-:W-:Y:S05]  /*47d0*/  BSYNC B0 ;  /* 0x0000000000007941 */ /* 0x000fea0003800000 */
.L_x_3652:
[----:B------:R-:W-:Y:S05]  /*47e0*/  @!P6 BRA `(.L_x_3654) ;  /* 0x000000000028e947 */ /* 0x000fea0003800000 */
        /* <DEDUP_REMOVED lines=10> */
.L_x_3654:
[----:B------:R-:W-:Y:S01]  /*4890*/  ISETP.GE.U32.AND P5, PT, R26, UR12, PT ;  /* 0x0000000c1a007c0c */ /* 0x000fe2000bfa6070 */
[----:B------:R-:W-:Y:S01]  /*48a0*/  BSSY B0, `(.L_x_3655) ;  /* 0x0000016000007945 */ /* 0x000fe20003800000 */
[----:B------:R-:W-:Y:S02]  /*48b0*/  SHF.L.U32 R39, R56, 0x10, RZ ;  /* 0x0000001038277819 */ /* 0x000fe400000006ff */
[----:B------:R-:W-:Y:S02]  /*48c0*/  ISETP.GE.AND.EX P5, PT, R53, UR13, PT, P5 ;  /* 0x0000000d35007c0c */ /* 0x000fe4000bfa6350 */
[----:B0-----:R-:W-:Y:S01]  /*48d0*/  SHF.L.U32 R33, R34, 0x10, RZ ;  /* 0x0000001022217819 */ /* 0x001fe200000006ff */
        /* <DEDUP_REMOVED lines=18> */
.L_x_3656:
[----:B------:R-:W-:Y:S05]  /*4a00*/  BSYNC B0 ;  /* 0x0000000000007941 */ /* 0x000fea0003800000 */
.L_x_3655:
[----:B------:R-:W-:Y:S01]  /*4a10*/  SHF.L.U32 R51, R58, 0x10, RZ ;  /* 0x000000103a337819 */ /* 0x000fe200000006ff */
[----:B------:R-:W-:Y:S01]  /*4a20*/  FFMA.FTZ R43, R28, R43, R30 ;  /* 0x0000002b1c2b7223 */ /* 0x000fe2000001001e */
[----:B0-----:R-:W-:Y:S01]  /*4a30*/  SHF.L.U32 R49, R35, 0x10, RZ ;  /* 0x0000001023317819 */ /* 0x001fe200000006ff */
        /* <DEDUP_REMOVED lines=12> */
.L_x_3657:
        /* <DEDUP_REMOVED lines=23> */
.L_x_3659:
[----:B------:R-:W-:Y:S05]  /*4c70*/  BSYNC B0 ;  /* 0x0000000000007941 */ /* 0x000fea0003800000 */
.L_x_3658:
        /* <DEDUP_REMOVED lines=11> */
.L_x_3660:
[----:B------:R-:W-:Y:S01]  /*4d30*/  ISETP.GE.U32.AND P5, PT, R45, UR12, PT ;  /* 0x0000000c2d007c0c */ /* 0x000fe2000bfa6070 */
[----:B------:R-:W-:Y:S01]  /*4d40*/  IMAD.U32 R35, R60, 0x10000, RZ ;  /* 0x000100003c237824 */ /* 0x000fe200078e00ff */
[----:B0-----:R-:W-:Y:S01]  /*4d50*/  SHF.L.U32 R33, R36, 0x10, RZ ;  /* 0x0000001024217819 */ /* 0x001fe200000006ff */
[----:B------:R-:W-:Y:S01]  /*4d60*/  BSSY B0, `(.L_x_3661) ;  /* 0x0000014000007945 */ /* 0x000fe20003800000 */
[----:B------:R-:W-:Y:S01]  /*4d70*/  ISETP.GE.AND.EX P5, PT, R57, UR13, PT, P5 ;  /* 0x0000000d39007c0c */ /* 0x000fe2000bfa6350 */
[----:B------:R-:W-:Y:S02]  /*4d80*/  FADD.FTZ R32, R35, -R40 ;  /* 0x8000002823207221 */ /* 0x000fe40000010000 */
[----:B------:R-:W-:Y:S01]  /*4d90*/  FADD.FTZ R34, -R40, R33 ;  /* 0x0000002128227221 */ /* 0x000fe20000010100 */
[----:B------:R-:W-:Y:S01]  /*4da0*/  ISETP.GT.U32.OR P5, PT, R0, 0x187, P5 ;  /* 0x000001870000780c */ /* 0x000fe20002fa4470 */
[-C--:B------:R-:W-:Y:S02]  /*4db0*/  FMUL.FTZ R43, R32, R41.reuse ;  /* 0x00000029202b7220 */ /* 0x080fe40000410000 */
[----:B------:R-:W-:-:S10]  /*4dc0*/  FMUL.FTZ R36, R34, R41 ;  /* 0x0000002922247220 */ /* 0x000fd40000410000 */
[----:B------:R-:W-:Y:S05]  /*4dd0*/  @P5 BRA `(.L_x_3662) ;  /* 0x0000000000305947 */ /* 0x000fea0003800000 */
        /* <DEDUP_REMOVED lines=12> */
.L_x_3662:
[----:B------:R-:W-:Y:S05]  /*4ea0*/  BSYNC B0 ;  /* 0x0000000000007941 */ /* 0x000fea0003800000 */
.L_x_3661:
        /* <DEDUP_REMOVED lines=15> */
.L_x_3663:
        /* <DEDUP_REMOVED lines=23> */
.L_x_3665:
[----:B------:R-:W-:Y:S05]  /*5110*/  BSYNC B0 ;  /* 0x0000000000007941 */ /* 0x000fea0003800000 */
.L_x_3664:
        /* <DEDUP_REMOVED lines=11> */
.L_x_3666:
[----:B------:R-:W-:Y:S01]  /*51d0*/  ISETP.GE.U32.AND P5, PT, R47, UR12, PT ;  /* 0x0000000c2f007c0c */ /* 0x000fe2000bfa6070 */
[----:B------:R-:W-:Y:S03]  /*51e0*/  BSSY B0, `(.L_x_3667) ;  /* 0x000000f000007945 */ /* 0x000fe60003800000 */
[----:B------:R-:W-:-:S04]  /*51f0*/  ISETP.GE.AND.EX P5, PT, R61, UR13, PT, P5 ;  /* 0x0000000d3d007c0c */ /* 0x000fc8000bfa6350 */
[----:B------:R-:W-:-:S13]  /*5200*/  ISETP.GT.U32.OR P5, PT, R0, 0x187, P5 ;  /* 0x000001870000780c */ /* 0x000fda0002fa4470 */
[----:B------:R-:W-:Y:S05]  /*5210*/  @P5 BRA `(.L_x_3668) ;  /* 0x00000000002c5947 */ /* 0x000fea0003800000 */
[----:B------:R-:W-:Y:S01]  /*5220*/  ULDC.64 UR12, c[0x0][0x270] ;  /* 0x00009c00000c7ab9 */ /* 0x000fe20000000a00 */
[----:B------:R-:W-:Y:S01]  /*5230*/  MOV R68, R70 ;  /* 0x0000004600447202 */ /* 0x000fe20000000f00 */
[----:B0-----:R-:W-:Y:S01]  /*5240*/  IMAD R28, R61, UR12, RZ ;  /* 0x0000000c3d1c7c24 */ /* 0x001fe2000f8e02ff */
[----:B------:R-:W-:-:S03]  /*5250*/  F2FP.BF16.F32.PACK_AB R33, R40, R33 ;  /* 0x000000212821723e */ /* 0x000fc600000010ff */
[----:B------:R-:W-:-:S04]  /*5260*/  IMAD.WIDE.U32 R68, R47, UR12, R68 ;  /* 0x0000000c2f447c25 */ /* 0x000fc8000f8e0044 */
[----:B------:R-:W-:Y:S01]  /*5270*/  IMAD R29, R47, UR13, R28 ;  /* 0x0000000d2f1d7c24 */ /* 0x000fe2000f8e021c */
[----:B------:R-:W-:Y:S02]  /*5280*/  ULDC.64 UR12, c[0x0][0x210] ;  /* 0x00008400000c7ab9 */ /* 0x000fe40000000a00 */
[----:B------:R-:W-:Y:S02]  /*5290*/  LEA R28, P5, R68, UR12, 0x1 ;  /* 0x0000000c441c7c11 */ /* 0x000fe4000f8a08ff */
[----:B------:R-:W-:-:S04]  /*52a0*/  IADD3 R29, R69, R29, RZ ;  /* 0x0000001d451d7210 */ /* 0x000fc80007ffe0ff */
[----:B------:R-:W-:-:S05]  /*52b0*/  LEA.HI.X R29, R68, UR13, R29, 0x1, P5 ;  /* 0x0000000d441d7c11 */ /* 0x000fca000a8f0c1d */
[----:B------:R1:W-:Y:S02]  /*52c0*/  STG.E desc[UR8][R28.64], R33 ;  /* 0x000000211c007986 */ /* 0x0003e4000c101908 */
.L_x_3668:
[----:B------:R-:W-:Y:S05]  /*52d0*/  BSYNC B0 ;  /* 0x0000000000007941 */ /* 0x000fea0003800000 */
.L_x_3667:
[----:B01----:R-:W0:Y:S01]  /*52e0*/  LDC R29, c[0x0][0x10] ;  /* 0x00000400ff1d7b82 */ /* 0x003e220000000800 */
[----:B------:R-:W-:Y:S02]  /*52f0*/  IADD3 R16, R16, 0x1, RZ ;  /* 0x0000000110107810 */ /* 0x000fe40007ffe0ff */
[----:B0-----:R-:W-:-:S04]  /*5300*/  IADD3 R14, R29, R14, RZ ;  /* 0x0000000e1d0e7210 */ /* 0x001fc80007ffe0ff */
[----:B------:R-:W-:-:S13]  /*5310*/  ISETP.GE.AND P5, PT, R14, UR4, PT ;  /* 0x000000040e007c0c */ /* 0x000fda000bfa6270 */
[----:B------:R-:W-:Y:S05]  /*5320*/  @!P5 BRA `(.L_x_3669) ;  /* 0xffffffb0005cd947 */ /* 0x000fea000383ffff */
[----:B------:R-:W-:Y:S05]  /*5330*/  EXIT ;  /* 0x000000000000794d */ /* 0x000fea0003800000 */
.L_x_3670:
        /* <DEDUP_REMOVED lines=12> */
.L_x_5622:


//--------------------- .text._Z35group_norm_nhwc_fwd_one_pass_kernelI11Bf16IOFp32WLi256ELi98ELi392EEv26Group_norm_nhwc_fwd_params --------------------------
	.section	.text._Z35group_norm_nhwc_fwd_one_pass_kernelI11Bf16IOFp32WLi256ELi98ELi392EEv26Group_norm_nhwc_fwd_params,"ax",@progbits
	.align	128
        .global         _Z35group_norm_nhwc_fwd_one_pass_kernelI11Bf16IOFp32WLi256ELi98ELi392EEv26Group_norm_nhwc_fwd_params
        .type           _Z35group_norm_nhwc_fwd_one_pass_kernelI11Bf16IOFp32WLi256ELi98ELi392EEv26Group_norm_nhwc_fwd_params,@function
        .size           _Z35group_norm_nhwc_fwd_one_pass_kernelI11Bf16IOFp32WLi256ELi98ELi392EEv26Group_norm_nhwc_fwd_params,(.L_x_5623 - _Z35group_norm_nhwc_fwd_one_pass_kernelI11Bf16IOFp32WLi256ELi98ELi392EEv26Group_norm_nhwc_fwd_params)
        .other          _Z35group_norm_nhwc_fwd_one_pass_kernelI11Bf16IOFp32WLi256ELi98ELi392EEv26Group_norm_nhwc_fwd_params,@"STO_CUDA_ENTRY STV_DEFAULT"
_Z35group_norm_nhwc_fwd_one_pass_kernelI11Bf16IOFp32WLi256ELi98ELi392EEv26Group_norm_nhwc_fwd_params:
.text._Z35group_norm_nhwc_fwd_one_pass_kernelI11Bf16IOFp32WLi256ELi98ELi392EEv26Group_norm_nhwc_fwd_params:
        /* <DEDUP_REMOVED lines=11> */
[----:B------:R-:W-:-:S05]  /*00b0*/  ULDC.U8 UR10, c[0x0][0x28c] ;  /* 0x0000a300000a7ab9 */ /* 0x000fca0000000000 */
[----:B------:R-:W1:Y:S01]  /*00c0*/  LDC R7, c[0x0][0x294] ;  /* 0x0000a500ff077b82 */ /* 0x000e620000000800 */
[C---:B0-----:R-:W-:Y:S01]  /*00d0*/  IMAD.WIDE.U32 R2, R105.reuse, 0x5397829d, RZ ;  /* 0x5397829d69027825 */ /* 0x041fe200078e00ff */
[----:B------:R-:W-:-:S04]  /*00e0*/  ISETP.GE.U32.AND P6, PT, R105, 0x188, PT ;  /* 0x000001886900780c */ /* 0x000fc80003fc6070 */
[----:B------:R-:W-:-:S05]  /*00f0*/  SHF.R.U32.HI R8, RZ, 0x4, R3 ;  /* 0x00000004ff087819 */ /* 0x000fca0000011603 */
[----:B-1----:R-:W-:-:S04]  /*0100*/  IMAD R0, R7, UR7, R8 ;  /* 0x0000000707007c24 */ /* 0x002fc8000f8e0208 */
[C---:B------:R-:W-:Y:S01]  /*0110*/  VIADD R99, R0.reuse, 0x20 ;  /* 0x0000002000637836 */ /* 0x040fe20000000000 */
[C---:B------:R-:W-:Y:S01]  /*0120*/  IADD3 R2, R0.reuse, 0xb8, RZ ;  /* 0x000000b800027810 */ /* 0x040fe20007ffe0ff */
[C---:B------:R-:W-:Y:S01]  /*0130*/  VIADD R93, R0.reuse, 0x40 ;  /* 0x00000040005d7836 */ /* 0x040fe20000000000 */
[C---:B------:R-:W-:Y:S01]  /*0140*/  IADD3 R3, R0.reuse, 0xc0, RZ ;  /* 0x000000c000037810 */ /* 0x040fe20007ffe0ff */
[----:B------:R-:W-:Y:S01]  /*0150*/  VIADD R88, R0, 0x60 ;  /* 0x0000006000587836 */ /* 0x000fe20000000000 */
[----:B------:R-:W-:Y:S01]  /*0160*/  ISETP.LT.U32.AND P0, PT, R2, UR8, PT ;  /* 0x0000000802007c0c */ /* 0x000fe2000bf01070 */
[C---:B------:R-:W-:Y:S01]  /*0170*/  VIADD R83, R0.reuse, 0x80 ;  /* 0x0000008000537836 */ /* 0x040fe20000000000 */
[----:B------:R-:W-:Y:S01]  /*0180*/  SHF.R.S32.HI R2, RZ, 0x1f, R2 ;  /* 0x0000001fff027819 */ /* 0x000fe20000011402 */
[----:B------:R-:W-:Y:S01]  /*0190*/  VIADD R79, R0, 0xa0 ;  /* 0x000000a0004f7836 */ /* 0x000fe20000000000 */
[----:B------:R-:W-:Y:S02]  /*01a0*/  ISETP.LT.U32.AND P1, PT, R3, UR8, PT ;  /* 0x0000000803007c0c */ /* 0x000fe4000bf21070 */
[----:B------:R-:W-:Y:S01]  /*01b0*/  ISETP.LT.AND.EX P0, PT, R2, UR9, !P6, P0 ;  /* 0x0000000902007c0c */ /* 0x000fe2000f701300 */
[----:B------:R-:W-:Y:S01]  /*01c0*/  VIADD R2, R0, 0xd0 ;  /* 0x000000d000027836 */ /* 0x000fe20000000000 */
[----:B------:R-:W-:-:S02]  /*01d0*/  SHF.R.S32.HI R3, RZ, 0x1f, R3 ;  /* 0x0000001fff037819 */ /* 0x000fc40000011403 */
[----:B------:R-:W-:Y:S02]  /*01e0*/  IADD3 R4, R0, 0xc8, RZ ;  /* 0x000000c800047810 */ /* 0x000fe40007ffe0ff */
[----:B------:R-:W-:Y:S02]  /*01f0*/  ISETP.LT.AND.EX P1, PT, R3, UR9, !P6, P1 ;  /* 0x0000000903007c0c */ /* 0x000fe4000f721310 */
[----:B------:R-:W-:Y:S02]  /*0200*/  ISETP.LT.U32.AND P2, PT, R4, UR8, PT ;  /* 0x0000000804007c0c */ /* 0x000fe4000bf41070 */
[----:B------:R-:W-:Y:S02]  /*0210*/  SHF.R.S32.HI R4, RZ, 0x1f, R4 ;  /* 0x0000001fff047819 */ /* 0x000fe40000011404 */
[----:B------:R-:W-:Y:S02]  /*0220*/  SHF.R.S32.HI R9, RZ, 0x1f, R0 ;  /* 0x0000001fff097819 */ /* 0x000fe40000011400 */
[----:B------:R-:W-:-:S02]  /*0230*/  @P0 LOP3.LUT R5, R5, 0x8, RZ, 0xfc, !PT ;  /* 0x0000000805050812 */ /* 0x000fc400078efcff */
[----:B------:R-:W-:Y:S02]  /*0240*/  ISETP.LT.AND.EX P0, PT, R4, UR9, !P6, P2 ;  /* 0x0000000904007c0c */ /* 0x000fe4000f701320 */
[----:B------:R-:W-:Y:S02]  /*0250*/  LOP3.LUT R5, R5, 0xfffffffb, RZ, 0xc0, !PT ;  /* 0xfffffffb05057812 */ /* 0x000fe400078ec0ff */
[----:B------:R-:W-:Y:S02]  /*0260*/  ISETP.LT.U32.AND P5, PT, R0, UR8, PT ;  /* 0x0000000800007c0c */ /* 0x000fe4000bfa1070 */
[----:B------:R-:W-:Y:S02]  /*0270*/  @P1 LOP3.LUT R5, R5, 0x4, RZ, 0xfc, !PT ;  /* 0x0000000405051812 */ /* 0x000fe400078efcff */
[----:B------:R-:W-:Y:S02]  /*0280*/  ISETP.LT.AND.EX P5, PT, R9, UR9, !P6, P5 ;  /* 0x0000000909007c0c */ /* 0x000fe4000f7a1350 */
[----:B------:R-:W-:-:S02]  /*0290*/  LOP3.LUT R5, R5, 0xfffffffe, RZ, 0xc0, !PT ;  /* 0xfffffffe05057812 */ /* 0x000fc400078ec0ff */
[C---:B------:R-:W-:Y:S02]  /*02a0*/  IADD3 R104, R0.reuse, 0x8, RZ ;  /* 0x0000000800687810 */ /* 0x040fe40007ffe0ff */
[----:B------:R-:W-:Y:S02]  /*02b0*/  @P0 LOP3.LUT R5, R5, 0x1, RZ, 0xfc, !PT ;  /* 0x0000000105050812 */ /* 0x000fe400078efcff */
[----:B------:R-:W-:Y:S02]  /*02c0*/  SHF.R.S32.HI R21, RZ, 0x1f, R104 ;  /* 0x0000001fff157819 */ /* 0x000fe40000011468 */
[----:B------:R-:W-:Y:S02]  /*02d0*/  LOP3.LUT R5, R5, 0xfbffffff, RZ, 0xc0, !PT ;  /* 0xfbffffff05057812 */ /* 0x000fe400078ec0ff */
[----:B------:R-:W-:Y:S02]  /*02e0*/  IADD3 R103, R0, 0x10, RZ ;  /* 0x0000001000677810 */ /* 0x000fe40007ffe0ff */
[----:B------:R-:W-:-:S02]  /*02f0*/  @P5 LOP3.LUT R5, R5, 0x4000000, RZ, 0xfc, !PT ;  /* 0x0400000005055812 */ /* 0x000fc400078efcff */
[----:B------:R-:W-:Y:S02]  /*0300*/  ISETP.LT.U32.AND P5, PT, R104, UR8, PT ;  /* 0x0000000868007c0c */ /* 0x000fe4000bfa1070 */
[----:B------:R-:W-:Y:S02]  /*0310*/  LOP3.LUT R5, R5, 0xfdffffff, RZ, 0xc0, !PT ;  /* 0xfdffffff05057812 */ /* 0x000fe400078ec0ff */
[----:B------:R-:W-:Y:S02]  /*0320*/  ISETP.LT.AND.EX P5, PT, R21, UR9, !P6, P5 ;  /* 0x0000000915007c0c */ /* 0x000fe4000f7a1350 */
[----:B------:R-:W-:Y:S02]  /*0330*/  SHF.R.S32.HI R20, RZ, 0x1f, R103 ;  /* 0x0000001fff147819 */ /* 0x000fe40000011467 */
        /* <DEDUP_REMOVED lines=9> */
[----:B------:R-:W-:Y:S02]  /*03d0*/  SHF.R.S32.HI R17, RZ, 0x1f, R98 ;  /* 0x0000001fff117819 */ /* 0x000fe40000011462 */
[----:B------:R-:W-:Y:S02]  /*03e0*/  SHF.R.S32.HI R16, RZ, 0x1f, R96 ;  /* 0x0000001fff107819 */ /* 0x000fe40000011460 */
[----:B------:R-:W-:Y:S02]  /*03f0*/  IADD3 R95, R0, 0x38, RZ ;  /* 0x00000038005f7810 */ /* 0x000fe40007ffe0ff */
[----:B------:R-:W-:Y:S02]  /*0400*/  SHF.R.S32.HI R14, RZ, 0x1f, R93 ;  /* 0x0000001fff0e7819 */ /* 0x000fe4000001145d */
[----:B------:R-:W-:-:S02]  /*0410*/  SHF.R.S32.HI R15, RZ, 0x1f, R95 ;  /* 0x0000001fff0f7819 */ /* 0x000fc4000001145f */
[----:B------:R-:W-:Y:S02]  /*0420*/  IADD3 R92, R0, 0x48, RZ ;  /* 0x00000048005c7810 */ /* 0x000fe40007ffe0ff */
[----:B------:R-:W-:Y:S02]  /*0430*/  @P5 LOP3.LUT R5, R5, 0x1000000, RZ, 0xfc, !PT ;  /* 0x0100000005055812 */ /* 0x000fe400078efcff */
[----:B------:R-:W-:Y:S02]  /*0440*/  ISETP.LT.U32.AND P5, PT, R102, UR8, PT ;  /* 0x0000000866007c0c */ /* 0x000fe4000bfa1070 */
[----:B------:R-:W-:Y:S02]  /*0450*/  LOP3.LUT R5, R5, 0xff7fffff, RZ, 0xc0, !PT ;  /* 0xff7fffff05057812 */ /* 0x000fe400078ec0ff */
[----:B------:R-:W-:Y:S02]  /*0460*/  ISETP.LT.AND.EX P5, PT, R19, UR9, !P6, P5 ;  /* 0x0000000913007c0c */ /* 0x000fe4000f7a1350 */
[----:B------:R-:W-:-:S02]  /*0470*/  SHF.R.S32.HI R13, RZ, 0x1f, R92 ;  /* 0x0000001fff0d7819 */ /* 0x000fc4000001145c */
[C---:B------:R-:W-:Y:S02]  /*0480*/  IADD3 R91, R0.reuse, 0x50, RZ ;  /* 0x00000050005b7810 */ /* 0x040fe40007ffe0ff */
[----:B------:R-:W-:Y:S02]  /*0490*/  IADD3 R90, R0, 0x58, RZ ;  /* 0x00000058005a7810 */ /* 0x000fe40007ffe0ff */
[----:B------:R-:W-:Y:S02]  /*04a0*/  SHF.R.S32.HI R12, RZ, 0x1f, R91 ;  /* 0x0000001fff0c7819 */ /* 0x000fe4000001145b */
[----:B------:R-:W-:Y:S02]  /*04b0*/  SHF.R.S32.HI R11, RZ, 0x1f, R90 ;  /* 0x0000001fff0b7819 */ /* 0x000fe4000001145a */
[----:B------:R-:W-:Y:S02]  /*04c0*/  SHF.R.S32.HI R10, RZ, 0x1f, R88 ;  /* 0x0000001fff0a7819 */ /* 0x000fe40000011458 */
[----:B------:R-:W-:-:S02]  /*04d0*/  @P5 LOP3.LUT R5, R5, 0x800000, RZ, 0xfc, !PT ;  /* 0x0080000005055812 */ /* 0x000fc400078efcff */
[----:B------:R-:W-:Y:S02]  /*04e0*/  ISETP.LT.U32.AND P5, PT, R99, UR8, PT ;  /* 0x0000000863007c0c */ /* 0x000fe4000bfa1070 */
[----:B------:R-:W-:Y:S02]  /*04f0*/  LOP3.LUT R5, R5, 0xffbfffff, RZ, 0xc0, !PT ;  /* 0xffbfffff05057812 */ /* 0x000fe400078ec0ff */
[----:B------:R-:W-:Y:S02]  /*0500*/  ISETP.LT.AND.EX P5, PT, R18, UR9, !P6, P5 ;  /* 0x0000000912007c0c */ /* 0x000fe4000f7a1350 */
[C---:B------:R-:W-:Y:S02]  /*0510*/  IADD3 R87, R0.reuse, 0x68, RZ ;  /* 0x0000006800577810 */ /* 0x040fe40007ffe0ff */
[----:B------:R-:W-:Y:S02]  /*0520*/  IADD3 R86, R0, 0x70, RZ ;  /* 0x0000007000567810 */ /* 0x000fe40007ffe0ff */
[----:B------:R-:W-:-:S02]  /*0530*/  SHF.R.S32.HI R9, RZ, 0x1f, R87 ;  /* 0x0000001fff097819 */ /* 0x000fc40000011457 */
[----:B------:R-:W-:Y:S02]  /*0540*/  SHF.R.S32.HI R7, RZ, 0x1f, R86 ;  /* 0x0000001fff077819 */ /* 0x000fe40000011456 */
[----:B------:R-:W-:Y:S02]  /*0550*/  IADD3 R4, R0, 0xe0, RZ ;  /* 0x000000e000047810 */ /* 0x000fe40007ffe0ff */
[----:B------:R-:W-:Y:S02]  /*0560*/  ISETP.LT.U32.AND P0, PT, R2, UR8, PT ;  /* 0x0000000802007c0c */ /* 0x000fe4000bf01070 */
[----:B------:R-:W-:Y:S02]  /*0570*/  @P5 LOP3.LUT R5, R5, 0x400000, RZ, 0xfc, !PT ;  /* 0x0040000005055812 */ /* 0x000fe400078efcff */
[----:B------:R-:W-:Y:S02]  /*0580*/  ISETP.LT.U32.AND P5, PT, R98, UR8, PT ;  /* 0x0000000862007c0c */ /* 0x000fe4000bfa1070 */
[----:B------:R-:W-:-:S02]  /*0590*/  LOP3.LUT R5, R5, 0xffdfffff, RZ, 0xc0, !PT ;  /* 0xffdfffff05057812 */ /* 0x000fc400078ec0ff */
[----:B------:R-:W-:Y:S02]  /*05a0*/  ISETP.LT.AND.EX P5, PT, R17, UR9, !P6, P5 ;  /* 0x0000000911007c0c */ /* 0x000fe4000f7a1350 */
[----:B------:R-:W-:Y:S02]  /*05b0*/  SHF.R.S32.HI R2, RZ, 0x1f, R2 ;  /* 0x0000001fff027819 */ /* 0x000fe40000011402 */
[----:B------:R-:W-:Y:S02]  /*05c0*/  ISETP.LT.U32.AND P2, PT, R4, UR8, PT ;  /* 0x0000000804007c0c */ /* 0x000fe4000bf41070 */
[----:B------:R-:W-:Y:S02]  /*05d0*/  SHF.R.S32.HI R4, RZ, 0x1f, R4 ;  /* 0x0000001fff047819 */ /* 0x000fe40000011404 */
[----:B------:R-:W-:Y:S02]  /*05e0*/  ISETP.LT.AND.EX P0, PT, R2, UR9, !P6, P0 ;  /* 0x0000000902007c0c */ /* 0x000fe4000f701300 */
[----:B------:R-:W-:-:S02]  /*05f0*/  IADD3 R2, R0, 0xe8, RZ ;  /* 0x000000e800027810 */ /* 0x000fc40007ffe0ff */
[----:B------:R-:W-:Y:S02]  /*0600*/  ISETP.LT.AND.EX P2, PT, R4, UR9, !P6, P2 ;  /* 0x0000000904007c0c */ /* 0x000fe4000f741320 */
[----:B------:R-:W-:Y:S02]  /*0610*/  @P5 LOP3.LUT R5, R5, 0x200000, RZ, 0xfc, !PT ;  /* 0x0020000005055812 */ /* 0x000fe400078efcff */
[----:B------:R-:W-:Y:S02]  /*0620*/  ISETP.LT.U32.AND P5, PT, R96, UR8, PT ;  /* 0x0000000860007c0c */ /* 0x000fe4000bfa1070 */
[----:B------:R-:W-:Y:S02]  /*0630*/  LOP3.LUT R5, R5, 0xffefffff, RZ, 0xc0, !PT ;  /* 0xffefffff05057812 */ /* 0x000fe400078ec0ff */
[----:B------:R-:W-:Y:S02]  /*0640*/  ISETP.LT.AND.EX P5, PT, R16, UR9, !P6, P5 ;  /* 0x0000000910007c0c */ /* 0x000fe4000f7a1350 */
[----:B------:R-:W-:-:S02]  /*0650*/  SHF.R.S32.HI R4, RZ, 0x1f, R2 ;  /* 0x0000001fff047819 */ /* 0x000fc40000011402 */
[----:B------:R-:W-:Y:S02]  /*0660*/  ISETP.LT.U32.AND P3, PT, R2, UR8, PT ;  /* 0x0000000802007c0c */ /* 0x000fe4000bf61070 */
[----:B------:R-:W-:Y:S02]  /*0670*/  IADD3 R85, R0, 0x78, RZ ;  /* 0x0000007800557810 */ /* 0x000fe40007ffe0ff */
[----:B------:R-:W-:Y:S02]  /*0680*/  ISETP.LT.AND.EX P3, PT, R4, UR9, !P6, P3 ;  /* 0x0000000904007c0c */ /* 0x000fe4000f761330 */
[----:B------:R-:W-:Y:S02]  /*0690*/  SHF.R.S32.HI R4, RZ, 0x1f, R85 ;  /* 0x0000001fff047819 */ /* 0x000fe40000011455 */
[----:B------:R-:W-:Y:S02]  /*06a0*/  IADD3 R3, R0, 0xd8, RZ ;  /* 0x000000d800037810 */ /* 0x000fe40007ffe0ff */
[----:B------:R-:W-:-:S02]  /*06b0*/  @P5 LOP3.LUT R5, R5, 0x100000, RZ, 0xfc, !PT ;  /* 0x0010000005055812 */ /* 0x000fc400078efcff */
[----:B------:R-:W-:Y:S02]  /*06c0*/  ISETP.LT.U32.AND P5, PT, R95, UR8, PT ;  /* 0x000000085f007c0c */ /* 0x000fe4000bfa1070 */
[----:B------:R-:W-:Y:S02]  /*06d0*/  LOP3.LUT R5, R5, 0xfff7ffff, RZ, 0xc0, !PT ;  /* 0xfff7ffff05057812 */ /* 0x000fe400078ec0ff */
[----:B------:R-:W-:Y:S02]  /*06e0*/  ISETP.LT.AND.EX P5, PT, R15, UR9, !P6, P5 ;  /* 0x000000090f007c0c */ /* 0x000fe4000f7a1350 */
[----:B------:R-:W-:Y:S02]  /*06f0*/  ISETP.LT.U32.AND P1, PT, R3, UR8, PT ;  /* 0x0000000803007c0c */ /* 0x000fe4000bf21070 */
[----:B------:R-:W-:Y:S02]  /*0700*/  SHF.R.S32.HI R3, RZ, 0x1f, R3 ;  /* 0x0000001fff037819 */ /* 0x000fe40000011403 */
[----:B------:R-:W-:-:S02]  /*0710*/  IADD3 R82, R0, 0x88, RZ ;  /* 0x0000008800527810 */ /* 0x000fc40007ffe0ff */
[----:B------:R-:W-:Y:S01]  /*0720*/  ISETP.LT.AND.EX P1, PT, R3, UR9, !P6, P1 ;  /* 0x0000000903007c0c */ /* 0x000fe2000f721310 */
[C---:B------:R-:W-:Y:S01]  /*0730*/  VIADD R3, R0.reuse, 0xf0 ;  /* 0x000000f000037836 */ /* 0x040fe20000000000 */
[C---:B------:R-:W-:Y:S02]  /*0740*/  IADD3 R81, R0.reuse, 0x90, RZ ;  /* 0x0000009000517810 */ /* 0x040fe40007ffe0ff */
[----:B------:R-:W-:Y:S02]  /*0750*/  IADD3 R80, R0, 0x98, RZ ;  /* 0x0000009800507810 */ /* 0x000fe40007ffe0ff */
        /* <DEDUP_REMOVED lines=8> */
[----:B------:R-:W-:-:S02]  /*07e0*/  SHF.R.S32.HI R2, RZ, 0x1f, R82 ;  /* 0x0000001fff027819 */ /* 0x000fc40000011452 */
[----:B------:R-:W-:Y:S02]  /*07f0*/  SHF.R.S32.HI R125, RZ, 0x1f, R81 ;  /* 0x0000001fff7d7819 */ /* 0x000fe40000011451 */
[----:B------:R-:W-:Y:S02]  /*0800*/  @P5 LOP3.LUT R5, R5, 0x40000, RZ, 0xfc, !PT ;  /* 0x0004000005055812 */ /* 0x000fe400078efcff */
[----:B------:R-:W-:Y:S02]  /*0810*/  ISETP.LT.U32.AND P5, PT, R92, UR8, PT ;  /* 0x000000085c007c0c */ /* 0x000fe4000bfa1070 */
[----:B------:R-:W-:Y:S02]  /*0820*/  LOP3.LUT R5, R5, 0xfffdffff, RZ, 0xc0, !PT ;  /* 0xfffdffff05057812 */ /* 0x000fe400078ec0ff */
[----:B------:R-:W-:Y:S02]  /*0830*/  ISETP.LT.AND.EX P5, PT, R13, UR9, !P6, P5 ;  /* 0x000000090d007c0c */ /* 0x000fe4000f7a1350 */
[----:B------:R-:W-:-:S02]  /*0840*/  SHF.R.S32.HI R124, RZ, 0x1f, R80 ;  /* 0x0000001fff7c7819 */ /* 0x000fc40000011450 */
[----:B------:R-:W-:Y:S02]  /*0850*/  SHF.R.S32.HI R123, RZ, 0x1f, R79 ;  /* 0x0000001fff7b7819 */ /* 0x000fe4000001144f */
[C---:B------:R-:W-:Y:S02]  /*0860*/  IADD3 R78, R0.reuse, 0xa8, RZ ;  /* 0x000000a8004e7810 */ /* 0x040fe40007ffe0ff */
[----:B------:R-:W-:Y:S02]  /*0870*/  IADD3 R77, R0, 0xb0, RZ ;  /* 0x000000b0004d7810 */ /* 0x000fe40007ffe0ff */
[----:B------:R-:W-:Y:S02]  /*0880*/  SHF.R.S32.HI R122, RZ, 0x1f, R78 ;  /* 0x0000001fff7a7819 */ /* 0x000fe4000001144e */
[----:B------:R-:W-:Y:S02]  /*0890*/  SHF.R.S32.HI R106, RZ, 0x1f, R77 ;  /* 0x0000001fff6a7819 */ /* 0x000fe4000001144d */
[----:B------:R-:W-:-:S02]  /*08a0*/  @P5 LOP3.LUT R5, R5, 0x20000, RZ, 0xfc, !PT ;  /* 0x0002000005055812 */ /* 0x000fc400078efcff */
[----:B------:R-:W-:Y:S02]  /*08b0*/  ISETP.LT.U32.AND P5, PT, R91, UR8, PT ;  /* 0x000000085b007c0c */ /* 0x000fe4000bfa1070 */
[----:B------:R-:W-:Y:S02]  /*08c0*/  LOP3.LUT R5, R5, 0xfffeffff, RZ, 0xc0, !PT ;  /* 0xfffeffff05057812 */ /* 0x000fe400078ec0ff */
[----:B------:R-:W-:-:S13]  /*08d0*/  ISETP.LT.AND.EX P5, PT, R12, UR9, !P6, P5 ;  /* 0x000000090c007c0c */ /* 0x000fda000f7a1350 */
[----:B------:R-:W-:Y:S02]  /*08e0*/  @P5 LOP3.LUT R5, R5, 0x10000, RZ, 0xfc, !PT ;  /* 0x0001000005055812 */ /* 0x000fe400078efcff */
        /* <DEDUP_REMOVED lines=18> */
[----:B------:R-:W-:Y:S01]  /*0a10*/  ISETP.LT.AND.EX P5, PT, R4, UR9, !P6, P5 ;  /* 0x0000000904007c0c */ /* 0x000fe2000f7a1350 */
[----:B------:R-:W-:-:S05]  /*0a20*/  IMAD R4, R8, -0x31, R105 ;  /* 0xffffffcf08047824 */ /* 0x000fca00078e0269 */
[----:B------:R-:W-:-:S07]  /*0a30*/  SHF.L.U32 R4, R4, 0x1, RZ ;  /* 0x0000000104047819 */ /* 0x000fce00000006ff */
[----:B------:R-:W-:Y:S02]  /*0a40*/  @P5 LOP3.LUT R5, R5, 0x800, RZ, 0xfc, !PT ;  /* 0x0000080005055812 */ /* 0x000fe400078efcff */
[----:B------:R-:W-:Y:S02]  /*0a50*/  ISETP.LT.U32.AND P5, PT, R83, UR8, PT ;  /* 0x0000000853007c0c */ /* 0x000fe4000bfa1070 */
[----:B------:R-:W-:Y:S02]  /*0a60*/  LOP3.LUT R5, R5, 0xfffffbff, RZ, 0xc0, !PT ;  /* 0xfffffbff05057812 */ /* 0x000fe400078ec0ff */
[----:B------:R-:W-:Y:S01]  /*0a70*/  ISETP.LT.AND.EX P5, PT, R3, UR9, !P6, P5 ;  /* 0x0000000903007c0c */ /* 0x000fe2000f7a1350 */
[----:B------:R-:W-:-:S12]  /*0a80*/  IMAD.MOV.U32 R3, RZ, RZ, RZ ;  /* 0x000000ffff037224 */ /* 0x000fd800078e00ff */
[----:B------:R-:W-:Y:S02]  /*0a90*/  @P5 LOP3.LUT R5, R5, 0x400, RZ, 0xfc, !PT ;  /* 0x0000040005055812 */ /* 0x000fe400078efcff */
[----:B------:R-:W-:Y:S02]  /*0aa0*/  ISETP.LT.U32.AND P5, PT, R82, UR8, PT ;  /* 0x0000000852007c0c */ /* 0x000fe4000bfa1070 */
[----:B------:R-:W-:Y:S02]  /*0ab0*/  LOP3.LUT R5, R5, 0xfffffdff, RZ, 0xc0, !PT ;  /* 0xfffffdff05057812 */ /* 0x000fe400078ec0ff */
[----:B------:R-:W-:Y:S02]  /*0ac0*/  ISETP.LT.AND.EX P5, PT, R2, UR9, !P6, P5 ;  /* 0x0000000902007c0c */ /* 0x000fe4000f7a1350 */
[----:B------:R-:W-:-:S11]  /*0ad0*/  MOV R2, R6 ;  /* 0x0000000600027202 */ /* 0x000fd60000000f00 */
        /* <DEDUP_REMOVED lines=20> */
[----:B------:R-:W-:-:S12]  /*0c20*/  ULDC.64 UR8, c[0x0][0x208] ;  /* 0x0000820000087ab9 */ /* 0x000fd80000000a00 */
[----:B------:R-:W-:-:S07]  /*0c30*/  @P5 LOP3.LUT R5, R5, 0x10, RZ, 0xfc, !PT ;  /* 0x0000001005055812 */ /* 0x000fce00078efcff */
.L_x_3776:
[----:B------:R-:W0:Y:S01]  /*0c40*/  LDC R15, c[0x0][0x288] ;  /* 0x0000a200ff0f7b82 */ /* 0x000e220000000800 */
[----:B------:R-:W-:Y:S01]  /*0c50*/  P2R R7, PR, RZ, 0x10 ;  /* 0x00000010ff077803 */ /* 0x000fe20000000000 */
[----:B------:R-:W-:Y:S01]  /*0c60*/  ULDC.64 UR12, c[0x0][0x280] ;  /* 0x0000a000000c7ab9 */ /* 0x000fe20000000a00 */
[C---:B------:R-:W-:Y:S02]  /*0c70*/  LOP3.LUT P4, RZ, R5.reuse, 0x4000000, RZ, 0xc0, !PT ;  /* 0x0400000005ff7812 */ /* 0x040fe4000788c0ff */
[----:B------:R-:W-:Y:S02]  /*0c80*/  LOP3.LUT P6, RZ, R5, 0x2000000, RZ, 0xc0, !PT ;  /* 0x0200000005ff7812 */ /* 0x000fe400078cc0ff */
[----:B------:R-:W-:Y:S01]  /*0c90*/  SHF.R.S32.HI R12, RZ, 0x1f, R0 ;  /* 0x0000001fff0c7819 */ /* 0x000fe20000011400 */
[----:B-1----:R-:W1:Y:S01]  /*0ca0*/  @P0 LDC.64 R38, c[0x0][0x220] ;  /* 0x00008800ff260b82 */ /* 0x002e620000000a00 */
[----:B------:R-:W-:Y:S02]  /*0cb0*/  SHF.R.S32.HI R14, RZ, 0x1f, R104 ;  /* 0x0000001fff0e7819 */ /* 0x000fe40000011468 */
[----:B------:R-:W-:-:S02]  /*0cc0*/  P2R R30, PR, RZ, 0x8 ;  /* 0x00000008ff1e7803 */ /* 0x000fc40000000000 */
[----:B------:R-:W-:Y:S02]  /*0cd0*/  LOP3.LUT P3, RZ, R5, 0x1000000, RZ, 0xc0, !PT ;  /* 0x0100000005ff7812 */ /* 0x000fe4000786c0ff */
[----:B------:R-:W-:Y:S01]  /*0ce0*/  SHF.R.S32.HI R16, RZ, 0x1f, R99 ;  /* 0x0000001fff107819 */ /* 0x000fe20000011463 */
[----:B--2---:R-:W2:Y:S01]  /*0cf0*/  @P4 LDC.64 R22, c[0x0][0x220] ;  /* 0x00008800ff164b82 */ /* 0x004ea20000000a00 */
[----:B------:R-:W-:Y:S02]  /*0d00*/  SHF.R.S32.HI R18, RZ, 0x1f, R96 ;  /* 0x0000001fff127819 */ /* 0x000fe40000011460 */
[----:B------:R-:W-:Y:S02]  /*0d10*/  SHF.R.S32.HI R20, RZ, 0x1f, R93 ;  /* 0x0000001fff147819 */ /* 0x000fe4000001145d */
[----:B------:R-:W-:Y:S02]  /*0d20*/  SHF.R.S32.HI R24, RZ, 0x1f, R91 ;  /* 0x0000001fff187819 */ /* 0x000fe4000001145b */
[----:B------:R-:W-:Y:S01]  /*0d30*/  SHF.R.S32.HI R26, RZ, 0x1f, R88 ;  /* 0x0000001fff1a7819 */ /* 0x000fe20000011458 */
[----:B---3--:R-:W3:Y:S01]  /*0d40*/  @P1 LDC.64 R36, c[0x0][0x220] ;  /* 0x00008800ff241b82 */ /* 0x008ee20000000a00 */
[----:B0-----:R-:W-:-:S02]  /*0d50*/  IABS R11, R15 ;  /* 0x0000000f000b7213 */ /* 0x001fc40000000000 */
[----:B------:R-:W-:Y:S02]  /*0d60*/  SHF.R.S32.HI R28, RZ, 0x1f, R85 ;  /* 0x0000001fff1c7819 */ /* 0x000fe40000011455 */
[----:B------:R-:W0:Y:S01]  /*0d70*/  I2F.RP R6, R11 ;  /* 0x0000000b00067306 */ /* 0x000e220000209400 */
[----:B------:R-:W-:Y:S02]  /*0d80*/  SHF.R.S32.HI R31, RZ, 0x1f, R82 ;  /* 0x0000001fff1f7819 */ /* 0x000fe40000011452 */
[----:B----4-:R-:W4:Y:S01]  /*0d90*/  @P3 LDC.64 R100, c[0x0][0x220] ;  /* 0x00008800ff643b82 */ /* 0x010f220000000a00 */
[----:B------:R-:W-:-:S07]  /*0da0*/  IADD3 R76, R0, 0xf8, RZ ;  /* 0x000000f8004c7810 */ /* 0x000fce0007ffe0ff */
[----:B------:R-:W5:Y:S01]  /*0db0*/  @P2 LDC.64 R34, c[0x0][0x220] ;  /* 0x00008800ff222b82 */ /* 0x000f620000000a00 */
[----:B0-----:R-:W0:Y:S02]  /*0dc0*/  MUFU.RCP R6, R6 ;  /* 0x0000000600067308 */ /* 0x001e240000001000 */
[----:B0-----:R-:W-:-:S06]  /*0dd0*/  IADD3 R8, R6, 0xffffffe, RZ ;  /* 0x0ffffffe06087810 */ /* 0x001fcc0007ffe0ff */
[----:B------:R0:W1:Y:S02]  /*0de0*/  F2I.FTZ.U32.TRUNC.NTZ R9, R8 ;  /* 0x0000000800097305 */ /* 0x000064000021f000 */
[----:B0-----:R-:W-:Y:S01]  /*0df0*/  IMAD.MOV.U32 R8, RZ, RZ, RZ ;  /* 0x000000ffff087224 */ /* 0x001fe200078e00ff */
        /* <DEDUP_REMOVED lines=10> */
[----:B------:R-:W-:Y:S02]  /*0ea0*/  ISETP.GE.U32.AND P5, PT, R6, R11, PT ;  /* 0x0000000b0600720c */ /* 0x000fe40003fa6070 */
[----:B------:R-:W-:-:S11]  /*0eb0*/  LOP3.LUT R6, R2, R15, RZ, 0x3c, !PT ;  /* 0x0000000f02067212 */ /* 0x000fd600078e3cff */
[----:B------:R-:W-:Y:S01]  /*0ec0*/  @P5 VIADD R9, R9, 0x1 ;  /* 0x0000000109095836 */ /* 0x000fe20000000000 */
[----:B------:R-:W-:-:S04]  /*0ed0*/  ISETP.GE.AND P5, PT, R6, RZ, PT ;  /* 0x000000ff0600720c */ /* 0x000fc80003fa6270 */
[----:B------:R-:W-:-:S09]  /*0ee0*/  MOV R11, R9 ;  /* 0x00000009000b7202 */ /* 0x000fd20000000f00 */
[----:B------:R-:W-:Y:S02]  /*0ef0*/  @!P5 IADD3 R11, -R11, RZ, RZ ;  /* 0x000000ff0b0bd210 */ /* 0x000fe40007ffe1ff */
[----:B------:R-:W-:-:S13]  /*0f00*/  ISETP.NE.AND P5, PT, R15, RZ, PT ;  /* 0x000000ff0f00720c */ /* 0x000fda0003fa5270 */
[----:B------:R-:W-:-:S04]  /*0f10*/  @!P5 LOP3.LUT R11, RZ, R15, RZ, 0x33, !PT ;  /* 0x0000000fff0bd212 */ /* 0x000fc800078e33ff */
[----:B------:R-:W-:Y:S02]  /*0f20*/  IADD3 R9, -R11, RZ, RZ ;  /* 0x000000ff0b097210 */ /* 0x000fe40007ffe1ff */
[----:B------:R-:W-:-:S03]  /*0f30*/  SHF.R.S32.HI R10, RZ, 0x1f, R11 ;  /* 0x0000001fff0a7819 */ /* 0x000fc6000001140b */
[----:B------:R-:W-:Y:S01]  /*0f40*/  IMAD R6, R15, R9, R2 ;  /* 0x000000090f067224 */ /* 0x000fe200078e0202 */
[----:B------:R-:W-:Y:S01]  /*0f50*/  SHF.R.S32.HI R9, RZ, 0x1f, R4 ;  /* 0x0000001fff097819 */ /* 0x000fe20000011404 */
[----:B------:R-:W-:Y:S02]  /*0f60*/  IMAD R10, R10, UR12, RZ ;  /* 0x0000000c0a0a7c24 */ /* 0x000fe4000f8e02ff */
[----:B------:R-:W-:Y:S02]  /*0f70*/  IMAD R6, R6, 0x62, RZ ;  /* 0x0000006206067824 */ /* 0x000fe400078e02ff */
[----:B------:R-:W-:-:S03]  /*0f80*/  IMAD R69, R11, UR13, R10 ;  /* 0x0000000d0b457c24 */ /* 0x000fc6000f8e020a */
[----:B------:R-:W-:-:S04]  /*0f90*/  IADD3 R70, P5, R4, R6, RZ ;  /* 0x0000000604467210 */ /* 0x000fc80007fbe0ff */
[----:B------:R-:W-:Y:S02]  /*0fa0*/  LEA.HI.X.SX32 R71, R6, R9, 0x1, P5 ;  /* 0x0000000906477211 */ /* 0x000fe400028f0eff */
[----:B------:R-:W0:Y:S01]  /*0fb0*/  @P4 LDC.64 R8, c[0x0][0x270] ;  /* 0x00009c00ff084b82 */ /* 0x000e220000000a00 */
[----:B------:R-:W-:Y:S01]  /*0fc0*/  IMAD.WIDE.U32 R70, R11, UR12, R70 ;  /* 0x0000000c0b467c25 */ /* 0x000fe2000f8e0046 */
[----:B------:R-:W-:-:S03]  /*0fd0*/  ULDC.64 UR12, c[0x0][0x278] ;  /* 0x00009e00000c7ab9 */ /* 0x000fc60000000a00 */
[----:B------:R-:W-:Y:S01]  /*0fe0*/  IMAD.IADD R69, R71, 0x1, R69 ;  /* 0x0000000147457824 */ /* 0x000fe200078e0245 */
[----:B------:R-:W-:Y:S01]  /*0ff0*/  @P4 MOV R68, R70 ;  /* 0x0000004600444202 */ /* 0x000fe20000000f00 */
[-C--:B0-----:R-:W-:Y:S02]  /*1000*/  @P4 IMAD R10, R12, R8.reuse, RZ ;  /* 0x000000080c0a4224 */ /* 0x081fe400078e02ff */
[----:B------:R-:W0:Y:S02]  /*1010*/  @P6 LDC.64 R12, c[0x0][0x270] ;  /* 0x00009c00ff0c6b82 */ /* 0x000e240000000a00 */
[C---:B------:R-:W-:Y:S02]  /*1020*/  @P4 IMAD R11, R0.reuse, R9, R10 ;  /* 0x00000009000b4224 */ /* 0x040fe400078e020a */
[----:B------:R-:W-:-:S05]  /*1030*/  @P4 IMAD.WIDE.U32 R8, R0, R8, R68 ;  /* 0x0000000800084225 */ /* 0x000fca00078e0044 */
[----:B------:R-:W-:Y:S02]  /*1040*/  @P4 IADD3 R9, R9, R11, RZ ;  /* 0x0000000b09094210 */ /* 0x000fe40007ffe0ff */
[----:B------:R-:W1:Y:S01]  /*1050*/  @P6 LDC.64 R10, c[0x0][0x220] ;  /* 0x00008800ff0a6b82 */ /* 0x000e620000000a00 */
[----:B--2---:R-:W-:-:S04]  /*1060*/  @P4 LEA R22, P5, R8, R22, 0x1 ;  /* 0x0000001608164211 */ /* 0x004fc800078a08ff */
[----:B------:R-:W-:Y:S01]  /*1070*/  @P4 LEA.HI.X R23, R8, R23, R9, 0x1, P5 ;  /* 0x0000001708174211 */ /* 0x000fe200028f0c09 */
[----:B------:R-:W-:Y:S01]  /*1080*/  @P6 IMAD.MOV.U32 R9, RZ, RZ, R69 ;  /* 0x000000ffff096224 */ /* 0x000fe200078e0045 */
[----:B------:R-:W-:Y:S01]  /*1090*/  LOP3.LUT P4, RZ, R5, 0x800000, RZ, 0xc0, !PT ;  /* 0x0080000005ff7812 */ /* 0x000fe2000788c0ff */
[----:B0-----:R-:W-:Y:S01]  /*10a0*/  @P6 IMAD R8, R14, R12, RZ ;  /* 0x0000000c0e086224 */ /* 0x001fe200078e02ff */
[----:B------:R-:W-:-:S03]  /*10b0*/  SHF.R.S32.HI R14, RZ, 0x1f, R103 ;  /* 0x0000001fff0e7819 */ /* 0x000fc60000011467 */
[----:B------:R-:W-:Y:S01]  /*10c0*/  @P6 IMAD R13, R104, R13, R8 ;  /* 0x0000000d680d6224 */ /* 0x000fe200078e0208 */
[----:B------:R-:W-:-:S05]  /*10d0*/  @P6 MOV R8, R70 ;  /* 0x0000004600086202 */ /* 0x000fca0000000f00 */
[----:B------:R-:W-:-:S05]  /*10e0*/  @P6 IMAD.WIDE.U32 R8, R104, R12, R8 ;  /* 0x0000000c68086225 */ /* 0x000fca00078e0008 */
[----:B------:R-:W-:Y:S02]  /*10f0*/  @P6 IADD3 R9, R9, R13, RZ ;  /* 0x0000000d09096210 */ /* 0x000fe40007ffe0ff */
[C---:B-1----:R-:W-:Y:S02]  /*1100*/  @P6 LEA R10, P5, R8.reuse, R10, 0x1 ;  /* 0x0000000a080a6211 */ /* 0x042fe400078a08ff */
[----:B------:R-:W-:Y:S02]  /*1110*/  @P3 MOV R13, R69 ;  /* 0x00000045000d3202 */ /* 0x000fe40000000f00 */
[----:B------:R-:W-:Y:S02]  /*1120*/  @P6 LEA.HI.X R11, R8, R11, R9, 0x1, P5 ;  /* 0x0000000b080b6211 */ /* 0x000fe400028f0c09 */
[----:B------:R-:W0:Y:S01]  /*1130*/  @P3 LDC.64 R8, c[0x0][0x270] ;  /* 0x00009c00ff083b82 */ /* 0x000e220000000a00 */
[----:B------:R-:W-:-:S13]  /*1140*/  LOP3.LUT P6, RZ, R5, 0x400000, RZ, 0xc0, !PT ;  /* 0x0040000005ff7812 */ /* 0x000fda00078cc0ff */
[----:B------:R-:W1:Y:S01]  /*1150*/  @P6 LDC.64 R74, c[0x0][0x220] ;  /* 0x00008800ff4a6b82 */ /* 0x000e620000000a00 */
[----:B0-----:R-:W-:Y:S01]  /*1160*/  @P3 IMAD R12, R14, R8, RZ ;  /* 0x000000080e0c3224 */ /* 0x001fe200078e02ff */
[----:B------:R-:W-:-:S03]  /*1170*/  SHF.R.S32.HI R14, RZ, 0x1f, R102 ;  /* 0x0000001fff0e7819 */ /* 0x000fc60000011466 */
[----:B------:R-:W-:Y:S01]  /*1180*/  @P3 IMAD R15, R103, R9, R12 ;  /* 0x00000009670f3224 */ /* 0x000fe200078e020c */
[----:B------:R-:W-:-:S05]  /*1190*/  @P3 MOV R12, R70 ;  /* 0x00000046000c3202 */ /* 0x000fca0000000f00 */
[----:B------:R-:W-:Y:S02]  /*11a0*/  @P3 IMAD.WIDE.U32 R8, R103, R8, R12 ;  /* 0x0000000867083225 */ /* 0x000fe400078e000c */
[----:B------:R-:W0:Y:S02]  /*11b0*/  @P4 LDC.64 R12, c[0x0][0x220] ;  /* 0x00008800ff0c4b82 */ /* 0x000e240000000a00 */
[----:B------:R-:W-:Y:S01]  /*11c0*/  @P3 IMAD.IADD R9, R9, 0x1, R15 ;  /* 0x0000000109093824 */ /* 0x000fe200078e020f */
[C---:B----4-:R-:W-:Y:S02]  /*11d0*/  @P3 LEA R100, P5, R8.reuse, R100, 0x1 ;  /* 0x0000006408643211 */ /* 0x050fe400078a08ff */
[----:B------:R-:W-:Y:S02]  /*11e0*/  @P4 MOV R15, R69 ;  /* 0x00000045000f4202 */ /* 0x000fe40000000f00 */
[----:B------:R-:W-:Y:S02]  /*11f0*/  @P3 LEA.HI.X R101, R8, R101, R9, 0x1, P5 ;  /* 0x0000006508653211 */ /* 0x000fe400028f0c09 */
[----:B------:R-:W2:Y:S01]  /*1200*/  @P4 LDC.64 R8, c[0x0][0x270] ;  /* 0x00009c00ff084b82 */ /* 0x000ea20000000a00 */
[----:B------:R-:W-:Y:S01]  /*1210*/  LOP3.LUT P3, RZ, R5, 0x200000, RZ, 0xc0, !PT ;  /* 0x0020000005ff7812 */ /* 0x000fe2000786c0ff */
[----:B--2---:R-:W-:-:S04]  /*1220*/  @P4 IMAD R14, R14, R8, RZ ;  /* 0x000000080e0e4224 */ /* 0x004fc800078e02ff */
[----:B------:R-:W-:Y:S01]  /*1230*/  @P4 IMAD R17, R102, R9, R14 ;  /* 0x0000000966114224 */ /* 0x000fe200078e020e */
[----:B------:R-:W-:-:S05]  /*1240*/  @P4 MOV R14, R70 ;  /* 0x00000046000e4202 */ /* 0x000fca0000000f00 */
[----:B------:R-:W-:Y:S01]  /*1250*/  @P4 IMAD.WIDE.U32 R8, R102, R8, R14 ;  /* 0x0000000866084225 */ /* 0x000fe200078e000e */
[----:B------:R-:W-:-:S04]  /*1260*/  @P6 MOV R15, R69 ;  /* 0x00000045000f6202 */ /* 0x000fc80000000f00 */
[----:B------:R-:W-:Y:S01]  /*1270*/  @P4 IADD3 R9, R9, R17, RZ ;  /* 0x0000001109094210 */ /* 0x000fe20007ffe0ff */
[----:B------:R-:W-:Y:S01]  /*1280*/  @P3 IMAD.MOV.U32 R17, RZ, RZ, R69 ;  /* 0x000000ffff113224 */ /* 0x000fe200078e0045 */
[----:B0-----:R-:W-:-:S04]  /*1290*/  @P4 LEA R12, P5, R8, R12, 0x1 ;  /* 0x0000000c080c4211 */ /* 0x001fc800078a08ff */
[----:B------:R-:W-:Y:S02]  /*12a0*/  @P4 LEA.HI.X R13, R8, R13, R9, 0x1, P5 ;  /* 0x0000000d080d4211 */ /* 0x000fe400028f0c09 */
[----:B------:R-:W0:Y:S01]  /*12b0*/  @P6 LDC.64 R8, c[0x0][0x270] ;  /* 0x00009c00ff086b82 */ /* 0x000e220000000a00 */
[----:B------:R-:W-:-:S13]  /*12c0*/  LOP3.LUT P4, RZ, R5, 0x100000, RZ, 0xc0, !PT ;  /* 0x0010000005ff7812 */ /* 0x000fda000788c0ff */
[----:B------:R-:W2:Y:S01]  /*12d0*/  @P4 LDC.64 R72, c[0x0][0x220] ;  /* 0x00008800ff484b82 */ /* 0x000ea20000000a00 */
[----:B0-----:R-:W-:Y:S01]  /*12e0*/  @P6 IMAD R14, R16, R8, RZ ;  /* 0x00000008100e6224 */ /* 0x001fe200078e02ff */
[----:B------:R-:W-:-:S03]  /*12f0*/  SHF.R.S32.HI R16, RZ, 0x1f, R98 ;  /* 0x0000001fff107819 */ /* 0x000fc60000011462 */
[----:B------:R-:W-:Y:S02]  /*1300*/  @P6 IMAD R9, R99, R9, R14 ;  /* 0x0000000963096224 */ /* 0x000fe400078e020e */
[----:B------:R-:W-:-:S04]  /*1310*/  @P6 IMAD.MOV.U32 R14, RZ, RZ, R70 ;  /* 0x000000ffff0e6224 */ /* 0x000fc800078e0046 */
[----:B------:R-:W-:-:S05]  /*1320*/  @P6 IMAD.WIDE.U32 R14, R99, R8, R14 ;  /* 0x00000008630e6225 */ /* 0x000fca00078e000e */
[----:B------:R-:W-:Y:S02]  /*1330*/  @P6 IADD3 R8, R15, R9, RZ ;  /* 0x000000090f086210 */ /* 0x000fe40007ffe0ff */
[----:B-1----:R-:W-:-:S04]  /*1340*/  @P6 LEA R74, P5, R14, R74, 0x1 ;  /* 0x0000004a0e4a6211 */ /* 0x002fc800078a08ff */
[----:B------:R-:W-:Y:S02]  /*1350*/  @P6 LEA.HI.X R75, R14, R75, R8, 0x1, P5 ;  /* 0x0000004b0e4b6211 */ /* 0x000fe400028f0c08 */
[----:B------:R-:W0:Y:S01]  /*1360*/  @P3 LDC.64 R8, c[0x0][0x270] ;  /* 0x00009c00ff083b82 */ /* 0x000e220000000a00 */
[----:B------:R-:W-:-:S07]  /*1370*/  LOP3.LUT P6, RZ, R5, 0x80000, RZ, 0xc0, !PT ;  /* 0x0008000005ff7812 */ /* 0x000fce00078cc0ff */
[----:B------:R-:W1:Y:S06]  /*1380*/  @P3 LDC.64 R14, c[0x0][0x220] ;  /* 0x00008800ff0e3b82 */ /* 0x000e6c0000000a00 */
[----:B------:R-:W-:Y:S01]  /*1390*/  @P6 MOV R19, R69 ;  /* 0x0000004500136202 */ /* 0x000fe20000000f00 */
[----:B0-----:R-:W-:-:S04]  /*13a0*/  @P3 IMAD R16, R16, R8, RZ ;  /* 0x0000000810103224 */ /* 0x001fc800078e02ff */
        /* <DEDUP_REMOVED lines=14> */
[----:B------:R-:W-:-:S04]  /*1490*/  @P4 IMAD.WIDE.U32 R16, R96, R8, R16 ;  /* 0x0000000860104225 */ /* 0x000fc800078e0010 */
[----:B------:R-:W-:Y:S01]  /*14a0*/  @P4 IMAD.IADD R8, R17, 0x1, R9 ;  /* 0x0000000111084824 */ /* 0x000fe200078e0209 */
[----:B--2---:R-:W-:-:S04]  /*14b0*/  @P4 LEA R72, P5, R16, R72, 0x1 ;  /* 0x0000004810484211 */ /* 0x004fc800078a08ff */
[----:B------:R-:W-:Y:S02]  /*14c0*/  @P4 LEA.HI.X R73, R16, R73, R8, 0x1, P5 ;  /* 0x0000004910494211 */ /* 0x000fe400028f0c08 */
[----:B------:R-:W0:Y:S01]  /*14d0*/  @P6 LDC.64 R8, c[0x0][0x270] ;  /* 0x00009c00ff086b82 */ /* 0x000e220000000a00 */
[----:B------:R-:W-:-:S07]  /*14e0*/  LOP3.LUT P4, RZ, R5, 0x20000, RZ, 0xc0, !PT ;  /* 0x0002000005ff7812 */ /* 0x000fce000788c0ff */
[----:B------:R-:W2:Y:S06]  /*14f0*/  @P6 LDC.64 R16, c[0x0][0x220] ;  /* 0x00008800ff106b82 */ /* 0x000eac0000000a00 */
[----:B------:R-:W-:Y:S02]  /*1500*/  @P4 IMAD.MOV.U32 R21, RZ, RZ, R69 ;  /* 0x000000ffff154224 */ /* 0x000fe400078e0045 */
[----:B0-----:R-:W-:-:S04]  /*1510*/  @P6 IMAD R18, R18, R8, RZ ;  /* 0x0000000812126224 */ /* 0x001fc800078e02ff */
[----:B------:R-:W-:Y:S01]  /*1520*/  @P6 IMAD R9, R95, R9, R18 ;  /* 0x000000095f096224 */ /* 0x000fe200078e0212 */
[----:B------:R-:W-:-:S05]  /*1530*/  @P6 MOV R18, R70 ;  /* 0x0000004600126202 */ /* 0x000fca0000000f00 */
[----:B------:R-:W-:-:S05]  /*1540*/  @P6 IMAD.WIDE.U32 R18, R95, R8, R18 ;  /* 0x000000085f126225 */ /* 0x000fca00078e0012 */
[----:B------:R-:W-:Y:S02]  /*1550*/  @P6 IADD3 R8, R19, R9, RZ ;  /* 0x0000000913086210 */ /* 0x000fe40007ffe0ff */
[C---:B--2---:R-:W-:Y:S02]  /*1560*/  @P6 LEA R16, P5, R18.reuse, R16, 0x1 ;  /* 0x0000001012106211 */ /* 0x044fe400078a08ff */
[----:B------:R-:W-:Y:S02]  /*1570*/  @P3 MOV R19, R69 ;  /* 0x0000004500133202 */ /* 0x000fe40000000f00 */
        /* <DEDUP_REMOVED lines=37> */
[----:B------:R-:W2:Y:S08]  /*17d0*/  @P3 LDC.64 R20, c[0x0][0x220] ;  /* 0x00008800ff143b82 */ /* 0x000eb00000000a00 */
[----:B------:R-:W4:Y:S01]  /*17e0*/  @P6 LDC.64 R60, c[0x0][0x220] ;  /* 0x00008800ff3c6b82 */ /* 0x000f220000000a00 */
        /* <DEDUP_REMOVED lines=10> */
[----:B------:R-:W-:Y:S01]  /*1890*/  @P3 MOV R27, R69 ;  /* 0x00000045001b3202 */ /* 0x000fe20000000f00 */
[----:B0-----:R-:W-:Y:S01]  /*18a0*/  @P4 IMAD R24, R26, R8, RZ ;  /* 0x000000081a184224 */ /* 0x001fe200078e02ff */
[----:B------:R-:W-:-:S03]  /*18b0*/  SHF.R.S32.HI R26, RZ, 0x1f, R87 ;  /* 0x0000001fff1a7819 */ /* 0x000fc60000011457 */
[----:B------:R-:W-:Y:S02]  /*18c0*/  @P4 IMAD R9, R88, R9, R24 ;  /* 0x0000000958094224 */ /* 0x000fe400078e0218 */
[----:B------:R-:W-:-:S04]  /*18d0*/  @P4 IMAD.MOV.U32 R24, RZ, RZ, R70 ;  /* 0x000000ffff184224 */ /* 0x000fc800078e0046 */
[----:B------:R-:W-:-:S05]  /*18e0*/  @P4 IMAD.WIDE.U32 R24, R88, R8, R24 ;  /* 0x0000000858184225 */ /* 0x000fca00078e0018 */
[----:B------:R-:W-:Y:S01]  /*18f0*/  @P4 IADD3 R8, R25, R9, RZ ;  /* 0x0000000919084210 */ /* 0x000fe20007ffe0ff */
[----:B------:R-:W-:Y:S01]  /*1900*/  @P6 IMAD.MOV.U32 R25, RZ, RZ, R69 ;  /* 0x000000ffff196224 */ /* 0x000fe200078e0045 */
[----:B-1----:R-:W-:-:S04]  /*1910*/  @P4 LEA R62, P5, R24, R62, 0x1 ;  /* 0x0000003e183e4211 */ /* 0x002fc800078a08ff */
        /* <DEDUP_REMOVED lines=8> */
[----:B------:R-:W-:-:S05]  /*19a0*/  @P6 IMAD.WIDE.U32 R24, R87, R8, R24 ;  /* 0x0000000857186225 */ /* 0x000fca00078e0018 */
[----:B------:R-:W-:Y:S02]  /*19b0*/  @P6 IADD3 R8, R25, R9, RZ ;  /* 0x0000000919086210 */ /* 0x000fe40007ffe0ff */
[----:B----4-:R-:W-:-:S04]  /*19c0*/  @P6 LEA R60, P5, R24, R60, 0x1 ;  /* 0x0000003c183c6211 */ /* 0x010fc800078a08ff */
[----:B------:R-:W-:Y:S02]  /*19d0*/  @P6 LEA.HI.X R61, R24, R61, R8, 0x1, P5 ;  /* 0x0000003d183d6211 */ /* 0x000fe400028f0c08 */
[----:B------:R-:W0:Y:S01]  /*19e0*/  @P3 LDC.64 R8, c[0x0][0x270] ;  /* 0x00009c00ff083b82 */ /* 0x000e220000000a00 */
[----:B------:R-:W-:-:S07]  /*19f0*/  LOP3.LUT P6, RZ, R5, 0x400, RZ, 0xc0, !PT ;  /* 0x0000040005ff7812 */ /* 0x000fce00078cc0ff */
[----:B------:R-:W2:Y:S06]  /*1a00*/  @P3 LDC.64 R24, c[0x0][0x220] ;  /* 0x00008800ff183b82 */ /* 0x000eac0000000a00 */
[----:B------:R-:W-:Y:S01]  /*1a10*/  @P6 MOV R29, R69 ;  /* 0x00000045001d6202 */ /* 0x000fe20000000f00 */
[----:B0-----:R-:W-:-:S04]  /*1a20*/  @P3 IMAD R26, R26, R8, RZ ;  /* 0x000000081a1a3224 */ /* 0x001fc800078e02ff */
[----:B------:R-:W-:Y:S01]  /*1a30*/  @P3 IMAD R9, R86, R9, R26 ;  /* 0x0000000956093224 */ /* 0x000fe200078e021a */
[----:B------:R-:W-:-:S05]  /*1a40*/  @P3 MOV R26, R70 ;  /* 0x00000046001a3202 */ /* 0x000fca0000000f00 */
[----:B------:R-:W-:-:S04]  /*1a50*/  @P3 IMAD.WIDE.U32 R26, R86, R8, R26 ;  /* 0x00000008561a3225 */ /* 0x000fc800078e001a */
[----:B------:R-:W-:Y:S01]  /*1a60*/  @P3 IMAD.IADD R8, R27, 0x1, R9 ;  /* 0x000000011b083824 */ /* 0x000fe200078e0209 */
        /* <DEDUP_REMOVED lines=8> */
[----:B------:R-:W-:Y:S01]  /*1af0*/  @P4 IMAD R9, R85, R9, R26 ;  /* 0x0000000955094224 */ /* 0x000fe200078e021a */
[----:B------:R-:W-:-:S05]  /*1b00*/  @P4 MOV R26, R70 ;  /* 0x00000046001a4202 */ /* 0x000fca0000000f00 */
[----:B------:R-:W-:-:S05]  /*1b10*/  @P4 IMAD.WIDE.U32 R26, R85, R8, R26 ;  /* 0x00000008551a4225 */ /* 0x000fca00078e001a */
[----:B------:R-:W-:Y:S02]  /*1b20*/  @P4 IADD3 R8, R27, R9, RZ ;  /* 0x000000091b084210 */ /* 0x000fe40007ffe0ff */
[----:B-1----:R-:W-:-:S04]  /*1b30*/  @P4 LEA R58, P5, R26, R58, 0x1 ;  /* 0x0000003a1a3a4211 */ /* 0x002fc800078a08ff */
[----:B------:R-:W-:Y:S02]  /*1b40*/  @P4 LEA.HI.X R59, R26, R59, R8, 0x1, P5 ;  /* 0x0000003b1a3b4211 */ /* 0x000fe400028f0c08 */
[----:B------:R-:W0:Y:S01]  /*1b50*/  @P6 LDC.64 R8, c[0x0][0x270] ;  /* 0x00009c00ff086b82 */ /* 0x000e220000000a00 */
[----:B------:R-:W-:-:S07]  /*1b60*/  LOP3.LUT P4, RZ, R5, 0x100, RZ, 0xc0, !PT ;  /* 0x0000010005ff7812 */ /* 0x000fce000788c0ff */
[----:B------:R-:W1:Y:S08]  /*1b70*/  @P6 LDC.64 R26, c[0x0][0x220] ;  /* 0x00008800ff1a6b82 */ /* 0x000e700000000a00 */
[----:B------:R-:W4:Y:S01]  /*1b80*/  @P4 LDC.64 R44, c[0x0][0x220] ;  /* 0x00008800ff2c4b82 */ /* 0x000f220000000a00 */
[----:B0-----:R-:W-:-:S04]  /*1b90*/  @P6 IMAD R28, R28, R8, RZ ;  /* 0x000000081c1c6224 */ /* 0x001fc800078e02ff */
        /* <DEDUP_REMOVED lines=11> */
[----:B------:R-:W-:-:S03]  /*1c50*/  IADD3 R31, R0, 0xb8, RZ ;  /* 0x000000b8001f7810 */ /* 0x000fc60007ffe0ff */
        /* <DEDUP_REMOVED lines=10> */
[----:B0-----:R-:W-:-:S04]  /*1d00*/  @P4 IMAD R28, R125, R8, RZ ;  /* 0x000000087d1c4224 */ /* 0x001fc800078e02ff */
[----:B------:R-:W-:Y:S01]  /*1d10*/  @P4 IMAD R9, R81, R9, R28 ;  /* 0x0000000951094224 */ /* 0x000fe200078e021c */
[----:B------:R-:W-:-:S05]  /*1d20*/  @P4 MOV R28, R70 ;  /* 0x00000046001c4202 */ /* 0x000fca0000000f00 */
[----:B------:R-:W-:-:S04]  /*1d30*/  @P4 IMAD.WIDE.U32 R28, R81, R8, R28 ;  /* 0x00000008511c4225 */ /* 0x000fc800078e001c */
[----:B------:R-:W-:Y:S01]  /*1d40*/  @P4 IMAD.IADD R8, R29, 0x1, R9 ;  /* 0x000000011d084824 */ /* 0x000fe200078e0209 */
[C---:B----4-:R-:W-:Y:S02]  /*1d50*/  @P4 LEA R44, P5, R28.reuse, R44, 0x1 ;  /* 0x0000002c1c2c4211 */ /* 0x050fe400078a08ff */
[----:B------:R-:W-:Y:S02]  /*1d60*/  @P6 MOV R29, R69 ;  /* 0x00000045001d6202 */ /* 0x000fe40000000f00 */
[----:B------:R-:W-:Y:S02]  /*1d70*/  @P4 LEA.HI.X R45, R28, R45, R8, 0x1, P5 ;  /* 0x0000002d1c2d4211 */ /* 0x000fe400028f0c08 */
[----:B------:R-:W0:Y:S01]  /*1d80*/  @P6 LDC.64 R8, c[0x0][0x270] ;  /* 0x00009c00ff086b82 */ /* 0x000e220000000a00 */
[----:B------:R-:W-:-:S13]  /*1d90*/  LOP3.LUT P4, RZ, R5, 0x20, RZ, 0xc0, !PT ;  /* 0x0000002005ff7812 */ /* 0x000fda000788c0ff */
[----:B------:R-:W4:Y:S01]  /*1da0*/  @P4 LDC.64 R52, c[0x0][0x220] ;  /* 0x00008800ff344b82 */ /* 0x000f220000000a00 */
        /* <DEDUP_REMOVED lines=11> */
[----:B0-----:R-:W-:-:S04]  /*1e60*/  @P3 IMAD R28, R123, R8, RZ ;  /* 0x000000087b1c3224 */ /* 0x001fc800078e02ff */
[----:B------:R-:W-:Y:S02]  /*1e70*/  @P3 IMAD R9, R79, R9, R28 ;  /* 0x000000094f093224 */ /* 0x000fe400078e021c */
[----:B------:R-:W-:-:S04]  /*1e80*/  @P3 IMAD.MOV.U32 R28, RZ, RZ, R70 ;  /* 0x000000ffff1c3224 */ /* 0x000fc800078e0046 */
[----:B------:R-:W-:-:S05]  /*1e90*/  @P3 IMAD.WIDE.U32 R28, R79, R8, R28 ;  /* 0x000000084f1c3225 */ /* 0x000fca00078e001c */
[----:B------:R-:W-:Y:S01]  /*1ea0*/  @P3 IADD3 R8, R29, R9, RZ ;  /* 0x000000091d083210 */ /* 0x000fe20007ffe0ff */
[----:B------:R-:W-:Y:S01]  /*1eb0*/  @P4 IMAD.MOV.U32 R29, RZ, RZ, R69 ;  /* 0x000000ffff1d4224 */ /* 0x000fe200078e0045 */
[----:B--2---:R-:W-:-:S04]  /*1ec0*/  @P3 LEA R46, P5, R28, R46, 0x1 ;  /* 0x0000002e1c2e3211 */ /* 0x004fc800078a08ff */
[----:B------:R-:W-:Y:S02]  /*1ed0*/  @P3 LEA.HI.X R47, R28, R47, R8, 0x1, P5 ;  /* 0x0000002f1c2f3211 */ /* 0x000fe400028f0c08 */
[----:B------:R-:W0:Y:S01]  /*1ee0*/  @P4 LDC.64 R8, c[0x0][0x270] ;  /* 0x00009c00ff084b82 */ /* 0x000e220000000a00 */
[----:B------:R-:W-:-:S13]  /*1ef0*/  LOP3.LUT P3, RZ, R5, 0x8, RZ, 0xc0, !PT ;  /* 0x0000000805ff7812 */ /* 0x000fda000786c0ff */
[----:B------:R-:W2:Y:S01]  /*1f00*/  @P3 LDC.64 R50, c[0x0][0x220] ;  /* 0x00008800ff323b82 */ /* 0x000ea20000000a00 */
[----:B0-----:R-:W-:-:S04]  /*1f10*/  @P4 IMAD R28, R122, R8, RZ ;  /* 0x000000087a1c4224 */ /* 0x001fc800078e02ff */
[----:B------:R-:W-:Y:S01]  /*1f20*/  @P4 IMAD R9, R78, R9, R28 ;  /* 0x000000094e094224 */ /* 0x000fe200078e021c */
[----:B------:R-:W-:-:S05]  /*1f30*/  @P4 MOV R28, R70 ;  /* 0x00000046001c4202 */ /* 0x000fca0000000f00 */
[----:B------:R-:W-:-:S05]  /*1f40*/  @P4 IMAD.WIDE.U32 R28, R78, R8, R28 ;  /* 0x000000084e1c4225 */ /* 0x000fca00078e001c */
[----:B------:R-:W-:Y:S02]  /*1f50*/  @P4 IADD3 R8, R29, R9, RZ ;  /* 0x000000091d084210 */ /* 0x000fe40007ffe0ff */
        /* <DEDUP_REMOVED lines=9> */
[----:B------:R-:W-:-:S04]  /*1ff0*/  @P6 IMAD.WIDE.U32 R28, R77, R8, R28 ;  /* 0x000000084d1c6225 */ /* 0x000fc800078e001c */
[----:B------:R-:W-:Y:S01]  /*2000*/  @P6 IMAD.IADD R8, R29, 0x1, R9 ;  /* 0x000000011d086824 */ /* 0x000fe200078e0209 */
[C---:B-1----:R-:W-:Y:S02]  /*2010*/  @P6 LEA R48, P5, R28.reuse, R48, 0x1 ;  /* 0x000000301c306211 */ /* 0x042fe400078a08ff */
[----:B------:R-:W-:Y:S02]  /*2020*/  SHF.R.S32.HI R29, RZ, 0x1f, R31 ;  /* 0x0000001fff1d7819 */ /* 0x000fe4000001141f */
[----:B------:R-:W-:Y:S02]  /*2030*/  @P6 LEA.HI.X R49, R28, R49, R8, 0x1, P5 ;  /* 0x000000311c316211 */ /* 0x000fe400028f0c08 */
[----:B------:R-:W0:Y:S01]  /*2040*/  @P3 LDC.64 R8, c[0x0][0x270] ;  /* 0x00009c00ff083b82 */ /* 0x000e220000000a00 */
[C---:B------:R-:W-:Y:S02]  /*2050*/  LOP3.LUT P6, RZ, R5.reuse, 0x1, RZ, 0xc0, !PT ;  /* 0x0000000105ff7812 */ /* 0x040fe400078cc0ff */
[----:B------:R-:W-:-:S04]  /*2060*/  LOP3.LUT R5, R5, 0xf7ffffff, RZ, 0xc0, !PT ;  /* 0xf7ffffff05057812 */ /* 0x000fc800078ec0ff */
[----:B------:R-:W-:-:S07]  /*2070*/  @P0 LOP3.LUT R5, R5, 0x8000000, RZ, 0xfc, !PT ;  /* 0x0800000005050812 */ /* 0x000fce00078efcff */
[----:B------:R-:W1:Y:S01]  /*2080*/  @P6 LDC.64 R40, c[0x0][0x220] ;  /* 0x00008800ff286b82 */ /* 0x000e620000000a00 */
[----:B0-----:R-:W-:Y:S01]  /*2090*/  @P3 IMAD R28, R29, R8, RZ ;  /* 0x000000081d1c3224 */ /* 0x001fe200078e02ff */
[----:B------:R-:W-:-:S03]  /*20a0*/  @P3 MOV R29, R69 ;  /* 0x00000045001d3202 */ /* 0x000fc60000000f00 */
[----:B------:R-:W-:Y:S01]  /*20b0*/  @P3 IMAD R9, R31, R9, R28 ;  /* 0x000000091f093224 */ /* 0x000fe200078e021c */
[----:B------:R-:W-:-:S05]  /*20c0*/  @P3 MOV R28, R70 ;  /* 0x00000046001c3202 */ /* 0x000fca0000000f00 */
[----:B------:R-:W-:Y:S01]  /*20d0*/  @P3 IMAD.WIDE.U32 R28, R31, R8, R28 ;  /* 0x000000081f1c3225 */ /* 0x000fe200078e001c */
[----:B------:R-:W-:-:S03]  /*20e0*/  IADD3 R31, R0, 0xc0, RZ ;  /* 0x000000c0001f7810 */ /* 0x000fc60007ffe0ff */
[----:B------:R-:W-:Y:S01]  /*20f0*/  @P3 IMAD.IADD R8, R29, 0x1, R9 ;  /* 0x000000011d083824 */ /* 0x000fe200078e0209 */
[C---:B--2---:R-:W-:Y:S02]  /*2100*/  @P3 LEA R50, P5, R28.reuse, R50, 0x1 ;  /* 0x000000321c323211 */ /* 0x044fe400078a08ff */
[----:B------:R-:W-:Y:S02]  /*2110*/  SHF.R.S32.HI R29, RZ, 0x1f, R31 ;  /* 0x0000001fff1d7819 */ /* 0x000fe4000001141f */
[----:B------:R-:W-:Y:S02]  /*2120*/  @P3 LEA.HI.X R51, R28, R51, R8, 0x1, P5 ;  /* 0x000000331c333211 */ /* 0x000fe400028f0c08 */
[----:B------:R-:W0:Y:S01]  /*2130*/  @P4 LDC.64 R8, c[0x0][0x270] ;  /* 0x00009c00ff084b82 */ /* 0x000e220000000a00 */
[----:B------:R-:W-:-:S13]  /*2140*/  ISETP.NE.AND P3, PT, R30, RZ, PT ;  /* 0x000000ff1e00720c */ /* 0x000fda0003f65270 */
[----:B------:R-:W2:Y:S01]  /*2150*/  @P3 LDC.64 R32, c[0x0][0x220] ;  /* 0x00008800ff203b82 */ /* 0x000ea20000000a00 */
[----:B0-----:R-:W-:Y:S01]  /*2160*/  @P4 IMAD R28, R29, R8, RZ ;  /* 0x000000081d1c4224 */ /* 0x001fe200078e02ff */
[----:B------:R-:W-:-:S03]  /*2170*/  @P4 MOV R29, R69 ;  /* 0x00000045001d4202 */ /* 0x000fc60000000f00 */
[----:B------:R-:W-:Y:S01]  /*2180*/  @P4 IMAD R9, R31, R9, R28 ;  /* 0x000000091f094224 */ /* 0x000fe200078e021c */
[----:B------:R-:W-:-:S05]  /*2190*/  @P4 MOV R28, R70 ;  /* 0x00000046001c4202 */ /* 0x000fca0000000f00 */
[----:B------:R-:W-:Y:S01]  /*21a0*/  @P4 IMAD.WIDE.U32 R28, R31, R8, R28 ;  /* 0x000000081f1c4225 */ /* 0x000fe200078e001c */
[----:B------:R-:W-:-:S03]  /*21b0*/  IADD3 R31, R0, 0xc8, RZ ;  /* 0x000000c8001f7810 */ /* 0x000fc60007ffe0ff */
[----:B------:R-:W-:Y:S01]  /*21c0*/  @P4 IMAD.IADD R8, R29, 0x1, R9 ;  /* 0x000000011d084824 */ /* 0x000fe200078e0209 */
[C---:B----4-:R-:W-:Y:S02]  /*21d0*/  @P4 LEA R42, P5, R28.reuse, R42, 0x1 ;  /* 0x0000002a1c2a4211 */ /* 0x050fe400078a08ff */
[----:B------:R-:W-:Y:S02]  /*21e0*/  @P6 MOV R29, R69 ;  /* 0x00000045001d6202 */ /* 0x000fe40000000f00 */
[----:B------:R-:W-:Y:S02]  /*21f0*/  @P4 LEA.HI.X R43, R28, R43, R8, 0x1, P5 ;  /* 0x0000002b1c2b4211 */ /* 0x000fe400028f0c08 */
[----:B------:R-:W0:Y:S01]  /*2200*/  @P6 LDC.64 R8, c[0x0][0x270] ;  /* 0x00009c00ff086b82 */ /* 0x000e220000000a00 */
[----:B------:R-:W-:Y:S02]  /*2210*/  ISETP.NE.AND P4, PT, R7, RZ, PT ;  /* 0x000000ff0700720c */ /* 0x000fe40003f85270 */
[----:B------:R-:W-:-:S05]  /*2220*/  SHF.R.S32.HI R7, RZ, 0x1f, R31 ;  /* 0x0000001fff077819 */ /* 0x000fca000001141f */
[----:B0-----:R-:W-:-:S04]  /*2230*/  @P6 IMAD R28, R7, R8, RZ ;  /* 0x00000008071c6224 */ /* 0x001fc800078e02ff */
[----:B------:R-:W-:Y:S01]  /*2240*/  @P6 IMAD R7, R31, R9, R28 ;  /* 0x000000091f076224 */ /* 0x000fe200078e021c */
[----:B------:R-:W-:-:S05]  /*2250*/  @P6 MOV R28, R70 ;  /* 0x00000046001c6202 */ /* 0x000fca0000000f00 */
[----:B------:R-:W-:Y:S01]  /*2260*/  @P6 IMAD.WIDE.U32 R28, R31, R8, R28 ;  /* 0x000000081f1c6225 */ /* 0x000fe200078e001c */
[----:B------:R-:W-:Y:S01]  /*2270*/  IADD3 R31, R0, 0xd0, RZ ;  /* 0x000000d0001f7810 */ /* 0x000fe20007ffe0ff */
[----:B------:R-:W0:Y:S02]  /*2280*/  @P0 LDC.64 R8, c[0x0][0x270] ;  /* 0x00009c00ff080b82 */ /* 0x000e240000000a00 */
[----:B------:R-:W-:Y:S01]  /*2290*/  @P6 IMAD.IADD R7, R29, 0x1, R7 ;  /* 0x000000011d076824 */ /* 0x000fe200078e0207 */
[C---:B-1----:R-:W-:Y:S02]  /*22a0*/  @P6 LEA R40, P5, R28.reuse, R40, 0x1 ;  /* 0x000000281c286211 */ /* 0x042fe400078a08ff */
[----:B------:R-:W-:Y:S02]  /*22b0*/  @P0 MOV R29, R69 ;  /* 0x00000045001d0202 */ /* 0x000fe40000000f00 */
[----:B------:R-:W-:Y:S02]  /*22c0*/  @P6 LEA.HI.X R41, R28, R41, R7, 0x1, P5 ;  /* 0x000000291c296211 */ /* 0x000fe400028f0c07 */
        /* <DEDUP_REMOVED lines=8> */
[C---:B------:R-:W-:Y:S02]  /*2350*/  @P0 LEA R38, P5, R28.reuse, R38, 0x1 ;  /* 0x000000261c260211 */ /* 0x040fe400078a08ff */
[----:B------:R-:W-:Y:S02]  /*2360*/  @P1 MOV R29, R69 ;  /* 0x00000045001d1202 */ /* 0x000fe40000000f00 */
[----:B------:R-:W-:Y:S02]  /*2370*/  @P0 LEA.HI.X R39, R28, R39, R7, 0x1, P5 ;  /* 0x000000271c270211 */ /* 0x000fe400028f0c07 */
[----:B------:R-:W-:-:S02]  /*2380*/  SHF.R.S32.HI R7, RZ, 0x1f, R31 ;  /* 0x0000001fff077819 */ /* 0x000fc4000001141f */
[C---:B------:R-:W-:Y:S02]  /*2390*/  LOP3.LUT P0, RZ, R5.reuse, 0x400000, RZ, 0xc0, !PT ;  /* 0x0040000005ff7812 */ /* 0x040fe4000780c0ff */
[----:B------:R-:W-:-:S04]  /*23a0*/  LOP3.LUT R5, R5, 0xefffffff, RZ, 0xc0, !PT ;  /* 0xefffffff05057812 */ /* 0x000fc800078ec0ff */
[----:B------:R-:W-:Y:S01]  /*23b0*/  @P1 LOP3.LUT R5, R5, 0x10000000, RZ, 0xfc, !PT ;  /* 0x1000000005051812 */ /* 0x000fe200078efcff */
[----:B0-----:R-:W-:-:S04]  /*23c0*/  @P1 IMAD R28, R7, R8, RZ ;  /* 0x00000008071c1224 */ /* 0x001fc800078e02ff */
[----:B------:R-:W-:Y:S01]  /*23d0*/  @P1 IMAD R7, R31, R9, R28 ;  /* 0x000000091f071224 */ /* 0x000fe200078e021c */
[----:B------:R-:W-:-:S05]  /*23e0*/  @P1 MOV R28, R70 ;  /* 0x00000046001c1202 */ /* 0x000fca0000000f00 */
[----:B------:R-:W-:Y:S01]  /*23f0*/  @P1 IMAD.WIDE.U32 R28, R31, R8, R28 ;  /* 0x000000081f1c1225 */ /* 0x000fe200078e001c */
[----:B------:R-:W-:Y:S01]  /*2400*/  IADD3 R31, R0, 0xe0, RZ ;  /* 0x000000e0001f7810 */ /* 0x000fe20007ffe0ff */
[----:B------:R-:W0:Y:S02]  /*2410*/  @P2 LDC.64 R8, c[0x0][0x270] ;  /* 0x00009c00ff082b82 */ /* 0x000e240000000a00 */
[----:B------:R-:W-:Y:S01]  /*2420*/  @P1 IMAD.IADD R7, R29, 0x1, R7 ;  /* 0x000000011d071824 */ /* 0x000fe200078e0207 */
[C---:B---3--:R-:W-:Y:S02]  /*2430*/  @P1 LEA R36, P5, R28.reuse, R36, 0x1 ;  /* 0x000000241c241211 */ /* 0x048fe400078a08ff */
        /* <DEDUP_REMOVED lines=13> */
[C---:B-----5:R-:W-:Y:S02]  /*2510*/  @P2 LEA R34, P5, R28.reuse, R34, 0x1 ;  /* 0x000000221c222211 */ /* 0x060fe400078a08ff */
        /* <DEDUP_REMOVED lines=9> */
[----:B------:R-:W-:Y:S02]  /*25b0*/  @P3 IMAD.WIDE.U32 R28, R31, R8, R28 ;  /* 0x000000081f1c3225 */ /* 0x000fe400078e001c */
[----:B------:R-:W0:Y:S02]  /*25c0*/  @P4 LDC.64 R8, c[0x0][0x270] ;  /* 0x00009c00ff084b82 */ /* 0x000e240000000a00 */
[----:B------:R-:W-:Y:S01]  /*25d0*/  @P3 IMAD.IADD R7, R29, 0x1, R7 ;  /* 0x000000011d073824 */ /* 0x000fe200078e0207 */
[----:B--2---:R-:W-:-:S04]  /*25e0*/  @P3 LEA R32, P5, R28, R32, 0x1 ;  /* 0x000000201c203211 */ /* 0x004fc800078a08ff */
[----:B------:R-:W-:Y:S01]  /*25f0*/  @P3 LEA.HI.X R33, R28, R33, R7, 0x1, P5 ;  /* 0x000000211c213211 */ /* 0x000fe200028f0c07 */
[----:B------:R-:W1:Y:S01]  /*2600*/  @P4 LDC.64 R30, c[0x0][0x220] ;  /* 0x00008800ff1e4b82 */ /* 0x000e620000000a00 */
[----:B------:R-:W-:Y:S02]  /*2610*/  IADD3 R7, R0, 0xf0, RZ ;  /* 0x000000f000077810 */ /* 0x000fe40007ffe0ff */
[C---:B------:R-:W-:Y:S02]  /*2620*/  LOP3.LUT P3, RZ, R5.reuse, 0x100000, RZ, 0xc0, !PT ;  /* 0x0010000005ff7812 */ /* 0x040fe4000786c0ff */
[----:B------:R-:W-:Y:S02]  /*2630*/  SHF.R.S32.HI R29, RZ, 0x1f, R7 ;  /* 0x0000001fff1d7819 */ /* 0x000fe40000011407 */
[----:B------:R-:W-:-:S04]  /*2640*/  LOP3.LUT R5, R5, 0x7fffffff, RZ, 0xc0, !PT ;  /* 0x7fffffff05057812 */ /* 0x000fc800078ec0ff */
[----:B------:R-:W-:Y:S01]  /*2650*/  @P4 LOP3.LUT R5, R5, 0x80000000, RZ, 0xfc, !PT ;  /* 0x8000000005054812 */ /* 0x000fe200078efcff */
[----:B0-----:R-:W-:Y:S01]  /*2660*/  @P4 IMAD R28, R29, R8, RZ ;  /* 0x000000081d1c4224 */ /* 0x001fe200078e02ff */
[----:B------:R-:W-:-:S03]  /*2670*/  @P4 MOV R29, R69 ;  /* 0x00000045001d4202 */ /* 0x000fc60000000f00 */
[----:B------:R-:W-:Y:S01]  /*2680*/  @P4 IMAD R9, R7, R9, R28 ;  /* 0x0000000907094224 */ /* 0x000fe200078e021c */
[----:B------:R-:W-:-:S05]  /*2690*/  @P4 MOV R28, R70 ;  /* 0x00000046001c4202 */ /* 0x000fca0000000f00 */
[----:B------:R-:W-:-:S04]  /*26a0*/  @P4 IMAD.WIDE.U32 R28, R7, R8, R28 ;  /* 0x00000008071c4225 */ /* 0x000fc800078e001c */
[----:B------:R-:W-:Y:S01]  /*26b0*/  @P4 IMAD.IADD R7, R29, 0x1, R9 ;  /* 0x000000011d074824 */ /* 0x000fe200078e0209 */
[----:B-1----:R-:W-:-:S04]  /*26c0*/  @P4 LEA R30, P5, R28, R30, 0x1 ;  /* 0x0000001e1c1e4211 */ /* 0x002fc800078a08ff */
[----:B------:R-:W-:Y:S02]  /*26d0*/  @P4 LEA.HI.X R31, R28, R31, R7, 0x1, P5 ;  /* 0x0000001f1c1f4211 */ /* 0x000fe400028f0c07 */
[----:B------:R-:W-:Y:S02]  /*26e0*/  SHF.R.S32.HI R7, RZ, 0x1f, R76 ;  /* 0x0000001fff077819 */ /* 0x000fe4000001144c */
[----:B------:R-:W-:Y:S02]  /*26f0*/  ISETP.GE.U32.AND P5, PT, R76, UR12, PT ;  /* 0x0000000c4c007c0c */ /* 0x000fe4000bfa6070 */
[----:B------:R-:W-:Y:S02]  /*2700*/  LOP3.LUT P4, RZ, R5, 0x200000, RZ, 0xc0, !PT ;  /* 0x0020000005ff7812 */ /* 0x000fe4000788c0ff */
[----:B------:R-:W-:-:S04]  /*2710*/  ISETP.GE.AND.EX P5, PT, R7, UR13, PT, P5 ;  /* 0x0000000d07007c0c */ /* 0x000fc8000bfa6350 */
[----:B------:R-:W-:-:S13]  /*2720*/  ISETP.GT.U32.OR P5, PT, R105, 0x187, P5 ;  /* 0x000001876900780c */ /* 0x000fda0002fa4470 */
[----:B------:R-:W0:Y:S01]  /*2730*/  @!P5 LDC.64 R28, c[0x0][0x270] ;  /* 0x00009c00ff1cdb82 */ /* 0x000e220000000a00 */
[----:B------:R-:W-:Y:S02]  /*2740*/  @!P5 MOV R8, R70 ;  /* 0x000000460008d202 */ /* 0x000fe40000000f00 */
[----:B------:R-:W-:-:S03]  /*2750*/  @!P5 MOV R9, R69 ;  /* 0x000000450009d202 */ /* 0x000fc60000000f00 */
[----:B0-----:R-:W-:-:S04]  /*2760*/  @!P5 IMAD.WIDE.U32 R8, R76, R28, R8 ;  /* 0x0000001c4c08d225 */ /* 0x001fc800078e0008 */
[----:B------:R-:W-:-:S04]  /*2770*/  @!P5 IMAD R28, R7, R28, RZ ;  /* 0x0000001c071cd224 */ /* 0x000fc800078e02ff */
[----:B------:R-:W-:Y:S02]  /*2780*/  @!P5 IMAD R89, R76, R29, R28 ;  /* 0x0000001d4c59d224 */ /* 0x000fe400078e021c */
[----:B------:R-:W0:Y:S02]  /*2790*/  @!P5 LDC.64 R28, c[0x0][0x220] ;  /* 0x00008800ff1cdb82 */ /* 0x000e240000000a00 */
[----:B------:R-:W-:Y:S01]  /*27a0*/  @!P5 IMAD.IADD R9, R9, 0x1, R89 ;  /* 0x000000010909d824 */ /* 0x000fe200078e0259 */
[----:B------:R-:W-:-:S04]  /*27b0*/  SHF.R.S32.HI R76, RZ, 0x1f, R105 ;  /* 0x0000001fff4c7819 */ /* 0x000fc80000011469 */
[----:B------:R-:W-:Y:S02]  /*27c0*/  LEA.HI R76, R76, R105, RZ, 0x5 ;  /* 0x000000694c4c7211 */ /* 0x000fe400078f28ff */
[----:B0-----:R-:W-:-:S04]  /*27d0*/  @!P5 LEA R28, P6, R8, R28, 0x1 ;  /* 0x0000001c081cd211 */ /* 0x001fc800078c08ff */
[----:B------:R-:W-:Y:S01]  /*27e0*/  @!P5 LEA.HI.X R29, R8, R29, R9, 0x1, P6 ;  /* 0x0000001d081dd211 */ /* 0x000fe200030f0c09 */
[----:B------:R-:W-:Y:S01]  /*27f0*/  HFMA2.MMA R8, -RZ, RZ, 0, 0 ;  /* 0x00000000ff087435 */ /* 0x000fe200000001ff */
[----:B------:R-:W-:Y:S02]  /*2800*/  MOV R9, 0xffffffe0 ;  /* 0xffffffe000097802 */ /* 0x000fe40000000f00 */
[----:B------:R-:W-:-:S07]  /*2810*/  LOP3.LUT P6, RZ, R5, 0x1000000, RZ, 0xc0, !PT ;  /* 0x0100000005ff7812 */ /* 0x000fce00078cc0ff */
[----:B------:R0:W2:Y:S01]  /*2820*/  @!P5 LDG.E R8, desc[UR8][R28.64] ;  /* 0x000000081c08d981 */ /* 0x0000a2000c1e1900 */
[----:B------:R-:W-:Y:S02]  /*2830*/  ISETP.GT.AND P5, PT, R105, 0x17f, PT ;  /* 0x0000017f6900780c */ /* 0x000fe40003fa4270 */
[----:B0-----:R-:W-:-:S05]  /*2840*/  SHF.R.S32.HI R28, RZ, 0x5, R76 ;  /* 0x00000005ff1c7819 */ /* 0x001fca000001144c */
[----:B------:R-:W-:-:S05]  /*2850*/  IMAD R9, R28, R9, 0x187 ;  /* 0x000001871c097424 */ /* 0x000fca00078e0209 */
[----:B------:R-:W-:Y:S01]  /*2860*/  SEL R29, R9, 0x1f, P5 ;  /* 0x0000001f091d7807 */ /* 0x000fe20002800000 */
[----:B------:R-:W-:Y:S01]  /*2870*/  HFMA2.MMA R9, -RZ, RZ, 0, 0 ;  /* 0x00000000ff097435 */ /* 0x000fe200000001ff */
[----:B------:R-:W-:-:S13]  /*2880*/  LOP3.LUT P5, RZ, R5, 0x2000000, RZ, 0xc0, !PT ;  /* 0x0200000005ff7812 */ /* 0x000fda00078ac0ff */
[----:B------:R0:W3:Y:S02]  /*2890*/  @P5 LDG.E R9, desc[UR8][R10.64] ;  /* 0x000000080a095981 */ /* 0x0000e4000c1e1900 */
[----:B0-----:R-:W-:-:S06]  /*28a0*/  CS2R R10, SRZ ;  /* 0x00000000000a7805 */ /* 0x001fcc000001ff00 */
[----:B------:R0:W4:Y:S04]  /*28b0*/  @P1 LDG.E R11, desc[UR8][R12.64] ;  /* 0x000000080c0b1981 */ /* 0x000128000c1e1900 */
[----:B------:R-:W5:Y:S01]  /*28c0*/  @P6 LDG.E R10, desc[UR8][R100.64] ;  /* 0x00000008640a6981 */ /* 0x000f62000c1e1900 */
[----:B0-----:R-:W-:-:S06]  /*28d0*/  CS2R R12, SRZ ;  /* 0x00000000000c7805 */ /* 0x001fcc000001ff00 */
[----:B------:R0:W2:Y:S01]  /*28e0*/  @P4 LDG.E R13, desc[UR8][R14.64] ;  /* 0x000000080e0d4981 */ /* 0x0000a2000c1e1900 */
[----:B------:R-:W-:-:S03]  /*28f0*/  LOP3.LUT P4, RZ, R5, 0x80, RZ, 0xc0, !PT ;  /* 0x0000008005ff7812 */ /* 0x000fc6000788c0ff */
[----:B------:R-:W3:Y:S01]  /*2900*/  @P0 LDG.E R12, desc[UR8][R74.64] ;  /* 0x000000084a0c0981 */ /* 0x000ee2000c1e1900 */
[----:B0-----:R-:W-:-:S06]  /*2910*/  CS2R R14, SRZ ;  /* 0x00000000000e7805 */ /* 0x001fcc000001ff00 */
[----:B------:R0:W3:Y:S01]  /*2920*/  @P3 LDG.E R14, desc[UR8][R72.64] ;  /* 0x00000008480e3981 */ /* 0x0000e2000c1e1900 */
[----:B------:R-:W-:-:S03]  /*2930*/  LOP3.LUT P0, RZ, R5, 0x20000, RZ, 0xc0, !PT ;  /* 0x0002000005ff7812 */ /* 0x000fc6000780c0ff */
[----:B------:R1:W3:Y:S01]  /*2940*/  @P2 LDG.E R15, desc[UR8][R16.64] ;  /* 0x00000008100f2981 */ /* 0x0002e2000c1e1900 */
[----:B0-----:R-:W-:Y:S02]  /*2950*/  P2R R72, PR, RZ, 0x10 ;  /* 0x00000010ff487803 */ /* 0x001fe40000000000 */
[----:B------:R-:W-:-:S04]  /*2960*/  LOP3.LUT P4, RZ, R5, 0x100, RZ, 0xc0, !PT ;  /* 0x0000010005ff7812 */ /* 0x000fc8000788c0ff */
[----:B------:R-:W-:Y:S02]  /*2970*/  P2R R73, PR, RZ, 0x10 ;  /* 0x00000010ff497803 */ /* 0x000fe40000000000 */
        /* <DEDUP_REMOVED lines=12> */
[C---:B------:R-:W-:Y:S02]  /*2a40*/  LOP3.LUT P4, RZ, R5.reuse, 0x4000, RZ, 0xc0, !PT ;  /* 0x0000400005ff7812 */ /* 0x040fe4000788c0ff */
[----:B-1----:R-:W-:Y:S02]  /*2a50*/  CS2R R16, SRZ ;  /* 0x0000000000107805 */ /* 0x002fe4000001ff00 */
[----:B------:R-:W-:Y:S02]  /*2a60*/  P2R R97, PR, RZ, 0x10 ;  /* 0x00000010ff617803 */ /* 0x000fe40000000000 */
[----:B------:R-:W-:Y:S02]  /*2a70*/  LOP3.LUT P4, RZ, R5, 0x8000, RZ, 0xc0, !PT ;  /* 0x0000800005ff7812 */ /* 0x000fe4000788c0ff */
[----:B------:R0:W3:Y:S02]  /*2a80*/  @P0 LDG.E R17, desc[UR8][R18.64] ;  /* 0x0000000812110981 */ /* 0x0000e4000c1e1900 */
[----:B0-----:R-:W-:-:S09]  /*2a90*/  CS2R R18, SRZ ;  /* 0x0000000000127805 */ /* 0x001fd2000001ff00 */
[----:B------:R0:W3:Y:S01]  /*2aa0*/  @P4 LDG.E R19, desc[UR8][R20.64] ;  /* 0x0000000814134981 */ /* 0x0000e2000c1e1900 */
[----:B------:R-:W-:Y:S02]  /*2ab0*/  ISETP.NE.AND P4, PT, R97, RZ, PT ;  /* 0x000000ff6100720c */ /* 0x000fe40003f85270 */
[----:B0-----:R-:W-:-:S11]  /*2ac0*/  CS2R R20, SRZ ;  /* 0x0000000000147805 */ /* 0x001fd6000001ff00 */
[----:B------:R-:W3:Y:S01]  /*2ad0*/  @P4 LDG.E R20, desc[UR8][R62.64] ;  /* 0x000000083e144981 */ /* 0x000ee2000c1e1900 */
[----:B------:R-:W-:Y:S02]  /*2ae0*/  ISETP.NE.AND P4, PT, R94, RZ, PT ;  /* 0x000000ff5e00720c */ /* 0x000fe40003f85270 */
[C---:B------:R-:W-:Y:S02]  /*2af0*/  LOP3.LUT P1, RZ, R5.reuse, 0x40000, RZ, 0xc0, !PT ;  /* 0x0004000005ff7812 */ /* 0x040fe4000782c0ff */
[----:B------:R-:W-:-:S09]  /*2b00*/  LOP3.LUT P6, RZ, R5, 0x10000, RZ, 0xc0, !PT ;  /* 0x0001000005ff7812 */ /* 0x000fd200078cc0ff */
[----:B------:R0:W3:Y:S01]  /*2b10*/  @P4 LDG.E R21, desc[UR8][R22.64] ;  /* 0x0000000816154981 */ /* 0x0000e2000c1e1900 */
[----:B------:R-:W-:-:S03]  /*2b20*/  ISETP.NE.AND P4, PT, R89, RZ, PT ;  /* 0x000000ff5900720c */ /* 0x000fc60003f85270 */
[----:B------:R-:W3:Y:S04]  /*2b30*/  @P1 LDG.E R16, desc[UR8][R66.64] ;  /* 0x0000000842101981 */ /* 0x000ee8000c1e1900 */
[----:B------:R-:W3:Y:S01]  /*2b40*/  @P6 LDG.E R18, desc[UR8][R64.64] ;  /* 0x0000000840126981 */ /* 0x000ee2000c1e1900 */
[----:B0-----:R-:W-:-:S06]  /*2b50*/  CS2R R22, SRZ ;  /* 0x0000000000167805 */ /* 0x001fcc000001ff00 */
[----:B------:R-:W3:Y:S01]  /*2b60*/  @P4 LDG.E R22, desc[UR8][R60.64] ;  /* 0x000000083c164981 */ /* 0x000ee2000c1e1900 */
[----:B------:R-:W-:-:S13]  /*2b70*/  ISETP.NE.AND P4, PT, R84, RZ, PT ;  /* 0x000000ff5400720c */ /* 0x000fda0003f85270 */
[----:B------:R0:W3:Y:S01]  /*2b80*/  @P4 LDG.E R23, desc[UR8][R24.64] ;  /* 0x0000000818174981 */ /* 0x0000e2000c1e1900 */
[----:B------:R-:W-:Y:S02]  /*2b90*/  ISETP.NE.AND P4, PT, R76, RZ, PT ;  /* 0x000000ff4c00720c */ /* 0x000fe40003f85270 */
[----:B0-----:R-:W-:-:S11]  /*2ba0*/  CS2R R24, SRZ ;  /* 0x0000000000187805 */ /* 0x001fd6000001ff00 */
[----:B------:R-:W3:Y:S01]  /*2bb0*/  @P4 LDG.E R24, desc[UR8][R58.64] ;  /* 0x000000083a184981 */ /* 0x000ee2000c1e1900 */
[----:B------:R-:W-:-:S13]  /*2bc0*/  ISETP.NE.AND P4, PT, R75, RZ, PT ;  /* 0x000000ff4b00720c */ /* 0x000fda0003f85270 */
[----:B------:R0:W3:Y:S01]  /*2bd0*/  @P4 LDG.E R25, desc[UR8][R26.64] ;  /* 0x000000081a194981 */ /* 0x0000e2000c1e1900 */
[----:B------:R-:W-:Y:S02]  /*2be0*/  ISETP.NE.AND P4, PT, R74, RZ, PT ;  /* 0x000000ff4a00720c */ /* 0x000fe40003f85270 */
[----:B0-----:R-:W-:-:S11]  /*2bf0*/  CS2R R26, SRZ ;  /* 0x00000000001a7805 */ /* 0x001fd6000001ff00 */
[----:B------:R-:W3:Y:S01]  /*2c00*/  @P4 LDG.E R26, desc[UR8][R56.64] ;  /* 0x00000008381a4981 */ /* 0x000ee2000c1e1900 */
[----:B------:R-:W-:Y:S02]  /*2c10*/  ISETP.NE.AND P4, PT, R73, RZ, PT ;  /* 0x000000ff4900720c */ /* 0x000fe40003f85270 */
[----:B------:R-:W-:-:S11]  /*2c20*/  LOP3.LUT P3, RZ, R5, 0x40, RZ, 0xc0, !PT ;  /* 0x0000004005ff7812 */ /* 0x000fd6000786c0ff */
[----:B------:R0:W3:Y:S01]  /*2c30*/  @P4 LDG.E R27, desc[UR8][R44.64] ;  /* 0x000000082c1b4981 */ /* 0x0000e2000c1e1900 */
[----:B------:R-:W-:Y:S02]  /*2c40*/  ISETP.NE.AND P4, PT, R72, RZ, PT ;  /* 0x000000ff4800720c */ /* 0x000fe40003f85270 */
[----:B------:R-:W-:Y:S02]  /*2c50*/  LOP3.LUT P2, RZ, R5, 0x20, RZ, 0xc0, !PT ;  /* 0x0000002005ff7812 */ /* 0x000fe4000784c0ff */
[----:B0-----:R-:W-:-:S09]  /*2c60*/  CS2R R44, SRZ ;  /* 0x00000000002c7805 */ /* 0x001fd2000001ff00 */
[----:B------:R-:W3:Y:S01]  /*2c70*/  @P4 LDG.E R44, desc[UR8][R54.64] ;  /* 0x00000008362c4981 */ /* 0x000ee2000c1e1900 */
[----:B------:R-:W-:-:S03]  /*2c80*/  LOP3.LUT P1, RZ, R5, 0x10, RZ, 0xc0, !PT ;  /* 0x0000001005ff7812 */ /* 0x000fc6000782c0ff */
[----:B------:R0:W3:Y:S02]  /*2c90*/  @P3 LDG.E R45, desc[UR8][R46.64] ;  /* 0x000000082e2d3981 */ /* 0x0000e4000c1e1900 */
[----:B0-----:R-:W-:-:S06]  /*2ca0*/  CS2R R46, SRZ ;  /* 0x00000000002e7805 */ /* 0x001fcc000001ff00 */
[----:B------:R-:W3:Y:S01]  /*2cb0*/  @P2 LDG.E R46, desc[UR8][R52.64] ;  /* 0x00000008342e2981 */ /* 0x000ee2000c1e1900 */
[----:B------:R-:W-:-:S03]  /*2cc0*/  LOP3.LUT P0, RZ, R5, 0x8, RZ, 0xc0, !PT ;  /* 0x0000000805ff7812 */ /* 0x000fc6000780c0ff */
[----:B------:R0:W3:Y:S01]  /*2cd0*/  @P1 LDG.E R47, desc[UR8][R48.64] ;  /* 0x00000008302f1981 */ /* 0x0000e2000c1e1900 */
[C---:B------:R-:W-:Y:S02]  /*2ce0*/  LOP3.LUT P5, RZ, R5.reuse, 0x4, RZ, 0xc0, !PT ;  /* 0x0000000405ff7812 */ /* 0x040fe400078ac0ff */
[----:B------:R-:W-:Y:S02]  /*2cf0*/  LOP3.LUT P6, RZ, R5, 0x1, RZ, 0xc0, !PT ;  /* 0x0000000105ff7812 */ /* 0x000fe400078cc0ff */
[----:B0-----:R-:W-:-:S06]  /*2d00*/  CS2R R48, SRZ ;  /* 0x0000000000307805 */ /* 0x001fcc000001ff00 */
[----:B------:R0:W3:Y:S01]  /*2d10*/  @P0 LDG.E R48, desc[UR8][R50.64] ;  /* 0x0000000832300981 */ /* 0x0000e2000c1e1900 */
[----:B------:R-:W-:-:S03]  /*2d20*/  LOP3.LUT P0, RZ, R5, 0x8000000, RZ, 0xc0, !PT ;  /* 0x0800000005ff7812 */ /* 0x000fc6000780c0ff */
[----:B------:R-:W3:Y:S01]  /*2d30*/  @P5 LDG.E R49, desc[UR8][R42.64] ;  /* 0x000000082a315981 */ /* 0x000ee2000c1e1900 */
[----:B0-----:R-:W-:Y:S02]  /*2d40*/  CS2R R50, SRZ ;  /* 0x0000000000327805 */ /* 0x001fe4000001ff00 */
[----:B------:R-:W-:-:S04]  /*2d50*/  LOP3.LUT P1, RZ, R5, 0x10000000, RZ, 0xc0, !PT ;  /* 0x1000000005ff7812 */ /* 0x000fc8000782c0ff */
[----:B------:R-:W3:Y:S01]  /*2d60*/  @P6 LDG.E R50, desc[UR8][R40.64] ;  /* 0x0000000828326981 */ /* 0x000ee2000c1e1900 */
[C---:B------:R-:W-:Y:S02]  /*2d70*/  LOP3.LUT P2, RZ, R5.reuse, 0x20000000, RZ, 0xc0, !PT ;  /* 0x2000000005ff7812 */ /* 0x040fe4000784c0ff */
[----:B------:R-:W-:Y:S01]  /*2d80*/  CS2R R52, SRZ ;  /* 0x0000000000347805 */ /* 0x000fe2000001ff00 */
[----:B------:R5:W3:Y:S01]  /*2d90*/  @P0 LDG.E R51, desc[UR8][R38.64] ;  /* 0x0000000826330981 */ /* 0x000ae2000c1e1900 */
[----:B------:R-:W-:-:S04]  /*2da0*/  LOP3.LUT P3, RZ, R5, 0x40000000, RZ, 0xc0, !PT ;  /* 0x4000000005ff7812 */ /* 0x000fc8000786c0ff */
[----:B------:R-:W3:Y:S01]  /*2db0*/  @P1 LDG.E R52, desc[UR8][R36.64] ;  /* 0x0000000824341981 */ /* 0x000ee2000c1e1900 */
[----:B------:R-:W-:Y:S02]  /*2dc0*/  CS2R R54, SRZ ;  /* 0x0000000000367805 */ /* 0x000fe4000001ff00 */
[----:B------:R-:W-:Y:S02]  /*2dd0*/  LOP3.LUT P4, RZ, R5, 0x80000000, RZ, 0xc0, !PT ;  /* 0x8000000005ff7812 */ /* 0x000fe4000788c0ff */
[----:B------:R0:W3:Y:S04]  /*2de0*/  @P2 LDG.E R53, desc[UR8][R34.64] ;  /* 0x0000000822352981 */ /* 0x0000e8000c1e1900 */
[----:B------:R-:W3:Y:S07]  /*2df0*/  @P3 LDG.E R54, desc[UR8][R32.64] ;  /* 0x0000000820363981 */ /* 0x000eee000c1e1900 */
[----:B------:R1:W3:Y:S01]  /*2e00*/  @P4 LDG.E R55, desc[UR8][R30.64] ;  /* 0x000000081e374981 */ /* 0x0002e2000c1e1900 */
[----:B-----5:R-:W-:-:S04]  /*2e10*/  PRMT R38, R10, 0x7632, R38 ;  /* 0x000076320a267816 */ /* 0x020fc80000000026 */
[----:B0-----:R-:W-:Y:S02]  /*2e20*/  SHF.L.U32 R35, R38, 0x10, RZ ;  /* 0x0000001026237819 */ /* 0x001fe400000006ff */
[----:B------:R-:W-:-:S03]  /*2e30*/  SHF.L.U32 R56, R10, 0x10, RZ ;  /* 0x000000100a387819 */ /* 0x000fc600000006ff */
[----:B-1----:R-:W-:Y:S01]  /*2e40*/  FMUL.FTZ R31, R35, R35 ;  /* 0x00000023231f7220 */ /* 0x002fe20000410000 */
[----:B----4-:R-:W-:Y:S01]  /*2e50*/  PRMT R37, R11, 0x7632, R37 ;  /* 0x000076320b257816 */ /* 0x010fe20000000025 */
[C---:B------:R-:W-:Y:S02]  /*2e60*/  FADD.FTZ R42, R56.reuse, R35 ;  /* 0x00000023382a7221 */ /* 0x040fe40000010000 */
[--C-:B------:R-:W-:Y:S01]  /*2e70*/  FFMA.FTZ R56, R56, R56, R31.reuse ;  /* 0x0000003838387223 */ /* 0x100fe2000001001f */
[----:B--2---:R-:W-:Y:S01]  /*2e80*/  PRMT R31, R13, 0x7632, R31 ;  /* 0x000076320d1f7816 */ /* 0x004fe2000000001f */
[----:B------:R-:W-:Y:S01]  /*2e90*/  IMAD.U32 R30, R37, 0x10000, RZ ;  /* 0x00010000251e7824 */ /* 0x000fe200078e00ff */
[----:B---3--:R-:W-:Y:S02]  /*2ea0*/  PRMT R33, R12, 0x7632, R33 ;  /* 0x000076320c217816 */ /* 0x008fe40000000021 */
[----:B------:R-:W-:Y:S01]  /*2eb0*/  SHF.L.U32 R57, R11, 0x10, RZ ;  /* 0x000000100b397819 */ /* 0x000fe200000006ff */
[----:B------:R-:W-:Y:S01]  /*2ec0*/  IMAD.U32 R66, R31, 0x10000, RZ ;  /* 0x000100001f427824 */ /* 0x000fe200078e00ff */
[----:B------:R-:W-:Y:S01]  /*2ed0*/  PRMT R31, R14, 0x7632, R31 ;  /* 0x000076320e1f7816 */ /* 0x000fe2000000001f */
[----:B------:R-:W-:Y:S01]  /*2ee0*/  FMUL.FTZ R32, R30, R30 ;  /* 0x0000001e1e207220 */ /* 0x000fe20000410000 */
[----:B------:R-:W-:Y:S01]  /*2ef0*/  SHF.L.U32 R58, R33, 0x10, RZ ;  /* 0x00000010213a7819 */ /* 0x000fe200000006ff */
[----:B------:R-:W-:Y:S01]  /*2f00*/  FADD.FTZ R43, R57, R30 ;  /* 0x0000001e392b7221 */ /* 0x000fe20000010000 */
[----:B------:R-:W-:-:S02]  /*2f10*/  SHF.L.U32 R63, R12, 0x10, RZ ;  /* 0x000000100c3f7819 */ /* 0x000fc400000006ff */
[----:B------:R-:W-:Y:S01]  /*2f20*/  SHF.L.U32 R31, R31, 0x10, RZ ;  /* 0x000000101f1f7819 */ /* 0x000fe200000006ff */
[--C-:B------:R-:W-:Y:S01]  /*2f30*/  FFMA.FTZ R57, R57, R57, R32.reuse ;  /* 0x0000003939397223 */ /* 0x100fe20000010020 */
[----:B------:R-:W-:Y:S01]  /*2f40*/  FMUL.FTZ R30, R58, R58 ;  /* 0x0000003a3a1e7220 */ /* 0x000fe20000410000 */
[----:B------:R-:W-:Y:S02]  /*2f50*/  PRMT R32, R15, 0x7632, R32 ;  /* 0x000076320f207816 */ /* 0x000fe40000000020 */
[----:B------:R-:W-:Y:S01]  /*2f60*/  SHF.L.U32 R62, R14, 0x10, RZ ;  /* 0x000000100e3e7819 */ /* 0x000fe200000006ff */
[----:B------:R-:W-:Y:S01]  /*2f70*/  FADD.FTZ R58, R63, R58 ;  /* 0x0000003a3f3a7221 */ /* 0x000fe20000010000 */
[----:B------:R-:W-:Y:S01]  /*2f80*/  SHF.L.U32 R65, R13, 0x10, RZ ;  /* 0x000000100d417819 */ /* 0x000fe200000006ff */
[----:B------:R-:W-:Y:S01]  /*2f90*/  FMUL.FTZ R33, R31, R31 ;  /* 0x0000001f1f217220 */ /* 0x000fe20000410000 */
[----:B------:R-:W-:Y:S01]  /*2fa0*/  FFMA.FTZ R63, R63, R63, R30 ;  /* 0x0000003f3f3f7223 */ /* 0x000fe2000001001e */
[----:B------:R-:W-:Y:S01]  /*2fb0*/  FMUL.FTZ R30, R66, R66 ;  /* 0x00000042421e7220 */ /* 0x000fe20000410000 */
[----:B------:R-:W-:-:S02]  /*2fc0*/  IMAD.U32 R32, R32, 0x10000, RZ ;  /* 0x0001000020207824 */ /* 0x000fc400078e00ff */
[C---:B------:R-:W-:Y:S01]  /*2fd0*/  FADD.FTZ R64, R62.reuse, R31 ;  /* 0x0000001f3e407221 */ /* 0x040fe20000010000 */
[----:B------:R-:W-:Y:S01]  /*2fe0*/  PRMT R40, R9, 0x7632, R40 ;  /* 0x0000763209287816 */ /* 0x000fe20000000028 */
[----:B------:R-:W-:Y:S01]  /*2ff0*/  FFMA.FTZ R62, R62, R62, R33 ;  /* 0x0000003e3e3e7223 */ /* 0x000fe20000010021 */
[----:B------:R-:W-:Y:S01]  /*3000*/  FADD.FTZ R66, R65, R66 ;  /* 0x0000004241427221 */ /* 0x000fe20000010000 */
[----:B------:R-:W-:Y:S01]  /*3010*/  SHF.L.U32 R61, R15, 0x10, RZ ;  /* 0x000000100f3d7819 */ /* 0x000fe200000006ff */
[----:B------:R-:W-:Y:S01]  /*3020*/  FFMA.FTZ R65, R65, R65, R30 ;  /* 0x0000004141417223 */ /* 0x000fe2000001001e */
[----:B------:R-:W-:Y:S01]  /*3030*/  FMUL.FTZ R30, R32, R32 ;  /* 0x00000020201e7220 */ /* 0x000fe20000410000 */
[----:B------:R-:W-:Y:S01]  /*3040*/  IMAD.U32 R40, R40, 0x10000, RZ ;  /* 0x0001000028287824 */ /* 0x000fe200078e00ff */
[----:B------:R-:W-:Y:S01]  /*3050*/  SHF.L.U32 R41, R9, 0x10, RZ ;  /* 0x0000001009297819 */ /* 0x000fe200000006ff */
[C---:B------:R-:W-:Y:S01]  /*3060*/  FADD.FTZ R59, R61.reuse, R32 ;  /* 0x000000203d3b7221 */ /* 0x040fe20000010000 */
[----:B------:R-:W-:Y:S01]  /*3070*/  FFMA.FTZ R61, R61, R61, R30 ;  /* 0x0000003d3d3d7223 */ /* 0x000fe2000001001e */
[----:B------:R-:W-:-:S02]  /*3080*/  FMUL.FTZ R36, R40, R40 ;  /* 0x0000002828247220 */ /* 0x000fc40000410000 */
[C---:B------:R-:W-:Y:S02]  /*3090*/  FADD.FTZ R39, R41.reuse, R40 ;  /* 0x0000002829277221 */ /* 0x040fe40000010000 */
[----:B------:R-:W-:Y:S01]  /*30a0*/  FFMA.FTZ R41, R41, R41, R36 ;  /* 0x0000002929297223 */ /* 0x000fe20000010024 */
[----:B------:R-:W-:-:S05]  /*30b0*/  PRMT R33, R17, 0x7632, R33 ;  /* 0x0000763211217816 */ /* 0x000fca0000000021 */
[----:B------:R-:W-:Y:S01]  /*30c0*/  IMAD.U32 R37, R33, 0x10000, RZ ;  /* 0x0001000021257824 */ /* 0x000fe200078e00ff */
[----:B------:R-:W-:Y:S02]  /*30d0*/  SHF.L.U32 R32, R17, 0x10, RZ ;  /* 0x0000001011207819 */ /* 0x000fe400000006ff */
[----:B------:R-:W-:-:S05]  /*30e0*/  PRMT R35, R19, 0x7632, R35 ;  /* 0x0000763213237816 */ /* 0x000fca0000000023 */
[----:B------:R-:W-:Y:S01]  /*30f0*/  IMAD.U32 R36, R35, 0x10000, RZ ;  /* 0x0001000023247824 */ /* 0x000fe200078e00ff */
[----:B------:R-:W-:-:S03]  /*3100*/  SHF.L.U32 R35, R19, 0x10, RZ ;  /* 0x0000001013237819 */ /* 0x000fc600000006ff */
[----:B------:R-:W-:Y:S01]  /*3110*/  FMUL.FTZ R40, R36, R36 ;  /* 0x0000002424287220 */ /* 0x000fe20000410000 */
[----:B------:R-:W-:-:S04]  /*3120*/  PRMT R34, R16, 0x7632, R34 ;  /* 0x0000763210227816 */ /* 0x000fc80000000022 */
[----:B------:R-:W-:Y:S02]  /*3130*/  SHF.L.U32 R31, R34, 0x10, RZ ;  /* 0x00000010221f7819 */ /* 0x000fe400000006ff */
[----:B------:R-:W-:Y:S02]  /*3140*/  SHF.L.U32 R38, R16, 0x10, RZ ;  /* 0x0000001010267819 */ /* 0x000fe400000006ff */
[----:B------:R-:W-:Y:S01]  /*3150*/  PRMT R30, R18, 0x7632, R30 ;  /* 0x00007632121e7816 */ /* 0x000fe2000000001e */
[----:B------:R-:W-:Y:S02]  /*3160*/  FMUL.FTZ R33, R31, R31 ;  /* 0x0000001f1f217220 */ /* 0x000fe40000410000 */
[C---:B------:R-:W-:Y:S01]  /*3170*/  FADD.FTZ R60, R38.reuse, R31 ;  /* 0x0000001f263c7221 */ /* 0x040fe20000010000 */
[----:B------:R-:W-:Y:S01]  /*3180*/  FMUL.FTZ R31, R37, R37 ;  /* 0x00000025251f7220 */ /* 0x000fe20000410000 */
[----:B------:R-:W-:Y:S01]  /*3190*/  FFMA.FTZ R38, R38, R38, R33 ;  /* 0x0000002626267223 */ /* 0x000fe20000010021 */
[----:B------:R-:W-:Y:S01]  /*31a0*/  SHF.L.U32 R33, R30, 0x10, RZ ;  /* 0x000000101e217819 */ /* 0x000fe200000006ff */
[----:B------:R-:W-:Y:S01]  /*31b0*/  FADD.FTZ R37, R32, R37 ;  /* 0x0000002520257221 */ /* 0x000fe20000010000 */
[----:B------:R-:W-:Y:S01]  /*31c0*/  SHF.L.U32 R34, R18, 0x10, RZ ;  /* 0x0000001012227819 */ /* 0x000fe200000006ff */
[----:B------:R-:W-:-:S02]  /*31d0*/  FFMA.FTZ R32, R32, R32, R31 ;  /* 0x0000002020207223 */ /* 0x000fc4000001001f */
[----:B------:R-:W-:Y:S01]  /*31e0*/  FMUL.FTZ R31, R33, R33 ;  /* 0x00000021211f7220 */ /* 0x000fe20000410000 */
[----:B------:R-:W-:Y:S01]  /*31f0*/  PRMT R67, R20, 0x7632, R67 ;  /* 0x0000763214437816 */ /* 0x000fe20000000043 */
[C---:B------:R-:W-:Y:S01]  /*3200*/  FADD.FTZ R33, R34.reuse, R33 ;  /* 0x0000002122217221 */ /* 0x040fe20000010000 */
[----:B------:R-:W-:Y:S01]  /*3210*/  PRMT R30, R21, 0x7632, R30 ;  /* 0x00007632151e7816 */ /* 0x000fe2000000001e */
[----:B------:R-:W-:Y:S01]  /*3220*/  FFMA.FTZ R34, R34, R34, R31 ;  /* 0x0000002222227223 */ /* 0x000fe2000001001f */
[C---:B------:R-:W-:Y:S01]  /*3230*/  FADD.FTZ R36, R35.reuse, R36 ;  /* 0x0000002423247221 */ /* 0x040fe20000010000 */
[----:B------:R-:W-:Y:S01]  /*3240*/  FFMA.FTZ R31, R35, R35, R40 ;  /* 0x00000023231f7223 */ /* 0x000fe20000010028 */
[----:B------:R-:W-:Y:S02]  /*3250*/  SHF.L.U32 R72, R67, 0x10, RZ ;  /* 0x0000001043487819 */ /* 0x000fe400000006ff */
[----:B------:R-:W-:Y:S01]  /*3260*/  SHF.L.U32 R35, R20, 0x10, RZ ;  /* 0x0000001014237819 */ /* 0x000fe200000006ff */
[----:B------:R-:W-:Y:S01]  /*3270*/  IMAD.U32 R67, R30, 0x10000, RZ ;  /* 0x000100001e437824 */ /* 0x000fe200078e00ff */
[----:B------:R-:W-:Y:S01]  /*3280*/  SHF.L.U32 R40, R21, 0x10, RZ ;  /* 0x0000001015287819 */ /* 0x000fe200000006ff */
[----:B------:R-:W-:-:S02]  /*3290*/  FMUL.FTZ R74, R72, R72 ;  /* 0x00000048484a7220 */ /* 0x000fc40000410000 */
[----:B------:R-:W-:Y:S02]  /*32a0*/  FADD.FTZ R30, R35, R72 ;  /* 0x00000048231e7221 */ /* 0x000fe40000010000 */
[----:B------:R-:W-:-:S04]  /*32b0*/  FADD.FTZ R72, R40, R67 ;  /* 0x0000004328487221 */ /* 0x000fc80000010000 */
[----:B------:R-:W-:Y:S01]  /*32c0*/  FADD.FTZ R72, RZ, R72 ;  /* 0x00000048ff487221 */ /* 0x000fe20000010000 */
[----:B------:R-:W-:-:S03]  /*32d0*/  FMUL.FTZ R67, R67, R67 ;  /* 0x0000004343437220 */ /* 0x000fc60000410000 */
[--C-:B------:R-:W-:Y:S01]  /*32e0*/  FADD.FTZ R73, R72, R39.reuse ;  /* 0x0000002748497221 */ /* 0x100fe20000010000 */
[----:B------:R-:W-:Y:S01]  /*32f0*/  PRMT R39, R22, 0x7632, R39 ;  /* 0x0000763216277816 */ /* 0x000fe20000000027 */
[----:B------:R-:W-:-:S03]  /*3300*/  FFMA.FTZ R67, R40, R40, R67 ;  /* 0x0000002828437223 */ /* 0x000fc60000010043 */
[----:B------:R-:W-:Y:S01]  /*3310*/  SHF.L.U32 R39, R39, 0x10, RZ ;  /* 0x0000001027277819 */ /* 0x000fe200000006ff */
[----:B------:R-:W-:Y:S01]  /*3320*/  FADD.FTZ R72, RZ, R67 ;  /* 0x00000043ff487221 */ /* 0x000fe20000010000 */
[----:B------:R-:W-:-:S03]  /*3330*/  SHF.L.U32 R40, R22, 0x10, RZ ;  /* 0x0000001016287819 */ /* 0x000fc600000006ff */
[----:B------:R-:W-:Y:S02]  /*3340*/  FMUL.FTZ R67, R39, R39 ;  /* 0x0000002727437220 */ /* 0x000fe40000410000 */
[C---:B------:R-:W-:Y:S02]  /*3350*/  FADD.FTZ R39, R40.reuse, R39 ;  /* 0x0000002728277221 */ /* 0x040fe40000010000 */
[----:B------:R-:W-:Y:S01]  /*3360*/  FFMA.FTZ R40, R40, R40, R67 ;  /* 0x0000002828287223 */ /* 0x000fe20000010043 */
[----:B------:R-:W-:Y:S01]  /*3370*/  FADD.FTZ R67, R72, R41 ;  /* 0x0000002948437221 */ /* 0x000fe20000010000 */
[----:B------:R-:W-:Y:S01]  /*3380*/  FFMA.FTZ R35, R35, R35, R74 ;  /* 0x0000002323237223 */ /* 0x000fe2000001004a */
[----:B------:R-:W-:Y:S02]  /*3390*/  FADD.FTZ R72, R73, R42 ;  /* 0x0000002a49487221 */ /* 0x000fe40000010000 */
[----:B------:R-:W-:Y:S02]  /*33a0*/  FADD.FTZ R74, R67, R56 ;  /* 0x00000038434a7221 */ /* 0x000fe40000010000 */
[----:B------:R-:W-:-:S02]  /*33b0*/  FADD.FTZ R67, R72, R43 ;  /* 0x0000002b48437221 */ /* 0x000fc40000010000 */
[--C-:B------:R-:W-:Y:S01]  /*33c0*/  FADD.FTZ R74, R74, R57.reuse ;  /* 0x000000394a4a7221 */ /* 0x100fe20000010000 */
[----:B------:R-:W-:Y:S01]  /*33d0*/  PRMT R57, R25, 0x7632, R57 ;  /* 0x0000763219397816 */ /* 0x000fe20000000039 */
[----:B------:R-:W-:Y:S02]  /*33e0*/  FADD.FTZ R67, R67, R58 ;  /* 0x0000003a43437221 */ /* 0x000fe40000010000 */
[----:B------:R-:W-:Y:S02]  /*33f0*/  FADD.FTZ R74, R74, R63 ;  /* 0x0000003f4a4a7221 */ /* 0x000fe40000010000 */
[----:B------:R-:W-:Y:S01]  /*3400*/  IMAD.U32 R58, R57, 0x10000, RZ ;  /* 0x00010000393a7824 */ /* 0x000fe200078e00ff */
[----:B------:R-:W-:Y:S01]  /*3410*/  SHF.L.U32 R57, R25, 0x10, RZ ;  /* 0x0000001019397819 */ /* 0x000fe200000006ff */
[----:B------:R-:W-:Y:S01]  /*3420*/  FADD.FTZ R65, R74, R65 ;  /* 0x000000414a417221 */ /* 0x000fe20000010000 */
[----:B------:R-:W-:Y:S01]  /*3430*/  PRMT R63, R26, 0x7632, R63 ;  /* 0x000076321a3f7816 */ /* 0x000fe2000000003f */
[----:B------:R-:W-:Y:S01]  /*3440*/  FMUL.FTZ R72, R58, R58 ;  /* 0x0000003a3a487220 */ /* 0x000fe20000410000 */
[----:B------:R-:W-:Y:S01]  /*3450*/  FADD.FTZ R67, R67, R66 ;  /* 0x0000004243437221 */ /* 0x000fe20000010000 */
[----:B------:R-:W-:-:S02]  /*3460*/  FADD.FTZ R58, R57, R58 ;  /* 0x0000003a393a7221 */ /* 0x000fc40000010000 */
[----:B------:R-:W-:Y:S01]  /*3470*/  FFMA.FTZ R57, R57, R57, R72 ;  /* 0x0000003939397223 */ /* 0x000fe20000010048 */
[----:B------:R-:W-:Y:S01]  /*3480*/  SHF.L.U32 R72, R63, 0x10, RZ ;  /* 0x000000103f487819 */ /* 0x000fe200000006ff */
[----:B------:R-:W-:Y:S01]  /*3490*/  FADD.FTZ R66, R65, R62 ;  /* 0x0000003e41427221 */ /* 0x000fe20000010000 */
[----:B------:R-:W-:Y:S01]  /*34a0*/  SHF.L.U32 R63, R26, 0x10, RZ ;  /* 0x000000101a3f7819 */ /* 0x000fe200000006ff */
[----:B------:R-:W-:Y:S01]  /*34b0*/  FADD.FTZ R64, R67, R64 ;  /* 0x0000004043407221 */ /* 0x000fe20000010000 */
[----:B------:R-:W-:Y:S01]  /*34c0*/  PRMT R65, R27, 0x7632, R65 ;  /* 0x000076321b417816 */ /* 0x000fe20000000041 */
[----:B------:R-:W-:Y:S02]  /*34d0*/  FMUL.FTZ R74, R72, R72 ;  /* 0x00000048484a7220 */ /* 0x000fe40000410000 */
[----:B------:R-:W-:Y:S01]  /*34e0*/  FADD.FTZ R62, R63, R72 ;  /* 0x000000483f3e7221 */ /* 0x000fe20000010000 */
[----:B------:R-:W-:Y:S01]  /*34f0*/  FADD.FTZ R59, R64, R59 ;  /* 0x0000003b403b7221 */ /* 0x000fe20000010000 */
[----:B------:R-:W-:Y:S01]  /*3500*/  PRMT R41, R23, 0x7632, R41 ;  /* 0x0000763217297816 */ /* 0x000fe20000000029 */
[----:B------:R-:W-:-:S02]  /*3510*/  IMAD.U32 R72, R65, 0x10000, RZ ;  /* 0x0001000041487824 */ /* 0x000fc400078e00ff */
[----:B------:R-:W-:Y:S01]  /*3520*/  FADD.FTZ R61, R66, R61 ;  /* 0x0000003d423d7221 */ /* 0x000fe20000010000 */
[----:B------:R-:W-:Y:S01]  /*3530*/  SHF.L.U32 R65, R27, 0x10, RZ ;  /* 0x000000101b417819 */ /* 0x000fe200000006ff */
[----:B------:R-:W-:Y:S01]  /*3540*/  FADD.FTZ R64, R59, R60 ;  /* 0x0000003c3b407221 */ /* 0x000fe20000010000 */
[----:B------:R-:W-:Y:S01]  /*3550*/  FMUL.FTZ R66, R72, R72 ;  /* 0x0000004848427220 */ /* 0x000fe20000410000 */
[----:B------:R-:W-:Y:S01]  /*3560*/  IMAD.U32 R41, R41, 0x10000, RZ ;  /* 0x0001000029297824 */ /* 0x000fe200078e00ff */
[----:B------:R-:W-:Y:S01]  /*3570*/  PRMT R43, R24, 0x7632, R43 ;  /* 0x00007632182b7816 */ /* 0x000fe2000000002b */
[----:B------:R-:W-:Y:S01]  /*3580*/  FADD.FTZ R61, R61, R38 ;  /* 0x000000263d3d7221 */ /* 0x000fe20000010000 */
[----:B------:R-:W-:Y:S01]  /*3590*/  PRMT R67, R44, 0x7632, R67 ;  /* 0x000076322c437816 */ /* 0x000fe20000000043 */
[----:B------:R-:W-:Y:S01]  /*35a0*/  FADD.FTZ R64, R64, R37 ;  /* 0x0000002540407221 */ /* 0x000fe20000010000 */
[----:B------:R-:W-:Y:S01]  /*35b0*/  SHF.L.U32 R42, R23, 0x10, RZ ;  /* 0x00000010172a7819 */ /* 0x000fe200000006ff */
[----:B------:R-:W-:Y:S01]  /*35c0*/  FADD.FTZ R60, R65, R72 ;  /* 0x00000048413c7221 */ /* 0x000fe20000010000 */
[----:B------:R-:W-:Y:S01]  /*35d0*/  SHF.L.U32 R67, R67, 0x10, RZ ;  /* 0x0000001043437819 */ /* 0x000fe200000006ff */
[----:B------:R-:W-:Y:S01]  /*35e0*/  FFMA.FTZ R59, R65, R65, R66 ;  /* 0x00000041413b7223 */ /* 0x000fe20000010042 */
[----:B------:R-:W-:Y:S01]  /*35f0*/  FMUL.FTZ R73, R41, R41 ;  /* 0x0000002929497220 */ /* 0x000fe20000410000 */
[----:B------:R-:W-:Y:S01]  /*3600*/  SHF.L.U32 R43, R43, 0x10, RZ ;  /* 0x000000102b2b7819 */ /* 0x000fe200000006ff */
[----:B------:R-:W-:Y:S01]  /*3610*/  FADD.FTZ R61, R61, R32 ;  /* 0x000000203d3d7221 */ /* 0x000fe20000010000 */
[----:B------:R-:W-:Y:S01]  /*3620*/  PRMT R65, R45, 0x7632, R65 ;  /* 0x000076322d417816 */ /* 0x000fe20000000041 */
[----:B------:R-:W-:Y:S01]  /*3630*/  FADD.FTZ R33, R64, R33 ;  /* 0x0000002140217221 */ /* 0x000fe20000010000 */
[----:B------:R-:W-:Y:S01]  /*3640*/  SHF.L.U32 R38, R44, 0x10, RZ ;  /* 0x000000102c267819 */ /* 0x000fe200000006ff */
[----:B------:R-:W-:Y:S01]  /*3650*/  FADD.FTZ R41, R42, R41 ;  /* 0x000000292a297221 */ /* 0x000fe20000010000 */
[----:B------:R-:W-:Y:S01]  /*3660*/  SHF.L.U32 R56, R24, 0x10, RZ ;  /* 0x0000001018387819 */ /* 0x000fe200000006ff */
[----:B------:R-:W-:Y:S01]  /*3670*/  FMUL.FTZ R37, R67, R67 ;  /* 0x0000004343257220 */ /* 0x000fe20000410000 */
[----:B------:R-:W-:Y:S01]  /*3680*/  FFMA.FTZ R42, R42, R42, R73 ;  /* 0x0000002a2a2a7223 */ /* 0x000fe20000010049 */
[----:B------:R-:W-:Y:S01]  /*3690*/  FMUL.FTZ R73, R43, R43 ;  /* 0x0000002b2b497220 */ /* 0x000fe20000410000 */
[----:B------:R-:W-:-:S02]  /*36a0*/  IMAD.U32 R65, R65, 0x10000, RZ ;  /* 0x0001000041417824 */ /* 0x000fc400078e00ff */
[----:B------:R-:W-:Y:S01]  /*36b0*/  FADD.FTZ R34, R61, R34 ;  /* 0x000000223d227221 */ /* 0x000fe20000010000 */
[----:B------:R-:W-:Y:S01]  /*36c0*/  FADD.FTZ R61, R33, R36 ;  /* 0x00000024213d7221 */ /* 0x000fe20000010000 */
[----:B------:R-:W-:Y:S01]  /*36d0*/  PRMT R64, R46, 0x7632, R64 ;  /* 0x000076322e407816 */ /* 0x000fe20000000040 */
[C---:B------:R-:W-:Y:S01]  /*36e0*/  FADD.FTZ R32, R38.reuse, R67 ;  /* 0x0000004326207221 */ /* 0x040fe20000010000 */
[----:B------:R-:W-:Y:S01]  /*36f0*/  FFMA.FTZ R37, R38, R38, R37 ;  /* 0x0000002626257223 */ /* 0x000fe20000010025 */
[C---:B------:R-:W-:Y:S01]  /*3700*/  FADD.FTZ R43, R56.reuse, R43 ;  /* 0x0000002b382b7221 */ /* 0x040fe20000010000 */
[----:B------:R-:W-:Y:S01]  /*3710*/  SHF.L.U32 R38, R45, 0x10, RZ ;  /* 0x000000102d267819 */ /* 0x000fe200000006ff */
[----:B------:R-:W-:Y:S01]  /*3720*/  FFMA.FTZ R56, R56, R56, R73 ;  /* 0x0000003838387223 */ /* 0x000fe20000010049 */
[----:B------:R-:W-:Y:S01]  /*3730*/  FMUL.FTZ R67, R65, R65 ;  /* 0x0000004141437220 */ /* 0x000fe20000410000 */
[----:B------:R-:W-:Y:S01]  /*3740*/  FADD.FTZ R34, R34, R31 ;  /* 0x0000001f22227221 */ /* 0x000fe20000010000 */
[----:B------:R-:W-:Y:S01]  /*3750*/  SHF.L.U32 R73, R64, 0x10, RZ ;  /* 0x0000001040497819 */ /* 0x000fe200000006ff */
[----:B------:R-:W-:Y:S01]  /*3760*/  FADD.FTZ R30, R61, R30 ;  /* 0x0000001e3d1e7221 */ /* 0x000fe20000010000 */
[C---:B------:R-:W-:Y:S01]  /*3770*/  FADD.FTZ R33, R38.reuse, R65 ;  /* 0x0000004126217221 */ /* 0x040fe20000010000 */
[----:B------:R-:W-:Y:S01]  /*3780*/  FFMA.FTZ R31, R38, R38, R67 ;  /* 0x00000026261f7223 */ /* 0x000fe20000010043 */
[----:B------:R-:W-:Y:S01]  /*3790*/  FADD.FTZ R35, R34, R35 ;  /* 0x0000002322237221 */ /* 0x000fe20000010000 */
[----:B------:R-:W-:Y:S01]  /*37a0*/  SHF.L.U32 R38, R46, 0x10, RZ ;  /* 0x000000102e267819 */ /* 0x000fe200000006ff */
[--C-:B------:R-:W-:Y:S01]  /*37b0*/  FADD.FTZ R36, R30, R39.reuse ;  /* 0x000000271e247221 */ /* 0x100fe20000010000 */
[----:B------:R-:W-:Y:S01]  /*37c0*/  FMUL.FTZ R61, R73, R73 ;  /* 0x00000049493d7220 */ /* 0x000fe20000410000 */
[----:B------:R-:W-:Y:S01]  /*37d0*/  PRMT R39, R47, 0x7632, R39 ;  /* 0x000076322f277816 */ /* 0x000fe20000000027 */
[----:B------:R-:W-:-:S02]  /*37e0*/  FADD.FTZ R35, R35, R40 ;  /* 0x0000002823237221 */ /* 0x000fc40000010000 */
[----:B------:R-:W-:Y:S01]  /*37f0*/  FFMA.FTZ R34, R38, R38, R61 ;  /* 0x0000002626227223 */ /* 0x000fe2000001003d */
[----:B------:R-:W-:Y:S01]  /*3800*/  FADD.FTZ R36, R36, R41 ;  /* 0x0000002924247221 */ /* 0x000fe20000010000 */
[----:B------:R-:W-:Y:S02]  /*3810*/  IMAD.U32 R61, R39, 0x10000, RZ ;  /* 0x00010000273d7824 */ /* 0x000fe400078e00ff */
[----:B------:R-:W-:Y:S01]  /*3820*/  FADD.FTZ R39, R35, R42 ;  /* 0x0000002a23277221 */ /* 0x000fe20000010000 */
[----:B------:R-:W-:Y:S01]  /*3830*/  FADD.FTZ R30, R38, R73 ;  /* 0x00000049261e7221 */ /* 0x000fe20000010000 */
[----:B------:R-:W-:Y:S01]  /*3840*/  SHF.L.U32 R38, R47, 0x10, RZ ;  /* 0x000000102f267819 */ /* 0x000fe200000006ff */
[----:B------:R-:W-:Y:S01]  /*3850*/  FMUL.FTZ R41, R61, R61 ;  /* 0x0000003d3d297220 */ /* 0x000fe20000410000 */
[----:B------:R-:W-:Y:S01]  /*3860*/  PRMT R40, R48, 0x7632, R40 ;  /* 0x0000763230287816 */ /* 0x000fe20000000028 */
[----:B------:R-:W-:Y:S01]  /*3870*/  FADD.FTZ R43, R36, R43 ;  /* 0x0000002b242b7221 */ /* 0x000fe20000010000 */
[----:B------:R-:W-:Y:S01]  /*3880*/  FADD.FTZ R56, R39, R56 ;  /* 0x0000003827387221 */ /* 0x000fe20000010000 */
[----:B------:R-:W-:Y:S01]  /*3890*/  FFMA.FTZ R63, R63, R63, R74 ;  /* 0x0000003f3f3f7223 */ /* 0x000fe2000001004a */
[----:B------:R-:W-:Y:S01]  /*38a0*/  SHF.L.U32 R40, R40, 0x10, RZ ;  /* 0x0000001028287819 */ /* 0x000fe200000006ff */
[----:B------:R-:W-:Y:S01]  /*38b0*/  FFMA.FTZ R36, R38, R38, R41 ;  /* 0x0000002626247223 */ /* 0x000fe20000010029 */
[----:B------:R-:W-:Y:S01]  /*38c0*/  SHF.L.U32 R39, R48, 0x10, RZ ;  /* 0x0000001030277819 */ /* 0x000fe200000006ff */
[----:B------:R-:W-:Y:S01]  /*38d0*/  FADD.FTZ R43, R43, R58 ;  /* 0x0000003a2b2b7221 */ /* 0x000fe20000010000 */
[----:B------:R-:W-:Y:S01]  /*38e0*/  FADD.FTZ R56, R56, R57 ;  /* 0x0000003938387221 */ /* 0x000fe20000010000 */
[----:B------:R-:W-:Y:S01]  /*38f0*/  PRMT R41, R49, 0x7632, R41 ;  /* 0x0000763231297816 */ /* 0x000fe20000000029 */
[----:B------:R-:W-:Y:S01]  /*3900*/  FADD.FTZ R35, R38, R61 ;  /* 0x0000003d26237221 */ /* 0x000fe20000010000 */
[----:B------:R-:W-:Y:S01]  /*3910*/  FADD.FTZ R43, R43, R62 ;  /* 0x0000003e2b2b7221 */ /* 0x000fe20000010000 */
[----:B------:R-:W-:Y:S01]  /*3920*/  FADD.FTZ R56, R56, R63 ;  /* 0x0000003f38387221 */ /* 0x000fe20000010000 */
[----:B------:R-:W-:Y:S01]  /*3930*/  FMUL.FTZ R42, R40, R40 ;  /* 0x00000028282a7220 */ /* 0x000fe20000410000 */
[----:B------:R-:W-:Y:S01]  /*3940*/  FADD.FTZ R38, R39, R40 ;  /* 0x0000002827267221 */ /* 0x000fe20000010000 */
[----:B------:R-:W-:Y:S01]  /*3950*/  IMAD.U32 R40, R41, 0x10000, RZ ;  /* 0x0001000029287824 */ /* 0x000fe200078e00ff */
[----:B------:R-:W-:Y:S01]  /*3960*/  PRMT R57, R50, 0x7632, R57 ;  /* 0x0000763232397816 */ /* 0x000fe20000000039 */
[----:B------:R-:W-:Y:S01]  /*3970*/  FADD.FTZ R43, R43, R60 ;  /* 0x0000003c2b2b7221 */ /* 0x000fe20000010000 */
[----:B------:R-:W-:Y:S01]  /*3980*/  SHF.L.U32 R41, R49, 0x10, RZ ;  /* 0x0000001031297819 */ /* 0x000fe200000006ff */
[----:B------:R-:W-:Y:S01]  /*3990*/  FADD.FTZ R56, R56, R59 ;  /* 0x0000003b38387221 */ /* 0x000fe20000010000 */
[----:B------:R-:W-:Y:S01]  /*39a0*/  FFMA.FTZ R39, R39, R39, R42 ;  /* 0x0000002727277223 */ /* 0x000fe2000001002a */
[----:B------:R-:W-:Y:S01]  /*39b0*/  FMUL.FTZ R42, R40, R40 ;  /* 0x00000028282a7220 */ /* 0x000fe20000410000 */
[----:B------:R-:W-:Y:S01]  /*39c0*/  SHF.L.U32 R57, R57, 0x10, RZ ;  /* 0x0000001039397819 */ /* 0x000fe200000006ff */
[----:B------:R-:W-:Y:S01]  /*39d0*/  FADD.FTZ R32, R43, R32 ;  /* 0x000000202b207221 */ /* 0x000fe20000010000 */
[----:B------:R-:W-:Y:S01]  /*39e0*/  FADD.FTZ R56, R56, R37 ;  /* 0x0000002538387221 */ /* 0x000fe20000010000 */
[----:B------:R-:W-:Y:S01]  /*39f0*/  FADD.FTZ R40, R41, R40 ;  /* 0x0000002829287221 */ /* 0x000fe20000010000 */
[----:B------:R-:W-:Y:S01]  /*3a00*/  PRMT R58, R51, 0x7632, R58 ;  /* 0x00007632333a7816 */ /* 0x000fe2000000003a */
[----:B------:R-:W-:Y:S01]  /*3a10*/  FFMA.FTZ R41, R41, R41, R42 ;  /* 0x0000002929297223 */ /* 0x000fe2000001002a */
[----:B------:R-:W-:Y:S01]  /*3a20*/  SHF.L.U32 R42, R50, 0x10, RZ ;  /* 0x00000010322a7819 */ /* 0x000fe200000006ff */
[----:B------:R-:W-:Y:S01]  /*3a30*/  FMUL.FTZ R43, R57, R57 ;  /* 0x00000039392b7220 */ /* 0x000fe20000410000 */
[----:B------:R-:W-:Y:S01]  /*3a40*/  FADD.FTZ R37, R32, R33 ;  /* 0x0000002120257221 */ /* 0x000fe20000010000 */
[----:B------:R-:W-:Y:S01]  /*3a50*/  FADD.FTZ R31, R56, R31 ;  /* 0x0000001f381f7221 */ /* 0x000fe20000010000 */
[----:B------:R-:W-:-:S02]  /*3a60*/  IMAD.U32 R58, R58, 0x10000, RZ ;  /* 0x000100003a3a7824 */ /* 0x000fc400078e00ff */
[C---:B------:R-:W-:Y:S01]  /*3a70*/  FADD.FTZ R32, R42.reuse, R57 ;  /* 0x000000392a207221 */ /* 0x040fe20000010000 */
[----:B------:R-:W-:Y:S01]  /*3a80*/  FFMA.FTZ R33, R42, R42, R43 ;  /* 0x0000002a2a217223 */ /* 0x000fe2000001002b */
[----:B------:R-:W-:Y:S01]  /*3a90*/  FADD.FTZ R30, R37, R30 ;  /* 0x0000001e251e7221 */ /* 0x000fe20000010000 */
[----:B------:R-:W-:Y:S01]  /*3aa0*/  FADD.FTZ R31, R31, R34 ;  /* 0x000000221f1f7221 */ /* 0x000fe20000010000 */
[----:B------:R-:W-:Y:S01]  /*3ab0*/  SHF.L.U32 R37, R51, 0x10, RZ ;  /* 0x0000001033257819 */ /* 0x000fe200000006ff */
[----:B------:R-:W-:Y:S01]  /*3ac0*/  FMUL.FTZ R34, R58, R58 ;  /* 0x0000003a3a227220 */ /* 0x000fe20000410000 */
[----:B------:R-:W-:Y:S01]  /*3ad0*/  PRMT R42, R52, 0x7632, R42 ;  /* 0x00007632342a7816 */ /* 0x000fe2000000002a */
[----:B------:R-:W-:Y:S01]  /*3ae0*/  FADD.FTZ R36, R31, R36 ;  /* 0x000000241f247221 */ /* 0x000fe20000010000 */
[----:B------:R-:W-:Y:S01]  /*3af0*/  FADD.FTZ R35, R30, R35 ;  /* 0x000000231e237221 */ /* 0x000fe20000010000 */
[C---:B------:R-:W-:Y:S01]  /*3b00*/  FADD.FTZ R43, R37.reuse, R58 ;  /* 0x0000003a252b7221 */ /* 0x040fe20000010000 */
[----:B------:R-:W-:Y:S01]  /*3b10*/  SHF.L.U32 R57, R42, 0x10, RZ ;  /* 0x000000102a397819 */ /* 0x000fe200000006ff */
[----:B------:R-:W-:Y:S01]  /*3b20*/  FFMA.FTZ R34, R37, R37, R34 ;  /* 0x0000002525227223 */ /* 0x000fe20000010022 */
[----:B------:R-:W-:Y:S01]  /*3b30*/  PRMT R37, R53, 0x7632, R37 ;  /* 0x0000763235257816 */ /* 0x000fe20000000025 */
[----:B------:R-:W-:Y:S01]  /*3b40*/  FADD.FTZ R36, R36, R39 ;  /* 0x0000002724247221 */ /* 0x000fe20000010000 */
[----:B------:R-:W-:Y:S01]  /*3b50*/  SHF.L.U32 R30, R52, 0x10, RZ ;  /* 0x00000010341e7819 */ /* 0x000fe200000006ff */
[----:B------:R-:W-:Y:S01]  /*3b60*/  FMUL.FTZ R31, R57, R57 ;  /* 0x00000039391f7220 */ /* 0x000fe20000410000 */
[----:B------:R-:W-:Y:S01]  /*3b70*/  FADD.FTZ R35, R35, R38 ;  /* 0x0000002623237221 */ /* 0x000fe20000010000 */
[----:B------:R-:W-:-:S02]  /*3b80*/  IMAD.U32 R38, R37, 0x10000, RZ ;  /* 0x0001000025267824 */ /* 0x000fc400078e00ff */
[----:B------:R-:W-:Y:S01]  /*3b90*/  FADD.FTZ R36, R36, R41 ;  /* 0x0000002924247221 */ /* 0x000fe20000010000 */
[----:B------:R-:W-:Y:S01]  /*3ba0*/  FADD.FTZ R57, R30, R57 ;  /* 0x000000391e397221 */ /* 0x000fe20000010000 */
[----:B------:R-:W-:Y:S01]  /*3bb0*/  PRMT R37, R54, 0x7632, R37 ;  /* 0x0000763236257816 */ /* 0x000fe20000000025 */
[----:B------:R-:W-:Y:S01]  /*3bc0*/  FFMA.FTZ R30, R30, R30, R31 ;  /* 0x0000001e1e1e7223 */ /* 0x000fe2000001001f */
[----:B------:R-:W-:Y:S01]  /*3bd0*/  FADD.FTZ R35, R35, R40 ;  /* 0x0000002823237221 */ /* 0x000fe20000010000 */
[----:B------:R-:W-:Y:S01]  /*3be0*/  SHF.L.U32 R31, R53, 0x10, RZ ;  /* 0x00000010351f7819 */ /* 0x000fe200000006ff */
[----:B------:R-:W-:Y:S01]  /*3bf0*/  FMUL.FTZ R40, R38, R38 ;  /* 0x0000002626287220 */ /* 0x000fe20000410000 */
[----:B------:R-:W-:Y:S01]  /*3c00*/  FADD.FTZ R33, R36, R33 ;  /* 0x0000002124217221 */ /* 0x000fe20000010000 */
[----:B------:R-:W-:Y:S01]  /*3c10*/  SHF.L.U32 R36, R37, 0x10, RZ ;  /* 0x0000001025247819 */ /* 0x000fe200000006ff */
[----:B------:R-:W-:Y:S01]  /*3c20*/  FADD.FTZ R32, R35, R32 ;  /* 0x0000002023207221 */ /* 0x000fe20000010000 */
[C---:B------:R-:W-:Y:S01]  /*3c30*/  FADD.FTZ R35, R31.reuse, R38 ;  /* 0x000000261f237221 */ /* 0x040fe20000010000 */
[----:B------:R-:W-:Y:S01]  /*3c40*/  FFMA.FTZ R40, R31, R31, R40 ;  /* 0x0000001f1f287223 */ /* 0x000fe20000010028 */
[----:B------:R-:W-:Y:S01]  /*3c50*/  SHF.L.U32 R31, R54, 0x10, RZ ;  /* 0x00000010361f7819 */ /* 0x000fe200000006ff */
[----:B------:R-:W-:Y:S01]  /*3c60*/  FADD.FTZ R33, R33, R34 ;  /* 0x0000002221217221 */ /* 0x000fe20000010000 */
[----:B------:R-:W-:Y:S01]  /*3c70*/  FMUL.FTZ R34, R36, R36 ;  /* 0x0000002424227220 */ /* 0x000fe20000410000 */
[----:B------:R-:W-:Y:S01]  /*3c80*/  FADD.FTZ R32, R32, R43 ;  /* 0x0000002b20207221 */ /* 0x000fe20000010000 */
[----:B------:R-:W-:Y:S01]  /*3c90*/  PRMT R38, R55, 0x7632, R38 ;  /* 0x0000763237267816 */ /* 0x000fe20000000026 */
[C---:B------:R-:W-:Y:S01]  /*3ca0*/  FADD.FTZ R37, R31.reuse, R36 ;  /* 0x000000241f257221 */ /* 0x040fe20000010000 */
[----:B------:R-:W-:Y:S01]  /*3cb0*/  FFMA.FTZ R34, R31, R31, R34 ;  /* 0x0000001f1f227223 */ /* 0x000fe20000010022 */
[----:B------:R-:W-:Y:S01]  /*3cc0*/  FADD.FTZ R32, R32, R57 ;  /* 0x0000003920207221 */ /* 0x000fe20000010000 */
[----:B------:R-:W-:Y:S01]  /*3cd0*/  SHF.L.U32 R31, R55, 0x10, RZ ;  /* 0x00000010371f7819 */ /* 0x000fe200000006ff */
[----:B------:R-:W-:-:S02]  /*3ce0*/  IMAD.U32 R38, R38, 0x10000, RZ ;  /* 0x0001000026267824 */ /* 0x000fc400078e00ff */
[----:B------:R-:W-:Y:S01]  /*3cf0*/  FADD.FTZ R33, R33, R30 ;  /* 0x0000001e21217221 */ /* 0x000fe20000010000 */
[----:B------:R-:W-:Y:S01]  /*3d00*/  PRMT R39, R8, 0x7632, R39 ;  /* 0x0000763208277816 */ /* 0x000fe20000000027 */
[----:B------:R-:W0:Y:S01]  /*3d10*/  S2R R30, SR_LANEID ;  /* 0x00000000001e7919 */ /* 0x000e220000000000 */
[----:B------:R-:W-:Y:S01]  /*3d20*/  FADD.FTZ R32, R32, R35 ;  /* 0x0000002320207221 */ /* 0x000fe20000010000 */
[----:B------:R-:W-:Y:S01]  /*3d30*/  FMUL.FTZ R36, R38, R38 ;  /* 0x0000002626247220 */ /* 0x000fe20000410000 */
[----:B------:R-:W-:Y:S01]  /*3d40*/  FADD.FTZ R35, R31, R38 ;  /* 0x000000261f237221 */ /* 0x000fe20000010000 */
[----:B------:R-:W-:Y:S01]  /*3d50*/  FADD.FTZ R33, R33, R40 ;  /* 0x0000002821217221 */ /* 0x000fe20000010000 */
[----:B------:R-:W-:Y:S01]  /*3d60*/  SHF.L.U32 R38, R39, 0x10, RZ ;  /* 0x0000001027267819 */ /* 0x000fe200000006ff */
[----:B------:R-:W-:Y:S01]  /*3d70*/  FFMA.FTZ R36, R31, R31, R36 ;  /* 0x0000001f1f247223 */ /* 0x000fe20000010024 */
[----:B------:R-:W-:Y:S01]  /*3d80*/  FADD.FTZ R32, R32, R37 ;  /* 0x0000002520207221 */ /* 0x000fe20000010000 */
[----:B------:R-:W-:Y:S01]  /*3d90*/  FADD.FTZ R33, R33, R34 ;  /* 0x0000002221217221 */ /* 0x000fe20000010000 */
[----:B------:R-:W-:Y:S01]  /*3da0*/  SHF.L.U32 R31, R8, 0x10, RZ ;  /* 0x00000010081f7819 */ /* 0x000fe200000006ff */
[----:B------:R-:W-:Y:S01]  /*3db0*/  FMUL.FTZ R34, R38, R38 ;  /* 0x0000002626227220 */ /* 0x000fe20000410000 */
[----:B------:R-:W-:Y:S01]  /*3dc0*/  FADD.FTZ R32, R32, R35 ;  /* 0x0000002320207221 */ /* 0x000fe20000010000 */
[----:B------:R-:W-:-:S02]  /*3dd0*/  FADD.FTZ R33, R33, R36 ;  /* 0x0000002421217221 */ /* 0x000fc40000010000 */
[C---:B------:R-:W-:Y:S01]  /*3de0*/  FADD.FTZ R35, R31.reuse, R38 ;  /* 0x000000261f237221 */ /* 0x040fe20000010000 */
[----:B------:R-:W-:-:S03]  /*3df0*/  FFMA.FTZ R34, R31, R31, R34 ;  /* 0x0000001f1f227223 */ /* 0x000fc60000010022 */
[----:B------:R-:W-:Y:S01]  /*3e00*/  FADD.FTZ R32, R32, R35 ;  /* 0x0000002320207221 */ /* 0x000fe20000010000 */
[----:B------:R-:W-:-:S04]  /*3e10*/  FADD.FTZ R33, R33, R34 ;  /* 0x0000002221217221 */ /* 0x000fc80000010000 */
[----:B------:R-:W1:Y:S04]  /*3e20*/  SHFL.DOWN PT, R31, R32, 0x1, R29 ;  /* 0x08200000201f7989 */ /* 0x000e6800000e001d */
[----:B------:R-:W2:Y:S01]  /*3e30*/  SHFL.DOWN PT, R34, R33, 0x1, R29 ;  /* 0x0820000021227989 */ /* 0x000ea200000e001d */
[C---:B0-----:R-:W-:Y:S01]  /*3e40*/  ISETP.GE.AND P5, PT, R30.reuse, R29, PT ;  /* 0x0000001d1e00720c */ /* 0x041fe20003fa6270 */
[----:B------:R-:W-:-:S12]  /*3e50*/  VIADD R36, R30, 0x2 ;  /* 0x000000021e247836 */ /* 0x000fd80000000000 */
[----:B-1----:R-:W-:Y:S01]  /*3e60*/  @!P5 FADD.FTZ R32, R32, R31 ;  /* 0x0000001f2020d221 */ /* 0x002fe20000010000 */
[----:B--2---:R-:W-:-:S04]  /*3e70*/  @!P5 FADD.FTZ R33, R33, R34 ;  /* 0x000000222121d221 */ /* 0x004fc80000010000 */
        /* <DEDUP_REMOVED lines=27> */
[----:B------:R-:W-:Y:S01]  /*4030*/  BSSY B0, `(.L_x_3671) ;  /* 0x0000039000007945 */ /* 0x000fe20003800000 */
[----:B------:R-:W-:Y:S02]  /*4040*/  PRMT R76, R9, 0x7632, R76 ;  /* 0x00007632094c7816 */ /* 0x000fe4000000004c */
[----:B------:R-:W-:Y:S02]  /*4050*/  PRMT R75, R10, 0x7632, R75 ;  /* 0x000076320a4b7816 */ /* 0x000fe4000000004b */
[----:B0-----:R-:W-:-:S05]  /*4060*/  @!P5 LEA R31, R31, R30, 0x18 ;  /* 0x0000001e1f1fd211 */ /* 0x001fca00078ec0ff */
[----:B------:R-:W-:-:S05]  /*4070*/  @!P5 IMAD R31, R28, 0x8, R31 ;  /* 0x000000081c1fd824 */ /* 0x000fca00078e021f */
        /* <DEDUP_REMOVED lines=30> */
[----:B------:R-:W-:Y:S02]  /*4260*/  FADD.FTZ R40, R36, R39 ;  /* 0x0000002724287221 */ /* 0x000fe40000010000 */
[----:B------:R-:W1:Y:S01]  /*4270*/  LDS.128 R36, [UR5+0x50] ;  /* 0x00005005ff247984 */ /* 0x000e620008000c00 */
[----:B--2---:R-:W-:Y:S01]  /*4280*/  FADD.FTZ R89, R41, R28 ;  /* 0x0000001c29597221 */ /* 0x004fe20000010000 */
[----:B------:R-:W-:Y:S02]  /*4290*/  FADD.FTZ R84, R40, R29 ;  /* 0x0000001d28547221 */ /* 0x000fe40000010000 */
[----:B------:R-:W2:Y:S01]  /*42a0*/  LDS.128 R40, [UR5+0x60] ;  /* 0x00006005ff287984 */ /* 0x000ea20008000c00 */
[----:B------:R-:W-:Y:S01]  /*42b0*/  FADD.FTZ R89, R89, R30 ;  /* 0x0000001e59597221 */ /* 0x000fe20000010000 */
[----:B------:R-:W-:-:S02]  /*42c0*/  FADD.FTZ R84, R84, R31 ;  /* 0x0000001f54547221 */ /* 0x000fc40000010000 */
        /* <DEDUP_REMOVED lines=15> */
.L_x_3672:
[----:B------:R-:W-:Y:S05]  /*43c0*/  BSYNC B0 ;  /* 0x0000000000007941 */ /* 0x000fea0003800000 */
.L_x_3671:
[----:B------:R-:W-:Y:S02]  /*43d0*/  ISETP.GE.U32.AND P6, PT, R56, 0x2, PT ;  /* 0x000000023800780c */ /* 0x000fe40003fc6070 */
[----:B------:R-:W-:Y:S02]  /*43e0*/  PRMT R28, R26, 0x7632, R28 ;  /* 0x000076321a1c7816 */ /* 0x000fe4000000001c */
[----:B------:R-:W-:Y:S02]  /*43f0*/  PRMT R29, R27, 0x7632, R29 ;  /* 0x000076321b1d7816 */ /* 0x000fe4000000001d */
[----:B------:R-:W-:Y:S02]  /*4400*/  PRMT R30, R44, 0x7632, R30 ;  /* 0x000076322c1e7816 */ /* 0x000fe4000000001e */
[----:B------:R-:W-:Y:S02]  /*4410*/  PRMT R31, R45, 0x7632, R31 ;  /* 0x000076322d1f7816 */ /* 0x000fe4000000001f */
[----:B------:R-:W-:-:S02]  /*4420*/  PRMT R34, R46, 0x7632, R34 ;  /* 0x000076322e227816 */ /* 0x000fc40000000022 */
[----:B------:R-:W-:Y:S02]  /*4430*/  PRMT R35, R47, 0x7632, R35 ;  /* 0x000076322f237816 */ /* 0x000fe40000000023 */
[----:B------:R-:W-:Y:S01]  /*4440*/  PRMT R40, R21, 0x7632, R40 ;  /* 0x0000763215287816 */ /* 0x000fe20000000028 */
[----:B------:R-:W-:Y:S06]  /*4450*/  @!P6 BRA `(.L_x_3673) ;  /* 0x000000080070e947 */ /* 0x000fec0003800000 */
[----:B------:R-:W-:Y:S05]  /*4460*/  @P5 BRA `(.L_x_3674) ;  /* 0x0000000000745947 */ /* 0x000fea0003800000 */
[----:B------:R-:W0:Y:S01]  /*4470*/  LDC R43, c[0x0][0x10] ;  /* 0x00000400ff2b7b82 */ /* 0x000e220000000800 */
[C---:B------:R-:W-:Y:S01]  /*4480*/  LOP3.LUT R84, R3.reuse, 0x1, RZ, 0xc0, !PT ;  /* 0x0000000103547812 */ /* 0x040fe200078ec0ff */
[----:B------:R-:W1:Y:S01]  /*4490*/  S2R R89, SR_CTAID.Y ;  /* 0x0000000000597919 */ /* 0x000e620000002600 */
[----:B------:R-:W-:Y:S02]  /*44a0*/  LOP3.LUT P6, RZ, R3, 0x2, RZ, 0xc0, !PT ;  /* 0x0000000203ff7812 */ /* 0x000fe400078cc0ff */
[----:B------:R-:W-:Y:S02]  /*44b0*/  MOV R42, 0xffffffff ;  /* 0xffffffff002a7802 */ /* 0x000fe40000000f00 */
[----:B------:R-:W-:Y:S01]  /*44c0*/  SEL R41, R56, RZ, !P6 ;  /* 0x000000ff38297207 */ /* 0x000fe20007000000 */
[----:B------:R-:W2:Y:S01]  /*44d0*/  LDC.64 R38, c[0x0][0x248] ;  /* 0x00009200ff267b82 */ /* 0x000ea20000000a00 */
[----:B------:R-:W-:Y:S01]  /*44e0*/  SEL R42, R42, 0x1, P6 ;  /* 0x000000012a2a7807 */ /* 0x000fe20003000000 */
[----:B0-----:R-:W-:-:S04]  /*44f0*/  IMAD R84, R84, R43, RZ ;  /* 0x0000002b54547224 */ /* 0x001fc800078e02ff */
[----:B------:R-:W-:-:S05]  /*4500*/  IMAD R36, R84, R56, RZ ;  /* 0x0000003854247224 */ /* 0x000fca00078e02ff */
[----:B------:R-:W-:Y:S01]  /*4510*/  SHF.L.U32 R37, R36, 0x1, RZ ;  /* 0x0000000124257819 */ /* 0x000fe200000006ff */
[----:B-1----:R-:W-:Y:S01]  /*4520*/  IMAD R43, R43, UR7, R89 ;  /* 0x000000072b2b7c24 */ /* 0x002fe2000f8e0259 */
[----:B------:R-:W-:Y:S02]  /*4530*/  ISETP.NE.AND P6, PT, R41, -0x1, PT ;  /* 0xffffffff2900780c */ /* 0x000fe40003fc5270 */
[----:B------:R-:W-:Y:S01]  /*4540*/  IADD3 R89, R84, R89, RZ ;  /* 0x0000005954597210 */ /* 0x000fe20007ffe0ff */
[----:B--2---:R-:W-:Y:S02]  /*4550*/  IMAD.WIDE R38, R37, 0x4, R38 ;  /* 0x0000000425267825 */ /* 0x004fe400078e0226 */
[----:B------:R-:W0:Y:S02]  /*4560*/  LDC.64 R36, c[0x0][0x240] ;  /* 0x00009000ff247b82 */ /* 0x000e240000000a00 */
[----:B------:R-:W-:-:S05]  /*4570*/  IMAD.WIDE.U32 R38, R43, 0x8, R38 ;  /* 0x000000082b267825 */ /* 0x000fca00078e0026 */
[----:B------:R1:W-:Y:S01]  /*4580*/  STG.E.64 desc[UR8][R38.64], R32 ;  /* 0x0000002026007986 */ /* 0x0003e2000c101b08 */
[----:B0-----:R-:W-:Y:S01]  /*4590*/  IMAD.WIDE.U32 R36, R89, 0x4, R36 ;  /* 0x0000000459247825 */ /* 0x001fe200078e0024 */
[----:B------:R-:W-:Y:S06]  /*45a0*/  MEMBAR.ALL.GPU ;  /* 0x0000000000007992 */ /* 0x000fec000000a000 */
[----:B------:R-:W-:-:S00]  /*45b0*/  ERRBAR ;  /* 0x00000000000079ab */ /* 0x000fc00000000000 */
[----:B------:R-:W-:Y:S06]  /*45c0*/  CGAERRBAR ;  /* 0x00000000000075ab */ /* 0x000fec0000000000 */
[----:B------:R1:W-:Y:S01]  /*45d0*/  REDG.E.ADD.S32.STRONG.GPU desc[UR8][R36.64], R42 ;  /* 0x0000002a2400798e */ /* 0x0003e2000c10e388 */
[----:B------:R-:W-:Y:S05]  /*45e0*/  @!P6 BRA `(.L_x_3674) ;  /* 0x000000000014e947 */ /* 0x000fea0003800000 */
.L_x_3675:
[----:B-1----:R-:W2:Y:S04]  /*45f0*/  LDG.E.STRONG.GPU R38, desc[UR8][R36.64] ;  /* 0x0000000824267981 */ /* 0x002ea8000c1ef900 */
[----:B--2---:R-:W-:Y:S01]  /*4600*/  CCTL.IVALL ;  /* 0x00000000ff00798f */ /* 0x004fe20002000000 */
[----:B------:R-:W-:Y:S05]  /*4610*/  YIELD ;  /* 0x0000000000007946 */ /* 0x000fea0003800000 */
[----:B------:R-:W-:-:S13]  /*4620*/  ISETP.NE.AND P6, PT, R38, R41, PT ;  /* 0x000000292600720c */ /* 0x000fda0003fc5270 */
[----:B------:R-:W-:Y:S05]  /*4630*/  @P6 BRA `(.L_x_3675) ;  /* 0xfffffffc00ec6947 */ /* 0x000fea000383ffff */
.L_x_3674:
[----:B------:R-:W-:Y:S01]  /*4640*/  ISETP.NE.AND P6, PT, R56, RZ, PT ;  /* 0x000000ff3800720c */ /* 0x000fe20003fc5270 */
[----:B------:R-:W-:Y:S05]  /*4650*/  WARPSYNC.ALL ;  /* 0x0000000000007948 */ /* 0x000fea0003800000 */
[----:B------:R-:W-:Y:S07]  /*4660*/  BAR.SYNC.DEFER_BLOCKING 0x0 ;  /* 0x0000000000007b1d */ /* 0x000fee0000010000 */
[----:B------:R-:W-:Y:S05]  /*4670*/  @!P6 BRA `(.L_x_3673) ;  /* 0x0000000400e8e947 */ /* 0x000fea0003800000 */
[----:B-1----:R-:W-:Y:S01]  /*4680*/  VIADD R36, R56, 0xffffffff ;  /* 0xffffffff38247836 */ /* 0x002fe20000000000 */
[----:B------:R-:W-:-:S04]  /*4690*/  HFMA2.MMA R38, -RZ, RZ, 0, 0 ;  /* 0x00000000ff267435 */ /* 0x000fc800000001ff */
[----:B------:R-:W-:-:S13]  /*46a0*/  ISETP.GE.U32.AND P6, PT, R36, 0x3, PT ;  /* 0x000000032400780c */ /* 0x000fda0003fc6070 */
[----:B------:R-:W-:Y:S05]  /*46b0*/  @!P6 BRA `(.L_x_3676) ;  /* 0x000000040008e947 */ /* 0x000fea0003800000 */
[----:B------:R-:W-:Y:S02]  /*46c0*/  LOP3.LUT R39, R56, 0x3, RZ, 0xc0, !PT ;  /* 0x0000000338277812 */ /* 0x000fe400078ec0ff */
[----:B------:R-:W-:Y:S02]  /*46d0*/  MOV R38, RZ ;  /* 0x000000ff00267202 */ /* 0x000fe40000000f00 */
[----:B------:R-:W-:-:S07]  /*46e0*/  IADD3 R39, -R39, R56, RZ ;  /* 0x0000003827277210 */ /* 0x000fce0007ffe1ff */
.L_x_3677:
[----:B------:R-:W-:-:S13]  /*46f0*/  ISETP.EQ.OR P6, PT, R38, UR7, P5 ;  /* 0x0000000726007c0c */ /* 0x000fda000afc2670 */
[----:B------:R-:W0:Y:S01]  /*4700*/  @!P6 LDC R42, c[0x0][0x10] ;  /* 0x00000400ff2aeb82 */ /* 0x000e220000000800 */
[----:B------:R-:W1:Y:S01]  /*4710*/  @!P6 S2R R41, SR_CTAID.Y ;  /* 0x000000000029e919 */ /* 0x000e620000002600 */
[----:B------:R-:W-:-:S06]  /*4720*/  @!P6 LOP3.LUT R43, R3, 0x1, RZ, 0xc0, !PT ;  /* 0x00000001032be812 */ /* 0x000fcc00078ec0ff */
[----:B------:R-:W2:Y:S01]  /*4730*/  @!P6 LDC.64 R36, c[0x0][0x248] ;  /* 0x00009200ff24eb82 */ /* 0x000ea20000000a00 */
[----:B0-----:R-:W-:-:S04]  /*4740*/  @!P6 IMAD R43, R43, R42, RZ ;  /* 0x0000002a2b2be224 */ /* 0x001fc800078e02ff */
[----:B------:R-:W-:-:S04]  /*4750*/  @!P6 IMAD R43, R43, R56, RZ ;  /* 0x000000382b2be224 */ /* 0x000fc800078e02ff */
[----:B------:R-:W-:Y:S02]  /*4760*/  @!P6 IMAD.SHL.U32 R43, R43, 0x2, RZ ;  /* 0x000000022b2be824 */ /* 0x000fe400078e00ff */
[----:B-1----:R-:W-:Y:S02]  /*4770*/  @!P6 IMAD R41, R42, R38, R41 ;  /* 0x000000262a29e224 */ /* 0x002fe400078e0229 */
[----:B--2---:R-:W-:-:S04]  /*4780*/  @!P6 IMAD.WIDE R36, R43, 0x4, R36 ;  /* 0x000000042b24e825 */ /* 0x004fc800078e0224 */
[----:B------:R-:W-:-:S06]  /*4790*/  @!P6 IMAD.WIDE.U32 R36, R41, 0x8, R36 ;  /* 0x000000082924e825 */ /* 0x000fcc00078e0024 */
        /* <DEDUP_REMOVED lines=46> */
[----:B------:R-:W-:Y:S01]  /*4a80*/  IADD3 R39, R39, -0x4, RZ ;  /* 0xfffffffc27277810 */ /* 0x000fe20007ffe0ff */
[----:B------:R-:W-:Y:S02]  /*4a90*/  VIADD R38, R38, 0x4 ;  /* 0x0000000426267836 */ /* 0x000fe40000000000 */
[----:B--2---:R-:W-:Y:S01]  /*4aa0*/  @!P6 FADD.FTZ R32, R32, R36 ;  /* 0x000000242020e221 */ /* 0x004fe20000010000 */
[----:B------:R-:W-:Y:S01]  /*4ab0*/  @!P6 FADD.FTZ R33, R33, R37 ;  /* 0x000000252121e221 */ /* 0x000fe20000010000 */
[----:B------:R-:W-:-:S13]  /*4ac0*/  ISETP.NE.AND P6, PT, R39, RZ, PT ;  /* 0x000000ff2700720c */ /* 0x000fda0003fc5270 */
[----:B------:R-:W-:Y:S05]  /*4ad0*/  @P6 BRA `(.L_x_3677) ;  /* 0xfffffffc00046947 */ /* 0x000fea000383ffff */
.L_x_3676:
        /* <DEDUP_REMOVED lines=18> */
.L_x_3679:
[----:B------:R-:W-:Y:S05]  /*4c00*/  BSYNC B0 ;  /* 0x0000000000007941 */ /* 0x000fea0003800000 */
.L_x_3678:
        /* <DEDUP_REMOVED lines=15> */
[----:B------:R-:W-:Y:S02]  /*4d00*/  VIADD R38, R38, 0x2 ;  /* 0x0000000226267836 */ /* 0x000fe40000000000 */
        /* <DEDUP_REMOVED lines=14> */
[----:B------:R-:W2:Y:S02]  /*4df0*/  @!P6 LDG.E.64 R36, desc[UR8][R36.64] ;  /* 0x000000082424e981 */ /* 0x000ea4000c1e1b00 */
[----:B--2---:R-:W-:Y:S01]  /*4e00*/  @!P6 FADD.FTZ R32, R32, R36 ;  /* 0x000000242020e221 */ /* 0x004fe20000010000 */
[----:B------:R-:W-:-:S07]  /*4e10*/  @!P6 FADD.FTZ R33, R33, R37 ;  /* 0x000000252121e221 */ /* 0x000fce0000010000 */
.L_x_3673:
[----:B------:R-:W-:Y:S01]  /*4e20*/  ULDC.64 UR12, c[0x0][0x218] ;  /* 0x00008600000c7ab9 */ /* 0x000fe20000000a00 */
[----:B-1----:R-:W-:Y:S01]  /*4e30*/  P2R R36, PR, RZ, 0x1 ;  /* 0x00000001ff247803 */ /* 0x002fe20000000000 */
[----:B------:R-:W0:Y:S01]  /*4e40*/  S2UR UR6, SR_CgaCtaId ;  /* 0x00000000000679c3 */ /* 0x000e220000008800 */
[----:B------:R-:W-:Y:S01]  /*4e50*/  LOP3.LUT P0, RZ, R105, UR7, RZ, 0xfc, !PT ;  /* 0x0000000769ff7c12 */ /* 0x000fe2000f80fcff */
[----:B------:R-:W-:Y:S01]  /*4e60*/  UMOV UR5, 0x400 ;  /* 0x0000040000057882 */ /* 0x000fe20000000000 */
[----:B------:R-:W-:Y:S02]  /*4e70*/  ISETP.EQ.U32.AND P6, PT, RZ, UR12, PT ;  /* 0x0000000cff007c0c */ /* 0x000fe4000bfc2070 */
[----:B------:R-:W-:Y:S02]  /*4e80*/  MOV R97, 0x3f800000 ;  /* 0x3f80000000617802 */ /* 0x000fe40000000f00 */
[----:B------:R-:W-:Y:S02]  /*4e90*/  ISETP.EQ.OR.EX P6, PT, RZ, UR13, P0, P6 ;  /* 0x0000000dff007c0c */ /* 0x000fe400087c2760 */
[----:B------:R-:W-:-:S11]  /*4ea0*/  ISETP.NE.AND P0, PT, R36, RZ, PT ;  /* 0x000000ff2400720c */ /* 0x000fd60003f05270 */
[----:B------:R-:W1:Y:S01]  /*4eb0*/  @!P6 LDC.64 R36, c[0x0][0x218] ;  /* 0x00008600ff24eb82 */ /* 0x000e620000000a00 */
[----:B0-----:R-:W-:-:S03]  /*4ec0*/  ULEA UR5, UR6, UR5, 0x18 ;  /* 0x0000000506057291 */ /* 0x001fc6000f8ec03f */
[----:B------:R-:W-:-:S06]  /*4ed0*/  ULDC UR6, c[0x0][0x2a4] ;  /* 0x0000a90000067ab9 */ /* 0x000fcc0000000800 */
[----:B------:R0:W-:Y:S02]  /*4ee0*/  @!P5 STS.64 [UR5+0x80], R32 ;  /* 0x00008020ff00d988 */ /* 0x0001e40008000a05 */
[----:B0-----:R-:W-:Y:S01]  /*4ef0*/  @!P6 FMUL.FTZ R33, R33, UR6 ;  /* 0x000000062121ec20 */ /* 0x001fe20008410000 */
[----:B------:R-:W-:Y:S01]  /*4f00*/  @!P6 FMUL.FTZ R32, R32, UR6 ;  /* 0x000000062020ec20 */ /* 0x000fe20008410000 */
[----:B-1----:R-:W-:-:S05]  /*4f10*/  @!P6 IMAD.WIDE R36, R2, 0x8, R36 ;  /* 0x000000080224e825 */ /* 0x002fca00078e0224 */
[----:B------:R0:W-:Y:S01]  /*4f20*/  @!P6 STG.E.64 desc[UR8][R36.64], R32 ;  /* 0x000000202400e986 */ /* 0x0001e2000c101b08 */
[----:B------:R-:W-:Y:S08]  /*4f30*/  BAR.SYNC.DEFER_BLOCKING 0x0 ;  /* 0x0000000000007b1d */ /* 0x000ff00000010000 */
[----:B0-----:R-:W0:Y:S01]  /*4f40*/  LDC.64 R36, c[0x0][0x228] ;  /* 0x00008a00ff247b82 */ /* 0x001e220000000a00 */
[----:B------:R-:W1:Y:S02]  /*4f50*/  LDS.64 R32, [UR5+0x80] ;  /* 0x00008005ff207984 */ /* 0x000e640008000a00 */
[----:B-1----:R-:W-:-:S04]  /*4f60*/  FMUL.FTZ R56, R32, UR6 ;  /* 0x0000000620387c20 */ /* 0x002fc80008410000 */
[----:B------:R-:W-:-:S04]  /*4f70*/  FMUL.FTZ R38, R56, R56 ;  /* 0x0000003838267220 */ /* 0x000fc80000410000 */
[----:B------:R-:W-:Y:S02]  /*4f80*/  FFMA.FTZ R38, R33, UR6, -R38 ;  /* 0x0000000621267c23 */ /* 0x000fe40008010826 */
[----:B------:R-:W1:Y:S03]  /*4f90*/  LDC.64 R32, c[0x0][0x230] ;  /* 0x00008c00ff207b82 */ /* 0x000e660000000a00 */
[----:B------:R-:W-:-:S13]  /*4fa0*/  FSETP.GTU.FTZ.AND P5, PT, R38, RZ, PT ;  /* 0x000000ff2600720b */ /* 0x000fda0003fbc000 */
[----:B------:R-:W2:Y:S02]  /*4fb0*/  @P5 LDC R39, c[0x0][0x238] ;  /* 0x00008e00ff275b82 */ /* 0x000ea40000000800 */
[----:B--2---:R-:W-:Y:S01]  /*4fc0*/  @P5 FADD.FTZ R38, R38, R39 ;  /* 0x0000002726265221 */ /* 0x004fe20000010000 */
[----:B------:R-:W-:Y:S02]  /*4fd0*/  IADD3 R39, R4, R6, RZ ;  /* 0x0000000604277210 */ /* 0x000fe40007ffe0ff */
[----:B------:R-:W-:Y:S01]  /*4fe0*/  SHF.L.U32 R89, R9, 0x10, RZ ;  /* 0x0000001009597819 */ /* 0x000fe200000006ff */
[----:B------:R2:W3:Y:S02]  /*4ff0*/  @P5 MUFU.RSQ R97, R38 ;  /* 0x0000002600615308 */ /* 0x0004e40000001400 */
[----:B0-----:R-:W-:-:S04]  /*5000*/  IMAD.WIDE R36, R39, 0x4, R36 ;  /* 0x0000000427247825 */ /* 0x001fc800078e0224 */
[----:B-1----:R-:W-:Y:S02]  /*5010*/  IMAD.WIDE R32, R39, 0x4, R32 ;  /* 0x0000000427207825 */ /* 0x002fe400078e0220 */
[----:B------:R-:W4:Y:S04]  /*5020*/  LDG.E.64 R36, desc[UR8][R36.64] ;  /* 0x0000000824247981 */ /* 0x000f28000c1e1b00 */
[----:B------:R-:W4:Y:S01]  /*5030*/  LDG.E.64 R32, desc[UR8][R32.64] ;  /* 0x0000000820207981 */ /* 0x000f22000c1e1b00 */
[----:B------:R-:W-:Y:S01]  /*5040*/  SHF.L.U32 R12, R12, 0x10, RZ ;  /* 0x000000100c0c7819 */ /* 0x000fe200000006ff */
[----:B------:R-:W-:Y:S01]  /*5050*/  IMAD.U32 R6, R13, 0x10000, RZ ;  /* 0x000100000d067824 */ /* 0x000fe200078e00ff */
        /* <DEDUP_REMOVED lines=11> */
[--C-:B------:R-:W-:Y:S01]  /*5110*/  FADD.FTZ R45, R12, -R56.reuse ;  /* 0x800000380c2d7221 */ /* 0x100fe20000010000 */
[----:B------:R-:W-:Y:S01]  /*5120*/  SHF.L.U32 R19, R25, 0x10, RZ ;  /* 0x0000001019137819 */ /* 0x000fe200000006ff */
[--C-:B------:R-:W-:Y:S01]  /*5130*/  FADD.FTZ R12, R17, -R56.reuse ;  /* 0x80000038110c7221 */ /* 0x100fe20000010000 */
[----:B------:R-:W-:Y:S01]  /*5140*/  SHF.L.U32 R21, R27, 0x10, RZ ;  /* 0x000000101b157819 */ /* 0x000fe200000006ff */
[--C-:B------:R-:W-:Y:S01]  /*5150*/  FADD.FTZ R17, R23, -R56.reuse ;  /* 0x8000003817117221 */ /* 0x100fe20000010000 */
[----:B------:R-:W-:Y:S01]  /*5160*/  SHF.L.U32 R41, R51, 0x10, RZ ;  /* 0x0000001033297819 */ /* 0x000fe200000006ff */
[--C-:B--2---:R-:W-:Y:S01]  /*5170*/  FADD.FTZ R38, R39, -R56.reuse ;  /* 0x8000003827267221 */ /* 0x104fe20000010000 */
[----:B------:R-:W-:Y:S01]  /*5180*/  SHF.L.U32 R22, R22, 0x10, RZ ;  /* 0x0000001016167819 */ /* 0x000fe200000006ff */
[--C-:B------:R-:W-:Y:S01]  /*5190*/  FADD.FTZ R23, R24, -R56.reuse ;  /* 0x8000003818177221 */ /* 0x100fe20000010000 */
        /* <DEDUP_REMOVED lines=17> */
[----:B------:R-:W-:Y:S01]  /*52b0*/  FADD.FTZ R26, R27, -R56 ;  /* 0x800000381b1a7221 */ /* 0x000fe20000010000 */
[----:B------:R-:W-:Y:S01]  /*52c0*/  PRMT R51, R48, 0x7632, R51 ;  /* 0x0000763230337816 */ /* 0x000fe20000000033 */
[----:B------:R-:W-:Y:S01]  /*52d0*/  IMAD.U32 R44, R55, 0x10000, RZ ;  /* 0x00010000372c7824 */ /* 0x000fe200078e00ff */
[C---:B------:R-:W-:Y:S01]  /*52e0*/  PRMT R52, R49.reuse, 0x7632, R52 ;  /* 0x0000763231347816 */ /* 0x040fe20000000034 */
        /* <DEDUP_REMOVED lines=9> */
[----:B------:R-:W-:Y:S01]  /*5380*/  PRMT R53, R50, 0x7632, R53 ;  /* 0x0000763232357816 */ /* 0x000fe20000000035 */
[----:B------:R-:W-:Y:S01]  /*5390*/  FADD.FTZ R10, R10, -R56 ;  /* 0x800000380a0a7221 */ /* 0x000fe20000010000 */
[----:B------:R-:W-:Y:S01]  /*53a0*/  PRMT R54, R51, 0x7632, R54 ;  /* 0x0000763233367816 */ /* 0x000fe20000000036 */
[--C-:B------:R-:W-:Y:S01]  /*53b0*/  FADD.FTZ R13, R13, -R56.reuse ;  /* 0x800000380d0d7221 */ /* 0x100fe20000010000 */
[----:B------:R-:W-:Y:S01]  /*53c0*/  PRMT R55, R52, 0x7632, R55 ;  /* 0x0000763234377816 */ /* 0x000fe20000000037 */
[--C-:B------:R-:W-:Y:S01]  /*53d0*/  FADD.FTZ R14, R14, -R56.reuse ;  /* 0x800000380e0e7221 */ /* 0x100fe20000010000 */
        /* <DEDUP_REMOVED lines=9> */
[----:B------:R-:W-:Y:S01]  /*5470*/  FADD.FTZ R47, R47, -R56 ;  /* 0x800000382f2f7221 */ /* 0x000fe20000010000 */
[----:B------:R-:W-:Y:S01]  /*5480*/  PRMT R121, R53, 0x7632, R121 ;  /* 0x0000763235797816 */ /* 0x000fe20000000079 */
[-C--:B---3--:R-:W-:Y:S01]  /*5490*/  FMUL.FTZ R94, R94, R97.reuse ;  /* 0x000000615e5e7220 */ /* 0x088fe20000410000 */
[----:B------:R-:W-:Y:S01]  /*54a0*/  PRMT R120, R54, 0x7632, R120 ;  /* 0x0000763236787816 */ /* 0x000fe20000000078 */
[-C--:B------:R-:W-:Y:S01]  /*54b0*/  FMUL.FTZ R89, R89, R97.reuse ;  /* 0x0000006159597220 */ /* 0x080fe20000410000 */
[----:B------:R-:W-:Y:S01]  /*54c0*/  PRMT R119, R55, 0x7632, R119 ;  /* 0x0000763237777816 */ /* 0x000fe20000000077 */
[-C--:B------:R-:W-:Y:S01]  /*54d0*/  FMUL.FTZ R84, R84, R97.reuse ;  /* 0x0000006154547220 */ /* 0x080fe20000410000 */
[----:B------:R-:W-:Y:S01]  /*54e0*/  PRMT R8, R8, 0x7632, R8 ;  /* 0x0000763208087816 */ /* 0x000fe20000000008 */
[-C--:B------:R-:W-:Y:S01]  /*54f0*/  FMUL.FTZ R46, R46, R97.reuse ;  /* 0x000000612e2e7220 */ /* 0x080fe20000410000 */
        /* <DEDUP_REMOVED lines=40> */
[----:B------:R-:W-:Y:S01]  /*5780*/  ISETP.NE.AND P6, PT, RZ, UR10, PT ;  /* 0x0000000aff007c0c */ /* 0x000fe2000bfc5270 */
[C---:B------:R-:W-:Y:S01]  /*5790*/  FADD.FTZ R40, -R56.reuse, R40 ;  /* 0x0000002838287221 */ /* 0x040fe20000010100 */
[----:B------:R-:W-:Y:S01]  /*57a0*/  SHF.L.U32 R57, R57, 0x10, RZ ;  /* 0x0000001039397819 */ /* 0x000fe200000006ff */
[----:B------:R-:W-:Y:S01]  /*57b0*/  FADD.FTZ R48, -R56, R74 ;  /* 0x0000004a38307221 */ /* 0x000fe20000010100 */
[----:B------:R-:W-:Y:S01]  /*57c0*/  SHF.L.U32 R58, R58, 0x10, RZ ;  /* 0x000000103a3a7819 */ /* 0x000fe200000006ff */
[C---:B------:R-:W-:Y:S01]  /*57d0*/  FADD.FTZ R49, -R56.reuse, R73 ;  /* 0x0000004938317221 */ /* 0x040fe20000010100 */
[----:B------:R-:W-:Y:S01]  /*57e0*/  SHF.L.U32 R59, R59, 0x10, RZ ;  /* 0x000000103b3b7819 */ /* 0x000fe200000006ff */
[C---:B------:R-:W-:Y:S01]  /*57f0*/  FADD.FTZ R50, -R56.reuse, R60 ;  /* 0x0000003c38327221 */ /* 0x040fe20000010100 */
[----:B------:R-:W-:Y:S01]  /*5800*/  SHF.L.U32 R63, R63, 0x10, RZ ;  /* 0x000000103f3f7819 */ /* 0x000fe200000006ff */
[----:B------:R-:W-:Y:S01]  /*5810*/  FADD.FTZ R100, -R56, R61 ;  /* 0x0000003d38647221 */ /* 0x000fe20000010100 */
[----:B------:R-:W-:Y:S01]  /*5820*/  SHF.L.U32 R64, R64, 0x10, RZ ;  /* 0x0000001040407819 */ /* 0x000fe200000006ff */
[----:B------:R-:W-:Y:S01]  /*5830*/  FADD.FTZ R101, -R56, R62 ;  /* 0x0000003e38657221 */ /* 0x000fe20000010100 */
[----:B------:R-:W-:Y:S01]  /*5840*/  SHF.L.U32 R66, R66, 0x10, RZ ;  /* 0x0000001042427819 */ /* 0x000fe200000006ff */
[C---:B------:R-:W-:Y:S01]  /*5850*/  FADD.FTZ R57, -R56.reuse, R57 ;  /* 0x0000003938397221 */ /* 0x040fe20000010100 */
[----:B------:R-:W-:Y:S01]  /*5860*/  SHF.L.U32 R67, R67, 0x10, RZ ;  /* 0x0000001043437819 */ /* 0x000fe200000006ff */
[----:B------:R-:W-:Y:S01]  /*5870*/  FADD.FTZ R58, -R56, R58 ;  /* 0x0000003a383a7221 */ /* 0x000fe20000010100 */
        /* <DEDUP_REMOVED lines=57> */
[----:B------:R-:W-:Y:S01]  /*5c10*/  FMUL.FTZ R62, R62, R97 ;  /* 0x000000613e3e7220 */ /* 0x000fe20000410000 */
[C-C-:B----4-:R-:W-:Y:S01]  /*5c20*/  FFMA.FTZ R94, R36.reuse, R94, R32.reuse ;  /* 0x0000005e245e7223 */ /* 0x150fe20000010020 */
[C-C-:B------:R-:W-:Y:S01]  /*5c30*/  FFMA.FTZ R89, R36.reuse, R89, R32.reuse ;  /* 0x0000005924597223 */ /* 0x140fe20000010020 */
        /* <DEDUP_REMOVED lines=29> */
[----:B------:R-:W-:Y:S01]  /*5e10*/  FFMA.FTZ R32, R36, R47, R32 ;  /* 0x0000002f24207223 */ /* 0x000fe20000010020 */
        /* <DEDUP_REMOVED lines=54> */
.L_x_3680:
[----:B------:R-:W-:Y:S01]  /*6180*/  LOP3.LUT P5, RZ, R5, 0x4000000, RZ, 0xc0, !PT ;  /* 0x0400000005ff7812 */ /* 0x000fe200078ac0ff */
[----:B------:R-:W-:-:S12]  /*6190*/  BSSY B0, `(.L_x_3681) ;  /* 0x000000f000007945 */ /* 0x000fd80003800000 */
[----:B------:R-:W-:Y:S05]  /*61a0*/  @!P5 BRA `(.L_x_3682) ;  /* 0x000000000034d947 */ /* 0x000fea0003800000 */
[----:B------:R-:W-:Y:S01]  /*61b0*/  SHF.R.S32.HI R37, RZ, 0x1f, R0 ;  /* 0x0000001fff257819 */ /* 0x000fe20000011400 */
[----:B------:R-:W-:Y:S01]  /*61c0*/  ULDC.64 UR12, c[0x0][0x270] ;  /* 0x00009c00000c7ab9 */ /* 0x000fe20000000a00 */
[----:B------:R-:W-:Y:S01]  /*61d0*/  MOV R56, R70 ;  /* 0x0000004600387202 */ /* 0x000fe20000000f00 */
[----:B------:R-:W-:Y:S02]  /*61e0*/  IMAD.MOV.U32 R57, RZ, RZ, R69 ;  /* 0x000000ffff397224 */ /* 0x000fe400078e0045 */
[----:B------:R-:W-:Y:S02]  /*61f0*/  IMAD R37, R37, UR12, RZ ;  /* 0x0000000c25257c24 */ /* 0x000fe4000f8e02ff */
[----:B------:R-:W-:-:S04]  /*6200*/  IMAD.WIDE.U32 R56, R0, UR12, R56 ;  /* 0x0000000c00387c25 */ /* 0x000fc8000f8e0038 */
[----:B------:R-:W-:Y:S01]  /*6210*/  IMAD R37, R0, UR13, R37 ;  /* 0x0000000d00257c24 */ /* 0x000fe2000f8e0225 */
[----:B------:R-:W-:Y:S02]  /*6220*/  ULDC.64 UR12, c[0x0][0x210] ;  /* 0x00008400000c7ab9 */ /* 0x000fe40000000a00 */
[----:B------:R-:W-:Y:S02]  /*6230*/  LEA R58, P5, R56, UR12, 0x1 ;  /* 0x0000000c383a7c11 */ /* 0x000fe4000f8a08ff */
[----:B------:R-:W-:-:S04]  /*6240*/  IADD3 R37, R57, R37, RZ ;  /* 0x0000002539257210 */ /* 0x000fc80007ffe0ff */
[----:B------:R-:W-:Y:S02]  /*6250*/  LEA.HI.X R59, R56, UR13, R37, 0x1, P5 ;  /* 0x0000000d383b7c11 */ /* 0x000fe4000a8f0c25 */
[----:B------:R-:W-:-:S05]  /*6260*/  F2FP.BF16.F32.PACK_AB R37, R76, R94 ;  /* 0x0000005e4c25723e */ /* 0x000fca00000010ff */
[----:B------:R0:W-:Y:S02]  /*6270*/  STG.E desc[UR8][R58.64], R37 ;  /* 0x000000253a007986 */ /* 0x0001e4000c101908 */
.L_x_3682:
[----:B------:R-:W-:Y:S05]  /*6280*/  BSYNC B0 ;  /* 0x0000000000007941 */ /* 0x000fea0003800000 */
.L_x_3681:
        /* <DEDUP_REMOVED lines=11> */
.L_x_3683:
[----:B------:R-:W-:Y:S01]  /*6340*/  LOP3.LUT P5, RZ, R5, 0x2000000, RZ, 0xc0, !PT ;  /* 0x0200000005ff7812 */ /* 0x000fe200078ac0ff */
[----:B------:R-:W-:-:S12]  /*6350*/  BSSY B0, `(.L_x_3684) ;  /* 0x000000f000007945 */ /* 0x000fd80003800000 */
[----:B------:R-:W-:Y:S05]  /*6360*/  @!P5 BRA `(.L_x_3685) ;  /* 0x000000000034d947 */ /* 0x000fea0003800000 */
[----:B0-----:R-:W-:Y:S01]  /*6370*/  SHF.R.S32.HI R37, RZ, 0x1f, R104 ;  /* 0x0000001fff257819 */ /* 0x001fe20000011468 */
[----:B------:R-:W-:Y:S01]  /*6380*/  ULDC.64 UR12, c[0x0][0x270] ;  /* 0x00009c00000c7ab9 */ /* 0x000fe20000000a00 */
[----:B------:R-:W-:Y:S02]  /*6390*/  MOV R56, R70 ;  /* 0x0000004600387202 */ /* 0x000fe40000000f00 */
        /* <DEDUP_REMOVED lines=10> */
.L_x_3685:
[----:B------:R-:W-:Y:S05]  /*6440*/  BSYNC B0 ;  /* 0x0000000000007941 */ /* 0x000fea0003800000 */
.L_x_3684:
[----:B------:R-:W-:Y:S05]  /*6450*/  @!P6 BRA `(.L_x_3686) ;  /* 0x000000000028e947 */ /* 0x000fea0003800000 */
        /* <DEDUP_REMOVED lines=10> */
.L_x_3686:
[----:B------:R-:W-:Y:S01]  /*6500*/  LOP3.LUT P5, RZ, R5, 0x1000000, RZ, 0xc0, !PT ;  /* 0x0100000005ff7812 */ /* 0x000fe200078ac0ff */
[----:B------:R-:W-:-:S12]  /*6510*/  BSSY B0, `(.L_x_3687) ;  /* 0x000000f000007945 */ /* 0x000fd80003800000 */
[----:B------:R-:W-:Y:S05]  /*6520*/  @!P5 BRA `(.L_x_3688) ;  /* 0x000000000034d947 */ /* 0x000fea0003800000 */
[----:B0-----:R-:W-:Y:S01]  /*6530*/  SHF.R.S32.HI R37, RZ, 0x1f, R103 ;  /* 0x0000001fff257819 */ /* 0x001fe20000011467 */
[----:B------:R-:W-:Y:S01]  /*6540*/  ULDC.64 UR12, c[0x0][0x270] ;  /* 0x00009c00000c7ab9 */ /* 0x000fe20000000a00 */
[----:B------:R-:W-:Y:S01]  /*6550*/  MOV R57, R69 ;  /* 0x0000004500397202 */ /* 0x000fe20000000f00 */
[----:B------:R-:W-:Y:S02]  /*6560*/  IMAD.MOV.U32 R56, RZ, RZ, R70 ;  /* 0x000000ffff387224 */ /* 0x000fe400078e0046 */
[----:B-1----:R-:W-:Y:S02]  /*6570*/  IMAD R58, R37, UR12, RZ ;  /* 0x0000000c253a7c24 */ /* 0x002fe4000f8e02ff */
        /* <DEDUP_REMOVED lines=8> */
.L_x_3688:
[----:B------:R-:W-:Y:S05]  /*6600*/  BSYNC B0 ;  /* 0x0000000000007941 */ /* 0x000fea0003800000 */
.L_x_3687:
[----:B0-2---:R-:W-:Y:S01]  /*6610*/  IADD3 R37, R0, 0xf8, RZ ;  /* 0x000000f800257810 */ /* 0x005fe20007ffe0ff */
[----:B------:R-:W-:Y:S06]  /*6620*/  @!P6 BRA `(.L_x_3689) ;  /* 0x000000000028e947 */ /* 0x000fec0003800000 */
[----:B------:R-:W-:Y:S01]  /*6630*/  FMUL.FTZ R56, R46, -1.4426950216293334961 ;  /* 0xbfb8aa3b2e387820 */ /* 0x000fe20000410000 */
[----:B-1----:R-:W-:-:S05]  /*6640*/  FMUL.FTZ R58, R73, -1.4426950216293334961 ;  /* 0xbfb8aa3b493a7820 */ /* 0x002fca0000410000 */
        /* <DEDUP_REMOVED lines=8> */
.L_x_3689:
[----:B------:R-:W-:Y:S01]  /*66d0*/  LOP3.LUT P5, RZ, R5, 0x800000, RZ, 0xc0, !PT ;  /* 0x0080000005ff7812 */ /* 0x000fe200078ac0ff */
[----:B------:R-:W-:-:S12]  /*66e0*/  BSSY B0, `(.L_x_3690) ;  /* 0x000000f000007945 */ /* 0x000fd80003800000 */
[----:B------:R-:W-:Y:S05]  /*66f0*/  @!P5 BRA `(.L_x_3691) ;  /* 0x000000000034d947 */ /* 0x000fea0003800000 */
[----:B------:R-:W-:Y:S01]  /*6700*/  SHF.R.S32.HI R56, RZ, 0x1f, R102 ;  /* 0x0000001fff387819 */ /* 0x000fe20000011466 */
[----:B------:R-:W-:Y:S01]  /*6710*/  ULDC.64 UR12, c[0x0][0x270] ;  /* 0x00009c00000c7ab9 */ /* 0x000fe20000000a00 */
[----:B------:R-:W-:Y:S01]  /*6720*/  IMAD.MOV.U32 R57, RZ, RZ, R69 ;  /* 0x000000ffff397224 */ /* 0x000fe200078e0045 */
[----:B------:R-:W-:Y:S02]  /*6730*/  F2FP.BF16.F32.PACK_AB R73, R73, R46 ;  /* 0x0000002e4949723e */ /* 0x000fe400000010ff */
[----:B-1----:R-:W-:Y:S01]  /*6740*/  IMAD R59, R56, UR12, RZ ;  /* 0x0000000c383b7c24 */ /* 0x002fe2000f8e02ff */
[----:B------:R-:W-:-:S03]  /*6750*/  MOV R56, R70 ;  /* 0x0000004600387202 */ /* 0x000fc60000000f00 */
[C---:B------:R-:W-:Y:S02]  /*6760*/  IMAD R59, R102.reuse, UR13, R59 ;  /* 0x0000000d663b7c24 */ /* 0x040fe4000f8e023b */
[----:B------:R-:W-:Y:S01]  /*6770*/  IMAD.WIDE.U32 R56, R102, UR12, R56 ;  /* 0x0000000c66387c25 */ /* 0x000fe2000f8e0038 */
[----:B------:R-:W-:-:S04]  /*6780*/  ULDC.64 UR12, c[0x0][0x210] ;  /* 0x00008400000c7ab9 */ /* 0x000fc80000000a00 */
[----:B------:R-:W-:Y:S02]  /*6790*/  IADD3 R59, R57, R59, RZ ;  /* 0x0000003b393b7210 */ /* 0x000fe40007ffe0ff */
[----:B------:R-:W-:-:S04]  /*67a0*/  LEA R58, P5, R56, UR12, 0x1 ;  /* 0x0000000c383a7c11 */ /* 0x000fc8000f8a08ff */
[----:B------:R-:W-:-:S05]  /*67b0*/  LEA.HI.X R59, R56, UR13, R59, 0x1, P5 ;  /* 0x0000000d383b7c11 */ /* 0x000fca000a8f0c3b */
[----:B------:R0:W-:Y:S04]  /*67c0*/  STG.E desc[UR8][R58.64], R73 ;  /* 0x000000493a007986 */ /* 0x0001e8000c101908 */
.L_x_3691:
[----:B------:R-:W-:Y:S05]  /*67d0*/  BSYNC B0 ;  /* 0x0000000000007941 */ /* 0x000fea0003800000 */
.L_x_3690:
[----:B------:R-:W-:Y:S05]  /*67e0*/  @!P6 BRA `(.L_x_3692) ;  /* 0x000000000028e947 */ /* 0x000fea0003800000 */
[----:B------:R-:W-:Y:S01]  /*67f0*/  FMUL.FTZ R46, R45, -1.4426950216293334961 ;  /* 0xbfb8aa3b2d2e7820 */ /* 0x000fe20000410000 */
[----:B------:R-:W-:-:S05]  /*6800*/  FMUL.FTZ R57, R72, -1.4426950216293334961 ;  /* 0xbfb8aa3b48397820 */ /* 0x000fca0000410000 */
[----:B------:R-:W2:Y:S08]  /*6810*/  MUFU.EX2 R46, R46 ;  /* 0x0000002e002e7308 */ /* 0x000eb00000000800 */
[----:B------:R-:W0:Y:S01]  /*6820*/  MUFU.EX2 R57, R57 ;  /* 0x0000003900397308 */ /* 0x000e220000000800 */
[----:B--2---:R-:W-:-:S07]  /*6830*/  FADD.FTZ R56, R46, 1 ;  /* 0x3f8000002e387421 */ /* 0x004fce0000010000 */
[----:B------:R-:W2:Y:S01]  /*6840*/  MUFU.RCP R56, R56 ;  /* 0x0000003800387308 */ /* 0x000ea20000001000 */
[----:B01----:R-:W-:-:S07]  /*6850*/  FADD.FTZ R58, R57, 1 ;  /* 0x3f800000393a7421 */ /* 0x003fce0000010000 */
[----:B------:R-:W0:Y:S01]  /*6860*/  MUFU.RCP R59, R58 ;  /* 0x0000003a003b7308 */ /* 0x000e220000001000 */
[----:B--2---:R-:W-:Y:S01]  /*6870*/  FMUL.FTZ R45, R45, R56 ;  /* 0x000000382d2d7220 */ /* 0x004fe20000410000 */
[----:B0-----:R-:W-:-:S07]  /*6880*/  FMUL.FTZ R72, R72, R59 ;  /* 0x0000003b48487220 */ /* 0x001fce0000410000 */
.L_x_3692:
[----:B------:R-:W-:Y:S01]  /*6890*/  LOP3.LUT P5, RZ, R5, 0x400000, RZ, 0xc0, !PT ;  /* 0x0040000005ff7812 */ /* 0x000fe200078ac0ff */
[----:B------:R-:W-:-:S12]  /*68a0*/  BSSY B0, `(.L_x_3693) ;  /* 0x000000f000007945 */ /* 0x000fd80003800000 */
[----:B------:R-:W-:Y:S05]  /*68b0*/  @!P5 BRA `(.L_x_3694) ;  /* 0x000000000034d947 */ /* 0x000fea0003800000 */
[----:B------:R-:W-:Y:S01]  /*68c0*/  SHF.R.S32.HI R46, RZ, 0x1f, R99 ;  /* 0x0000001fff2e7819 */ /* 0x000fe20000011463 */
[----:B------:R-:W-:Y:S01]  /*68d0*/  ULDC.64 UR12, c[0x0][0x270] ;  /* 0x00009c00000c7ab9 */ /* 0x000fe20000000a00 */
[----:B------:R-:W-:Y:S02]  /*68e0*/  MOV R56, R70 ;  /* 0x0000004600387202 */ /* 0x000fe40000000f00 */
[----:B------:R-:W-:Y:S01]  /*68f0*/  MOV R57, R69 ;  /* 0x0000004500397202 */ /* 0x000fe20000000f00 */
[----:B------:R-:W-:Y:S01]  /*6900*/  IMAD R46, R46, UR12, RZ ;  /* 0x0000000c2e2e7c24 */ /* 0x000fe2000f8e02ff */
[----:B------:R-:W-:Y:S01]  /*6910*/  F2FP.BF16.F32.PACK_AB R45, R72, R45 ;  /* 0x0000002d482d723e */ /* 0x000fe200000010ff */
[----:B------:R-:W-:-:S04]  /*6920*/  IMAD.WIDE.U32 R56, R99, UR12, R56 ;  /* 0x0000000c63387c25 */ /* 0x000fc8000f8e0038 */
[----:B01----:R-:W-:Y:S01]  /*6930*/  IMAD R59, R99, UR13, R46 ;  /* 0x0000000d633b7c24 */ /* 0x003fe2000f8e022e */
[----:B------:R-:W-:Y:S02]  /*6940*/  ULDC.64 UR12, c[0x0][0x210] ;  /* 0x00008400000c7ab9 */ /* 0x000fe40000000a00 */
[----:B------:R-:W-:Y:S02]  /*6950*/  LEA R58, P5, R56, UR12, 0x1 ;  /* 0x0000000c383a7c11 */ /* 0x000fe4000f8a08ff */
[----:B------:R-:W-:-:S04]  /*6960*/  IADD3 R59, R57, R59, RZ ;  /* 0x0000003b393b7210 */ /* 0x000fc80007ffe0ff */
[----:B------:R-:W-:-:S05]  /*6970*/  LEA.HI.X R59, R56, UR13, R59, 0x1, P5 ;  /* 0x0000000d383b7c11 */ /* 0x000fca000a8f0c3b */
[----:B------:R2:W-:Y:S02]  /*6980*/  STG.E desc[UR8][R58.64], R45 ;  /* 0x0000002d3a007986 */ /* 0x0005e4000c101908 */
.L_x_3694:
[----:B------:R-:W-:Y:S05]  /*6990*/  BSYNC B0 ;  /* 0x0000000000007941 */ /* 0x000fea0003800000 */
.L_x_3693:
[----:B------:R-:W-:Y:S05]  /*69a0*/  @!P6 BRA `(.L_x_3695) ;  /* 0x000000000028e947 */ /* 0x000fea0003800000 */
[----:B------:R-:W-:Y:S01]  /*69b0*/  FMUL.FTZ R56, R67, -1.4426950216293334961 ;  /* 0xbfb8aa3b43387820 */ /* 0x000fe20000410000 */
[----:B--2---:R-:W-:-:S05]  /*69c0*/  FMUL.FTZ R45, R6, -1.4426950216293334961 ;  /* 0xbfb8aa3b062d7820 */ /* 0x004fca0000410000 */
[----:B------:R-:W0:Y:S08]  /*69d0*/  MUFU.EX2 R56, R56 ;  /* 0x0000003800387308 */ /* 0x000e300000000800 */
[----:B------:R-:W2:Y:S01]  /*69e0*/  MUFU.EX2 R45, R45 ;  /* 0x0000002d002d7308 */ /* 0x000ea20000000800 */
[----:B01----:R-:W-:-:S07]  /*69f0*/  FADD.FTZ R58, R56, 1 ;  /* 0x3f800000383a7421 */ /* 0x003fce0000010000 */
[----:B------:R-:W0:Y:S01]  /*6a00*/  MUFU.RCP R58, R58 ;  /* 0x0000003a003a7308 */ /* 0x000e220000001000 */
[----:B--2---:R-:W-:-:S07]  /*6a10*/  FADD.FTZ R46, R45, 1 ;  /* 0x3f8000002d2e7421 */ /* 0x004fce0000010000 */
[----:B------:R-:W1:Y:S01]  /*6a20*/  MUFU.RCP R57, R46 ;  /* 0x0000002e00397308 */ /* 0x000e620000001000 */
[----:B0-----:R-:W-:Y:S01]  /*6a30*/  FMUL.FTZ R67, R67, R58 ;  /* 0x0000003a43437220 */ /* 0x001fe20000410000 */
[----:B-1----:R-:W-:-:S07]  /*6a40*/  FMUL.FTZ R6, R6, R57 ;  /* 0x0000003906067220 */ /* 0x002fce0000410000 */
.L_x_3695:
[----:B------:R-:W-:Y:S01]  /*6a50*/  LOP3.LUT P5, RZ, R5, 0x200000, RZ, 0xc0, !PT ;  /* 0x0020000005ff7812 */ /* 0x000fe200078ac0ff */
[----:B------:R-:W-:-:S12]  /*6a60*/  BSSY B0, `(.L_x_3696) ;  /* 0x000000f000007945 */ /* 0x000fd80003800000 */
[----:B------:R-:W-:Y:S05]  /*6a70*/  @!P5 BRA `(.L_x_3697) ;  /* 0x000000000034d947 */ /* 0x000fea0003800000 */
[----:B--2---:R-:W-:Y:S01]  /*6a80*/  SHF.R.S32.HI R45, RZ, 0x1f, R98 ;  /* 0x0000001fff2d7819 */ /* 0x004fe20000011462 */
[----:B------:R-:W-:Y:S01]  /*6a90*/  ULDC.64 UR12, c[0x0][0x270] ;  /* 0x00009c00000c7ab9 */ /* 0x000fe20000000a00 */
[----:B------:R-:W-:Y:S01]  /*6aa0*/  MOV R57, R69 ;  /* 0x0000004500397202 */ /* 0x000fe20000000f00 */
[----:B------:R-:W-:Y:S01]  /*6ab0*/  IMAD.MOV.U32 R56, RZ, RZ, R70 ;  /* 0x000000ffff387224 */ /* 0x000fe200078e0046 */
[----:B------:R-:W-:Y:S01]  /*6ac0*/  F2FP.BF16.F32.PACK_AB R67, R67, R6 ;  /* 0x000000064343723e */ /* 0x000fe200000010ff */
[----:B------:R-:W-:Y:S02]  /*6ad0*/  IMAD R45, R45, UR12, RZ ;  /* 0x0000000c2d2d7c24 */ /* 0x000fe4000f8e02ff */
[----:B------:R-:W-:-:S04]  /*6ae0*/  IMAD.WIDE.U32 R56, R98, UR12, R56 ;  /* 0x0000000c62387c25 */ /* 0x000fc8000f8e0038 */
[----:B------:R-:W-:Y:S01]  /*6af0*/  IMAD R45, R98, UR13, R45 ;  /* 0x0000000d622d7c24 */ /* 0x000fe2000f8e022d */
[----:B------:R-:W-:Y:S02]  /*6b00*/  ULDC.64 UR12, c[0x0][0x210] ;  /* 0x00008400000c7ab9 */ /* 0x000fe40000000a00 */
[----:B01----:R-:W-:Y:S02]  /*6b10*/  LEA R58, P5, R56, UR12, 0x1 ;  /* 0x0000000c383a7c11 */ /* 0x003fe4000f8a08ff */
[----:B------:R-:W-:-:S04]  /*6b20*/  IADD3 R45, R57, R45, RZ ;  /* 0x0000002d392d7210 */ /* 0x000fc80007ffe0ff */
[----:B------:R-:W-:-:S05]  /*6b30*/  LEA.HI.X R59, R56, UR13, R45, 0x1, P5 ;  /* 0x0000000d383b7c11 */ /* 0x000fca000a8f0c2d */
[----:B------:R3:W-:Y:S02]  /*6b40*/  STG.E desc[UR8][R58.64], R67 ;  /* 0x000000433a007986 */ /* 0x0007e4000c101908 */
.L_x_3697:
[----:B------:R-:W-:Y:S05]  /*6b50*/  BSYNC B0 ;  /* 0x0000000000007941 */ /* 0x000fea0003800000 */
.L_x_3696:
[----:B------:R-:W-:Y:S05]  /*6b60*/  @!P6 BRA `(.L_x_3698) ;  /* 0x000000000028e947 */ /* 0x000fea0003800000 */
[----:B------:R-:W-:Y:S01]  /*6b70*/  FMUL.FTZ R56, R66, -1.4426950216293334961 ;  /* 0xbfb8aa3b42387820 */ /* 0x000fe20000410000 */
[----:B------:R-:W-:-:S05]  /*6b80*/  FMUL.FTZ R6, R9, -1.4426950216293334961 ;  /* 0xbfb8aa3b09067820 */ /* 0x000fca0000410000 */
[----:B------:R-:W4:Y:S08]  /*6b90*/  MUFU.EX2 R56, R56 ;  /* 0x0000003800387308 */ /* 0x000f300000000800 */
[----:B------:R-:W2:Y:S01]  /*6ba0*/  MUFU.EX2 R6, R6 ;  /* 0x0000000600067308 */ /* 0x000ea20000000800 */
[----:B----4-:R-:W-:-:S07]  /*6bb0*/  FADD.FTZ R57, R56, 1 ;  /* 0x3f80000038397421 */ /* 0x010fce0000010000 */
[----:B------:R-:W4:Y:S01]  /*6bc0*/  MUFU.RCP R57, R57 ;  /* 0x0000003900397308 */ /* 0x000f220000001000 */
[----:B--2---:R-:W-:-:S07]  /*6bd0*/  FADD.FTZ R45, R6, 1 ;  /* 0x3f800000062d7421 */ /* 0x004fce0000010000 */
[----:B------:R-:W2:Y:S01]  /*6be0*/  MUFU.RCP R46, R45 ;  /* 0x0000002d002e7308 */ /* 0x000ea20000001000 */
[----:B----4-:R-:W-:Y:S01]  /*6bf0*/  FMUL.FTZ R66, R66, R57 ;  /* 0x0000003942427220 */ /* 0x010fe20000410000 */
[----:B--2---:R-:W-:-:S07]  /*6c00*/  FMUL.FTZ R9, R9, R46 ;  /* 0x0000002e09097220 */ /* 0x004fce0000410000 */
.L_x_3698:
[----:B------:R-:W-:Y:S01]  /*6c10*/  LOP3.LUT P5, RZ, R5, 0x100000, RZ, 0xc0, !PT ;  /* 0x0010000005ff7812 */ /* 0x000fe200078ac0ff */
[----:B------:R-:W-:-:S12]  /*6c20*/  BSSY B0, `(.L_x_3699) ;  /* 0x000000f000007945 */ /* 0x000fd80003800000 */
[----:B------:R-:W-:Y:S05]  /*6c30*/  @!P5 BRA `(.L_x_3700) ;  /* 0x000000000034d947 */ /* 0x000fea0003800000 */
[----:B------:R-:W-:Y:S01]  /*6c40*/  SHF.R.S32.HI R6, RZ, 0x1f, R96 ;  /* 0x0000001fff067819 */ /* 0x000fe20000011460 */
[----:B------:R-:W-:Y:S01]  /*6c50*/  ULDC.64 UR12, c[0x0][0x270] ;  /* 0x00009c00000c7ab9 */ /* 0x000fe20000000a00 */
[----:B------:R-:W-:Y:S02]  /*6c60*/  MOV R56, R70 ;  /* 0x0000004600387202 */ /* 0x000fe40000000f00 */
[----:B------:R-:W-:Y:S01]  /*6c70*/  MOV R57, R69 ;  /* 0x0000004500397202 */ /* 0x000fe20000000f00 */
[----:B--2---:R-:W-:Y:S01]  /*6c80*/  IMAD R45, R6, UR12, RZ ;  /* 0x0000000c062d7c24 */ /* 0x004fe2000f8e02ff */
[----:B------:R-:W-:Y:S01]  /*6c90*/  F2FP.BF16.F32.PACK_AB R9, R66, R9 ;  /* 0x000000094209723e */ /* 0x000fe200000010ff */
[----:B------:R-:W-:-:S04]  /*6ca0*/  IMAD.WIDE.U32 R56, R96, UR12, R56 ;  /* 0x0000000c60387c25 */ /* 0x000fc8000f8e0038 */
[----:B------:R-:W-:Y:S01]  /*6cb0*/  IMAD R45, R96, UR13, R45 ;  /* 0x0000000d602d7c24 */ /* 0x000fe2000f8e022d */
[----:B------:R-:W-:Y:S02]  /*6cc0*/  ULDC.64 UR12, c[0x0][0x210] ;  /* 0x00008400000c7ab9 */ /* 0x000fe40000000a00 */
[----:B01-3--:R-:W-:Y:S01]  /*6cd0*/  LEA R58, P5, R56, UR12, 0x1 ;  /* 0x0000000c383a7c11 */ /* 0x00bfe2000f8a08ff */
[----:B------:R-:W-:-:S05]  /*6ce0*/  IMAD.IADD R45, R57, 0x1, R45 ;  /* 0x00000001392d7824 */ /* 0x000fca00078e022d */
[----:B------:R-:W-:-:S05]  /*6cf0*/  LEA.HI.X R59, R56, UR13, R45, 0x1, P5 ;  /* 0x0000000d383b7c11 */ /* 0x000fca000a8f0c2d */
[----:B------:R4:W-:Y:S02]  /*6d00*/  STG.E desc[UR8][R58.64], R9 ;  /* 0x000000093a007986 */ /* 0x0009e4000c101908 */
.L_x_3700:
[----:B------:R-:W-:Y:S05]  /*6d10*/  BSYNC B0 ;  /* 0x0000000000007941 */ /* 0x000fea0003800000 */
.L_x_3699:
[----:B------:R-:W-:Y:S05]  /*6d20*/  @!P6 BRA `(.L_x_3701) ;  /* 0x000000000028e947 */ /* 0x000fea0003800000 */
[----:B------:R-:W-:Y:S01]  /*6d30*/  FMUL.FTZ R6, R10, -1.4426950216293334961 ;  /* 0xbfb8aa3b0a067820 */ /* 0x000fe20000410000 */
[----:B--2---:R-:W-:-:S05]  /*6d40*/  FMUL.FTZ R45, R65, -1.4426950216293334961 ;  /* 0xbfb8aa3b412d7820 */ /* 0x004fca0000410000 */
        /* <DEDUP_REMOVED lines=8> */
.L_x_3701:
        /* <DEDUP_REMOVED lines=10> */
[----:B----4-:R-:W-:Y:S01]  /*6e70*/  IMAD R9, R95, UR13, R6 ;  /* 0x0000000d5f097c24 */ /* 0x010fe2000f8e0206 */
[----:B------:R-:W-:Y:S02]  /*6e80*/  ULDC.64 UR12, c[0x0][0x210] ;  /* 0x00008400000c7ab9 */ /* 0x000fe40000000a00 */
[----:B0123--:R-:W-:Y:S02]  /*6e90*/  LEA R58, P5, R56, UR12, 0x1 ;  /* 0x0000000c383a7c11 */ /* 0x00ffe4000f8a08ff */
[----:B------:R-:W-:-:S04]  /*6ea0*/  IADD3 R9, R57, R9, RZ ;  /* 0x0000000939097210 */ /* 0x000fc80007ffe0ff */
[----:B------:R-:W-:-:S05]  /*6eb0*/  LEA.HI.X R59, R56, UR13, R9, 0x1, P5 ;  /* 0x0000000d383b7c11 */ /* 0x000fca000a8f0c09 */
[----:B------:R0:W-:Y:S02]  /*6ec0*/  STG.E desc[UR8][R58.64], R65 ;  /* 0x000000413a007986 */ /* 0x0001e4000c101908 */
.L_x_3703:
[----:B------:R-:W-:Y:S05]  /*6ed0*/  BSYNC B0 ;  /* 0x0000000000007941 */ /* 0x000fea0003800000 */
.L_x_3702:
        /* <DEDUP_REMOVED lines=11> */
.L_x_3704:
[----:B------:R-:W-:Y:S01]  /*6f90*/  LOP3.LUT P5, RZ, R5, 0x40000, RZ, 0xc0, !PT ;  /* 0x0004000005ff7812 */ /* 0x000fe200078ac0ff */
[----:B------:R-:W-:-:S12]  /*6fa0*/  BSSY B0, `(.L_x_3705) ;  /* 0x000000f000007945 */ /* 0x000fd80003800000 */
[----:B------:R-:W-:Y:S05]  /*6fb0*/  @!P5 BRA `(.L_x_3706) ;  /* 0x000000000034d947 */ /* 0x000fea0003800000 */
[----:B------:R-:W-:Y:S01]  /*6fc0*/  SHF.R.S32.HI R6, RZ, 0x1f, R93 ;  /* 0x0000001fff067819 */ /* 0x000fe2000001145d */
[----:B------:R-:W-:Y:S01]  /*6fd0*/  ULDC.64 UR12, c[0x0][0x270] ;  /* 0x00009c00000c7ab9 */ /* 0x000fe20000000a00 */
[----:B------:R-:W-:Y:S01]  /*6fe0*/  MOV R56, R70 ;  /* 0x0000004600387202 */ /* 0x000fe20000000f00 */
[----:B------:R-:W-:Y:S01]  /*6ff0*/  IMAD.MOV.U32 R57, RZ, RZ, R69 ;  /* 0x000000ffff397224 */ /* 0x000fe200078e0045 */
[----:B------:R-:W-:Y:S01]  /*7000*/  F2FP.BF16.F32.PACK_AB R11, R64, R11 ;  /* 0x0000000b400b723e */ /* 0x000fe200000010ff */
[----:B------:R-:W-:Y:S02]  /*7010*/  IMAD R6, R6, UR12, RZ ;  /* 0x0000000c06067c24 */ /* 0x000fe4000f8e02ff */
[----:B------:R-:W-:-:S04]  /*7020*/  IMAD.WIDE.U32 R56, R93, UR12, R56 ;  /* 0x0000000c5d387c25 */ /* 0x000fc8000f8e0038 */
[----:B----4-:R-:W-:Y:S01]  /*7030*/  IMAD R9, R93, UR13, R6 ;  /* 0x0000000d5d097c24 */ /* 0x010fe2000f8e0206 */
[----:B------:R-:W-:Y:S02]  /*7040*/  ULDC.64 UR12, c[0x0][0x210] ;  /* 0x00008400000c7ab9 */ /* 0x000fe40000000a00 */
[----:B0123--:R-:W-:Y:S02]  /*7050*/  LEA R58, P5, R56, UR12, 0x1 ;  /* 0x0000000c383a7c11 */ /* 0x00ffe4000f8a08ff */
[----:B------:R-:W-:-:S04]  /*7060*/  IADD3 R9, R57, R9, RZ ;  /* 0x0000000939097210 */ /* 0x000fc80007ffe0ff */
[----:B------:R-:W-:-:S05]  /*7070*/  LEA.HI.X R59, R56, UR13, R9, 0x1, P5 ;  /* 0x0000000d383b7c11 */ /* 0x000fca000a8f0c09 */
[----:B------:R0:W-:Y:S02]  /*7080*/  STG.E desc[UR8][R58.64], R11 ;  /* 0x0000000b3a007986 */ /* 0x0001e4000c101908 */
.L_x_3706:
[----:B------:R-:W-:Y:S05]  /*7090*/  BSYNC B0 ;  /* 0x0000000000007941 */ /* 0x000fea0003800000 */
.L_x_3705:
[----:B------:R-:W-:Y:S05]  /*70a0*/  @!P6 BRA `(.L_x_3707) ;  /* 0x000000000028e947 */ /* 0x000fea0003800000 */
[----:B------:R-:W-:Y:S01]  /*70b0*/  FMUL.FTZ R6, R12, -1.4426950216293334961 ;  /* 0xbfb8aa3b0c067820 */ /* 0x000fe20000410000 */
[----:B------:R-:W-:-:S05]  /*70c0*/  FMUL.FTZ R10, R63, -1.4426950216293334961 ;  /* 0xbfb8aa3b3f0a7820 */ /* 0x000fca0000410000 */
[----:B------:R-:W4:Y:S08]  /*70d0*/  MUFU.EX2 R6, R6 ;  /* 0x0000000600067308 */ /* 0x000f300000000800 */
[----:B------:R-:W0:Y:S01]  /*70e0*/  MUFU.EX2 R10, R10 ;  /* 0x0000000a000a7308 */ /* 0x000e220000000800 */
[----:B----4-:R-:W-:-:S07]  /*70f0*/  FADD.FTZ R9, R6, 1 ;  /* 0x3f80000006097421 */ /* 0x010fce0000010000 */
[----:B------:R-:W4:Y:S01]  /*7100*/  MUFU.RCP R9, R9 ;  /* 0x0000000900097308 */ /* 0x000f220000001000 */
[----:B0-----:R-:W-:-:S07]  /*7110*/  FADD.FTZ R11, R10, 1 ;  /* 0x3f8000000a0b7421 */ /* 0x001fce0000010000 */
[----:B------:R-:W0:Y:S01]  /*7120*/  MUFU.RCP R46, R11 ;  /* 0x0000000b002e7308 */ /* 0x000e220000001000 */
[----:B----4-:R-:W-:Y:S01]  /*7130*/  FMUL.FTZ R12, R12, R9 ;  /* 0x000000090c0c7220 */ /* 0x010fe20000410000 */
[----:B0-----:R-:W-:-:S07]  /*7140*/  FMUL.FTZ R63, R63, R46 ;  /* 0x0000002e3f3f7220 */ /* 0x001fce0000410000 */
.L_x_3707:
[----:B------:R-:W-:Y:S01]  /*7150*/  LOP3.LUT P5, RZ, R5, 0x20000, RZ, 0xc0, !PT ;  /* 0x0002000005ff7812 */ /* 0x000fe200078ac0ff */
[----:B------:R-:W-:-:S12]  /*7160*/  BSSY B0, `(.L_x_3708) ;  /* 0x000000f000007945 */ /* 0x000fd80003800000 */
[----:B------:R-:W-:Y:S05]  /*7170*/  @!P5 BRA `(.L_x_3709) ;  /* 0x000000000034d947 */ /* 0x000fea0003800000 */
[----:B------:R-:W-:Y:S01]  /*7180*/  SHF.R.S32.HI R6, RZ, 0x1f, R92 ;  /* 0x0000001fff067819 */ /* 0x000fe2000001145c */
[----:B------:R-:W-:Y:S01]  /*7190*/  ULDC.64 UR12, c[0x0][0x270] ;  /* 0x00009c00000c7ab9 */ /* 0x000fe20000000a00 */
[----:B------:R-:W-:Y:S02]  /*71a0*/  MOV R10, R70 ;  /* 0x00000046000a7202 */ /* 0x000fe40000000f00 */
[----:B0-----:R-:W-:Y:S01]  /*71b0*/  MOV R11, R69 ;  /* 0x00000045000b7202 */ /* 0x001fe20000000f00 */
[----:B----4-:R-:W-:Y:S01]  /*71c0*/  IMAD R9, R6, UR12, RZ ;  /* 0x0000000c06097c24 */ /* 0x010fe2000f8e02ff */
        /* <DEDUP_REMOVED lines=8> */
.L_x_3709:
[----:B------:R-:W-:Y:S05]  /*7250*/  BSYNC B0 ;  /* 0x0000000000007941 */ /* 0x000fea0003800000 */
.L_x_3708:
[----:B------:R-:W-:Y:S05]  /*7260*/  @!P6 BRA `(.L_x_3710) ;  /* 0x000000000028e947 */ /* 0x000fea0003800000 */
[----:B------:R-:W-:Y:S01]  /*7270*/  FMUL.FTZ R6, R13, -1.4426950216293334961 ;  /* 0xbfb8aa3b0d067820 */ /* 0x000fe20000410000 */
[----:B0-----:R-:W-:-:S05]  /*7280*/  FMUL.FTZ R11, R8, -1.4426950216293334961 ;  /* 0xbfb8aa3b080b7820 */ /* 0x001fca0000410000 */
[----:B------:R-:W4:Y:S08]  /*7290*/  MUFU.EX2 R6, R6 ;  /* 0x0000000600067308 */ /* 0x000f300000000800 */
[----:B------:R-:W0:Y:S01]  /*72a0*/  MUFU.EX2 R11, R11 ;  /* 0x0000000b000b7308 */ /* 0x000e220000000800 */
[----:B----4-:R-:W-:-:S07]  /*72b0*/  FADD.FTZ R9, R6, 1 ;  /* 0x3f80000006097421 */ /* 0x010fce0000010000 */
[----:B------:R-:W4:Y:S01]  /*72c0*/  MUFU.RCP R10, R9 ;  /* 0x00000009000a7308 */ /* 0x000f220000001000 */
[----:B0-----:R-:W-:-:S07]  /*72d0*/  FADD.FTZ R12, R11, 1 ;  /* 0x3f8000000b0c7421 */ /* 0x001fce0000010000 */
[----:B--2---:R-:W0:Y:S01]  /*72e0*/  MUFU.RCP R45, R12 ;  /* 0x0000000c002d7308 */ /* 0x004e220000001000 */
[----:B----4-:R-:W-:Y:S01]  /*72f0*/  FMUL.FTZ R13, R13, R10 ;  /* 0x0000000a0d0d7220 */ /* 0x010fe20000410000 */
[----:B0-----:R-:W-:-:S07]  /*7300*/  FMUL.FTZ R8, R8, R45 ;  /* 0x0000002d08087220 */ /* 0x001fce0000410000 */
.L_x_3710:
[----:B------:R-:W-:Y:S01]  /*7310*/  LOP3.LUT P5, RZ, R5, 0x10000, RZ, 0xc0, !PT ;  /* 0x0001000005ff7812 */ /* 0x000fe200078ac0ff */
[----:B------:R-:W-:-:S12]  /*7320*/  BSSY B0, `(.L_x_3711) ;  /* 0x000000f000007945 */ /* 0x000fd80003800000 */
[----:B------:R-:W-:Y:S05]  /*7330*/  @!P5 BRA `(.L_x_3712) ;  /* 0x000000000034d947 */ /* 0x000fea0003800000 */
[----:B------:R-:W-:Y:S01]  /*7340*/  SHF.R.S32.HI R6, RZ, 0x1f, R91 ;  /* 0x0000001fff067819 */ /* 0x000fe2000001145b */
[----:B------:R-:W-:Y:S01]  /*7350*/  ULDC.64 UR12, c[0x0][0x270] ;  /* 0x00009c00000c7ab9 */ /* 0x000fe20000000a00 */
[----:B0-----:R-:W-:Y:S01]  /*7360*/  MOV R11, R69 ;  /* 0x00000045000b7202 */ /* 0x001fe20000000f00 */
[----:B------:R-:W-:Y:S01]  /*7370*/  IMAD.MOV.U32 R10, RZ, RZ, R70 ;  /* 0x000000ffff0a7224 */ /* 0x000fe200078e0046 */
[----:B------:R-:W-:Y:S01]  /*7380*/  F2FP.BF16.F32.PACK_AB R13, R8, R13 ;  /* 0x0000000d080d723e */ /* 0x000fe200000010ff */
[----:B------:R-:W-:Y:S02]  /*7390*/  IMAD R6, R6, UR12, RZ ;  /* 0x0000000c06067c24 */ /* 0x000fe4000f8e02ff */
[----:B------:R-:W-:-:S04]  /*73a0*/  IMAD.WIDE.U32 R10, R91, UR12, R10 ;  /* 0x0000000c5b0a7c25 */ /* 0x000fc8000f8e000a */
[----:B----4-:R-:W-:Y:S01]  /*73b0*/  IMAD R9, R91, UR13, R6 ;  /* 0x0000000d5b097c24 */ /* 0x010fe2000f8e0206 */
[----:B------:R-:W-:Y:S02]  /*73c0*/  ULDC.64 UR12, c[0x0][0x210] ;  /* 0x00008400000c7ab9 */ /* 0x000fe40000000a00 */
[----:B------:R-:W-:Y:S02]  /*73d0*/  LEA R56, P5, R10, UR12, 0x1 ;  /* 0x0000000c0a387c11 */ /* 0x000fe4000f8a08ff */
[----:B------:R-:W-:-:S04]  /*73e0*/  IADD3 R9, R11, R9, RZ ;  /* 0x000000090b097210 */ /* 0x000fc80007ffe0ff */
[----:B------:R-:W-:-:S05]  /*73f0*/  LEA.HI.X R57, R10, UR13, R9, 0x1, P5 ;  /* 0x0000000d0a397c11 */ /* 0x000fca000a8f0c09 */
[----:B------:R0:W-:Y:S02]  /*7400*/  STG.E desc[UR8][R56.64], R13 ;  /* 0x0000000d38007986 */ /* 0x0001e4000c101908 */
.L_x_3712:
[----:B------:R-:W-:Y:S05]  /*7410*/  BSYNC B0 ;  /* 0x0000000000007941 */ /* 0x000fea0003800000 */
.L_x_3711:
[----:B------:R-:W-:Y:S05]  /*7420*/  @!P6 BRA `(.L_x_3713) ;  /* 0x000000000028e947 */ /* 0x000fea0003800000 */
[----:B------:R-:W-:Y:S01]  /*7430*/  FMUL.FTZ R10, R28, -1.4426950216293334961 ;  /* 0xbfb8aa3b1c0a7820 */ /* 0x000fe20000410000 */
[----:B------:R-:W-:-:S05]  /*7440*/  FMUL.FTZ R6, R14, -1.4426950216293334961 ;  /* 0xbfb8aa3b0e067820 */ /* 0x000fca0000410000 */
[----:B------:R-:W0:Y:S08]  /*7450*/  MUFU.EX2 R10, R10 ;  /* 0x0000000a000a7308 */ /* 0x000e300000000800 */
[----:B------:R-:W5:Y:S01]  /*7460*/  MUFU.EX2 R6, R6 ;  /* 0x0000000600067308 */ /* 0x000f620000000800 */
[----:B0-----:R-:W-:-:S07]  /*7470*/  FADD.FTZ R11, R10, 1 ;  /* 0x3f8000000a0b7421 */ /* 0x001fce0000010000 */
[----:B------:R-:W0:Y:S01]  /*7480*/  MUFU.RCP R11, R11 ;  /* 0x0000000b000b7308 */ /* 0x000e220000001000 */
[----:B-----5:R-:W-:-:S07]  /*7490*/  FADD.FTZ R8, R6, 1 ;  /* 0x3f80000006087421 */ /* 0x020fce0000010000 */
[----:B----4-:R-:W4:Y:S01]  /*74a0*/  MUFU.RCP R9, R8 ;  /* 0x0000000800097308 */ /* 0x010f220000001000 */
[----:B0-----:R-:W-:Y:S01]  /*74b0*/  FMUL.FTZ R28, R28, R11 ;  /* 0x0000000b1c1c7220 */ /* 0x001fe20000410000 */
[----:B----4-:R-:W-:-:S07]  /*74c0*/  FMUL.FTZ R14, R14, R9 ;  /* 0x000000090e0e7220 */ /* 0x010fce0000410000 */
.L_x_3713:
[----:B------:R-:W-:Y:S01]  /*74d0*/  LOP3.LUT P5, RZ, R5, 0x8000, RZ, 0xc0, !PT ;  /* 0x0000800005ff7812 */ /* 0x000fe200078ac0ff */
[----:B------:R-:W-:-:S12]  /*74e0*/  BSSY B0, `(.L_x_3714) ;  /* 0x000000f000007945 */ /* 0x000fd80003800000 */
[----:B------:R-:W-:Y:S05]  /*74f0*/  @!P5 BRA `(.L_x_3715) ;  /* 0x000000000034d947 */ /* 0x000fea0003800000 */
[----:B------:R-:W-:Y:S01]  /*7500*/  SHF.R.S32.HI R6, RZ, 0x1f, R90 ;  /* 0x0000001fff067819 */ /* 0x000fe2000001145a */
[----:B------:R-:W-:Y:S01]  /*7510*/  ULDC.64 UR12, c[0x0][0x270] ;  /* 0x00009c00000c7ab9 */ /* 0x000fe20000000a00 */
[----:B------:R-:W-:Y:S02]  /*7520*/  MOV R8, R70 ;  /* 0x0000004600087202 */ /* 0x000fe40000000f00 */
[----:B----4-:R-:W-:Y:S01]  /*7530*/  MOV R9, R69 ;  /* 0x0000004500097202 */ /* 0x010fe20000000f00 */
[----:B0-----:R-:W-:Y:S02]  /*7540*/  IMAD R11, R6, UR12, RZ ;  /* 0x0000000c060b7c24 */ /* 0x001fe4000f8e02ff */
[----:B------:R-:W-:-:S04]  /*7550*/  IMAD.WIDE.U32 R8, R90, UR12, R8 ;  /* 0x0000000c5a087c25 */ /* 0x000fc8000f8e0008 */
[----:B------:R-:W-:Y:S01]  /*7560*/  IMAD R11, R90, UR13, R11 ;  /* 0x0000000d5a0b7c24 */ /* 0x000fe2000f8e020b */
[----:B------:R-:W-:Y:S02]  /*7570*/  ULDC.64 UR12, c[0x0][0x210] ;  /* 0x00008400000c7ab9 */ /* 0x000fe40000000a00 */
[----:B------:R-:W-:Y:S01]  /*7580*/  LEA R10, P5, R8, UR12, 0x1 ;  /* 0x0000000c080a7c11 */ /* 0x000fe2000f8a08ff */
[----:B------:R-:W-:Y:S01]  /*7590*/  IMAD.IADD R11, R9, 0x1, R11 ;  /* 0x00000001090b7824 */ /* 0x000fe200078e020b */
[----:B------:R-:W-:-:S04]  /*75a0*/  F2FP.BF16.F32.PACK_AB R9, R28, R14 ;  /* 0x0000000e1c09723e */ /* 0x000fc800000010ff */
[----:B------:R-:W-:-:S05]  /*75b0*/  LEA.HI.X R11, R8, UR13, R11, 0x1, P5 ;  /* 0x0000000d080b7c11 */ /* 0x000fca000a8f0c0b */
[----:B------:R0:W-:Y:S02]  /*75c0*/  STG.E desc[UR8][R10.64], R9 ;  /* 0x000000090a007986 */ /* 0x0001e4000c101908 */
.L_x_3715:
[----:B------:R-:W-:Y:S05]  /*75d0*/  BSYNC B0 ;  /* 0x0000000000007941 */ /* 0x000fea0003800000 */
.L_x_3714:
[----:B------:R-:W-:Y:S05]  /*75e0*/  @!P6 BRA `(.L_x_3716) ;  /* 0x000000000028e947 */ /* 0x000fea0003800000 */
[----:B------:R-:W-:Y:S01]  /*75f0*/  FMUL.FTZ R6, R15, -1.4426950216293334961 ;  /* 0xbfb8aa3b0f067820 */ /* 0x000fe20000410000 */
[----:B0---4-:R-:W-:-:S05]  /*7600*/  FMUL.FTZ R9, R29, -1.4426950216293334961 ;  /* 0xbfb8aa3b1d097820 */ /* 0x011fca0000410000 */
[----:B------:R-:W0:Y:S08]  /*7610*/  MUFU.EX2 R6, R6 ;  /* 0x0000000600067308 */ /* 0x000e300000000800 */
[----:B------:R-:W4:Y:S01]  /*7620*/  MUFU.EX2 R9, R9 ;  /* 0x0000000900097308 */ /* 0x000f220000000800 */
[----:B0-----:R-:W-:-:S07]  /*7630*/  FADD.FTZ R8, R6, 1 ;  /* 0x3f80000006087421 */ /* 0x001fce0000010000 */
[----:B------:R-:W0:Y:S01]  /*7640*/  MUFU.RCP R8, R8 ;  /* 0x0000000800087308 */ /* 0x000e220000001000 */
[----:B----4-:R-:W-:-:S07]  /*7650*/  FADD.FTZ R10, R9, 1 ;  /* 0x3f800000090a7421 */ /* 0x010fce0000010000 */
[----:B------:R-:W4:Y:S01]  /*7660*/  MUFU.RCP R10, R10 ;  /* 0x0000000a000a7308 */ /* 0x000f220000001000 */
[----:B0-----:R-:W-:Y:S01]  /*7670*/  FMUL.FTZ R15, R15, R8 ;  /* 0x000000080f0f7220 */ /* 0x001fe20000410000 */
[----:B----4-:R-:W-:-:S07]  /*7680*/  FMUL.FTZ R29, R29, R10 ;  /* 0x0000000a1d1d7220 */ /* 0x010fce0000410000 */
.L_x_3716:
[----:B------:R-:W-:Y:S01]  /*7690*/  LOP3.LUT P5, RZ, R5, 0x4000, RZ, 0xc0, !PT ;  /* 0x0000400005ff7812 */ /* 0x000fe200078ac0ff */
[----:B------:R-:W-:-:S12]  /*76a0*/  BSSY B0, `(.L_x_3717) ;  /* 0x000000f000007945 */ /* 0x000fd80003800000 */
[----:B------:R-:W-:Y:S05]  /*76b0*/  @!P5 BRA `(.L_x_3718) ;  /* 0x000000000034d947 */ /* 0x000fea0003800000 */
[----:B------:R-:W-:Y:S01]  /*76c0*/  SHF.R.S32.HI R6, RZ, 0x1f, R88 ;  /* 0x0000001fff067819 */ /* 0x000fe20000011458 */
[----:B------:R-:W-:Y:S01]  /*76d0*/  ULDC.64 UR12, c[0x0][0x270] ;  /* 0x00009c00000c7ab9 */ /* 0x000fe20000000a00 */
[----:B------:R-:W-:Y:S02]  /*76e0*/  MOV R8, R70 ;  /* 0x0000004600087202 */ /* 0x000fe40000000f00 */
[----:B0---4-:R-:W-:Y:S01]  /*76f0*/  MOV R9, R69 ;  /* 0x0000004500097202 */ /* 0x011fe20000000f00 */
        /* <DEDUP_REMOVED lines=9> */
.L_x_3718:
[----:B------:R-:W-:Y:S05]  /*7790*/  BSYNC B0 ;  /* 0x0000000000007941 */ /* 0x000fea0003800000 */
.L_x_3717:
[----:B------:R-:W-:Y:S05]  /*77a0*/  @!P6 BRA `(.L_x_3719) ;  /* 0x000000000028e947 */ /* 0x000fea0003800000 */
[----:B0-----:R-:W-:Y:S01]  /*77b0*/  FMUL.FTZ R10, R30, -1.4426950216293334961 ;  /* 0xbfb8aa3b1e0a7820 */ /* 0x001fe20000410000 */
        /* <DEDUP_REMOVED lines=9> */
.L_x_3719:
[----:B------:R-:W-:Y:S01]  /*7850*/  LOP3.LUT P5, RZ, R5, 0x2000, RZ, 0xc0, !PT ;  /* 0x0000200005ff7812 */ /* 0x000fe200078ac0ff */
[----:B------:R-:W-:-:S12]  /*7860*/  BSSY B0, `(.L_x_3720) ;  /* 0x000000f000007945 */ /* 0x000fd80003800000 */
[----:B------:R-:W-:Y:S05]  /*7870*/  @!P5 BRA `(.L_x_3721) ;  /* 0x000000000034d947 */ /* 0x000fea0003800000 */
[----:B------:R-:W-:Y:S01]  /*7880*/  SHF.R.S32.HI R6, RZ, 0x1f, R87 ;  /* 0x0000001fff067819 */ /* 0x000fe20000011457 */
[----:B------:R-:W-:Y:S01]  /*7890*/  ULDC.64 UR12, c[0x0][0x270] ;  /* 0x00009c00000c7ab9 */ /* 0x000fe20000000a00 */
[----:B------:R-:W-:Y:S01]  /*78a0*/  MOV R8, R70 ;  /* 0x0000004600087202 */ /* 0x000fe20000000f00 */
[----:B0---4-:R-:W-:Y:S02]  /*78b0*/  IMAD.MOV.U32 R9, RZ, RZ, R69 ;  /* 0x000000ffff097224 */ /* 0x011fe400078e0045 */
[----:B------:R-:W-:Y:S02]  /*78c0*/  IMAD R6, R6, UR12, RZ ;  /* 0x0000000c06067c24 */ /* 0x000fe4000f8e02ff */
[----:B------:R-:W-:-:S04]  /*78d0*/  IMAD.WIDE.U32 R8, R87, UR12, R8 ;  /* 0x0000000c57087c25 */ /* 0x000fc8000f8e0008 */
[----:B------:R-:W-:Y:S01]  /*78e0*/  IMAD R11, R87, UR13, R6 ;  /* 0x0000000d570b7c24 */ /* 0x000fe2000f8e0206 */
[----:B------:R-:W-:Y:S02]  /*78f0*/  ULDC.64 UR12, c[0x0][0x210] ;  /* 0x00008400000c7ab9 */ /* 0x000fe40000000a00 */
[----:B------:R-:W-:Y:S02]  /*7900*/  LEA R10, P5, R8, UR12, 0x1 ;  /* 0x0000000c080a7c11 */ /* 0x000fe4000f8a08ff */
[----:B------:R-:W-:Y:S02]  /*7910*/  IADD3 R11, R9, R11, RZ ;  /* 0x0000000b090b7210 */ /* 0x000fe40007ffe0ff */
[----:B------:R-:W-:Y:S02]  /*7920*/  F2FP.BF16.F32.PACK_AB R9, R30, R16 ;  /* 0x000000101e09723e */ /* 0x000fe400000010ff */
[----:B------:R-:W-:-:S05]  /*7930*/  LEA.HI.X R11, R8, UR13, R11, 0x1, P5 ;  /* 0x0000000d080b7c11 */ /* 0x000fca000a8f0c0b */
[----:B------:R0:W-:Y:S02]  /*7940*/  STG.E desc[UR8][R10.64], R9 ;  /* 0x000000090a007986 */ /* 0x0001e4000c101908 */
.L_x_3721:
[----:B------:R-:W-:Y:S05]  /*7950*/  BSYNC B0 ;  /* 0x0000000000007941 */ /* 0x000fea0003800000 */
.L_x_3720:
        /* <DEDUP_REMOVED lines=11> */
.L_x_3722:
        /* <DEDUP_REMOVED lines=16> */
.L_x_3724:
[----:B------:R-:W-:Y:S05]  /*7b10*/  BSYNC B0 ;  /* 0x0000000000007941 */ /* 0x000fea0003800000 */
.L_x_3723:
        /* <DEDUP_REMOVED lines=11> */
.L_x_3725:
[----:B------:R-:W-:Y:S01]  /*7bd0*/  LOP3.LUT P5, RZ, R5, 0x800, RZ, 0xc0, !PT ;  /* 0x0000080005ff7812 */ /* 0x000fe200078ac0ff */
[----:B------:R-:W-:-:S12]  /*7be0*/  BSSY B0, `(.L_x_3726) ;  /* 0x000000f000007945 */ /* 0x000fd80003800000 */
[----:B------:R-:W-:Y:S05]  /*7bf0*/  @!P5 BRA `(.L_x_3727) ;  /* 0x000000000034d947 */ /* 0x000fea0003800000 */
[----:B------:R-:W-:Y:S01]  /*7c00*/  SHF.R.S32.HI R6, RZ, 0x1f, R85 ;  /* 0x0000001fff067819 */ /* 0x000fe20000011455 */
[----:B------:R-:W-:Y:S01]  /*7c10*/  ULDC.64 UR12, c[0x0][0x270] ;  /* 0x00009c00000c7ab9 */ /* 0x000fe20000000a00 */
[----:B0---4-:R-:W-:Y:S01]  /*7c20*/  MOV R9, R69 ;  /* 0x0000004500097202 */ /* 0x011fe20000000f00 */
[----:B------:R-:W-:Y:S02]  /*7c30*/  IMAD.MOV.U32 R8, RZ, RZ, R70 ;  /* 0x000000ffff087224 */ /* 0x000fe400078e0046 */
        /* <DEDUP_REMOVED lines=9> */
.L_x_3727:
[----:B------:R-:W-:Y:S05]  /*7cd0*/  BSYNC B0 ;  /* 0x0000000000007941 */ /* 0x000fea0003800000 */
.L_x_3726:
        /* <DEDUP_REMOVED lines=11> */
.L_x_3728:
        /* <DEDUP_REMOVED lines=12> */
[----:B------:R-:W-:Y:S01]  /*7e50*/  LEA R10, P5, R8, UR12, 0x1 ;  /* 0x0000000c080a7c11 */ /* 0x000fe2000f8a08ff */
[----:B------:R-:W-:-:S05]  /*7e60*/  IMAD.IADD R11, R9, 0x1, R11 ;  /* 0x00000001090b7824 */ /* 0x000fca00078e020b */
[----:B------:R-:W-:-:S05]  /*7e70*/  LEA.HI.X R11, R8, UR13, R11, 0x1, P5 ;  /* 0x0000000d080b7c11 */ /* 0x000fca000a8f0c0b */
[----:B------:R0:W-:Y:S02]  /*7e80*/  STG.E desc[UR8][R10.64], R19 ;  /* 0x000000130a007986 */ /* 0x0001e4000c101908 */
.L_x_3730:
[----:B------:R-:W-:Y:S05]  /*7e90*/  BSYNC B0 ;  /* 0x0000000000007941 */ /* 0x000fea0003800000 */
.L_x_3729:
        /* <DEDUP_REMOVED lines=11> */
.L_x_3731:
[----:B------:R-:W-:Y:S01]  /*7f50*/  LOP3.LUT P5, RZ, R5, 0x200, RZ, 0xc0, !PT ;  /* 0x0000020005ff7812 */ /* 0x000fe200078ac0ff */
[----:B------:R-:W-:-:S12]  /*7f60*/  BSSY B0, `(.L_x_3732) ;  /* 0x000000f000007945 */ /* 0x000fd80003800000 */
[----:B------:R-:W-:Y:S05]  /*7f70*/  @!P5 BRA `(.L_x_3733) ;  /* 0x000000000034d947 */ /* 0x000fea0003800000 */
[----:B------:R-:W-:Y:S01]  /*7f80*/  SHF.R.S32.HI R6, RZ, 0x1f, R82 ;  /* 0x0000001fff067819 */ /* 0x000fe20000011452 */
[----:B------:R-:W-:Y:S01]  /*7f90*/  ULDC.64 UR12, c[0x0][0x270] ;  /* 0x00009c00000c7ab9 */ /* 0x000fe20000000a00 */
[----:B------:R-:W-:Y:S02]  /*7fa0*/  MOV R8, R70 ;  /* 0x0000004600087202 */ /* 0x000fe40000000f00 */
[----:B0---4-:R-:W-:Y:S01]  /*7fb0*/  MOV R9, R69 ;  /* 0x0000004500097202 */ /* 0x011fe20000000f00 */
        /* <DEDUP_REMOVED lines=9> */
.L_x_3733:
[----:B------:R-:W-:Y:S05]  /*8050*/  BSYNC B0 ;  /* 0x0000000000007941 */ /* 0x000fea0003800000 */
.L_x_3732:
        /* <DEDUP_REMOVED lines=11> */
.L_x_3734:
[----:B------:R-:W-:Y:S01]  /*8110*/  LOP3.LUT P5, RZ, R5, 0x100, RZ, 0xc0, !PT ;  /* 0x0000010005ff7812 */ /* 0x000fe200078ac0ff */
[----:B------:R-:W-:-:S12]  /*8120*/  BSSY B0, `(.L_x_3735) ;  /* 0x000000e000007945 */ /* 0x000fd80003800000 */
[----:B------:R-:W-:Y:S05]  /*8130*/  @!P5 BRA `(.L_x_3736) ;  /* 0x000000000030d947 */ /* 0x000fea0003800000 */
[----:B------:R-:W-:Y:S01]  /*8140*/  ULDC.64 UR12, c[0x0][0x270] ;  /* 0x00009c00000c7ab9 */ /* 0x000fe20000000a00 */
[----:B------:R-:W-:Y:S01]  /*8150*/  MOV R8, R70 ;  /* 0x0000004600087202 */ /* 0x000fe20000000f00 */
[----:B------:R-:W-:Y:S01]  /*8160*/  IMAD R6, R125, UR12, RZ ;  /* 0x0000000c7d067c24 */ /* 0x000fe2000f8e02ff */
[----:B------:R-:W-:Y:S01]  /*8170*/  F2FP.BF16.F32.PACK_AB R21, R40, R21 ;  /* 0x000000152815723e */ /* 0x000fe200000010ff */
[----:B0---4-:R-:W-:Y:S02]  /*8180*/  IMAD.MOV.U32 R9, RZ, RZ, R69 ;  /* 0x000000ffff097224 */ /* 0x011fe400078e0045 */
[C---:B------:R-:W-:Y:S02]  /*8190*/  IMAD R11, R81.reuse, UR13, R6 ;  /* 0x0000000d510b7c24 */ /* 0x040fe4000f8e0206 */
[----:B------:R-:W-:Y:S01]  /*81a0*/  IMAD.WIDE.U32 R8, R81, UR12, R8 ;  /* 0x0000000c51087c25 */ /* 0x000fe2000f8e0008 */
[----:B------:R-:W-:-:S04]  /*81b0*/  ULDC.64 UR12, c[0x0][0x210] ;  /* 0x00008400000c7ab9 */ /* 0x000fc80000000a00 */
[----:B------:R-:W-:Y:S02]  /*81c0*/  IADD3 R11, R9, R11, RZ ;  /* 0x0000000b090b7210 */ /* 0x000fe40007ffe0ff */
[----:B------:R-:W-:-:S04]  /*81d0*/  LEA R10, P5, R8, UR12, 0x1 ;  /* 0x0000000c080a7c11 */ /* 0x000fc8000f8a08ff */
[----:B------:R-:W-:-:S05]  /*81e0*/  LEA.HI.X R11, R8, UR13, R11, 0x1, P5 ;  /* 0x0000000d080b7c11 */ /* 0x000fca000a8f0c0b */
[----:B------:R0:W-:Y:S04]  /*81f0*/  STG.E desc[UR8][R10.64], R21 ;  /* 0x000000150a007986 */ /* 0x0001e8000c101908 */
.L_x_3736:
[----:B------:R-:W-:Y:S05]  /*8200*/  BSYNC B0 ;  /* 0x0000000000007941 */ /* 0x000fea0003800000 */
.L_x_3735:
[----:B------:R-:W-:Y:S05]  /*8210*/  @!P6 BRA `(.L_x_3737) ;  /* 0x000000000028e947 */ /* 0x000fea0003800000 */
[----:B------:R-:W-:Y:S01]  /*8220*/  FMUL.FTZ R6, R22, -1.4426950216293334961 ;  /* 0xbfb8aa3b16067820 */ /* 0x000fe20000410000 */
[----:B0-----:R-:W-:-:S05]  /*8230*/  FMUL.FTZ R10, R47, -1.4426950216293334961 ;  /* 0xbfb8aa3b2f0a7820 */ /* 0x001fca0000410000 */
[----:B------:R-:W0:Y:S08]  /*8240*/  MUFU.EX2 R6, R6 ;  /* 0x0000000600067308 */ /* 0x000e300000000800 */
[----:B------:R-:W5:Y:S01]  /*8250*/  MUFU.EX2 R10, R10 ;  /* 0x0000000a000a7308 */ /* 0x000f620000000800 */
[----:B0-----:R-:W-:-:S07]  /*8260*/  FADD.FTZ R8, R6, 1 ;  /* 0x3f80000006087421 */ /* 0x001fce0000010000 */
[----:B----4-:R-:W0:Y:S01]  /*8270*/  MUFU.RCP R9, R8 ;  /* 0x0000000800097308 */ /* 0x010e220000001000 */
[----:B-----5:R-:W-:-:S07]  /*8280*/  FADD.FTZ R11, R10, 1 ;  /* 0x3f8000000a0b7421 */ /* 0x020fce0000010000 */
[----:B------:R-:W4:Y:S01]  /*8290*/  MUFU.RCP R12, R11 ;  /* 0x0000000b000c7308 */ /* 0x000f220000001000 */
[----:B0-----:R-:W-:Y:S01]  /*82a0*/  FMUL.FTZ R22, R22, R9 ;  /* 0x0000000916167220 */ /* 0x001fe20000410000 */
[----:B----4-:R-:W-:-:S07]  /*82b0*/  FMUL.FTZ R47, R47, R12 ;  /* 0x0000000c2f2f7220 */ /* 0x010fce0000410000 */
.L_x_3737:
[----:B------:R-:W-:Y:S01]  /*82c0*/  LOP3.LUT P5, RZ, R5, 0x80, RZ, 0xc0, !PT ;  /* 0x0000008005ff7812 */ /* 0x000fe200078ac0ff */
[----:B------:R-:W-:-:S12]  /*82d0*/  BSSY B0, `(.L_x_3738) ;  /* 0x000000e000007945 */ /* 0x000fd80003800000 */
[----:B------:R-:W-:Y:S05]  /*82e0*/  @!P5 BRA `(.L_x_3739) ;  /* 0x000000000030d947 */ /* 0x000fea0003800000 */
[----:B------:R-:W-:Y:S01]  /*82f0*/  ULDC.64 UR12, c[0x0][0x270] ;  /* 0x00009c00000c7ab9 */ /* 0x000fe20000000a00 */
[----:B------:R-:W-:Y:S01]  /*8300*/  MOV R8, R70 ;  /* 0x0000004600087202 */ /* 0x000fe20000000f00 */
[----:B0-----:R-:W-:Y:S01]  /*8310*/  IMAD R11, R124, UR12, RZ ;  /* 0x0000000c7c0b7c24 */ /* 0x001fe2000f8e02ff */
[----:B----4-:R-:W-:Y:S02]  /*8320*/  MOV R9, R69 ;  /* 0x0000004500097202 */ /* 0x010fe40000000f00 */
        /* <DEDUP_REMOVED lines=8> */
.L_x_3739:
[----:B------:R-:W-:Y:S05]  /*83b0*/  BSYNC B0 ;  /* 0x0000000000007941 */ /* 0x000fea0003800000 */
.L_x_3738:
        /* <DEDUP_REMOVED lines=11> */
.L_x_3740:
[----:B------:R-:W-:Y:S01]  /*8470*/  LOP3.LUT P5, RZ, R5, 0x40, RZ, 0xc0, !PT ;  /* 0x0000004005ff7812 */ /* 0x000fe200078ac0ff */
[----:B------:R-:W-:-:S12]  /*8480*/  BSSY B0, `(.L_x_3741) ;  /* 0x000000e000007945 */ /* 0x000fd80003800000 */
[----:B------:R-:W-:Y:S05]  /*8490*/  @!P5 BRA `(.L_x_3742) ;  /* 0x000000000030d947 */ /* 0x000fea0003800000 */
[----:B------:R-:W-:Y:S01]  /*84a0*/  ULDC.64 UR12, c[0x0][0x270] ;  /* 0x00009c00000c7ab9 */ /* 0x000fe20000000a00 */
[----:B0---4-:R-:W-:Y:S01]  /*84b0*/  MOV R9, R69 ;  /* 0x0000004500097202 */ /* 0x011fe20000000f00 */
[----:B------:R-:W-:Y:S01]  /*84c0*/  IMAD R6, R123, UR12, RZ ;  /* 0x0000000c7b067c24 */ /* 0x000fe2000f8e02ff */
        /* <DEDUP_REMOVED lines=9> */
.L_x_3742:
[----:B------:R-:W-:Y:S05]  /*8560*/  BSYNC B0 ;  /* 0x0000000000007941 */ /* 0x000fea0003800000 */
.L_x_3741:
        /* <DEDUP_REMOVED lines=11> */
.L_x_3743:
        /* <DEDUP_REMOVED lines=15> */
.L_x_3745:
[----:B------:R-:W-:Y:S05]  /*8710*/  BSYNC B0 ;  /* 0x0000000000007941 */ /* 0x000fea0003800000 */
.L_x_3744:
        /* <DEDUP_REMOVED lines=11> */
.L_x_3746:
[----:B------:R-:W-:Y:S01]  /*87d0*/  LOP3.LUT P5, RZ, R5, 0x10, RZ, 0xc0, !PT ;  /* 0x0000001005ff7812 */ /* 0x000fe200078ac0ff */
[----:B------:R-:W-:-:S12]  /*87e0*/  BSSY B0, `(.L_x_3747) ;  /* 0x000000e000007945 */ /* 0x000fd80003800000 */
[----:B------:R-:W-:Y:S05]  /*87f0*/  @!P5 BRA `(.L_x_3748) ;  /* 0x000000000030d947 */ /* 0x000fea0003800000 */
[----:B------:R-:W-:Y:S01]  /*8800*/  ULDC.64 UR12, c[0x0][0x270] ;  /* 0x00009c00000c7ab9 */ /* 0x000fe20000000a00 */
[----:B------:R-:W-:Y:S01]  /*8810*/  MOV R8, R70 ;  /* 0x0000004600087202 */ /* 0x000fe20000000f00 */
[----:B------:R-:W-:Y:S01]  /*8820*/  IMAD R6, R106, UR12, RZ ;  /* 0x0000000c6a067c24 */ /* 0x000fe2000f8e02ff */
[----:B0---4-:R-:W-:Y:S02]  /*8830*/  MOV R9, R69 ;  /* 0x0000004500097202 */ /* 0x011fe40000000f00 */
        /* <DEDUP_REMOVED lines=8> */
.L_x_3748:
[----:B------:R-:W-:Y:S05]  /*88c0*/  BSYNC B0 ;  /* 0x0000000000007941 */ /* 0x000fea0003800000 */
.L_x_3747:
        /* <DEDUP_REMOVED lines=11> */
.L_x_3749:
[----:B------:R-:W-:Y:S01]  /*8980*/  LOP3.LUT P5, RZ, R5, 0x8, RZ, 0xc0, !PT ;  /* 0x0000000805ff7812 */ /* 0x000fe200078ac0ff */
[----:B------:R-:W-:-:S12]  /*8990*/  BSSY B0, `(.L_x_3750) ;  /* 0x0000010000007945 */ /* 0x000fd80003800000 */
[----:B------:R-:W-:Y:S05]  /*89a0*/  @!P5 BRA `(.L_x_3751) ;  /* 0x000000000038d947 */ /* 0x000fea0003800000 */
[----:B0-----:R-:W-:Y:S01]  /*89b0*/  IADD3 R11, R0, 0xb8, RZ ;  /* 0x000000b8000b7810 */ /* 0x001fe20007ffe0ff */
[----:B------:R-:W-:Y:S01]  /*89c0*/  ULDC.64 UR12, c[0x0][0x270] ;  /* 0x00009c00000c7ab9 */ /* 0x000fe20000000a00 */
[----:B----4-:R-:W-:Y:S01]  /*89d0*/  MOV R9, R69 ;  /* 0x0000004500097202 */ /* 0x010fe20000000f00 */
[----:B------:R-:W-:Y:S01]  /*89e0*/  IMAD.MOV.U32 R8, RZ, RZ, R70 ;  /* 0x000000ffff087224 */ /* 0x000fe200078e0046 */
[----:B------:R-:W-:Y:S02]  /*89f0*/  SHF.R.S32.HI R6, RZ, 0x1f, R11 ;  /* 0x0000001fff067819 */ /* 0x000fe4000001140b */
[----:B------:R-:W-:Y:S01]  /*8a00*/  F2FP.BF16.F32.PACK_AB R51, R51, R26 ;  /* 0x0000001a3333723e */ /* 0x000fe200000010ff */
[----:B------:R-:W-:-:S04]  /*8a10*/  IMAD.WIDE.U32 R8, R11, UR12, R8 ;  /* 0x0000000c0b087c25 */ /* 0x000fc8000f8e0008 */
[----:B------:R-:W-:-:S04]  /*8a20*/  IMAD R6, R6, UR12, RZ ;  /* 0x0000000c06067c24 */ /* 0x000fc8000f8e02ff */
[----:B------:R-:W-:Y:S01]  /*8a30*/  IMAD R11, R11, UR13, R6 ;  /* 0x0000000d0b0b7c24 */ /* 0x000fe2000f8e0206 */
[----:B------:R-:W-:Y:S02]  /*8a40*/  ULDC.64 UR12, c[0x0][0x210] ;  /* 0x00008400000c7ab9 */ /* 0x000fe40000000a00 */
[----:B------:R-:W-:Y:S02]  /*8a50*/  LEA R10, P5, R8, UR12, 0x1 ;  /* 0x0000000c080a7c11 */ /* 0x000fe4000f8a08ff */
[----:B------:R-:W-:-:S04]  /*8a60*/  IADD3 R11, R9, R11, RZ ;  /* 0x0000000b090b7210 */ /* 0x000fc80007ffe0ff */
[----:B------:R-:W-:-:S05]  /*8a70*/  LEA.HI.X R11, R8, UR13, R11, 0x1, P5 ;  /* 0x0000000d080b7c11 */ /* 0x000fca000a8f0c0b */
[----:B------:R0:W-:Y:S02]  /*8a80*/  STG.E desc[UR8][R10.64], R51 ;  /* 0x000000330a007986 */ /* 0x0001e4000c101908 */
.L_x_3751:
[----:B------:R-:W-:Y:S05]  /*8a90*/  BSYNC B0 ;  /* 0x0000000000007941 */ /* 0x000fea0003800000 */
.L_x_3750:
        /* <DEDUP_REMOVED lines=11> */
.L_x_3752:
[----:B------:R-:W-:Y:S01]  /*8b50*/  LOP3.LUT P5, RZ, R5, 0x4, RZ, 0xc0, !PT ;  /* 0x0000000405ff7812 */ /* 0x000fe200078ac0ff */
[----:B------:R-:W-:-:S12]  /*8b60*/  BSSY B0, `(.L_x_3753) ;  /* 0x0000010000007945 */ /* 0x000fd80003800000 */
[----:B------:R-:W-:Y:S05]  /*8b70*/  @!P5 BRA `(.L_x_3754) ;  /* 0x000000000038d947 */ /* 0x000fea0003800000 */
[----:B0-----:R-:W-:Y:S01]  /*8b80*/  IADD3 R11, R0, 0xc0, RZ ;  /* 0x000000c0000b7810 */ /* 0x001fe20007ffe0ff */
[----:B------:R-:W-:Y:S01]  /*8b90*/  ULDC.64 UR12, c[0x0][0x270] ;  /* 0x00009c00000c7ab9 */ /* 0x000fe20000000a00 */
[----:B------:R-:W-:Y:S01]  /*8ba0*/  MOV R8, R70 ;  /* 0x0000004600087202 */ /* 0x000fe20000000f00 */
[----:B----4-:R-:W-:Y:S01]  /*8bb0*/  IMAD.MOV.U32 R9, RZ, RZ, R69 ;  /* 0x000000ffff097224 */ /* 0x010fe200078e0045 */
        /* <DEDUP_REMOVED lines=10> */
.L_x_3754:
[----:B------:R-:W-:Y:S05]  /*8c60*/  BSYNC B0 ;  /* 0x0000000000007941 */ /* 0x000fea0003800000 */
.L_x_3753:
        /* <DEDUP_REMOVED lines=11> */
.L_x_3755:
[----:B------:R-:W-:Y:S01]  /*8d20*/  LOP3.LUT P5, RZ, R5, 0x1, RZ, 0xc0, !PT ;  /* 0x0000000105ff7812 */ /* 0x000fe200078ac0ff */
[----:B------:R-:W-:-:S12]  /*8d30*/  BSSY B0, `(.L_x_3756) ;  /* 0x0000010000007945 */ /* 0x000fd80003800000 */
[----:B------:R-:W-:Y:S05]  /*8d40*/  @!P5 BRA `(.L_x_3757) ;  /* 0x000000000038d947 */ /* 0x000fea0003800000 */
[----:B0-----:R-:W-:Y:S01]  /*8d50*/  IADD3 R11, R0, 0xc8, RZ ;  /* 0x000000c8000b7810 */ /* 0x001fe20007ffe0ff */
[----:B------:R-:W-:Y:S01]  /*8d60*/  ULDC.64 UR12, c[0x0][0x270] ;  /* 0x00009c00000c7ab9 */ /* 0x000fe20000000a00 */
[----:B------:R-:W-:Y:S02]  /*8d70*/  MOV R8, R70 ;  /* 0x0000004600087202 */ /* 0x000fe40000000f00 */
[----:B------:R-:W-:Y:S02]  /*8d80*/  SHF.R.S32.HI R6, RZ, 0x1f, R11 ;  /* 0x0000001fff067819 */ /* 0x000fe4000001140b */
[----:B----4-:R-:W-:Y:S02]  /*8d90*/  MOV R9, R69 ;  /* 0x0000004500097202 */ /* 0x010fe40000000f00 */
[----:B------:R-:W-:Y:S01]  /*8da0*/  F2FP.BF16.F32.PACK_AB R53, R53, R38 ;  /* 0x000000263535723e */ /* 0x000fe200000010ff */
[----:B------:R-:W-:Y:S02]  /*8db0*/  IMAD R6, R6, UR12, RZ ;  /* 0x0000000c06067c24 */ /* 0x000fe4000f8e02ff */
[----:B------:R-:W-:-:S04]  /*8dc0*/  IMAD.WIDE.U32 R8, R11, UR12, R8 ;  /* 0x0000000c0b087c25 */ /* 0x000fc8000f8e0008 */
[----:B------:R-:W-:Y:S01]  /*8dd0*/  IMAD R11, R11, UR13, R6 ;  /* 0x0000000d0b0b7c24 */ /* 0x000fe2000f8e0206 */
[----:B------:R-:W-:Y:S02]  /*8de0*/  ULDC.64 UR12, c[0x0][0x210] ;  /* 0x00008400000c7ab9 */ /* 0x000fe40000000a00 */
[----:B------:R-:W-:Y:S01]  /*8df0*/  LEA R10, P5, R8, UR12, 0x1 ;  /* 0x0000000c080a7c11 */ /* 0x000fe2000f8a08ff */
[----:B------:R-:W-:-:S05]  /*8e00*/  IMAD.IADD R11, R9, 0x1, R11 ;  /* 0x00000001090b7824 */ /* 0x000fca00078e020b */
[----:B------:R-:W-:-:S05]  /*8e10*/  LEA.HI.X R11, R8, UR13, R11, 0x1, P5 ;  /* 0x0000000d080b7c11 */ /* 0x000fca000a8f0c0b */
[----:B------:R0:W-:Y:S02]  /*8e20*/  STG.E desc[UR8][R10.64], R53 ;  /* 0x000000350a007986 */ /* 0x0001e4000c101908 */
.L_x_3757:
[----:B------:R-:W-:Y:S05]  /*8e30*/  BSYNC B0 ;  /* 0x0000000000007941 */ /* 0x000fea0003800000 */
.L_x_3756:
        /* <DEDUP_REMOVED lines=11> */
.L_x_3758:
[----:B------:R-:W-:Y:S04]  /*8ef0*/  BSSY B0, `(.L_x_3759) ;  /* 0x0000010000007945 */ /* 0x000fe80003800000 */
        /* <DEDUP_REMOVED lines=11> */
[----:B------:R-:W-:Y:S02]  /*8fb0*/  LEA R10, P5, R8, UR12, 0x1 ;  /* 0x0000000c080a7c11 */ /* 0x000fe4000f8a08ff */
[----:B------:R-:W-:-:S04]  /*8fc0*/  IADD3 R11, R9, R11, RZ ;  /* 0x0000000b090b7210 */ /* 0x000fc80007ffe0ff */
[----:B------:R-:W-:-:S05]  /*8fd0*/  LEA.HI.X R11, R8, UR13, R11, 0x1, P5 ;  /* 0x0000000d080b7c11 */ /* 0x000fca000a8f0c0b */
[----:B------:R0:W-:Y:S02]  /*8fe0*/  STG.E desc[UR8][R10.64], R39 ;  /* 0x000000270a007986 */ /* 0x0001e4000c101908 */
.L_x_3760:
[----:B------:R-:W-:Y:S05]  /*8ff0*/  BSYNC B0 ;  /* 0x0000000000007941 */ /* 0x000fea0003800000 */
.L_x_3759:
        /* <DEDUP_REMOVED lines=11> */
.L_x_3761:
[----:B------:R-:W-:Y:S04]  /*90b0*/  BSSY B0, `(.L_x_3762) ;  /* 0x0000010000007945 */ /* 0x000fe80003800000 */
[----:B------:R-:W-:Y:S05]  /*90c0*/  @!P1 BRA `(.L_x_3763) ;  /* 0x0000000000389947 */ /* 0x000fea0003800000 */
[----:B0-----:R-:W-:Y:S01]  /*90d0*/  VIADD R11, R0, 0xd8 ;  /* 0x000000d8000b7836 */ /* 0x001fe20000000000 */
[----:B------:R-:W-:Y:S01]  /*90e0*/  ULDC.64 UR12, c[0x0][0x270] ;  /* 0x00009c00000c7ab9 */ /* 0x000fe20000000a00 */
[----:B------:R-:W-:Y:S02]  /*90f0*/  MOV R8, R70 ;  /* 0x0000004600087202 */ /* 0x000fe40000000f00 */
[----:B----4-:R-:W-:Y:S02]  /*9100*/  MOV R9, R69 ;  /* 0x0000004500097202 */ /* 0x010fe40000000f00 */
        /* <DEDUP_REMOVED lines=10> */
.L_x_3763:
[----:B------:R-:W-:Y:S05]  /*91b0*/  BSYNC B0 ;  /* 0x0000000000007941 */ /* 0x000fea0003800000 */
.L_x_3762:
        /* <DEDUP_REMOVED lines=11> */
.L_x_3764:
[----:B------:R-:W-:Y:S04]  /*9270*/  BSSY B0, `(.L_x_3765) ;  /* 0x0000010000007945 */ /* 0x000fe80003800000 */
[----:B------:R-:W-:Y:S05]  /*9280*/  @!P2 BRA `(.L_x_3766) ;  /* 0x000000000038a947 */ /* 0x000fea0003800000 */
[----:B0-----:R-:W-:Y:S01]  /*9290*/  IADD3 R11, R0, 0xe0, RZ ;  /* 0x000000e0000b7810 */ /* 0x001fe20007ffe0ff */
[----:B------:R-:W-:Y:S01]  /*92a0*/  ULDC.64 UR12, c[0x0][0x270] ;  /* 0x00009c00000c7ab9 */ /* 0x000fe20000000a00 */
[----:B----4-:R-:W-:Y:S01]  /*92b0*/  MOV R9, R69 ;  /* 0x0000004500097202 */ /* 0x010fe20000000f00 */
[----:B------:R-:W-:Y:S01]  /*92c0*/  IMAD.MOV.U32 R8, RZ, RZ, R70 ;  /* 0x000000ffff087224 */ /* 0x000fe200078e0046 */
[----:B------:R-:W-:-:S03]  /*92d0*/  SHF.R.S32.HI R6, RZ, 0x1f, R11 ;  /* 0x0000001fff067819 */ /* 0x000fc6000001140b */
[----:B------:R-:W-:-:S04]  /*92e0*/  IMAD.WIDE.U32 R8, R11, UR12, R8 ;  /* 0x0000000c0b087c25 */ /* 0x000fc8000f8e0008 */
[----:B------:R-:W-:-:S04]  /*92f0*/  IMAD R6, R6, UR12, RZ ;  /* 0x0000000c06067c24 */ /* 0x000fc8000f8e02ff */
[----:B------:R-:W-:Y:S01]  /*9300*/  IMAD R11, R11, UR13, R6 ;  /* 0x0000000d0b0b7c24 */ /* 0x000fe2000f8e0206 */
[----:B------:R-:W-:Y:S02]  /*9310*/  ULDC.64 UR12, c[0x0][0x210] ;  /* 0x00008400000c7ab9 */ /* 0x000fe40000000a00 */
[----:B------:R-:W-:Y:S02]  /*9320*/  LEA R10, P5, R8, UR12, 0x1 ;  /* 0x0000000c080a7c11 */ /* 0x000fe4000f8a08ff */
[----:B------:R-:W-:Y:S02]  /*9330*/  IADD3 R11, R9, R11, RZ ;  /* 0x0000000b090b7210 */ /* 0x000fe40007ffe0ff */
[----:B------:R-:W-:Y:S02]  /*9340*/  F2FP.BF16.F32.PACK_AB R9, R60, R42 ;  /* 0x0000002a3c09723e */ /* 0x000fe400000010ff */
[----:B------:R-:W-:-:S05]  /*9350*/  LEA.HI.X R11, R8, UR13, R11, 0x1, P5 ;  /* 0x0000000d080b7c11 */ /* 0x000fca000a8f0c0b */
[----:B------:R0:W-:Y:S02]  /*9360*/  STG.E desc[UR8][R10.64], R9 ;  /* 0x000000090a007986 */ /* 0x0001e4000c101908 */
.L_x_3766:
[----:B------:R-:W-:Y:S05]  /*9370*/  BSYNC B0 ;  /* 0x0000000000007941 */ /* 0x000fea0003800000 */
.L_x_3765:
        /* <DEDUP_REMOVED lines=11> */
.L_x_3767:
[----:B------:R-:W-:Y:S04]  /*9430*/  BSSY B0, `(.L_x_3768) ;  /* 0x0000010000007945 */ /* 0x000fe80003800000 */
        /* <DEDUP_REMOVED lines=15> */
.L_x_3769:
[----:B------:R-:W-:Y:S05]  /*9530*/  BSYNC B0 ;  /* 0x0000000000007941 */ /* 0x000fea0003800000 */
.L_x_3768:
        /* <DEDUP_REMOVED lines=11> */
.L_x_3770:
[----:B------:R-:W-:Y:S04]  /*95f0*/  BSSY B0, `(.L_x_3771) ;  /* 0x0000010000007945 */ /* 0x000fe80003800000 */
[----:B------:R-:W-:Y:S05]  /*9600*/  @!P4 BRA `(.L_x_3772) ;  /* 0x000000000038c947 */ /* 0x000fea0003800000 */
[----:B0-----:R-:W-:Y:S01]  /*9610*/  IADD3 R11, R0, 0xf0, RZ ;  /* 0x000000f0000b7810 */ /* 0x001fe20007ffe0ff */
[----:B------:R-:W-:Y:S01]  /*9620*/  ULDC.64 UR12, c[0x0][0x270] ;  /* 0x00009c00000c7ab9 */ /* 0x000fe20000000a00 */
[----:B------:R-:W-:Y:S02]  /*9630*/  MOV R8, R70 ;  /* 0x0000004600087202 */ /* 0x000fe40000000f00 */
[----:B------:R-:W-:Y:S02]  /*9640*/  SHF.R.S32.HI R6, RZ, 0x1f, R11 ;  /* 0x0000001fff067819 */ /* 0x000fe4000001140b */
[----:B----4-:R-:W-:-:S03]  /*9650*/  MOV R9, R69 ;  /* 0x0000004500097202 */ /* 0x010fc60000000f00 */
[----:B------:R-:W-:Y:S02]  /*9660*/  IMAD R6, R6, UR12, RZ ;  /* 0x0000000c06067c24 */ /* 0x000fe4000f8e02ff */
        /* <DEDUP_REMOVED lines=8> */
.L_x_3772:
[----:B------:R-:W-:Y:S05]  /*96f0*/  BSYNC B0 ;  /* 0x0000000000007941 */ /* 0x000fea0003800000 */
.L_x_3771:
        /* <DEDUP_REMOVED lines=11> */
.L_x_3773:
[----:B------:R-:W-:Y:S01]  /*97b0*/  ULDC.64 UR12, c[0x0][0x278] ;  /* 0x00009e00000c7ab9 */ /* 0x000fe20000000a00 */
[----:B------:R-:W-:Y:S01]  /*97c0*/  BSSY B0, `(.L_x_3774) ;  /* 0x0000010000007945 */ /* 0x000fe20003800000 */
[----:B------:R-:W-:-:S04]  /*97d0*/  ISETP.GE.U32.AND P5, PT, R37, UR12, PT ;  /* 0x0000000c25007c0c */ /* 0x000fc8000bfa6070 */
[----:B------:R-:W-:-:S04]  /*97e0*/  ISETP.GE.AND.EX P5, PT, R7, UR13, PT, P5 ;  /* 0x0000000d07007c0c */ /* 0x000fc8000bfa6350 */
[----:B------:R-:W-:-:S13]  /*97f0*/  ISETP.GT.U32.OR P5, PT, R105, 0x187, P5 ;  /* 0x000001876900780c */ /* 0x000fda0002fa4470 */
[----:B------:R-:W-:Y:S05]  /*9800*/  @P5 BRA `(.L_x_3775) ;  /* 0x00000000002c5947 */ /* 0x000fea0003800000 */
[----:B------:R-:W-:Y:S01]  /*9810*/  ULDC.64 UR12, c[0x0][0x270] ;  /* 0x00009c00000c7ab9 */ /* 0x000fe20000000a00 */
[----:B------:R-:W-:Y:S01]  /*9820*/  MOV R68, R70 ;  /* 0x0000004600447202 */ /* 0x000fe20000000f00 */
[----:B------:R-:W-:Y:S01]  /*9830*/  IMAD R6, R7, UR12, RZ ;  /* 0x0000000c07067c24 */ /* 0x000fe2000f8e02ff */
        /* <DEDUP_REMOVED lines=8> */
.L_x_3775:
[----:B------:R-:W-:Y:S05]  /*98c0*/  BSYNC B0 ;  /* 0x0000000000007941 */ /* 0x000fea0003800000 */
.L_x_3774:
[----:B0-----:R-:W0:Y:S01]  /*98d0*/  LDC R7, c[0x0][0x10] ;  /* 0x00000400ff077b82 */ /* 0x001e220000000800 */
[----:B------:R-:W-:Y:S02]  /*98e0*/  IADD3 R3, R3, 0x1, RZ ;  /* 0x0000000103037810 */ /* 0x000fe40007ffe0ff */
[----:B0-----:R-:W-:-:S04]  /*98f0*/  IADD3 R2, R7, R2, RZ ;  /* 0x0000000207027210 */ /* 0x001fc80007ffe0ff */
[----:B------:R-:W-:-:S13]  /*9900*/  ISETP.GE.AND P5, PT, R2, UR4, PT ;  /* 0x0000000402007c0c */ /* 0x000fda000bfa6270 */
[----:B------:R-:W-:Y:S05]  /*9910*/  @!P5 BRA `(.L_x_3776) ;  /* 0xffffff7000c8d947 */ /* 0x000fea000383ffff */
[----:B------:R-:W-:Y:S05]  /*9920*/  EXIT ;  /* 0x000000000000794d */ /* 0x000fea0003800000 */
.L_x_3777:
        /* <DEDUP_REMOVED lines=13> */
.L_x_5623:


//--------------------- .text._Z35group_norm_nhwc_fwd_one_pass_kernelI11Bf16IOFp32WLi512ELi98ELi392EEv26Group_norm_nhwc_fwd_params --------------------------
	.section	.text._Z35group_norm_nhwc_fwd_one_pass_kernelI11Bf16IOFp32WLi512ELi98ELi392EEv26Group_norm_nhwc_fwd_params,"ax",@progbits
	.align	128
        .global         _Z35group_norm_nhwc_fwd_one_pass_kernelI11Bf16IOFp32WLi512ELi98ELi392EEv26Group_norm_nhwc_fwd_params
        .type           _Z35group_norm_nhwc_fwd_one_pass_kernelI11Bf16IOFp32WLi512ELi98ELi392EEv26Group_norm_nhwc_fwd_params,@function
        .size           _Z35group_norm_nhwc_fwd_one_pass_kernelI11Bf16IOFp32WLi512ELi98ELi392EEv26Group_norm_nhwc_fwd_params,(.L_x_5624 - _Z35group_norm_nhwc_fwd_one_pass_kernelI11Bf16IOFp32WLi512ELi98ELi392EEv26Group_norm_nhwc_fwd_params)
        .other          _Z35group_norm_nhwc_fwd_one_pass_kernelI11Bf16IOFp32WLi512ELi98ELi392EEv26Group_norm_nhwc_fwd_params,@"STO_CUDA_ENTRY STV_DEFAULT"
_Z35group_norm_nhwc_fwd_one_pass_kernelI11Bf16IOFp32WLi512ELi98ELi392EEv26Group_norm_nhwc_fwd_params:
.text._Z35group_norm_nhwc_fwd_one_pass_kernelI11Bf16IOFp32WLi512ELi98ELi392EEv26Group_norm_nhwc_fwd_params:
[----:B------:R-:W0:Y:S08]  /*0000*/  LDC R1, c[0x0][0x28] ;  /* 0x00000a00ff017b82 */ /* 0x000e300000000800 */
[----:B------:R-:W1:Y:S01]  /*0010*/  S2UR UR8, SR_CTAID.Y ;  /* 0x00000000000879c3 */ /* 0x000e620000002600 */
[----:B------:R-:W-:Y:S01]  /*0020*/  ULDC UR4, c[0x0][0x288] ;  /* 0x0000a20000047ab9 */ /* 0x000fe20000000800 */
[----:B------:R-:W-:Y:S01]  /*0030*/  ULDC UR5, c[0x0][0x258] ;  /* 0x0000960000057ab9 */ /* 0x000fe20000000800 */
[----:B0-----:R-:W-:Y:S01]  /*0040*/  VIADD R1, R1, 0xfffffc60 ;  /* 0xfffffc6001017836 */ /* 0x001fe20000000000 */
[----:B------:R-:W-:-:S04]  /*0050*/  UIMAD UR4, UR4, UR5, URZ ;  /* 0x00000005040472a4 */ /* 0x000fc8000f8e023f */
[----:B------:R-:W-:Y:S01]  /*0060*/  R2UR UR5, R1 ;  /* 0x00000000010572ca */ /* 0x000fe200000e0000 */
[----:B-1----:R-:W-:-:S06]  /*0070*/  UISETP.GE.AND UP0, UPT, UR8, UR4, UPT ;  /* 0x000000040800728c */ /* 0x002fcc000bf06270 */
[----:B------:R-:W-:-:S13]  /*0080*/  PLOP3.LUT P0, PT, PT, PT, UP0, 0x80, 0x0 ;  /* 0x000000000000781c */ /* 0x000fda0003f0f008 */
[----:B------:R-:W-:Y:S05]  /*0090*/  @P0 EXIT ;  /* 0x000000000000094d */ /* 0x000fea0003800000 */
[----:B------:R-:W0:Y:S01]  /*00a0*/  S2R R2, SR_TID.X ;  /* 0x0000000000027919 */ /* 0x000e220000002100 */
[----:B------:R-:W1:Y:S01]  /*00b0*/  S2UR UR14, SR_CTAID.X ;  /* 0x00000000000e79c3 */ /* 0x000e620000002500 */
[----:B------:R-:W-:Y:S01]  /*00c0*/  UIADD3 UR5, UR5, 0x10, URZ ;  /* 0x0000001005057890 */ /* 0x000fe2000fffe03f */
[----:B------:R-:W-:Y:S01]  /*00d0*/  UMOV UR4, URZ ;  /* 0x0000003f00047c82 */ /* 0x000fe20008000000 */
[----:B------:R-:W-:-:S05]  /*00e0*/  ULDC.64 UR12, c[0x0][0x208] ;  /* 0x00008200000c7ab9 */ /* 0x000fca0000000a00 */
[----:B------:R-:W1:Y:S01]  /*00f0*/  LDC R5, c[0x0][0x294] ;  /* 0x0000a500ff057b82 */ /* 0x000e620000000800 */
[----:B0-----:R-:W-:-:S05]  /*0100*/  IMAD.WIDE.U32 R2, R2, 0x5397829d, RZ ;  /* 0x5397829d02027825 */ /* 0x001fca00078e00ff */
[----:B------:R-:W-:-:S05]  /*0110*/  SHF.R.U32.HI R0, RZ, 0x4, R3 ;  /* 0x00000004ff007819 */ /* 0x000fca0000011603 */
[----:B-1----:R-:W-:-:S07]  /*0120*/  IMAD R0, R5, UR14, R0 ;  /* 0x0000000e05007c24 */ /* 0x002fce000f8e0200 */
.L_x_3794:
[----:B------:R-:W-:Y:S01]  /*0130*/  ULDC UR11, c[0x0][0x288] ;  /* 0x0000a200000b7ab9 */ /* 0x000fe20000000800 */
[----:B------:R-:W-:Y:S01]  /*0140*/  IABS R7, UR8 ;  /* 0x0000000800077c13 */ /* 0x000fe20008000000 */
[----:B------:R-:W-:Y:S01]  /*0150*/  IMAD.U32 R5, RZ, RZ, UR11 ;  /* 0x0000000bff057e24 */ /* 0x000fe2000f8e00ff */
[----:B------:R-:W-:Y:S01]  /*0160*/  UMOV UR6, URZ ;  /* 0x0000003f00067c82 */ /* 0x000fe20008000000 */
[----:B------:R-:W-:Y:S01]  /*0170*/  ULDC.64 UR16, c[0x0][0x278] ;  /* 0x00009e0000107ab9 */ /* 0x000fe20000000a00 */
[----:B------:R-:W-:Y:S01]  /*0180*/  R2UR UR10, R7 ;  /* 0x00000000070a72ca */ /* 0x000fe200000e0000 */
[C---:B------:R-:W-:Y:S01]  /*0190*/  VIADD R17, R0.reuse, 0x8 ;  /* 0x0000000800117836 */ /* 0x040fe20000000000 */
[----:B------:R-:W-:Y:S01]  /*01a0*/  IABS R5, R5 ;  /* 0x0000000500057213 */ /* 0x000fe20000000000 */
[C---:B---3--:R-:W-:Y:S01]  /*01b0*/  VIADD R23, R0.reuse, 0x10 ;  /* 0x0000001000177836 */ /* 0x048fe20000000000 */
[----:B------:R-:W-:Y:S01]  /*01c0*/  SHF.R.S32.HI R9, RZ, 0x1f, R0 ;  /* 0x0000001fff097819 */ /* 0x000fe20000011400 */
[----:B------:R-:W-:Y:S01]  /*01d0*/  VIADD R16, R0, 0x18 ;  /* 0x0000001800107836 */ /* 0x000fe20000000000 */
[----:B------:R-:W-:-:S02]  /*01e0*/  R2UR UR15, R5 ;  /* 0x00000000050f72ca */ /* 0x000fc400000e0000 */
[----:B------:R-:W-:Y:S02]  /*01f0*/  ISETP.GE.U32.AND P1, PT, R0, UR16, PT ;  /* 0x0000001000007c0c */ /* 0x000fe4000bf26070 */
[----:B------:R-:W-:Y:S02]  /*0200*/  SHF.R.S32.HI R25, RZ, 0x1f, R17 ;  /* 0x0000001fff197819 */ /* 0x000fe40000011411 */
[----:B------:R-:W-:Y:S02]  /*0210*/  LOP3.LUT R2, R2, 0xfdffffff, RZ, 0xc0, !PT ;  /* 0xfdffffff02027812 */ /* 0x000fe400078ec0ff */
[----:B------:R-:W-:Y:S02]  /*0220*/  ISETP.GE.U32.AND P2, PT, R23, UR16, PT ;  /* 0x0000001017007c0c */ /* 0x000fe4000bf46070 */
[----:B------:R-:W-:Y:S02]  /*0230*/  SHF.R.S32.HI R27, RZ, 0x1f, R23 ;  /* 0x0000001fff1b7819 */ /* 0x000fe40000011417 */
[----:B------:R-:W-:Y:S01]  /*0240*/  SHF.R.S32.HI R29, RZ, 0x1f, R16 ;  /* 0x0000001fff1d7819 */ /* 0x000fe20000011410 */
[----:B0-----:R-:W0:Y:S01]  /*0250*/  I2F.RP R5, UR15 ;  /* 0x0000000f00057d06 */ /* 0x001e220008209400 */
[----:B------:R-:W-:-:S02]  /*0260*/  LOP3.LUT R3, R3, 0x7fffffff, RZ, 0xc0, !PT ;  /* 0x7fffffff03037812 */ /* 0x000fc400078ec0ff */
[----:B------:R-:W-:-:S05]  /*0270*/  IADD3 R64, R0, 0x1e8, RZ ;  /* 0x000001e800407810 */ /* 0x000fca0007ffe0ff */
[----:B0-----:R-:W0:Y:S02]  /*0280*/  MUFU.RCP R5, R5 ;  /* 0x0000000500057308 */ /* 0x001e240000001000 */
[----:B0-----:R-:W-:Y:S02]  /*0290*/  IADD3 R6, R5, 0xffffffe, RZ ;  /* 0x0ffffffe05067810 */ /* 0x001fe40007ffe0ff */
[----:B------:R-:W0:Y:S04]  /*02a0*/  S2R R5, SR_TID.X ;  /* 0x0000000000057919 */ /* 0x000e280000002100 */
[----:B------:R-:W1:Y:S02]  /*02b0*/  F2I.FTZ.U32.TRUNC.NTZ R6, R6 ;  /* 0x0000000600067305 */ /* 0x000e64000021f000 */
[----:B-1----:R-:W-:-:S13]  /*02c0*/  R2UR UR7, R6 ;  /* 0x00000000060772ca */ /* 0x002fda00000e0000 */
[----:B------:R-:W-:Y:S01]  /*02d0*/  UIADD3 UR9, URZ, -UR7, URZ ;  /* 0x800000073f097290 */ /* 0x000fe2000fffe03f */
[C---:B0-----:R-:W-:Y:S01]  /*02e0*/  IMAD.WIDE.U32 R6, R5.reuse, 0x5397829d, RZ ;  /* 0x5397829d05067825 */ /* 0x041fe200078e00ff */
[----:B------:R-:W-:Y:S02]  /*02f0*/  ISETP.GT.U32.AND P0, PT, R5, 0x187, PT ;  /* 0x000001870500780c */ /* 0x000fe40003f04070 */
[----:B------:R-:W-:Y:S02]  /*0300*/  UIMAD UR9, UR9, UR15, URZ ;  /* 0x0000000f090972a4 */ /* 0x000fe4000f8e023f */
[----:B------:R-:W-:Y:S02]  /*0310*/  SHF.R.U32.HI R6, RZ, 0x4, R7 ;  /* 0x00000004ff067819 */ /* 0x000fe40000011607 */
[----:B------:R-:W-:Y:S01]  /*0320*/  UIMAD.WIDE.U32 UR6, UR7, UR9, UR6 ;  /* 0x00000009070672a5 */ /* 0x000fe2000f8e0006 */
[----:B------:R-:W-:Y:S02]  /*0330*/  ISETP.GE.OR.EX P3, PT, R9, UR17, P0, P1 ;  /* 0x0000001109007c0c */ /* 0x000fe40008766710 */
[----:B------:R-:W-:Y:S01]  /*0340*/  ISETP.GE.U32.AND P1, PT, R17, UR16, PT ;  /* 0x0000001011007c0c */ /* 0x000fe2000bf26070 */
[----:B------:R-:W-:Y:S01]  /*0350*/  UIMAD.WIDE.U32 UR6, UR7, UR10, URZ ;  /* 0x0000000a070672a5 */ /* 0x000fe2000f8e003f */
[----:B------:R-:W-:Y:S01]  /*0360*/  IMAD R6, R6, -0x31, R5 ;  /* 0xffffffcf06067824 */ /* 0x000fe200078e0205 */
[----:B------:R-:W-:-:S02]  /*0370*/  ISETP.GE.OR.EX P5, PT, R27, UR17, P0, P2 ;  /* 0x000000111b007c0c */ /* 0x000fc400087a6720 */
[----:B------:R-:W-:Y:S01]  /*0380*/  UIADD3 UR6, -UR7, URZ, URZ ;  /* 0x0000003f07067290 */ /* 0x000fe2000fffe13f */
[----:B------:R-:W-:Y:S02]  /*0390*/  ISETP.GE.OR.EX P6, PT, R25, UR17, P0, P1 ;  /* 0x0000001119007c0c */ /* 0x000fe400087c6710 */
[----:B------:R-:W-:Y:S01]  /*03a0*/  SHF.L.U32 R6, R6, 0x1, RZ ;  /* 0x0000000106067819 */ /* 0x000fe200000006ff */
[----:B------:R-:W-:Y:S02]  /*03b0*/  UIMAD UR6, UR15, UR6, UR10 ;  /* 0x000000060f0672a4 */ /* 0x000fe4000f8e020a */
[----:B------:R-:W-:Y:S01]  /*03c0*/  @P3 LOP3.LUT R2, R2, 0x2000000, RZ, 0xfc, !PT ;  /* 0x0200000002023812 */ /* 0x000fe200078efcff */
[----:B------:R-:W0:Y:S01]  /*03d0*/  @!P3 LDC.64 R32, c[0x0][0x270] ;  /* 0x00009c00ff20bb82 */ /* 0x000e220000000a00 */
[----:B------:R-:W-:Y:S01]  /*03e0*/  UISETP.GT.U32.AND UP0, UPT, UR15, UR6, UPT ;  /* 0x000000060f00728c */ /* 0x000fe2000bf04070 */
[----:B------:R-:W-:Y:S02]  /*03f0*/  SHF.R.S32.HI R5, RZ, 0x1f, R6 ;  /* 0x0000001fff057819 */ /* 0x000fe40000011406 */
[----:B------:R-:W-:-:S04]  /*0400*/  LOP3.LUT R2, R2, 0xfeffffff, RZ, 0xc0, !PT ;  /* 0xfeffffff02027812 */ /* 0x000fc800078ec0ff */
[----:B------:R-:W-:Y:S01]  /*0410*/  @P6 LOP3.LUT R2, R2, 0x1000000, RZ, 0xfc, !PT ;  /* 0x0100000002026812 */ /* 0x000fe200078efcff */
[----:B------:R-:W1:Y:S03]  /*0420*/  @!P3 LDC.64 R34, c[0x0][0x220] ;  /* 0x00008800ff22bb82 */ /* 0x000e660000000a00 */
[----:B------:R-:W-:Y:S01]  /*0430*/  @!UP0 UIADD3 UR6, UR6, -UR15, URZ ;  /* 0x8000000f06068290 */ /* 0x000fe2000fffe03f */
[----:B------:R-:W-:Y:S01]  /*0440*/  LOP3.LUT R2, R2, 0xff7fffff, RZ, 0xc0, !PT ;  /* 0xff7fffff02027812 */ /* 0x000fe200078ec0ff */
[----:B------:R-:W-:Y:S02]  /*0450*/  @!UP0 UIADD3 UR7, UR7, 0x1, URZ ;  /* 0x0000000107078890 */ /* 0x000fe4000fffe03f */
[----:B------:R-:W-:Y:S01]  /*0460*/  UISETP.GE.U32.AND UP1, UPT, UR6, UR15, UPT ;  /* 0x0000000f0600728c */ /* 0x000fe2000bf26070 */
[----:B------:R-:W-:Y:S01]  /*0470*/  @P5 LOP3.LUT R2, R2, 0x800000, RZ, 0xfc, !PT ;  /* 0x0080000002025812 */ /* 0x000fe200078efcff */
[----:B------:R-:W-:Y:S01]  /*0480*/  ULOP3.LUT UR6, UR8, UR11, URZ, 0x3c, !UPT ;  /* 0x0000000b08067292 */ /* 0x000fe2000f8e3c3f */
[----:B------:R-:W2:Y:S02]  /*0490*/  @!P6 LDC.64 R18, c[0x0][0x270] ;  /* 0x00009c00ff12eb82 */ /* 0x000ea40000000a00 */
[----:B------:R-:W-:Y:S01]  /*04a0*/  LOP3.LUT R2, R2, 0xffbfffff, RZ, 0xc0, !PT ;  /* 0xffbfffff02027812 */ /* 0x000fe200078ec0ff */
[----:B------:R-:W-:-:S05]  /*04b0*/  UISETP.GE.AND UP0, UPT, UR6, URZ, UPT ;  /* 0x0000003f0600728c */ /* 0x000fca000bf06270 */
[----:B------:R-:W-:Y:S01]  /*04c0*/  @UP1 UIADD3 UR7, UR7, 0x1, URZ ;  /* 0x0000000107071890 */ /* 0x000fe2000fffe03f */
[----:B------:R-:W3:Y:S01]  /*04d0*/  @!P5 LDC.64 R14, c[0x0][0x270] ;  /* 0x00009c00ff0edb82 */ /* 0x000ee20000000a00 */
[----:B------:R-:W-:-:S05]  /*04e0*/  UISETP.NE.AND UP1, UPT, UR11, URZ, UPT ;  /* 0x0000003f0b00728c */ /* 0x000fca000bf25270 */
[----:B------:R-:W-:Y:S02]  /*04f0*/  UMOV UR9, UR7 ;  /* 0x0000000700097c82 */ /* 0x000fe40008000000 */
[----:B------:R-:W-:Y:S01]  /*0500*/  @!UP0 UIADD3 UR9, -UR9, URZ, URZ ;  /* 0x0000003f09098290 */ /* 0x000fe2000fffe13f */
[----:B------:R-:W4:Y:S03]  /*0510*/  @!P6 LDC.64 R68, c[0x0][0x220] ;  /* 0x00008800ff44eb82 */ /* 0x000f260000000a00 */
[----:B------:R-:W-:Y:S01]  /*0520*/  @!UP1 ULOP3.LUT UR9, URZ, UR11, URZ, 0x33, !UPT ;  /* 0x0000000b3f099292 */ /* 0x000fe2000f8e333f */
[----:B--2---:R-:W-:-:S03]  /*0530*/  @!P6 IMAD R22, R25, R18, RZ ;  /* 0x000000121916e224 */ /* 0x004fc600078e02ff */
[----:B------:R-:W-:Y:S01]  /*0540*/  UIADD3 UR6, -UR9, URZ, URZ ;  /* 0x0000003f09067290 */ /* 0x000fe2000fffe13f */
[----:B------:R-:W2:Y:S01]  /*0550*/  @!P5 LDC.64 R66, c[0x0][0x220] ;  /* 0x00008800ff42db82 */ /* 0x000ea20000000a00 */
[----:B------:R-:W-:Y:S01]  /*0560*/  USHF.R.S32.HI UR7, URZ, 0x1f, UR9 ;  /* 0x0000001f3f077899 */ /* 0x000fe20008011409 */
[----:B------:R-:W-:Y:S01]  /*0570*/  @!P6 IMAD R25, R17, R19, R22 ;  /* 0x000000131119e224 */ /* 0x000fe200078e0216 */
[----:B------:R-:W-:-:S03]  /*0580*/  UIMAD UR6, UR11, UR6, UR8 ;  /* 0x000000060b0672a4 */ /* 0x000fc6000f8e0208 */
[----:B------:R-:W-:Y:S01]  /*0590*/  ULDC.64 UR10, c[0x0][0x280] ;  /* 0x0000a000000a7ab9 */ /* 0x000fe20000000a00 */
[----:B------:R-:W-:Y:S01]  /*05a0*/  UIMAD UR6, UR6, 0x62, URZ ;  /* 0x00000062060678a4 */ /* 0x000fe2000f8e023f */
[----:B------:R-:W-:Y:S01]  /*05b0*/  MOV R11, UR10 ;  /* 0x0000000a000b7c02 */ /* 0x000fe20008000f00 */
[----:B------:R-:W-:Y:S01]  /*05c0*/  UIMAD UR7, UR7, UR10, URZ ;  /* 0x0000000a070772a4 */ /* 0x000fe2000f8e023f */
[----:B---3--:R-:W-:-:S03]  /*05d0*/  @!P5 IMAD R22, R27, R14, RZ ;  /* 0x0000000e1b16d224 */ /* 0x008fc600078e02ff */
[----:B------:R-:W-:Y:S01]  /*05e0*/  IMAD.U32 R8, RZ, RZ, UR6 ;  /* 0x00000006ff087e24 */ /* 0x000fe2000f8e00ff */
[----:B------:R-:W-:Y:S01]  /*05f0*/  IADD3 R6, P1, R6, UR6, RZ ;  /* 0x0000000606067c10 */ /* 0x000fe2000ff3e0ff */
[----:B------:R-:W-:Y:S01]  /*0600*/  UIMAD UR7, UR9, UR11, UR7 ;  /* 0x0000000b090772a4 */ /* 0x000fe2000f8e0207 */
[----:B------:R-:W-:Y:S02]  /*0610*/  @!P5 IMAD R27, R23, R15, R22 ;  /* 0x0000000f171bd224 */ /* 0x000fe400078e0216 */
[----:B------:R-:W-:Y:S01]  /*0620*/  LEA.HI.X.SX32 R7, R8, R5, 0x1, P1 ;  /* 0x0000000508077211 */ /* 0x000fe200008f0eff */
[----:B------:R-:W-:Y:S01]  /*0630*/  VIADD R5, R0, 0x20 ;  /* 0x0000002000057836 */ /* 0x000fe20000000000 */
[----:B------:R-:W-:Y:S01]  /*0640*/  ISETP.GE.U32.AND P1, PT, R16, UR16, PT ;  /* 0x0000001010007c0c */ /* 0x000fe2000bf26070 */
[----:B------:R-:W-:-:S03]  /*0650*/  IMAD.WIDE.U32 R6, R11, UR9, R6 ;  /* 0x000000090b067c25 */ /* 0x000fc6000f8e0006 */
[----:B------:R-:W-:Y:S02]  /*0660*/  ISETP.GE.OR.EX P4, PT, R29, UR17, P0, P1 ;  /* 0x000000111d007c0c */ /* 0x000fe40008786710 */
[----:B------:R-:W-:Y:S02]  /*0670*/  ISETP.GE.U32.AND P2, PT, R5, UR16, PT ;  /* 0x0000001005007c0c */ /* 0x000fe4000bf46070 */
[----:B------:R-:W-:-:S04]  /*0680*/  SHF.R.S32.HI R31, RZ, 0x1f, R5 ;  /* 0x0000001fff1f7819 */ /* 0x000fc80000011405 */
[----:B------:R-:W-:-:S05]  /*0690*/  ISETP.GE.OR.EX P3, PT, R31, UR17, P0, P2 ;  /* 0x000000111f007c0c */ /* 0x000fca0008766720 */
[----:B------:R-:W-:Y:S01]  /*06a0*/  @P4 LOP3.LUT R2, R2, 0x400000, RZ, 0xfc, !PT ;  /* 0x0040000002024812 */ /* 0x000fe200078efcff */
[----:B------:R-:W3:Y:S03]  /*06b0*/  @!P4 LDC.64 R12, c[0x0][0x270] ;  /* 0x00009c00ff0ccb82 */ /* 0x000ee60000000a00 */
[C---:B------:R-:W-:Y:S02]  /*06c0*/  LOP3.LUT P2, RZ, R2.reuse, 0x2000000, RZ, 0xc0, !PT ;  /* 0x0200000002ff7812 */ /* 0x040fe4000784c0ff */
[----:B------:R-:W-:-:S03]  /*06d0*/  LOP3.LUT R2, R2, 0xffdfffff, RZ, 0xc0, !PT ;  /* 0xffdfffff02027812 */ /* 0x000fc600078ec0ff */
[----:B------:R-:W2:Y:S01]  /*06e0*/  @!P3 LDC.64 R10, c[0x0][0x270] ;  /* 0x00009c00ff0abb82 */ /* 0x000ea20000000a00 */
[----:B------:R-:W-:-:S04]  /*06f0*/  @P3 LOP3.LUT R2, R2, 0x200000, RZ, 0xfc, !PT ;  /* 0x0020000002023812 */ /* 0x000fc800078efcff */
[----:B------:R-:W-:-:S03]  /*0700*/  LOP3.LUT R2, R2, 0xffefffff, RZ, 0xc0, !PT ;  /* 0xffefffff02027812 */ /* 0x000fc600078ec0ff */
[----:B0-----:R-:W-:Y:S01]  /*0710*/  @!P2 IMAD R8, R9, R32, RZ ;  /* 0x000000200908a224 */ /* 0x001fe200078e02ff */
[----:B------:R-:W0:Y:S01]  /*0720*/  @!P4 LDC.64 R52, c[0x0][0x220] ;  /* 0x00008800ff34cb82 */ /* 0x000e220000000a00 */
[----:B------:R-:W-:Y:S01]  /*0730*/  VIADD R9, R7, UR7 ;  /* 0x0000000707097c36 */ /* 0x000fe20008000000 */
[----:B------:R-:W-:Y:S01]  /*0740*/  ULDC.64 UR6, c[0x0][0x278] ;  /* 0x00009e0000067ab9 */ /* 0x000fe20000000a00 */
[----:B------:R-:W-:Y:S01]  /*0750*/  @!P2 IMAD R33, R0, R33, R8 ;  /* 0x000000210021a224 */ /* 0x000fe200078e0208 */
[----:B------:R-:W-:Y:S01]  /*0760*/  @!P2 MOV R8, R6 ;  /* 0x000000060008a202 */ /* 0x000fe20000000f00 */
[----:B---3--:R-:W-:-:S03]  /*0770*/  @!P4 IMAD R29, R29, R12, RZ ;  /* 0x0000000c1d1dc224 */ /* 0x008fc600078e02ff */
[----:B------:R-:W3:Y:S01]  /*0780*/  @!P3 LDC.64 R54, c[0x0][0x220] ;  /* 0x00008800ff36bb82 */ /* 0x000ee20000000a00 */
[----:B------:R-:W-:-:S04]  /*0790*/  @!P2 IMAD.WIDE.U32 R20, R0, R32, R8 ;  /* 0x000000200014a225 */ /* 0x000fc800078e0008 */
[----:B------:R-:W-:Y:S01]  /*07a0*/  @!P2 IMAD.IADD R21, R21, 0x1, R33 ;  /* 0x000000011515a824 */ /* 0x000fe200078e0221 */
[----:B-1----:R-:W-:Y:S01]  /*07b0*/  @!P2 LEA R36, P1, R20, R34, 0x1 ;  /* 0x000000221424a211 */ /* 0x002fe200078208ff */
[----:B------:R-:W-:-:S03]  /*07c0*/  @!P4 IMAD R29, R16, R13, R29 ;  /* 0x0000000d101dc224 */ /* 0x000fc600078e021d */
[----:B------:R-:W-:Y:S01]  /*07d0*/  @!P2 LEA.HI.X R37, R20, R35, R21, 0x1, P1 ;  /* 0x000000231425a211 */ /* 0x000fe200008f0c15 */
[----:B------:R-:W-:Y:S01]  /*07e0*/  @!P6 IMAD.MOV.U32 R20, RZ, RZ, R6 ;  /* 0x000000ffff14e224 */ /* 0x000fe200078e0006 */
[----:B------:R-:W-:-:S03]  /*07f0*/  @!P6 MOV R21, R9 ;  /* 0x000000090015e202 */ /* 0x000fc60000000f00 */
[----:B------:R-:W-:Y:S01]  /*0800*/  @!P2 STL.64 [R1+0x110], R36 ;  /* 0x000110240100a387 */ /* 0x000fe20000100a00 */
[----:B------:R-:W-:-:S04]  /*0810*/  @!P6 IMAD.WIDE.U32 R18, R17, R18, R20 ;  /* 0x000000121112e225 */ /* 0x000fc800078e0014 */
[----:B------:R-:W-:Y:S01]  /*0820*/  @!P5 IMAD.MOV.U32 R20, RZ, RZ, R6 ;  /* 0x000000ffff14d224 */ /* 0x000fe200078e0006 */
[----:B------:R-:W-:Y:S01]  /*0830*/  @!P6 IADD3 R17, R19, R25, RZ ;  /* 0x000000191311e210 */ /* 0x000fe20007ffe0ff */
[----:B------:R-:W-:Y:S01]  /*0840*/  @!P5 IMAD.MOV.U32 R21, RZ, RZ, R9 ;  /* 0x000000ffff15d224 */ /* 0x000fe200078e0009 */
[C---:B----4-:R-:W-:Y:S02]  /*0850*/  @!P6 LEA R68, P1, R18.reuse, R68, 0x1 ;  /* 0x000000441244e211 */ /* 0x050fe400078208ff */
[----:B------:R-:W-:Y:S01]  /*0860*/  @!P4 MOV R19, R9 ;  /* 0x000000090013c202 */ /* 0x000fe20000000f00 */
[----:B------:R-:W-:Y:S01]  /*0870*/  @!P5 IMAD.WIDE.U32 R14, R23, R14, R20 ;  /* 0x0000000e170ed225 */ /* 0x000fe200078e0014 */
[----:B------:R-:W-:-:S03]  /*0880*/  @!P6 LEA.HI.X R69, R18, R69, R17, 0x1, P1 ;  /* 0x000000451245e211 */ /* 0x000fc600008f0c11 */
[----:B------:R-:W-:Y:S01]  /*0890*/  @!P5 IMAD.IADD R15, R15, 0x1, R27 ;  /* 0x000000010f0fd824 */ /* 0x000fe200078e021b */
[C---:B--2---:R-:W-:Y:S01]  /*08a0*/  @!P5 LEA R66, P1, R14.reuse, R66, 0x1 ;  /* 0x000000420e42d211 */ /* 0x044fe200078208ff */
[----:B------:R-:W-:Y:S01]  /*08b0*/  @!P4 IMAD.MOV.U32 R18, RZ, RZ, R6 ;  /* 0x000000ffff12c224 */ /* 0x000fe200078e0006 */
[----:B------:R-:W-:Y:S01]  /*08c0*/  STL.64 [R1+0x388], R68 ;  /* 0x0003884401007387 */ /* 0x000fe20000100a00 */
[----:B------:R-:W-:Y:S01]  /*08d0*/  @!P3 IMAD R20, R31, R10, RZ ;  /* 0x0000000a1f14b224 */ /* 0x000fe200078e02ff */
[----:B------:R-:W-:Y:S01]  /*08e0*/  @!P5 LEA.HI.X R67, R14, R67, R15, 0x1, P1 ;  /* 0x000000430e43d211 */ /* 0x000fe200008f0c0f */
[----:B------:R-:W-:Y:S01]  /*08f0*/  @!P4 IMAD.WIDE.U32 R12, R16, R12, R18 ;  /* 0x0000000c100cc225 */ /* 0x000fe200078e0012 */
[----:B------:R-:W-:Y:S03]  /*0900*/  STL [R1+0x380], R69 ;  /* 0x0003804501007387 */ /* 0x000fe60000100800 */
[----:B------:R-:W-:Y:S01]  /*0910*/  @!P3 IMAD.MOV.U32 R14, RZ, RZ, R6 ;  /* 0x000000ffff0eb224 */ /* 0x000fe200078e0006 */
[----:B0-----:R-:W-:Y:S01]  /*0920*/  @!P4 LEA R52, P1, R12, R52, 0x1 ;  /* 0x000000340c34c211 */ /* 0x001fe200078208ff */
[----:B------:R-:W-:Y:S01]  /*0930*/  @!P3 IMAD.MOV.U32 R15, RZ, RZ, R9 ;  /* 0x000000ffff0fb224 */ /* 0x000fe200078e0009 */
[----:B------:R-:W-:Y:S01]  /*0940*/  STL.64 [R1+0x390], R66 ;  /* 0x0003904201007387 */ /* 0x000fe20000100a00 */
[----:B------:R-:W-:-:S02]  /*0950*/  @!P3 IMAD R17, R5, R11, R20 ;  /* 0x0000000b0511b224 */ /* 0x000fc400078e0214 */
[----:B------:R-:W-:Y:S01]  /*0960*/  @!P3 IMAD.WIDE.U32 R10, R5, R10, R14 ;  /* 0x0000000a050ab225 */ /* 0x000fe200078e000e */
[----:B------:R-:W-:Y:S01]  /*0970*/  @!P4 IADD3 R5, R13, R29, RZ ;  /* 0x0000001d0d05c210 */ /* 0x000fe20007ffe0ff */
[----:B------:R-:W-:Y:S02]  /*0980*/  STL [R1+0x370], R67 ;  /* 0x0003704301007387 */ /* 0x000fe40000100800 */
[----:B------:R-:W-:Y:S01]  /*0990*/  @!P3 IMAD.IADD R11, R11, 0x1, R17 ;  /* 0x000000010b0bb824 */ /* 0x000fe200078e0211 */
[----:B------:R-:W-:Y:S01]  /*09a0*/  @!P4 LEA.HI.X R53, R12, R53, R5, 0x1, P1 ;  /* 0x000000350c35c211 */ /* 0x000fe200008f0c05 */
[----:B------:R-:W-:Y:S01]  /*09b0*/  VIADD R5, R0, 0x28 ;  /* 0x0000002800057836 */ /* 0x000fe20000000000 */
[----:B---3--:R-:W-:-:S03]  /*09c0*/  @!P3 LEA R54, P1, R10, R54, 0x1 ;  /* 0x000000360a36b211 */ /* 0x008fc600078208ff */
[----:B------:R-:W-:Y:S01]  /*09d0*/  STL.64 [R1+0x378], R52 ;  /* 0x0003783401007387 */ /* 0x000fe20000100a00 */
[----:B------:R-:W-:Y:S02]  /*09e0*/  @!P3 LEA.HI.X R55, R10, R55, R11, 0x1, P1 ;  /* 0x000000370a37b211 */ /* 0x000fe400008f0c0b */
[----:B------:R-:W-:Y:S01]  /*09f0*/  ISETP.GE.U32.AND P1, PT, R5, UR16, PT ;  /* 0x0000001005007c0c */ /* 0x000fe2000bf26070 */
[----:B------:R-:W-:Y:S01]  /*0a00*/  STL [R1+0x36c], R53 ;  /* 0x00036c3501007387 */ /* 0x000fe20000100800 */
[----:B------:R-:W-:-:S03]  /*0a10*/  SHF.R.S32.HI R11, RZ, 0x1f, R5 ;  /* 0x0000001fff0b7819 */ /* 0x000fc60000011405 */
[----:B------:R-:W-:Y:S01]  /*0a20*/  STL.64 [R1+0x398], R54 ;  /* 0x0003983601007387 */ /* 0x000fe20000100a00 */
[----:B------:R-:W-:-:S03]  /*0a30*/  ISETP.GE.OR.EX P2, PT, R11, UR17, P0, P1 ;  /* 0x000000110b007c0c */ /* 0x000fc60008746710 */
[----:B------:R-:W-:Y:S10]  /*0a40*/  STL [R1+0x368], R55 ;  /* 0x0003683701007387 */ /* 0x000ff40000100800 */
        /* <DEDUP_REMOVED lines=8> */
[----:B------:R-:W-:-:S04]  /*0ad0*/  @!P2 IMAD.WIDE.U32 R10, R5, R12, R10 ;  /* 0x0000000c050aa225 */ /* 0x000fc800078e000a */
[----:B------:R-:W-:Y:S01]  /*0ae0*/  @!P2 IMAD.IADD R5, R11, 0x1, R13 ;  /* 0x000000010b05a824 */ /* 0x000fe200078e020d */
[----:B-1----:R-:W-:-:S04]  /*0af0*/  @!P2 LEA R26, P1, R10, R26, 0x1 ;  /* 0x0000001a0a1aa211 */ /* 0x002fc800078208ff */
[----:B------:R-:W-:Y:S02]  /*0b00*/  @!P2 LEA.HI.X R27, R10, R27, R5, 0x1, P1 ;  /* 0x0000001b0a1ba211 */ /* 0x000fe400008f0c05 */
[----:B------:R-:W-:Y:S02]  /*0b10*/  IADD3 R5, R0, 0x30, RZ ;  /* 0x0000003000057810 */ /* 0x000fe40007ffe0ff */
[----:B------:R-:W-:Y:S01]  /*0b20*/  LOP3.LUT R4, R4, 0xfffffffe, RZ, 0xc0, !PT ;  /* 0xfffffffe04047812 */ /* 0x000fe200078ec0ff */
[----:B------:R0:W-:Y:S01]  /*0b30*/  STL [R1+0x364], R27 ;  /* 0x0003641b01007387 */ /* 0x0001e20000100800 */
[----:B------:R-:W-:Y:S02]  /*0b40*/  SHF.R.S32.HI R11, RZ, 0x1f, R5 ;  /* 0x0000001fff0b7819 */ /* 0x000fe40000011405 */
[----:B------:R-:W-:-:S04]  /*0b50*/  ISETP.GE.U32.AND P1, PT, R5, UR16, PT ;  /* 0x0000001005007c0c */ /* 0x000fc8000bf26070 */
[----:B------:R-:W-:-:S13]  /*0b60*/  ISETP.GE.OR.EX P2, PT, R11, UR17, P0, P1 ;  /* 0x000000110b007c0c */ /* 0x000fda0008746710 */
[----:B------:R-:W1:Y:S01]  /*0b70*/  @!P2 LDC.64 R12, c[0x0][0x270] ;  /* 0x00009c00ff0cab82 */ /* 0x000e620000000a00 */
[----:B------:R-:W-:-:S04]  /*0b80*/  @P2 LOP3.LUT R2, R2, 0x80000, RZ, 0xfc, !PT ;  /* 0x0008000002022812 */ /* 0x000fc800078efcff */
[----:B------:R-:W-:-:S03]  /*0b90*/  LOP3.LUT R2, R2, 0xfffbffff, RZ, 0xc0, !PT ;  /* 0xfffbffff02027812 */ /* 0x000fc600078ec0ff */
[----:B------:R-:W2:Y:S01]  /*0ba0*/  @!P2 LDC.64 R22, c[0x0][0x220] ;  /* 0x00008800ff16ab82 */ /* 0x000ea20000000a00 */
[----:B-1----:R-:W-:Y:S02]  /*0bb0*/  @!P2 IMAD R10, R11, R12, RZ ;  /* 0x0000000c0b0aa224 */ /* 0x002fe400078e02ff */
[----:B------:R-:W-:Y:S02]  /*0bc0*/  @!P2 IMAD.MOV.U32 R11, RZ, RZ, R9 ;  /* 0x000000ffff0ba224 */ /* 0x000fe400078e0009 */
[----:B------:R-:W-:Y:S02]  /*0bd0*/  @!P2 IMAD R13, R5, R13, R10 ;  /* 0x0000000d050da224 */ /* 0x000fe400078e020a */
[----:B------:R-:W-:-:S04]  /*0be0*/  @!P2 IMAD.MOV.U32 R10, RZ, RZ, R6 ;  /* 0x000000ffff0aa224 */ /* 0x000fc800078e0006 */
[----:B------:R-:W-:-:S05]  /*0bf0*/  @!P2 IMAD.WIDE.U32 R10, R5, R12, R10 ;  /* 0x0000000c050aa225 */ /* 0x000fca00078e000a */
[----:B------:R-:W-:Y:S02]  /*0c00*/  @!P2 IADD3 R5, R11, R13, RZ ;  /* 0x0000000d0b05a210 */ /* 0x000fe40007ffe0ff */
[----:B--2---:R-:W-:-:S04]  /*0c10*/  @!P2 LEA R22, P1, R10, R22, 0x1 ;  /* 0x000000160a16a211 */ /* 0x004fc800078208ff */
[----:B------:R-:W-:Y:S01]  /*0c20*/  @!P2 LEA.HI.X R23, R10, R23, R5, 0x1, P1 ;  /* 0x000000170a17a211 */ /* 0x000fe200008f0c05 */
[----:B------:R-:W-:-:S05]  /*0c30*/  VIADD R5, R0, 0x38 ;  /* 0x0000003800057836 */ /* 0x000fca0000000000 */
[----:B------:R-:W-:Y:S02]  /*0c40*/  SHF.R.S32.HI R11, RZ, 0x1f, R5 ;  /* 0x0000001fff0b7819 */ /* 0x000fe40000011405 */
[----:B------:R-:W-:-:S04]  /*0c50*/  ISETP.GE.U32.AND P1, PT, R5, UR16, PT ;  /* 0x0000001005007c0c */ /* 0x000fc8000bf26070 */
[----:B------:R-:W-:-:S13]  /*0c60*/  ISETP.GE.OR.EX P2, PT, R11, UR17, P0, P1 ;  /* 0x000000110b007c0c */ /* 0x000fda0008746710 */
[----:B------:R-:W1:Y:S01]  /*0c70*/  @!P2 LDC.64 R12, c[0x0][0x270] ;  /* 0x00009c00ff0cab82 */ /* 0x000e620000000a00 */
[----:B------:R-:W-:-:S04]  /*0c80*/  @P2 LOP3.LUT R2, R2, 0x40000, RZ, 0xfc, !PT ;  /* 0x0004000002022812 */ /* 0x000fc800078efcff */
[----:B------:R-:W-:-:S03]  /*0c90*/  LOP3.LUT R2, R2, 0xfffdffff, RZ, 0xc0, !PT ;  /* 0xfffdffff02027812 */ /* 0x000fc600078ec0ff */
[----:B------:R-:W2:Y:S01]  /*0ca0*/  @!P2 LDC.64 R44, c[0x0][0x220] ;  /* 0x00008800ff2cab82 */ /* 0x000ea20000000a00 */
[----:B-1----:R-:W-:Y:S01]  /*0cb0*/  @!P2 IMAD R10, R11, R12, RZ ;  /* 0x0000000c0b0aa224 */ /* 0x002fe200078e02ff */
[----:B------:R-:W-:-:S03]  /*0cc0*/  @!P2 MOV R11, R9 ;  /* 0x00000009000ba202 */ /* 0x000fc60000000f00 */
[----:B------:R-:W-:Y:S02]  /*0cd0*/  @!P2 IMAD R13, R5, R13, R10 ;  /* 0x0000000d050da224 */ /* 0x000fe400078e020a */
[----:B------:R-:W-:-:S04]  /*0ce0*/  @!P2 IMAD.MOV.U32 R10, RZ, RZ, R6 ;  /* 0x000000ffff0aa224 */ /* 0x000fc800078e0006 */
[----:B------:R-:W-:-:S04]  /*0cf0*/  @!P2 IMAD.WIDE.U32 R10, R5, R12, R10 ;  /* 0x0000000c050aa225 */ /* 0x000fc800078e000a */
[----:B------:R-:W-:Y:S01]  /*0d00*/  @!P2 IMAD.IADD R5, R11, 0x1, R13 ;  /* 0x000000010b05a824 */ /* 0x000fe200078e020d */
        /* <DEDUP_REMOVED lines=12> */
[----:B------:R-:W-:Y:S01]  /*0dd0*/  @!P2 IMAD R13, R5, R13, R10 ;  /* 0x0000000d050da224 */ /* 0x000fe200078e020a */
[----:B------:R-:W-:-:S05]  /*0de0*/  @!P2 MOV R10, R6 ;  /* 0x00000006000aa202 */ /* 0x000fca0000000f00 */
[----:B------:R-:W-:-:S04]  /*0df0*/  @!P2 IMAD.WIDE.U32 R10, R5, R12, R10 ;  /* 0x0000000c050aa225 */ /* 0x000fc800078e000a */
[----:B------:R-:W-:Y:S01]  /*0e00*/  @!P2 IMAD.IADD R5, R11, 0x1, R13 ;  /* 0x000000010b05a824 */ /* 0x000fe200078e020d */
[----:B--2---:R-:W-:-:S04]  /*0e10*/  @!P2 LEA R46, P1, R10, R46, 0x1 ;  /* 0x0000002e0a2ea211 */ /* 0x004fc800078208ff */
[----:B------:R-:W-:Y:S02]  /*0e20*/  @!P2 LEA.HI.X R47, R10, R47, R5, 0x1, P1 ;  /* 0x0000002f0a2fa211 */ /* 0x000fe400008f0c05 */
[----:B------:R-:W-:Y:S02]  /*0e30*/  IADD3 R5, R0, 0x48, RZ ;  /* 0x0000004800057810 */ /* 0x000fe40007ffe0ff */
[----:B------:R-:W-:Y:S01]  /*0e40*/  @P0 LOP3.LUT R4, R4, 0x1, RZ, 0xfc, !PT ;  /* 0x0000000104040812 */ /* 0x000fe200078efcff */
[----:B------:R1:W-:Y:S01]  /*0e50*/  STL [R1+0x360], R47 ;  /* 0x0003602f01007387 */ /* 0x0003e20000100800 */
[----:B------:R-:W-:Y:S02]  /*0e60*/  SHF.R.S32.HI R11, RZ, 0x1f, R5 ;  /* 0x0000001fff0b7819 */ /* 0x000fe40000011405 */
[----:B------:R-:W-:-:S04]  /*0e70*/  ISETP.GE.U32.AND P1, PT, R5, UR16, PT ;  /* 0x0000001005007c0c */ /* 0x000fc8000bf26070 */
[----:B------:R-:W-:-:S13]  /*0e80*/  ISETP.GE.OR.EX P2, PT, R11, UR17, P0, P1 ;  /* 0x000000110b007c0c */ /* 0x000fda0008746710 */
[----:B------:R-:W2:Y:S01]  /*0e90*/  @!P2 LDC.64 R12, c[0x0][0x270] ;  /* 0x00009c00ff0cab82 */ /* 0x000ea20000000a00 */
[----:B------:R-:W-:-:S04]  /*0ea0*/  @P2 LOP3.LUT R2, R2, 0x10000, RZ, 0xfc, !PT ;  /* 0x0001000002022812 */ /* 0x000fc800078efcff */
[----:B------:R-:W-:-:S03]  /*0eb0*/  LOP3.LUT R2, R2, 0xffff7fff, RZ, 0xc0, !PT ;  /* 0xffff7fff02027812 */ /* 0x000fc600078ec0ff */
[----:B------:R-:W3:Y:S01]  /*0ec0*/  @!P2 LDC.64 R56, c[0x0][0x220] ;  /* 0x00008800ff38ab82 */ /* 0x000ee20000000a00 */
[----:B--2---:R-:W-:Y:S02]  /*0ed0*/  @!P2 IMAD R10, R11, R12, RZ ;  /* 0x0000000c0b0aa224 */ /* 0x004fe400078e02ff */
[----:B------:R-:W-:Y:S02]  /*0ee0*/  @!P2 IMAD.MOV.U32 R11, RZ, RZ, R9 ;  /* 0x000000ffff0ba224 */ /* 0x000fe400078e0009 */
[----:B------:R-:W-:Y:S02]  /*0ef0*/  @!P2 IMAD R13, R5, R13, R10 ;  /* 0x0000000d050da224 */ /* 0x000fe400078e020a */
[----:B------:R-:W-:-:S04]  /*0f00*/  @!P2 IMAD.MOV.U32 R10, RZ, RZ, R6 ;  /* 0x000000ffff0aa224 */ /* 0x000fc800078e0006 */
[----:B------:R-:W-:-:S05]  /*0f10*/  @!P2 IMAD.WIDE.U32 R10, R5, R12, R10 ;  /* 0x0000000c050aa225 */ /* 0x000fca00078e000a */
[----:B------:R-:W-:Y:S02]  /*0f20*/  @!P2 IADD3 R5, R11, R13, RZ ;  /* 0x0000000d0b05a210 */ /* 0x000fe40007ffe0ff */
[----:B---3--:R-:W-:-:S04]  /*0f30*/  @!P2 LEA R56, P1, R10, R56, 0x1 ;  /* 0x000000380a38a211 */ /* 0x008fc800078208ff */
[----:B------:R-:W-:Y:S01]  /*0f40*/  @!P2 LEA.HI.X R57, R10, R57, R5, 0x1, P1 ;  /* 0x000000390a39a211 */ /* 0x000fe200008f0c05 */
[----:B------:R-:W-:Y:S01]  /*0f50*/  VIADD R5, R0, 0x50 ;  /* 0x0000005000057836 */ /* 0x000fe20000000000 */
[----:B0-----:R-:W-:Y:S02]  /*0f60*/  PRMT R27, RZ, 0x7610, R27 ;  /* 0x00007610ff1b7816 */ /* 0x001fe4000000001b */
[----:B-1----:R-:W-:Y:S01]  /*0f70*/  PRMT R47, RZ, 0x7610, R47 ;  /* 0x00007610ff2f7816 */ /* 0x002fe2000000002f */
        /* <DEDUP_REMOVED lines=16> */
[----:B------:R-:W-:Y:S01]  /*1080*/  VIADD R5, R0, 0x58 ;  /* 0x0000005800057836 */ /* 0x000fe20000000000 */
[----:B0-----:R-:W-:Y:S02]  /*1090*/  PRMT R57, RZ, 0x7610, R57 ;  /* 0x00007610ff397816 */ /* 0x001fe40000000039 */
        /* <DEDUP_REMOVED lines=17> */
[----:B------:R-:W-:-:S04]  /*11b0*/  IADD3 R5, R0, 0x60, RZ ;  /* 0x0000006000057810 */ /* 0x000fc80007ffe0ff */
        /* <DEDUP_REMOVED lines=48> */
[----:B0-----:R-:W-:Y:S01]  /*14c0*/  PRMT R21, RZ, 0x7610, R21 ;  /* 0x00007610ff157816 */ /* 0x001fe20000000015 */
        /* <DEDUP_REMOVED lines=16> */
[----:B------:R-:W-:Y:S01]  /*15d0*/  VIADD R5, R0, 0x80 ;  /* 0x0000008000057836 */ /* 0x000fe20000000000 */
[----:B0-----:R-:W-:Y:S01]  /*15e0*/  PRMT R49, RZ, 0x7610, R49 ;  /* 0x00007610ff317816 */ /* 0x001fe20000000031 */
[----:B------:R-:W-:Y:S03]  /*15f0*/  STL [R1+0x350], R42 ;  /* 0x0003502a01007387 */ /* 0x000fe60000100800 */
[----:B------:R-:W-:Y:S01]  /*1600*/  SHF.R.S32.HI R11, RZ, 0x1f, R5 ;  /* 0x0000001fff0b7819 */ /* 0x000fe20000011405 */
[----:B------:R-:W-:Y:S01]  /*1610*/  STL [R1+0x34c], R43 ;  /* 0x00034c2b01007387 */ /* 0x000fe20000100800 */
        /* <DEDUP_REMOVED lines=8> */
[----:B------:R-:W-:Y:S02]  /*16a0*/  @!P2 IMAD R13, R5, R13, R10 ;  /* 0x0000000d050da224 */ /* 0x000fe400078e020a */
[----:B------:R-:W-:-:S04]  /*16b0*/  @!P2 IMAD.MOV.U32 R10, RZ, RZ, R6 ;  /* 0x000000ffff0aa224 */ /* 0x000fc800078e0006 */
[----:B------:R-:W-:-:S04]  /*16c0*/  @!P2 IMAD.WIDE.U32 R10, R5, R12, R10 ;  /* 0x0000000c050aa225 */ /* 0x000fc800078e000a */
[----:B------:R-:W-:Y:S01]  /*16d0*/  @!P2 IMAD.IADD R5, R11, 0x1, R13 ;  /* 0x000000010b05a824 */ /* 0x000fe200078e020d */
[----:B-1----:R-:W-:-:S04]  /*16e0*/  @!P2 LEA R34, P1, R10, R34, 0x1 ;  /* 0x000000220a22a211 */ /* 0x002fc800078208ff */
[----:B------:R-:W-:Y:S01]  /*16f0*/  @!P2 LEA.HI.X R35, R10, R35, R5, 0x1, P1 ;  /* 0x000000230a23a211 */ /* 0x000fe200008f0c05 */
[----:B------:R-:W-:-:S04]  /*1700*/  VIADD R5, R0, 0x88 ;  /* 0x0000008800057836 */ /* 0x000fc80000000000 */
        /* <DEDUP_REMOVED lines=35> */
[----:B------:R-:W-:Y:S02]  /*1940*/  PRMT R43, RZ, 0x7610, R43 ;  /* 0x00007610ff2b7816 */ /* 0x000fe4000000002b */
[----:B------:R-:W-:Y:S01]  /*1950*/  PRMT R42, RZ, 0x7610, R42 ;  /* 0x00007610ff2a7816 */ /* 0x000fe2000000002a */
[----:B------:R-:W-:Y:S01]  /*1960*/  STL [R1+0x340], R37 ;  /* 0x0003402501007387 */ /* 0x000fe20000100800 */
        /* <DEDUP_REMOVED lines=16> */
[----:B0-----:R-:W-:-:S03]  /*1a70*/  PRMT R33, RZ, 0x7610, R33 ;  /* 0x00007610ff217816 */ /* 0x001fc60000000021 */
        /* <DEDUP_REMOVED lines=36> */
[----:B0-----:R-:W-:Y:S01]  /*1cc0*/  PRMT R29, RZ, 0x7610, R29 ;  /* 0x00007610ff1d7816 */ /* 0x001fe2000000001d */
[----:B------:R-:W-:Y:S01]  /*1cd0*/  STL [R1+0x334], R19 ;  /* 0x0003341301007387 */ /* 0x000fe20000100800 */
[----:B------:R-:W-:Y:S02]  /*1ce0*/  SHF.R.S32.HI R13, RZ, 0x1f, R5 ;  /* 0x0000001fff0d7819 */ /* 0x000fe40000011405 */
        /* <DEDUP_REMOVED lines=14> */
[----:B------:R-:W-:-:S05]  /*1dd0*/  VIADD R5, R0, 0xb8 ;  /* 0x000000b800057836 */ /* 0x000fca0000000000 */
[----:B------:R-:W-:Y:S02]  /*1de0*/  SHF.R.S32.HI R13, RZ, 0x1f, R5 ;  /* 0x0000001fff0d7819 */ /* 0x000fe40000011405 */
        /* <DEDUP_REMOVED lines=14> */
[----:B------:R-:W-:-:S04]  /*1ed0*/  IADD3 R5, R0, 0xc0, RZ ;  /* 0x000000c000057810 */ /* 0x000fc80007ffe0ff */
        /* <DEDUP_REMOVED lines=9> */
[----:B------:R-:W-:Y:S02]  /*1f70*/  @!P2 IMAD R11, R5, R11, R12 ;  /* 0x0000000b050ba224 */ /* 0x000fe400078e020c */
[----:B------:R-:W-:-:S04]  /*1f80*/  @!P2 IMAD.MOV.U32 R12, RZ, RZ, R6 ;  /* 0x000000ffff0ca224 */ /* 0x000fc800078e0006 */
[----:B------:R-:W-:-:S05]  /*1f90*/  @!P2 IMAD.WIDE.U32 R12, R5, R10, R12 ;  /* 0x0000000a050ca225 */ /* 0x000fca00078e000c */
[----:B------:R-:W-:Y:S02]  /*1fa0*/  @!P2 IADD3 R5, R13, R11, RZ ;  /* 0x0000000b0d05a210 */ /* 0x000fe40007ffe0ff */
        /* <DEDUP_REMOVED lines=19> */
[----:B------:R-:W-:Y:S01]  /*20e0*/  @!P2 STL.64 [R1+0x230], R62 ;  /* 0x0002303e0100a387 */ /* 0x000fe20000100a00 */
        /* <DEDUP_REMOVED lines=15> */
[----:B------:R-:W-:-:S03]  /*21e0*/  IADD3 R5, R0, 0xd8, RZ ;  /* 0x000000d800057810 */ /* 0x000fc60007ffe0ff */
[----:B------:R0:W-:Y:S01]  /*21f0*/  @!P2 STL.64 [R1+0x250], R16 ;  /* 0x000250100100a387 */ /* 0x0001e20000100a00 */
[----:B------:R-:W-:Y:S02]  /*2200*/  SHF.R.S32.HI R15, RZ, 0x1f, R5 ;  /* 0x0000001fff0f7819 */ /* 0x000fe40000011405 */
[----:B------:R-:W-:-:S04]  /*2210*/  ISETP.GE.U32.AND P1, PT, R5, UR16, PT ;  /* 0x0000001005007c0c */ /* 0x000fc8000bf26070 */
[----:B------:R-:W-:-:S13]  /*2220*/  ISETP.GE.OR.EX P2, PT, R15, UR17, P0, P1 ;  /* 0x000000110f007c0c */ /* 0x000fda0008746710 */
[----:B------:R-:W1:Y:S01]  /*2230*/  @!P2 LDC.64 R10, c[0x0][0x270] ;  /* 0x00009c00ff0aab82 */ /* 0x000e620000000a00 */
[----:B------:R-:W-:-:S04]  /*2240*/  @P2 LOP3.LUT R3, R3, 0x40000000, RZ, 0xfc, !PT ;  /* 0x4000000003032812 */ /* 0x000fc800078efcff */
[----:B------:R-:W-:-:S03]  /*2250*/  LOP3.LUT R3, R3, 0xdfffffff, RZ, 0xc0, !PT ;  /* 0xdfffffff03037812 */ /* 0x000fc600078ec0ff */
[----:B------:R-:W0:Y:S01]  /*2260*/  @!P2 LDC.64 R12, c[0x0][0x220] ;  /* 0x00008800ff0cab82 */ /* 0x000e220000000a00 */
[----:B-1----:R-:W-:Y:S02]  /*2270*/  @!P2 IMAD R14, R15, R10, RZ ;  /* 0x0000000a0f0ea224 */ /* 0x002fe400078e02ff */
[----:B------:R-:W-:Y:S02]  /*2280*/  @!P2 IMAD.MOV.U32 R15, RZ, RZ, R9 ;  /* 0x000000ffff0fa224 */ /* 0x000fe400078e0009 */
[----:B------:R-:W-:Y:S02]  /*2290*/  @!P2 IMAD R11, R5, R11, R14 ;  /* 0x0000000b050ba224 */ /* 0x000fe400078e020e */
[----:B------:R-:W-:-:S04]  /*22a0*/  @!P2 IMAD.MOV.U32 R14, RZ, RZ, R6 ;  /* 0x000000ffff0ea224 */ /* 0x000fc800078e0006 */
[----:B------:R-:W-:-:S04]  /*22b0*/  @!P2 IMAD.WIDE.U32 R14, R5, R10, R14 ;  /* 0x0000000a050ea225 */ /* 0x000fc800078e000e */
[----:B------:R-:W-:Y:S01]  /*22c0*/  VIADD R5, R0, 0xe0 ;  /* 0x000000e000057836 */ /* 0x000fe20000000000 */
[----:B------:R-:W-:Y:S02]  /*22d0*/  @!P2 IADD3 R11, R15, R11, RZ ;  /* 0x0000000b0f0ba210 */ /* 0x000fe40007ffe0ff */
[----:B0-----:R-:W-:-:S04]  /*22e0*/  @!P2 LEA R16, P1, R14, R12, 0x1 ;  /* 0x0000000c0e10a211 */ /* 0x001fc800078208ff */
[----:B------:R-:W-:Y:S02]  /*22f0*/  @!P2 LEA.HI.X R17, R14, R13, R11, 0x1, P1 ;  /* 0x0000000d0e11a211 */ /* 0x000fe400008f0c0b */
        /* <DEDUP_REMOVED lines=12> */
[----:B------:R-:W-:-:S04]  /*23c0*/  @!P2 IMAD.WIDE.U32 R14, R5, R10, R14 ;  /* 0x0000000a050ea225 */ /* 0x000fc800078e000e */
[----:B------:R-:W-:Y:S01]  /*23d0*/  @!P2 IMAD.IADD R11, R15, 0x1, R11 ;  /* 0x000000010f0ba824 */ /* 0x000fe200078e020b */
[----:B0-----:R-:W-:Y:S01]  /*23e0*/  @!P2 LEA R16, P1, R14, R12, 0x1 ;  /* 0x0000000c0e10a211 */ /* 0x001fe200078208ff */
[----:B------:R-:W-:-:S03]  /*23f0*/  VIADD R5, R0, 0xe8 ;  /* 0x000000e800057836 */ /* 0x000fc60000000000 */
[----:B------:R-:W-:Y:S02]  /*2400*/  @!P2 LEA.HI.X R17, R14, R13, R11, 0x1, P1 ;  /* 0x0000000d0e11a211 */ /* 0x000fe400008f0c0b */
        /* <DEDUP_REMOVED lines=13> */
[----:B------:R-:W-:-:S03]  /*24e0*/  IADD3 R5, R0, 0xf0, RZ ;  /* 0x000000f000057810 */ /* 0x000fc60007ffe0ff */
[----:B------:R-:W-:Y:S01]  /*24f0*/  @!P2 IMAD.IADD R11, R15, 0x1, R11 ;  /* 0x000000010f0ba824 */ /* 0x000fe200078e020b */
[----:B0-----:R-:W-:-:S04]  /*2500*/  @!P2 LEA R16, P1, R14, R12, 0x1 ;  /* 0x0000000c0e10a211 */ /* 0x001fc800078208ff */
        /* <DEDUP_REMOVED lines=196> */
[----:B------:R-:W2:Y:S01]  /*3150*/  @!P2 LDC.64 R10, c[0x0][0x220] ;  /* 0x00008800ff0aab82 */ /* 0x000ea20000000a00 */
[----:B-1----:R-:W-:-:S04]  /*3160*/  @!P2 IMAD R14, R14, R12, RZ ;  /* 0x0000000c0e0ea224 */ /* 0x002fc800078e02ff */
[----:B------:R-:W-:Y:S01]  /*3170*/  @!P2 IMAD R13, R5, R13, R14 ;  /* 0x0000000d050da224 */ /* 0x000fe200078e020e */
[----:B------:R-:W-:-:S05]  /*3180*/  @!P2 MOV R14, R6 ;  /* 0x00000006000ea202 */ /* 0x000fca0000000f00 */
[----:B------:R-:W-:Y:S01]  /*3190*/  @!P2 IMAD.WIDE.U32 R14, R5, R12, R14 ;  /* 0x0000000c050ea225 */ /* 0x000fe200078e000e */
[----:B------:R-:W-:-:S03]  /*31a0*/  IADD3 R5, R0, 0x150, RZ ;  /* 0x0000015000057810 */ /* 0x000fc60007ffe0ff */
[----:B------:R-:W-:Y:S01]  /*31b0*/  @!P2 IMAD.IADD R13, R15, 0x1, R13 ;  /* 0x000000010f0da824 */ /* 0x000fe200078e020d */
[----:B--2---:R-:W-:-:S04]  /*31c0*/  @!P2 LEA R62, P1, R14, R10, 0x1 ;  /* 0x0000000a0e3ea211 */ /* 0x004fc800078208ff */
[----:B------:R-:W-:Y:S02]  /*31d0*/  @!P2 LEA.HI.X R63, R14, R11, R13, 0x1, P1 ;  /* 0x0000000b0e3fa211 */ /* 0x000fe400008f0c0d */
[----:B------:R-:W-:Y:S02]  /*31e0*/  SHF.R.S32.HI R14, RZ, 0x1f, R5 ;  /* 0x0000001fff0e7819 */ /* 0x000fe40000011405 */
[----:B------:R-:W-:-:S04]  /*31f0*/  ISETP.GE.U32.AND P1, PT, R5, UR16, PT ;  /* 0x0000001005007c0c */ /* 0x000fc8000bf26070 */
        /* <DEDUP_REMOVED lines=72> */
[----:B------:R-:W2:Y:S01]  /*3680*/  @!P2 LDC.64 R12, c[0x0][0x220] ;  /* 0x00008800ff0cab82 */ /* 0x000ea20000000a00 */
[----:B-1----:R-:W-:-:S04]  /*3690*/  @!P2 IMAD R14, R14, R10, RZ ;  /* 0x0000000a0e0ea224 */ /* 0x002fc800078e02ff */
[----:B------:R-:W-:Y:S02]  /*36a0*/  @!P2 IMAD R11, R5, R11, R14 ;  /* 0x0000000b050ba224 */ /* 0x000fe400078e020e */
[----:B------:R-:W-:-:S04]  /*36b0*/  @!P2 IMAD.MOV.U32 R14, RZ, RZ, R6 ;  /* 0x000000ffff0ea224 */ /* 0x000fc800078e0006 */
[----:B------:R-:W-:-:S04]  /*36c0*/  @!P2 IMAD.WIDE.U32 R14, R5, R10, R14 ;  /* 0x0000000a050ea225 */ /* 0x000fc800078e000e */
[----:B------:R-:W-:Y:S01]  /*36d0*/  @!P2 IMAD.IADD R11, R15, 0x1, R11 ;  /* 0x000000010f0ba824 */ /* 0x000fe200078e020b */
[----:B--2---:R-:W-:Y:S01]  /*36e0*/  @!P2 LEA R52, P1, R14, R12, 0x1 ;  /* 0x0000000c0e34a211 */ /* 0x004fe200078208ff */
[----:B------:R-:W-:-:S03]  /*36f0*/  VIADD R5, R0, 0x178 ;  /* 0x0000017800057836 */ /* 0x000fc60000000000 */
        /* <DEDUP_REMOVED lines=26> */
[----:B------:R-:W-:Y:S02]  /*38a0*/  @!P2 IMAD R11, R5, R11, R14 ;  /* 0x0000000b050ba224 */ /* 0x000fe400078e020e */
[----:B------:R-:W-:-:S04]  /*38b0*/  @!P2 IMAD.MOV.U32 R14, RZ, RZ, R6 ;  /* 0x000000ffff0ea224 */ /* 0x000fc800078e0006 */
[----:B------:R-:W-:-:S04]  /*38c0*/  @!P2 IMAD.WIDE.U32 R14, R5, R10, R14 ;  /* 0x0000000a050ea225 */ /* 0x000fc800078e000e */
[----:B------:R-:W-:Y:S01]  /*38d0*/  VIADD R5, R0, 0x188 ;  /* 0x0000018800057836 */ /* 0x000fe20000000000 */
[----:B------:R-:W-:Y:S02]  /*38e0*/  @!P2 IADD3 R11, R15, R11, RZ ;  /* 0x0000000b0f0ba210 */ /* 0x000fe40007ffe0ff */
[----:B--2---:R-:W-:-:S04]  /*38f0*/  @!P2 LEA R68, P1, R14, R12, 0x1 ;  /* 0x0000000c0e44a211 */ /* 0x004fc800078208ff */
[----:B------:R-:W-:Y:S02]  /*3900*/  @!P2 LEA.HI.X R69, R14, R13, R11, 0x1, P1 ;  /* 0x0000000d0e45a211 */ /* 0x000fe400008f0c0b */
[----:B------:R-:W-:Y:S02]  /*3910*/  SHF.R.S32.HI R14, RZ, 0x1f, R5 ;  /* 0x0000001fff0e7819 */ /* 0x000fe40000011405 */
[----:B------:R-:W-:-:S04]  /*3920*/  ISETP.GE.U32.AND P1, PT, R5, UR16, PT ;  /* 0x0000001005007c0c */ /* 0x000fc8000bf26070 */
        /* <DEDUP_REMOVED lines=139> */
[----:B------:R-:W-:-:S06]  /*41e0*/  @P2 LOP3.LUT R3, R3, 0x1, RZ, 0xfc, !PT ;  /* 0x0000000103032812 */ /* 0x000fcc00078efcff */
        /* <DEDUP_REMOVED lines=34> */
[----:B0-----:R-:W0:Y:S01]  /*4410*/  @!P2 LDC.64 R16, c[0x0][0x220] ;  /* 0x00008800ff10ab82 */ /* 0x001e220000000a00 */
[----:B-1----:R-:W-:-:S04]  /*4420*/  @!P2 IMAD R12, R12, R10, RZ ;  /* 0x0000000a0c0ca224 */ /* 0x002fc800078e02ff */
[----:B------:R-:W-:Y:S01]  /*4430*/  @!P2 IMAD R11, R5, R11, R12 ;  /* 0x0000000b050ba224 */ /* 0x000fe200078e020c */
[----:B------:R-:W-:-:S05]  /*4440*/  @!P2 MOV R12, R6 ;  /* 0x00000006000ca202 */ /* 0x000fca0000000f00 */
[----:B------:R-:W-:-:S04]  /*4450*/  @!P2 IMAD.WIDE.U32 R12, R5, R10, R12 ;  /* 0x0000000a050ca225 */ /* 0x000fc800078e000c */
[----:B------:R-:W-:Y:S01]  /*4460*/  @!P2 IMAD.IADD R11, R13, 0x1, R11 ;  /* 0x000000010d0ba824 */ /* 0x000fe200078e020b */
[----:B0-----:R-:W-:-:S04]  /*4470*/  @!P2 LEA R16, P3, R12, R16, 0x1 ;  /* 0x000000100c10a211 */ /* 0x001fc800078608ff */
[----:B------:R-:W-:Y:S02]  /*4480*/  @!P2 LEA.HI.X R17, R12, R17, R11, 0x1, P3 ;  /* 0x000000110c11a211 */ /* 0x000fe400018f0c0b */
[C---:B------:R-:W-:Y:S02]  /*4490*/  LOP3.LUT P2, RZ, R2.reuse, 0x800000, RZ, 0xc0, !PT ;  /* 0x0080000002ff7812 */ /* 0x040fe4000784c0ff */
[----:B------:R-:W-:Y:S01]  /*44a0*/  LOP3.LUT R2, R2, 0xf7ffffff, RZ, 0xc0, !PT ;  /* 0xf7ffffff02027812 */ /* 0x000fe200078ec0ff */
[----:B------:R0:W-:Y:S02]  /*44b0*/  STL.64 [R1+0x2d8], R16 ;  /* 0x0002d81001007387 */ /* 0x0001e40000100a00 */
[----:B0-----:R-:W-:Y:S01]  /*44c0*/  MOV R16, R62 ;  /* 0x0000003e00107202 */ /* 0x001fe20000000f00 */
[----:B------:R-:W-:Y:S02]  /*44d0*/  VIADD R62, R0, 0x1e0 ;  /* 0x000001e0003e7836 */ /* 0x000fe40000000000 */
[----:B------:R-:W-:-:S03]  /*44e0*/  IMAD.MOV.U32 R17, RZ, RZ, R63 ;  /* 0x000000ffff117224 */ /* 0x000fc600078e003f */
[----:B------:R-:W-:Y:S02]  /*44f0*/  SHF.R.S32.HI R5, RZ, 0x1f, R62 ;  /* 0x0000001fff057819 */ /* 0x000fe4000001143e */
[----:B------:R-:W-:-:S04]  /*4500*/  ISETP.GE.U32.AND P3, PT, R62, UR6, PT ;  /* 0x000000063e007c0c */ /* 0x000fc8000bf66070 */
[----:B------:R-:W-:-:S13]  /*4510*/  ISETP.GE.OR.EX P3, PT, R5, UR7, P0, P3 ;  /* 0x0000000705007c0c */ /* 0x000fda0008766730 */
[----:B------:R-:W0:Y:S01]  /*4520*/  @!P3 LDC.64 R10, c[0x0][0x270] ;  /* 0x00009c00ff0abb82 */ /* 0x000e220000000a00 */
[----:B------:R-:W-:Y:S01]  /*4530*/  @!P3 MOV R12, R6 ;  /* 0x00000006000cb202 */ /* 0x000fe20000000f00 */
[----:B------:R-:W-:Y:S01]  /*4540*/  @!P3 IMAD.MOV.U32 R13, RZ, RZ, R9 ;  /* 0x000000ffff0db224 */ /* 0x000fe200078e0009 */
[----:B------:R-:W-:-:S05]  /*4550*/  @P3 LOP3.LUT R2, R2, 0x8000000, RZ, 0xfc, !PT ;  /* 0x0800000002023812 */ /* 0x000fca00078efcff */
[----:B------:R-:W1:Y:S01]  /*4560*/  @!P3 LDC.64 R14, c[0x0][0x220] ;  /* 0x00008800ff0ebb82 */ /* 0x000e620000000a00 */
[----:B0-----:R-:W-:-:S04]  /*4570*/  @!P3 IMAD R5, R5, R10, RZ ;  /* 0x0000000a0505b224 */ /* 0x001fc800078e02ff */
[C---:B------:R-:W-:Y:S02]  /*4580*/  @!P3 IMAD R5, R62.reuse, R11, R5 ;  /* 0x0000000b3e05b224 */ /* 0x040fe400078e0205 */
[----:B------:R-:W-:-:S04]  /*4590*/  @!P3 IMAD.WIDE.U32 R10, R62, R10, R12 ;  /* 0x0000000a3e0ab225 */ /* 0x000fc800078e000c */
[----:B------:R-:W-:Y:S01]  /*45a0*/  @!P3 IMAD.IADD R5, R11, 0x1, R5 ;  /* 0x000000010b05b824 */ /* 0x000fe200078e0205 */
[----:B-1----:R-:W-:-:S04]  /*45b0*/  @!P3 LEA R14, P4, R10, R14, 0x1 ;  /* 0x0000000e0a0eb211 */ /* 0x002fc800078808ff */
[----:B------:R-:W-:Y:S02]  /*45c0*/  @!P3 LEA.HI.X R15, R10, R15, R5, 0x1, P4 ;  /* 0x0000000f0a0fb211 */ /* 0x000fe400020f0c05 */
[----:B------:R-:W-:Y:S02]  /*45d0*/  SHF.R.S32.HI R5, RZ, 0x1f, R64 ;  /* 0x0000001fff057819 */ /* 0x000fe40000011440 */
[----:B------:R-:W-:Y:S01]  /*45e0*/  ISETP.GE.U32.AND P4, PT, R64, UR6, PT ;  /* 0x0000000640007c0c */ /* 0x000fe2000bf86070 */
[----:B------:R0:W-:Y:S01]  /*45f0*/  STL.64 [R1+0x2e0], R14 ;  /* 0x0002e00e01007387 */ /* 0x0001e20000100a00 */
[C---:B------:R-:W-:Y:S02]  /*4600*/  LOP3.LUT P3, RZ, R2.reuse, 0x400000, RZ, 0xc0, !PT ;  /* 0x0040000002ff7812 */ /* 0x040fe4000786c0ff */
[----:B------:R-:W-:Y:S02]  /*4610*/  ISETP.GE.OR.EX P4, PT, R5, UR7, P0, P4 ;  /* 0x0000000705007c0c */ /* 0x000fe40008786740 */
[----:B------:R-:W-:Y:S01]  /*4620*/  LOP3.LUT R2, R2, 0xbfffffff, RZ, 0xc0, !PT ;  /* 0xbfffffff02027812 */ /* 0x000fe200078ec0ff */
[----:B0-----:R-:W-:-:S02]  /*4630*/  VIADD R15, R0, 0x1f0 ;  /* 0x000001f0000f7836 */ /* 0x001fc40000000000 */
[----:B------:R-:W-:-:S08]  /*4640*/  IMAD.MOV.U32 R14, RZ, RZ, R68 ;  /* 0x000000ffff0e7224 */ /* 0x000fd000078e0044 */
[----:B------:R-:W0:Y:S01]  /*4650*/  @!P4 LDC.64 R10, c[0x0][0x270] ;  /* 0x00009c00ff0acb82 */ /* 0x000e220000000a00 */
[----:B------:R-:W-:Y:S01]  /*4660*/  @!P4 IMAD.MOV.U32 R62, RZ, RZ, R6 ;  /* 0x000000ffff3ec224 */ /* 0x000fe200078e0006 */
[----:B------:R-:W-:Y:S01]  /*4670*/  @P4 LOP3.LUT R2, R2, 0x40000000, RZ, 0xfc, !PT ;  /* 0x4000000002024812 */ /* 0x000fe200078efcff */
[----:B------:R-:W-:-:S05]  /*4680*/  @!P4 IMAD.MOV.U32 R63, RZ, RZ, R9 ;  /* 0x000000ffff3fc224 */ /* 0x000fca00078e0009 */
[----:B------:R-:W1:Y:S01]  /*4690*/  @!P4 LDC.64 R12, c[0x0][0x220] ;  /* 0x00008800ff0ccb82 */ /* 0x000e620000000a00 */
[----:B0-----:R-:W-:-:S04]  /*46a0*/  @!P4 IMAD R5, R5, R10, RZ ;  /* 0x0000000a0505c224 */ /* 0x001fc800078e02ff */
[C---:B------:R-:W-:Y:S02]  /*46b0*/  @!P4 IMAD R5, R64.reuse, R11, R5 ;  /* 0x0000000b4005c224 */ /* 0x040fe400078e0205 */
[----:B------:R-:W-:-:S05]  /*46c0*/  @!P4 IMAD.WIDE.U32 R10, R64, R10, R62 ;  /* 0x0000000a400ac225 */ /* 0x000fca00078e003e */
[----:B------:R-:W-:Y:S02]  /*46d0*/  @!P4 IADD3 R5, R11, R5, RZ ;  /* 0x000000050b05c210 */ /* 0x000fe40007ffe0ff */
[----:B-1----:R-:W-:-:S04]  /*46e0*/  @!P4 LEA R12, P5, R10, R12, 0x1 ;  /* 0x0000000c0a0cc211 */ /* 0x002fc800078a08ff */
[----:B------:R-:W-:Y:S02]  /*46f0*/  @!P4 LEA.HI.X R13, R10, R13, R5, 0x1, P5 ;  /* 0x0000000d0a0dc211 */ /* 0x000fe400028f0c05 */
[----:B------:R-:W-:Y:S02]  /*4700*/  SHF.R.S32.HI R5, RZ, 0x1f, R15 ;  /* 0x0000001fff057819 */ /* 0x000fe4000001140f */
[----:B------:R-:W-:Y:S01]  /*4710*/  ISETP.GE.U32.AND P5, PT, R15, UR6, PT ;  /* 0x000000060f007c0c */ /* 0x000fe2000bfa6070 */
[----:B------:R0:W-:Y:S03]  /*4720*/  STL.64 [R1+0x2e8], R12 ;  /* 0x0002e80c01007387 */ /* 0x0001e60000100a00 */
[----:B------:R-:W-:-:S13]  /*4730*/  ISETP.GE.OR.EX P5, PT, R5, UR7, P0, P5 ;  /* 0x0000000705007c0c */ /* 0x000fda00087a6750 */
[----:B------:R-:W1:Y:S01]  /*4740*/  @!P5 LDC.64 R62, c[0x0][0x270] ;  /* 0x00009c00ff3edb82 */ /* 0x000e620000000a00 */
[----:B------:R-:W-:Y:S01]  /*4750*/  @!P5 MOV R65, R9 ;  /* 0x000000090041d202 */ /* 0x000fe20000000f00 */
[----:B------:R-:W-:-:S06]  /*4760*/  @!P5 IMAD.MOV.U32 R64, RZ, RZ, R6 ;  /* 0x000000ffff40d224 */ /* 0x000fcc00078e0006 */
[----:B------:R-:W2:Y:S01]  /*4770*/  @!P5 LDC.64 R10, c[0x0][0x220] ;  /* 0x00008800ff0adb82 */ /* 0x000ea20000000a00 */
[----:B-1----:R-:W-:-:S04]  /*4780*/  @!P5 IMAD R5, R5, R62, RZ ;  /* 0x0000003e0505d224 */ /* 0x002fc800078e02ff */
[C---:B------:R-:W-:Y:S02]  /*4790*/  @!P5 IMAD R5, R15.reuse, R63, R5 ;  /* 0x0000003f0f05d224 */ /* 0x040fe400078e0205 */
[----:B------:R-:W-:-:S04]  /*47a0*/  @!P5 IMAD.WIDE.U32 R62, R15, R62, R64 ;  /* 0x0000003e0f3ed225 */ /* 0x000fc800078e0040 */
[----:B------:R-:W-:Y:S01]  /*47b0*/  IMAD.MOV.U32 R15, RZ, RZ, R69 ;  /* 0x000000ffff0f7224 */ /* 0x000fe200078e0045 */
[----:B------:R-:W-:Y:S01]  /*47c0*/  @!P5 IADD3 R5, R63, R5, RZ ;  /* 0x000000053f05d210 */ /* 0x000fe20007ffe0ff */
[----:B------:R-:W3:Y:S01]  /*47d0*/  LDL.LU.64 R68, [R1+0x110] ;  /* 0x0001100001447983 */ /* 0x000ee20000300a00 */
[----:B--2---:R-:W-:Y:S02]  /*47e0*/  @!P5 LEA R10, P6, R62, R10, 0x1 ;  /* 0x0000000a3e0ad211 */ /* 0x004fe400078c08ff */
[----:B0-----:R-:W-:Y:S02]  /*47f0*/  IADD3 R12, R0, 0x1f8, RZ ;  /* 0x000001f8000c7810 */ /* 0x001fe40007ffe0ff */
[----:B------:R-:W-:Y:S02]  /*4800*/  @!P5 LEA.HI.X R11, R62, R11, R5, 0x1, P6 ;  /* 0x0000000b3e0bd211 */ /* 0x000fe400030f0c05 */
[----:B------:R-:W-:Y:S02]  /*4810*/  SHF.R.S32.HI R5, RZ, 0x1f, R12 ;  /* 0x0000001fff057819 */ /* 0x000fe4000001140c */
[----:B------:R-:W-:Y:S01]  /*4820*/  ISETP.GE.U32.AND P6, PT, R12, UR6, PT ;  /* 0x000000060c007c0c */ /* 0x000fe2000bfc6070 */
[----:B------:R0:W-:Y:S03]  /*4830*/  STL.64 [R1+0x2f0], R10 ;  /* 0x0002f00a01007387 */ /* 0x0001e60000100a00 */
[----:B------:R-:W-:-:S02]  /*4840*/  ISETP.GE.OR.EX P6, PT, R5, UR7, P0, P6 ;  /* 0x0000000705007c0c */ /* 0x000fc400087c6760 */
[----:B------:R-:W-:Y:S01]  /*4850*/  LOP3.LUT R2, R2, 0x7fffffff, RZ, 0xc0, !PT ;  /* 0x7fffffff02027812 */ /* 0x000fe200078ec0ff */
[----:B0-----:R-:W-:Y:S02]  /*4860*/  IMAD.MOV.U32 R10, RZ, RZ, R54 ;  /* 0x000000ffff0a7224 */ /* 0x001fe400078e0036 */
[----:B------:R-:W-:-:S08]  /*4870*/  IMAD.MOV.U32 R11, RZ, RZ, R55 ;  /* 0x000000ffff0b7224 */ /* 0x000fd000078e0037 */
[----:B------:R-:W0:Y:S08]  /*4880*/  @!P6 LDC.64 R64, c[0x0][0x270] ;  /* 0x00009c00ff40eb82 */ /* 0x000e300000000a00 */
[----:B------:R-:W1:Y:S01]  /*4890*/  @!P6 LDC.64 R62, c[0x0][0x220] ;  /* 0x00008800ff3eeb82 */ /* 0x000e620000000a00 */
[----:B------:R-:W-:Y:S02]  /*48a0*/  @!P6 IMAD.MOV.U32 R54, RZ, RZ, R6 ;  /* 0x000000ffff36e224 */ /* 0x000fe400078e0006 */
[----:B------:R-:W-:Y:S01]  /*48b0*/  @!P6 IMAD.MOV.U32 R55, RZ, RZ, R9 ;  /* 0x000000ffff37e224 */ /* 0x000fe200078e0009 */
[----:B------:R-:W-:Y:S01]  /*48c0*/  @P5 LOP3.LUT R2, R2, 0x80000000, RZ, 0xfc, !PT ;  /* 0x8000000002025812 */ /* 0x000fe200078efcff */
[----:B0-----:R-:W-:-:S04]  /*48d0*/  @!P6 IMAD R5, R5, R64, RZ ;  /* 0x000000400505e224 */ /* 0x001fc800078e02ff */
[C---:B------:R-:W-:Y:S02]  /*48e0*/  @!P6 IMAD R5, R12.reuse, R65, R5 ;  /* 0x000000410c05e224 */ /* 0x040fe400078e0205 */
[----:B------:R-:W-:Y:S01]  /*48f0*/  @!P6 IMAD.WIDE.U32 R64, R12, R64, R54 ;  /* 0x000000400c40e225 */ /* 0x000fe200078e0036 */
[----:B------:R-:W-:Y:S01]  /*4900*/  MOV R12, R66 ;  /* 0x00000042000c7202 */ /* 0x000fe20000000f00 */
[----:B------:R-:W2:Y:S02]  /*4910*/  LDL.LU.64 R54, [R1+0x398] ;  /* 0x0003980001367983 */ /* 0x000ea40000300a00 */
[----:B------:R-:W-:Y:S01]  /*4920*/  @!P6 IMAD.IADD R5, R65, 0x1, R5 ;  /* 0x000000014105e824 */ /* 0x000fe200078e0205 */
[----:B-1----:R-:W-:Y:S01]  /*4930*/  @!P6 LEA R66, P4, R64, R62, 0x1 ;  /* 0x0000003e4042e211 */ /* 0x002fe200078808ff */
[----:B------:R-:W-:Y:S01]  /*4940*/  IMAD.MOV.U32 R13, RZ, RZ, R67 ;  /* 0x000000ffff0d7224 */ /* 0x000fe200078e0043 */
[----:B------:R-:W-:Y:S02]  /*4950*/  LOP3.LUT P0, RZ, R2, 0x2000000, RZ, 0xc0, !PT ;  /* 0x0200000002ff7812 */ /* 0x000fe4000780c0ff */
[----:B------:R-:W-:Y:S01]  /*4960*/  @!P6 LEA.HI.X R67, R64, R63, R5, 0x1, P4 ;  /* 0x0000003f4043e211 */ /* 0x000fe200020f0c05 */
[----:B------:R-:W-:-:S10]  /*4970*/  HFMA2.MMA R5, -RZ, RZ, 0, 0 ;  /* 0x00000000ff057435 */ /* 0x000fd400000001ff */
[----:B---3--:R0:W3:Y:S04]  /*4980*/  @!P0 LDG.E R5, desc[UR12][R68.64] ;  /* 0x0000000c44058981 */ /* 0x0080e8000c1e1900 */
[----:B------:R-:W0:Y:S01]  /*4990*/  LDL.LU.64 R68, [R1+0x388] ;  /* 0x0003880001447983 */ /* 0x000e220000300a00 */
[----:B------:R-:W-:Y:S02]  /*49a0*/  PRMT R62, RZ, 0x7610, R62 ;  /* 0x00007610ff3e7816 */ /* 0x000fe4000000003e */
[----:B0-----:R-:W-:Y:S02]  /*49b0*/  PRMT R69, RZ, 0x7610, R69 ;  /* 0x00007610ff457816 */ /* 0x001fe40000000045 */
[----:B---3--:R-:W-:-:S05]  /*49c0*/  @!P0 SHF.R.U32.HI R69, RZ, 0x10, R5 ;  /* 0x00000010ff458819 */ /* 0x008fca0000011605 */
[----:B------:R0:W-:Y:S04]  /*49d0*/  STL [R1+0x120], R69 ;  /* 0x0001204501007387 */ /* 0x0001e80000100800 */
[----:B0-----:R-:W3:Y:S01]  /*49e0*/  LDL.LU R69, [R1+0x380] ;  /* 0x0003800001457983 */ /* 0x001ee20000300800 */
[----:B------:R-:W-:-:S05]  /*49f0*/  @!P0 PRMT R62, R5, 0x7610, R62 ;  /* 0x00007610053e8816 */ /* 0x000fca000000003e */
[----:B------:R0:W-:Y:S04]  /*4a00*/  STL.S16 [R1+0x11c], R62 ;  /* 0x00011c3e01007387 */ /* 0x0001e80000100600 */
[----:B------:R1:W-:Y:S01]  /*4a10*/  @!P6 STL.64 [R1+0x290], R66 ;  /* 0x000290420100e387 */ /* 0x0003e20000100a00 */
[----:B0-----:R-:W-:-:S03]  /*4a20*/  IMAD.MOV.U32 R62, RZ, RZ, RZ ;  /* 0x000000ffff3e7224 */ /* 0x001fc600078e00ff */
[----:B-1----:R-:W4:Y:S04]  /*4a30*/  LDL.LU.64 R66, [R1+0x390] ;  /* 0x0003900001427983 */ /* 0x002f280000300a00 */
[----:B---3--:R-:W3:Y:S01]  /*4a40*/  @!P1 LDG.E R62, desc[UR12][R68.64] ;  /* 0x0000000c443e9981 */ /* 0x008ee2000c1e1900 */
[----:B----4-:R-:W-:Y:S02]  /*4a50*/  PRMT R67, RZ, 0x7610, R67 ;  /* 0x00007610ff437816 */ /* 0x010fe40000000043 */
[----:B---3--:R-:W-:-:S05]  /*4a60*/  @!P1 SHF.R.U32.HI R67, RZ, 0x10, R62 ;  /* 0x00000010ff439819 */ /* 0x008fca000001163e */
[----:B------:R0:W-:Y:S04]  /*4a70*/  STL [R1+0x118], R67 ;  /* 0x0001184301007387 */ /* 0x0001e80000100800 */
[----:B0-----:R-:W3:Y:S01]  /*4a80*/  LDL.LU R67, [R1+0x370] ;  /* 0x0003700001437983 */ /* 0x001ee20000300800 */
[----:B------:R-:W-:-:S04]  /*4a90*/  PRMT R63, RZ, 0x7610, R63 ;  /* 0x00007610ff3f7816 */ /* 0x000fc8000000003f */
[----:B------:R-:W-:Y:S01]  /*4aa0*/  @!P1 PRMT R63, R62, 0x7610, R63 ;  /* 0x000076103e3f9816 */ /* 0x000fe2000000003f */
[----:B------:R-:W-:Y:S04]  /*4ab0*/  STL.64 [R1+0x2f8], R68 ;  /* 0x0002f84401007387 */ /* 0x000fe80000100a00 */
[----:B------:R0:W-:Y:S02]  /*4ac0*/  STL.S16 [R1+0x114], R63 ;  /* 0x0001143f01007387 */ /* 0x0001e40000100600 */
[----:B0-----:R-:W-:Y:S01]  /*4ad0*/  IMAD.MOV.U32 R63, RZ, RZ, RZ ;  /* 0x000000ffff3f7224 */ /* 0x001fe200078e00ff */
[----:B------:R-:W-:Y:S01]  /*4ae0*/  MOV R69, R53 ;  /* 0x0000003500457202 */ /* 0x000fe20000000f00 */
[----:B------:R-:W-:Y:S02]  /*4af0*/  IMAD.MOV.U32 R68, RZ, RZ, R52 ;  /* 0x000000ffff447224 */ /* 0x000fe400078e0034 */
[----:B------:R-:W4:Y:S04]  /*4b00*/  LDL.LU.64 R52, [R1+0x378] ;  /* 0x0003780001347983 */ /* 0x000f280000300a00 */
[----:B---3--:R-:W3:Y:S01]  /*4b10*/  @!P2 LDG.E R63, desc[UR12][R66.64] ;  /* 0x0000000c423fa981 */ /* 0x008ee2000c1e1900 */
[----:B----4-:R-:W-:-:S02]  /*4b20*/  PRMT R53, RZ, 0x7610, R53 ;  /* 0x00007610ff357816 */ /* 0x010fc40000000035 */
[----:B---3--:R-:W-:-:S05]  /*4b30*/  @!P2 SHF.R.U32.HI R53, RZ, 0x10, R63 ;  /* 0x00000010ff35a819 */ /* 0x008fca000001163f */
[----:B------:R0:W-:Y:S04]  /*4b40*/  STL [R1+0x110], R53 ;  /* 0x0001103501007387 */ /* 0x0001e80000100800 */
[----:B0-----:R-:W3:Y:S01]  /*4b50*/  LDL.LU R53, [R1+0x36c] ;  /* 0x00036c0001357983 */ /* 0x001ee20000300800 */
[----:B------:R-:W-:-:S04]  /*4b60*/  PRMT R64, RZ, 0x7610, R64 ;  /* 0x00007610ff407816 */ /* 0x000fc80000000040 */
[----:B------:R-:W-:-:S05]  /*4b70*/  @!P2 PRMT R64, R63, 0x7610, R64 ;  /* 0x000076103f40a816 */ /* 0x000fca0000000040 */
[----:B------:R0:W-:Y:S02]  /*4b80*/  STL.S16 [R1+0x138], R64 ;  /* 0x0001384001007387 */ /* 0x0001e40000100600 */
[----:B0-----:R-:W-:-:S06]  /*4b90*/  IMAD.MOV.U32 R64, RZ, RZ, RZ ;  /* 0x000000ffff407224 */ /* 0x001fcc00078e00ff */
[----:B---3--:R-:W3:Y:S01]  /*4ba0*/  @!P3 LDG.E R64, desc[UR12][R52.64] ;  /* 0x0000000c3440b981 */ /* 0x008ee2000c1e1900 */
[----:B--2---:R-:W-:Y:S02]  /*4bb0*/  PRMT R55, RZ, 0x7610, R55 ;  /* 0x00007610ff377816 */ /* 0x004fe40000000037 */
[----:B------:R-:W-:Y:S02]  /*4bc0*/  PRMT R65, RZ, 0x7610, R65 ;  /* 0x00007610ff417816 */ /* 0x000fe40000000041 */
[----:B------:R-:W-:Y:S02]  /*4bd0*/  LOP3.LUT P5, RZ, R2, 0x200000, RZ, 0xc0, !PT ;  /* 0x0020000002ff7812 */ /* 0x000fe400078ac0ff */
[----:B---3--:R-:W-:-:S05]  /*4be0*/  @!P3 SHF.R.U32.HI R55, RZ, 0x10, R64 ;  /* 0x00000010ff37b819 */ /* 0x008fca0000011640 */
[----:B------:R0:W-:Y:S04]  /*4bf0*/  STL [R1+0x13c], R55 ;  /* 0x00013c3701007387 */ /* 0x0001e80000100800 */
[----:B0-----:R-:W2:Y:S01]  /*4c00*/  LDL.LU R55, [R1+0x368] ;  /* 0x0003680001377983 */ /* 0x001ea20000300800 */
[----:B------:R-:W-:-:S05]  /*4c10*/  @!P3 PRMT R65, R64, 0x7610, R65 ;  /* 0x000076104041b816 */ /* 0x000fca0000000041 */
[----:B------:R0:W-:Y:S02]  /*4c20*/  STL.S16 [R1+0x124], R65 ;  /* 0x0001244101007387 */ /* 0x0001e40000100600 */
[----:B0-----:R-:W-:-:S10]  /*4c30*/  HFMA2.MMA R65, -RZ, RZ, 0, 0 ;  /* 0x00000000ff417435 */ /* 0x001fd400000001ff */
[----:B--2---:R0:W2:Y:S01]  /*4c40*/  @!P5 LDG.E R65, desc[UR12][R54.64] ;  /* 0x0000000c3641d981 */ /* 0x0040a2000c1e1900 */
[----:B------:R-:W-:Y:S02]  /*4c50*/  LOP3.LUT P4, RZ, R2, 0x100000, RZ, 0xc0, !PT ;  /* 0x0010000002ff7812 */ /* 0x000fe4000788c0ff */
[----:B0-----:R-:W-:Y:S02]  /*4c60*/  PRMT R54, RZ, 0x7610, R54 ;  /* 0x00007610ff367816 */ /* 0x001fe40000000036 */
[----:B--2---:R-:W-:-:S05]  /*4c70*/  @!P5 SHF.R.U32.HI R27, RZ, 0x10, R65 ;  /* 0x00000010ff1bd819 */ /* 0x004fca0000011641 */
[----:B------:R0:W-:Y:S04]  /*4c80*/  STL [R1+0x154], R27 ;  /* 0x0001541b01007387 */ /* 0x0001e80000100800 */
[----:B0-----:R-:W2:Y:S01]  /*4c90*/  LDL.LU R27, [R1+0x364] ;  /* 0x00036400011b7983 */ /* 0x001ea20000300800 */
[----:B------:R-:W-:-:S05]  /*4ca0*/  @!P5 PRMT R54, R65, 0x7610, R54 ;  /* 0x000076104136d816 */ /* 0x000fca0000000036 */
[----:B------:R0:W-:Y:S02]  /*4cb0*/  STL.S16 [R1+0x150], R54 ;  /* 0x0001503601007387 */ /* 0x0001e40000100600 */
[----:B0-----:R-:W-:-:S06]  /*4cc0*/  IMAD.MOV.U32 R54, RZ, RZ, RZ ;  /* 0x000000ffff367224 */ /* 0x001fcc00078e00ff */
[----:B--2---:R0:W2:Y:S01]  /*4cd0*/  @!P4 LDG.E R54, desc[UR12][R26.64] ;  /* 0x0000000c1a36c981 */ /* 0x0040a2000c1e1900 */
[----:B------:R-:W-:Y:S02]  /*4ce0*/  LOP3.LUT P1, RZ, R2, 0x80000, RZ, 0xc0, !PT ;  /* 0x0008000002ff7812 */ /* 0x000fe4000782c0ff */
[----:B0-----:R-:W-:-:S04]  /*4cf0*/  PRMT R26, RZ, 0x7610, R26 ;  /* 0x00007610ff1a7816 */ /* 0x001fc8000000001a */
[----:B--2---:R-:W-:-:S05]  /*4d00*/  @!P4 PRMT R26, R54, 0x7610, R26 ;  /* 0x00007610361ac816 */ /* 0x004fca000000001a */
[----:B------:R0:W-:Y:S02]  /*4d10*/  STL.S16 [R1+0x160], R26 ;  /* 0x0001601a01007387 */ /* 0x0001e40000100600 */
[----:B0-----:R-:W-:-:S06]  /*4d20*/  IMAD.MOV.U32 R26, RZ, RZ, RZ ;  /* 0x000000ffff1a7224 */ /* 0x001fcc00078e00ff */
[----:B------:R0:W2:Y:S01]  /*4d30*/  @!P1 LDG.E R26, desc[UR12][R22.64] ;  /* 0x0000000c161a9981 */ /* 0x0000a2000c1e1900 */
[----:B------:R-:W-:Y:S02]  /*4d40*/  LOP3.LUT P2, RZ, R2, 0x40000, RZ, 0xc0, !PT ;  /* 0x0004000002ff7812 */ /* 0x000fe4000784c0ff */
[----:B0-----:R-:W-:Y:S02]  /*4d50*/  PRMT R22, RZ, 0x7610, R22 ;  /* 0x00007610ff167816 */ /* 0x001fe40000000016 */
[----:B--2---:R-:W-:-:S05]  /*4d60*/  @!P1 SHF.R.U32.HI R22, RZ, 0x10, R26 ;  /* 0x00000010ff169819 */ /* 0x004fca000001161a */
[----:B------:R0:W-:Y:S02]  /*4d70*/  STL [R1+0x164], R22 ;  /* 0x0001641601007387 */ /* 0x0001e40000100800 */
[----:B0-----:R-:W-:-:S06]  /*4d80*/  MOV R22, RZ ;  /* 0x000000ff00167202 */ /* 0x001fcc0000000f00 */
[----:B------:R-:W2:Y:S01]  /*4d90*/  @!P2 LDG.E R22, desc[UR12][R44.64] ;  /* 0x0000000c2c16a981 */ /* 0x000ea2000c1e1900 */
[----:B------:R-:W-:Y:S02]  /*4da0*/  PRMT R23, RZ, 0x7610, R23 ;  /* 0x00007610ff177816 */ /* 0x000fe40000000017 */
[----:B------:R-:W-:Y:S02]  /*4db0*/  LOP3.LUT P3, RZ, R2, 0x20000, RZ, 0xc0, !PT ;  /* 0x0002000002ff7812 */ /* 0x000fe4000786c0ff */
[----:B--2---:R-:W-:-:S05]  /*4dc0*/  @!P2 SHF.R.U32.HI R47, RZ, 0x10, R22 ;  /* 0x00000010ff2fa819 */ /* 0x004fca0000011616 */
[----:B------:R0:W-:Y:S04]  /*4dd0*/  STL [R1+0x17c], R47 ;  /* 0x00017c2f01007387 */ /* 0x0001e80000100800 */
[----:B0-----:R-:W2:Y:S01]  /*4de0*/  LDL.LU R47, [R1+0x360] ;  /* 0x00036000012f7983 */ /* 0x001ea20000300800 */
[----:B------:R-:W-:-:S05]  /*4df0*/  @!P2 PRMT R23, R22, 0x7610, R23 ;  /* 0x000076101617a816 */ /* 0x000fca0000000017 */
[----:B------:R0:W-:Y:S02]  /*4e00*/  STL.S16 [R1+0x180], R23 ;  /* 0x0001801701007387 */ /* 0x0001e40000100600 */
[----:B0-----:R-:W-:-:S06]  /*4e10*/  IMAD.MOV.U32 R23, RZ, RZ, RZ ;  /* 0x000000ffff177224 */ /* 0x001fcc00078e00ff */
[----:B--2---:R-:W2:Y:S01]  /*4e20*/  @!P3 LDG.E R23, desc[UR12][R46.64] ;  /* 0x0000000c2e17b981 */ /* 0x004ea2000c1e1900 */
[----:B------:R-:W-:Y:S02]  /*4e30*/  PRMT R27, RZ, 0x7610, R27 ;  /* 0x00007610ff1b7816 */ /* 0x000fe4000000001b */
[----:B------:R-:W-:Y:S02]  /*4e40*/  @P6 LOP3.LUT R4, R4, 0x2, RZ, 0xfc, !PT ;  /* 0x0000000204046812 */ /* 0x000fe400078efcff */
        /* <DEDUP_REMOVED lines=9> */
[----:B------:R-:W-:Y:S02]  /*4ee0*/  LOP3.LUT P0, RZ, R2, 0x8000, RZ, 0xc0, !PT ;  /* 0x0000800002ff7812 */ /* 0x000fe4000780c0ff */
[----:B--2---:R-:W-:-:S05]  /*4ef0*/  @!P6 SHF.R.U32.HI R21, RZ, 0x10, R27 ;  /* 0x00000010ff15e819 */ /* 0x004fca000001161b */
[----:B------:R0:W-:Y:S04]  /*4f00*/  STL [R1+0x194], R21 ;  /* 0x0001941501007387 */ /* 0x0001e80000100800 */
[----:B0-----:R-:W2:Y:S01]  /*4f10*/  LDL.LU R21, [R1+0x358] ;  /* 0x0003580001157983 */ /* 0x001ea20000300800 */
[----:B------:R-:W-:-:S05]  /*4f20*/  @!P6 PRMT R44, R27, 0x7610, R44 ;  /* 0x000076101b2ce816 */ /* 0x000fca000000002c */
[----:B------:R0:W-:Y:S01]  /*4f30*/  STL.S16 [R1+0x1a0], R44 ;  /* 0x0001a02c01007387 */ /* 0x0001e20000100600 */
[----:B------:R-:W-:Y:S01]  /*4f40*/  LOP3.LUT P5, RZ, R2, 0x4000, RZ, 0xc0, !PT ;  /* 0x0000400002ff7812 */ /* 0x000fe200078ac0ff */
[----:B0-----:R-:W-:-:S10]  /*4f50*/  HFMA2.MMA R44, -RZ, RZ, 0, 0 ;  /* 0x00000000ff2c7435 */ /* 0x001fd400000001ff */
[----:B--2---:R0:W2:Y:S02]  /*4f60*/  @!P0 LDG.E R44, desc[UR12][R20.64] ;  /* 0x0000000c142c8981 */ /* 0x0040a4000c1e1900 */
[----:B0-----:R-:W-:-:S06]  /*4f70*/  IMAD.MOV.U32 R20, RZ, RZ, RZ ;  /* 0x000000ffff147224 */ /* 0x001fcc00078e00ff */
[----:B------:R0:W3:Y:S01]  /*4f80*/  @!P5 LDG.E R20, desc[UR12][R24.64] ;  /* 0x0000000c1814d981 */ /* 0x0000e2000c1e1900 */
[----:B------:R-:W-:-:S04]  /*4f90*/  PRMT R53, RZ, 0x7610, R53 ;  /* 0x00007610ff357816 */ /* 0x000fc80000000035 */
[----:B------:R-:W-:Y:S02]  /*4fa0*/  @!P1 PRMT R53, R26, 0x7610, R53 ;  /* 0x000076101a359816 */ /* 0x000fe40000000035 */
[----:B------:R-:W-:Y:S02]  /*4fb0*/  LOP3.LUT P1, RZ, R2, 0x1000, RZ, 0xc0, !PT ;  /* 0x0000100002ff7812 */ /* 0x000fe4000782c0ff */
[----:B0-----:R-:W-:Y:S02]  /*4fc0*/  PRMT R24, RZ, 0x7610, R24 ;  /* 0x00007610ff187816 */ /* 0x001fe40000000018 */
[----:B------:R-:W-:Y:S02]  /*4fd0*/  PRMT R21, RZ, 0x7610, R21 ;  /* 0x00007610ff157816 */ /* 0x000fe40000000015 */
[----:B------:R-:W-:Y:S02]  /*4fe0*/  PRMT R52, RZ, 0x7610, R52 ;  /* 0x00007610ff347816 */ /* 0x000fe40000000034 */
[----:B------:R-:W-:-:S02]  /*4ff0*/  @!P4 SHF.R.U32.HI R52, RZ, 0x10, R54 ;  /* 0x00000010ff34c819 */ /* 0x000fc40000011636 */
[----:B------:R-:W-:Y:S02]  /*5000*/  LOP3.LUT P4, RZ, R2, 0x2000, RZ, 0xc0, !PT ;  /* 0x0000200002ff7812 */ /* 0x000fe4000788c0ff */
[----:B--2---:R-:W-:-:S05]  /*5010*/  @!P0 SHF.R.U32.HI R24, RZ, 0x10, R44 ;  /* 0x00000010ff188819 */ /* 0x004fca000001162c */
[----:B------:R0:W-:Y:S01]  /*5020*/  STL [R1+0x184], R24 ;  /* 0x0001841801007387 */ /* 0x0001e20000100800 */
[----:B---3--:R-:W-:Y:S02]  /*5030*/  @!P5 SHF.R.U32.HI R49, RZ, 0x10, R20 ;  /* 0x00000010ff31d819 */ /* 0x008fe40000011614 */
[----:B0-----:R-:W-:-:S03]  /*5040*/  MOV R24, RZ ;  /* 0x000000ff00187202 */ /* 0x001fc60000000f00 */
[----:B------:R0:W-:Y:S01]  /*5050*/  STL [R1+0x1a8], R49 ;  /* 0x0001a83101007387 */ /* 0x0001e20000100800 */
[----:B------:R-:W-:-:S03]  /*5060*/  @!P0 PRMT R21, R44, 0x7610, R21 ;  /* 0x000076102c158816 */ /* 0x000fc60000000015 */
[----:B------:R-:W2:Y:S04]  /*5070*/  @!P1 LDG.E R24, desc[UR12][R30.64] ;  /* 0x0000000c1e189981 */ /* 0x000ea8000c1e1900 */
[----:B0-----:R-:W3:Y:S04]  /*5080*/  LDL.LU R49, [R1+0x354] ;  /* 0x0003540001317983 */ /* 0x001ee80000300800 */
[----:B------:R0:W-:Y:S02]  /*5090*/  STL.S16 [R1+0x1ac], R21 ;  /* 0x0001ac1501007387 */ /* 0x0001e40000100600 */
[----:B0-----:R-:W-:-:S06]  /*50a0*/  IMAD.MOV.U32 R21, RZ, RZ, RZ ;  /* 0x000000ffff157224 */ /* 0x001fcc00078e00ff */
[----:B------:R-:W4:Y:S01]  /*50b0*/  @!P4 LDG.E R21, desc[UR12][R38.64] ;  /* 0x0000000c2615c981 */ /* 0x000f22000c1e1900 */
[----:B------:R-:W-:Y:S02]  /*50c0*/  PRMT R25, RZ, 0x7610, R25 ;  /* 0x00007610ff197816 */ /* 0x000fe40000000019 */
[----:B------:R-:W-:Y:S02]  /*50d0*/  LOP3.LUT P2, RZ, R2, 0x800, RZ, 0xc0, !PT ;  /* 0x0000080002ff7812 */ /* 0x000fe4000784c0ff */
[----:B------:R-:W-:-:S05]  /*50e0*/  @!P5 PRMT R25, R20, 0x7610, R25 ;  /* 0x000076101419d816 */ /* 0x000fca0000000019 */
[----:B------:R0:W-:Y:S02]  /*50f0*/  STL.S16 [R1+0x1a4], R25 ;  /* 0x0001a41901007387 */ /* 0x0001e40000100600 */
[----:B0-----:R-:W-:Y:S01]  /*5100*/  IMAD.MOV.U32 R25, RZ, RZ, RZ ;  /* 0x000000ffff197224 */ /* 0x001fe200078e00ff */
[----:B--2---:R-:W-:-:S05]  /*5110*/  @!P1 SHF.R.U32.HI R35, RZ, 0x10, R24 ;  /* 0x00000010ff239819 */ /* 0x004fca0000011618 */
[----:B---3--:R-:W2:Y:S04]  /*5120*/  @!P2 LDG.E R25, desc[UR12][R48.64] ;  /* 0x0000000c3019a981 */ /* 0x008ea8000c1e1900 */
[----:B------:R0:W-:Y:S04]  /*5130*/  STL [R1+0x1b8], R35 ;  /* 0x0001b82301007387 */ /* 0x0001e80000100800 */
[----:B0-----:R-:W3:Y:S01]  /*5140*/  LDL.LU R35, [R1+0x348] ;  /* 0x0003480001237983 */ /* 0x001ee20000300800 */
[----:B----4-:R-:W-:Y:S02]  /*5150*/  @!P4 SHF.R.U32.HI R42, RZ, 0x10, R21 ;  /* 0x00000010ff2ac819 */ /* 0x010fe40000011615 */
[----:B------:R-:W-:-:S03]  /*5160*/  @!P4 PRMT R43, R21, 0x7610, R43 ;  /* 0x00007610152bc816 */ /* 0x000fc6000000002b */
[----:B------:R0:W-:Y:S04]  /*5170*/  STL [R1+0x1bc], R42 ;  /* 0x0001bc2a01007387 */ /* 0x0001e80000100800 */
[----:B------:R1:W-:Y:S04]  /*5180*/  STL.S16 [R1+0x1c0], R43 ;  /* 0x0001c02b01007387 */ /* 0x0003e80000100600 */
[----:B0-----:R-:W4:Y:S04]  /*5190*/  LDL.LU R42, [R1+0x350] ;  /* 0x00035000012a7983 */ /* 0x001f280000300800 */
[----:B-1----:R-:W4:Y:S01]  /*51a0*/  LDL.LU R43, [R1+0x34c] ;  /* 0x00034c00012b7983 */ /* 0x002f220000300800 */
[----:B------:R-:W-:-:S04]  /*51b0*/  PRMT R30, RZ, 0x7610, R30 ;  /* 0x00007610ff1e7816 */ /* 0x000fc8000000001e */
[----:B------:R-:W-:Y:S02]  /*51c0*/  @!P1 PRMT R30, R24, 0x7610, R30 ;  /* 0x00007610181e9816 */ /* 0x000fe4000000001e */
[----:B------:R-:W-:-:S03]  /*51d0*/  LOP3.LUT P6, RZ, R2, 0x200, RZ, 0xc0, !PT ;  /* 0x0000020002ff7812 */ /* 0x000fc600078cc0ff */
[----:B------:R0:W-:Y:S01]  /*51e0*/  STL.S16 [R1+0x1c8], R30 ;  /* 0x0001c81e01007387 */ /* 0x0001e20000100600 */
[----:B------:R-:W-:Y:S01]  /*51f0*/  LOP3.LUT P3, RZ, R2, 0x400, RZ, 0xc0, !PT ;  /* 0x0000040002ff7812 */ /* 0x000fe2000786c0ff */
[----:B0-----:R-:W-:Y:S02]  /*5200*/  HFMA2.MMA R30, -RZ, RZ, 0, 0 ;  /* 0x00000000ff1e7435 */ /* 0x001fe400000001ff */
[----:B------:R0:W-:Y:S02]  /*5210*/  STL [R1+0x10], R5 ;  /* 0x0000100501007387 */ /* 0x0001e40000100800 */
[----:B0-----:R-:W-:Y:S01]  /*5220*/  IMAD.MOV.U32 R5, RZ, RZ, RZ ;  /* 0x000000ffff057224 */ /* 0x001fe200078e00ff */
[----:B--2---:R-:W-:-:S05]  /*5230*/  @!P2 SHF.R.U32.HI R33, RZ, 0x10, R25 ;  /* 0x00000010ff21a819 */ /* 0x004fca0000011619 */
[----:B------:R0:W-:Y:S04]  /*5240*/  STL [R1+0x1cc], R33 ;  /* 0x0001cc2101007387 */ /* 0x0001e80000100800 */
[----:B---3--:R-:W2:Y:S04]  /*5250*/  @!P6 LDG.E R30, desc[UR12][R34.64] ;  /* 0x0000000c221ee981 */ /* 0x008ea8000c1e1900 */
[----:B0-----:R-:W3:Y:S04]  /*5260*/  LDL.LU R33, [R1+0x344] ;  /* 0x0003440001217983 */ /* 0x001ee80000300800 */
[----:B----4-:R-:W4:Y:S01]  /*5270*/  @!P3 LDG.E R5, desc[UR12][R42.64] ;  /* 0x0000000c2a05b981 */ /* 0x010f22000c1e1900 */
[----:B------:R-:W-:-:S02]  /*5280*/  PRMT R31, RZ, 0x7610, R31 ;  /* 0x00007610ff1f7816 */ /* 0x000fc4000000001f */
[----:B------:R-:W-:Y:S02]  /*5290*/  LOP3.LUT P0, RZ, R2, 0x100, RZ, 0xc0, !PT ;  /* 0x0000010002ff7812 */ /* 0x000fe4000780c0ff */
[----:B------:R-:W-:-:S05]  /*52a0*/  @!P2 PRMT R31, R25, 0x7610, R31 ;  /* 0x00007610191fa816 */ /* 0x000fca000000001f */
[----:B------:R0:W-:Y:S02]  /*52b0*/  STL.S16 [R1+0x1d0], R31 ;  /* 0x0001d01f01007387 */ /* 0x0001e40000100600 */
[----:B0-----:R-:W-:-:S06]  /*52c0*/  IMAD.MOV.U32 R31, RZ, RZ, RZ ;  /* 0x000000ffff1f7224 */ /* 0x001fcc00078e00ff */
[----:B---3--:R0:W3:Y:S01]  /*52d0*/  @!P0 LDG.E R31, desc[UR12][R32.64] ;  /* 0x0000000c201f8981 */ /* 0x0080e2000c1e1900 */
[----:B--2---:R-:W-:-:S05]  /*52e0*/  @!P6 SHF.R.U32.HI R51, RZ, 0x10, R30 ;  /* 0x00000010ff33e819 */ /* 0x004fca000001161e */
[----:B------:R1:W-:Y:S04]  /*52f0*/  STL [R1+0x1d8], R51 ;  /* 0x0001d83301007387 */ /* 0x0003e80000100800 */
[----:B-1----:R-:W2:Y:S01]  /*5300*/  LDL.LU R51, [R1+0x33c] ;  /* 0x00033c0001337983 */ /* 0x002ea20000300800 */
[----:B----4-:R-:W-:-:S05]  /*5310*/  @!P3 SHF.R.U32.HI R37, RZ, 0x10, R5 ;  /* 0x00000010ff25b819 */ /* 0x010fca0000011605 */
[----:B------:R1:W-:Y:S04]  /*5320*/  STL [R1+0x1c4], R37 ;  /* 0x0001c42501007387 */ /* 0x0003e80000100800 */
[----:B-1----:R-:W4:Y:S01]  /*5330*/  LDL.LU R37, [R1+0x340] ;  /* 0x0003400001257983 */ /* 0x002f220000300800 */
[----:B0-----:R-:W-:Y:S02]  /*5340*/  PRMT R33, RZ, 0x7610, R33 ;  /* 0x00007610ff217816 */ /* 0x001fe40000000021 */
[----:B------:R-:W-:Y:S02]  /*5350*/  LOP3.LUT P4, RZ, R2, 0x40, RZ, 0xc0, !PT ;  /* 0x0000004002ff7812 */ /* 0x000fe4000788c0ff */
[----:B------:R-:W-:Y:S02]  /*5360*/  @!P6 PRMT R33, R30, 0x7610, R33 ;  /* 0x000076101e21e816 */ /* 0x000fe40000000021 */
[----:B------:R-:W-:-:S03]  /*5370*/  PRMT R32, RZ, 0x7610, R32 ;  /* 0x00007610ff207816 */ /* 0x000fc60000000020 */
[----:B------:R0:W-:Y:S01]  /*5380*/  STL.S16 [R1+0x1d4], R33 ;  /* 0x0001d42101007387 */ /* 0x0001e20000100600 */
[----:B------:R-:W-:Y:S02]  /*5390*/  LOP3.LUT P5, RZ, R2, 0x80, RZ, 0xc0, !PT ;  /* 0x0000008002ff7812 */ /* 0x000fe400078ac0ff */
[----:B------:R-:W-:Y:S02]  /*53a0*/  @!P3 PRMT R32, R5, 0x7610, R32 ;  /* 0x000076100520b816 */ /* 0x000fe40000000020 */
[----:B0-----:R-:W-:-:S03]  /*53b0*/  MOV R33, RZ ;  /* 0x000000ff00217202 */ /* 0x001fc60000000f00 */
[----:B------:R0:W-:Y:S02]  /*53c0*/  STL.S16 [R1+0x1dc], R32 ;  /* 0x0001dc2001007387 */ /* 0x0001e40000100600 */
[----:B0-----:R-:W-:Y:S01]  /*53d0*/  IMAD.MOV.U32 R32, RZ, RZ, RZ ;  /* 0x000000ffff207224 */ /* 0x001fe200078e00ff */
[----:B---3--:R-:W-:-:S05]  /*53e0*/  @!P0 SHF.R.U32.HI R29, RZ, 0x10, R31 ;  /* 0x00000010ff1d8819 */ /* 0x008fca000001161f */
[----:B------:R0:W-:Y:S04]  /*53f0*/  STL [R1+0x1ec], R29 ;  /* 0x0001ec1d01007387 */ /* 0x0001e80000100800 */
[----:B0-----:R-:W3:Y:S04]  /*5400*/  LDL.LU R29, [R1+0x338] ;  /* 0x00033800011d7983 */ /* 0x001ee80000300800 */
[----:B--2---:R-:W2:Y:S04]  /*5410*/  @!P4 LDG.E R33, desc[UR12][R50.64] ;  /* 0x0000000c3221c981 */ /* 0x004ea8000c1e1900 */
[----:B----4-:R-:W4:Y:S01]  /*5420*/  @!P5 LDG.E R32, desc[UR12][R36.64] ;  /* 0x0000000c2420d981 */ /* 0x010f22000c1e1900 */
[----:B------:R-:W-:-:S02]  /*5430*/  PRMT R34, RZ, 0x7610, R34 ;  /* 0x00007610ff227816 */ /* 0x000fc40000000022 */
[----:B------:R-:W-:Y:S02]  /*5440*/  LOP3.LUT P1, RZ, R2, 0x20, RZ, 0xc0, !PT ;  /* 0x0000002002ff7812 */ /* 0x000fe4000782c0ff */
[----:B------:R-:W-:-:S05]  /*5450*/  @!P0 PRMT R34, R31, 0x7610, R34 ;  /* 0x000076101f228816 */ /* 0x000fca0000000022 */
[----:B------:R0:W-:Y:S02]  /*5460*/  STL.S16 [R1+0x1f0], R34 ;  /* 0x0001f02201007387 */ /* 0x0001e40000100600 */
[----:B0-----:R-:W-:Y:S01]  /*5470*/  IMAD.MOV.U32 R34, RZ, RZ, RZ ;  /* 0x000000ffff227224 */ /* 0x001fe200078e00ff */
[----:B------:R-:W-:Y:S02]  /*5480*/  LOP3.LUT P3, RZ, R2, 0x8, RZ, 0xc0, !PT ;  /* 0x0000000802ff7812 */ /* 0x000fe4000786c0ff */
[----:B------:R-:W-:-:S03]  /*5490*/  PRMT R19, RZ, 0x7610, R19 ;  /* 0x00007610ff137816 */ /* 0x000fc60000000013 */
[----:B---3--:R0:W3:Y:S02]  /*54a0*/  @!P1 LDG.E R34, desc[UR12][R28.64] ;  /* 0x0000000c1c229981 */ /* 0x0080e4000c1e1900 */
[----:B0-----:R-:W-:-:S04]  /*54b0*/  PRMT R28, RZ, 0x7610, R28 ;  /* 0x00007610ff1c7816 */ /* 0x001fc8000000001c */
[----:B--2---:R-:W-:-:S05]  /*54c0*/  @!P4 PRMT R28, R33, 0x7610, R28 ;  /* 0x00007610211cc816 */ /* 0x004fca000000001c */
[----:B------:R0:W-:Y:S01]  /*54d0*/  STL.S16 [R1+0x208], R28 ;  /* 0x0002081c01007387 */ /* 0x0001e20000100600 */
[----:B----4-:R-:W-:Y:S01]  /*54e0*/  @!P5 SHF.R.U32.HI R19, RZ, 0x10, R32 ;  /* 0x00000010ff13d819 */ /* 0x010fe20000011620 */
[----:B0-----:R-:W-:-:S04]  /*54f0*/  HFMA2.MMA R28, -RZ, RZ, 0, 0 ;  /* 0x00000000ff1c7435 */ /* 0x001fc800000001ff */
[----:B------:R0:W-:Y:S06]  /*5500*/  STL [R1+0x1e8], R19 ;  /* 0x0001e81301007387 */ /* 0x0001ec0000100800 */
[----:B------:R-:W2:Y:S04]  /*5510*/  @!P3 LDG.E R28, desc[UR12][R60.64] ;  /* 0x0000000c3c1cb981 */ /* 0x000ea8000c1e1900 */
[----:B0-----:R-:W4:Y:S01]  /*5520*/  LDL.LU R19, [R1+0x334] ;  /* 0x0003340001137983 */ /* 0x001f220000300800 */
[----:B------:R-:W-:-:S02]  /*5530*/  LOP3.LUT P2, RZ, R2, 0x10, RZ, 0xc0, !PT ;  /* 0x0000001002ff7812 */ /* 0x000fc4000784c0ff */
[----:B------:R-:W-:Y:S01]  /*5540*/  PRMT R29, RZ, 0x7610, R29 ;  /* 0x00007610ff1d7816 */ /* 0x000fe2000000001d */
[----:B------:R0:W-:Y:S01]  /*5550*/  STL [R1+0x28], R26 ;  /* 0x0000281a01007387 */ /* 0x0001e20000100800 */
[----:B------:R-:W-:-:S03]  /*5560*/  LOP3.LUT P6, RZ, R2, 0x4, RZ, 0xc0, !PT ;  /* 0x0000000402ff7812 */ /* 0x000fc600078cc0ff */
[----:B------:R-:W-:Y:S04]  /*5570*/  STL [R1+0x2b8], R0 ;  /* 0x0002b80001007387 */ /* 0x000fe80000100800 */
[----:B------:R-:W-:Y:S01]  /*5580*/  STL [R1+0x310], R0 ;  /* 0x0003100001007387 */ /* 0x000fe20000100800 */
[----:B0-----:R-:W-:-:S03]  /*5590*/  IMAD.MOV.U32 R26, RZ, RZ, RZ ;  /* 0x000000ffff1a7224 */ /* 0x001fc600078e00ff */
[----:B------:R-:W-:Y:S04]  /*55a0*/  STL [R1+0x314], R0 ;  /* 0x0003140001007387 */ /* 0x000fe80000100800 */
[----:B------:R-:W-:Y:S04]  /*55b0*/  STL [R1+0x318], R0 ;  /* 0x0003180001007387 */ /* 0x000fe80000100800 */
[----:B------:R-:W-:Y:S04]  /*55c0*/  STL [R1+0x31c], R0 ;  /* 0x00031c0001007387 */ /* 0x000fe80000100800 */
[----:B------:R-:W-:Y:S04]  /*55d0*/  STL [R1+0x320], R0 ;  /* 0x0003200001007387 */ /* 0x000fe80000100800 */
[----:B------:R-:W-:Y:S04]  /*55e0*/  STL [R1+0x324], R0 ;  /* 0x0003240001007387 */ /* 0x000fe80000100800 */
[----:B------:R-:W-:Y:S04]  /*55f0*/  STL [R1+0x328], R0 ;  /* 0x0003280001007387 */ /* 0x000fe80000100800 */
[----:B------:R-:W-:Y:S04]  /*5600*/  STL [R1+0x32c], R0 ;  /* 0x00032c0001007387 */ /* 0x000fe80000100800 */
[----:B------:R0:W-:Y:S01]  /*5610*/  STL [R1+0x330], R0 ;  /* 0x0003300001007387 */ /* 0x0001e20000100800 */
[----:B------:R-:W-:-:S02]  /*5620*/  PRMT R36, RZ, 0x7610, R36 ;  /* 0x00007610ff247816 */ /* 0x000fc40000000024 */
[----:B------:R-:W-:Y:S01]  /*5630*/  LOP3.LUT P0, RZ, R2, 0x2, RZ, 0xc0, !PT ;  /* 0x0000000202ff7812 */ /* 0x000fe2000780c0ff */
[----:B------:R-:W-:Y:S01]  /*5640*/  STL.64 [R1+0x308], R52 ;  /* 0x0003083401007387 */ /* 0x000fe20000100a00 */
[----:B------:R-:W-:-:S03]  /*5650*/  PRMT R37, RZ, 0x7610, R37 ;  /* 0x00007610ff257816 */ /* 0x000fc60000000025 */
[----:B------:R-:W4:Y:S01]  /*5660*/  LDL.LU.64 R60, [R1+0x250] ;  /* 0x00025000013c7983 */ /* 0x000f220000300a00 */
[----:B0-----:R-:W-:Y:S02]  /*5670*/  PRMT R0, RZ, 0x7610, R0 ;  /* 0x00007610ff007816 */ /* 0x001fe40000000000 */
[----:B---3--:R-:W-:-:S05]  /*5680*/  @!P1 PRMT R29, R34, 0x7610, R29 ;  /* 0x00007610221d9816 */ /* 0x008fca000000001d */
[----:B------:R0:W-:Y:S02]  /*5690*/  STL.S16 [R1+0x218], R29 ;  /* 0x0002181d01007387 */ /* 0x0001e40000100600 */
[----:B0-----:R-:W-:-:S06]  /*56a0*/  IMAD.MOV.U32 R29, RZ, RZ, RZ ;  /* 0x000000ffff1d7224 */ /* 0x001fcc00078e00ff */
[----:B------:R-:W3:Y:S01]  /*56b0*/  @!P6 LDG.E R29, desc[UR12][R58.64] ;  /* 0x0000000c3a1de981 */ /* 0x000ee2000c1e1900 */
[----:B--2---:R-:W-:-:S03]  /*56c0*/  @!P3 SHF.R.U32.HI R0, RZ, 0x10, R28 ;  /* 0x00000010ff00b819 */ /* 0x004fc6000001161c */
[----:B----4-:R-:W2:Y:S04]  /*56d0*/  @!P2 LDG.E R26, desc[UR12][R18.64] ;  /* 0x0000000c121aa981 */ /* 0x010ea8000c1e1900 */
[----:B------:R0:W-:Y:S04]  /*56e0*/  STL [R1+0x21c], R0 ;  /* 0x00021c0001007387 */ /* 0x0001e80000100800 */
[----:B0-----:R-:W4:Y:S01]  /*56f0*/  LDL.LU R0, [R1+0x330] ;  /* 0x0003300001007983 */ /* 0x001f220000300800 */
[----:B------:R-:W-:Y:S02]  /*5700*/  PRMT R53, RZ, 0x7610, R53 ;  /* 0x00007610ff357816 */ /* 0x000fe40000000035 */
[----:B------:R-:W-:-:S02]  /*5710*/  PRMT R52, RZ, 0x7610, R52 ;  /* 0x00007610ff347816 */ /* 0x000fc40000000034 */
[----:B------:R-:W-:Y:S02]  /*5720*/  @!P5 PRMT R53, R32, 0x7610, R53 ;  /* 0x000076102035d816 */ /* 0x000fe40000000035 */
[----:B------:R-:W-:-:S03]  /*5730*/  @!P4 SHF.R.U32.HI R52, RZ, 0x10, R33 ;  /* 0x00000010ff34c819 */ /* 0x000fc60000011621 */
[----:B------:R-:W-:Y:S04]  /*5740*/  STL.S16 [R1+0x1f8], R53 ;  /* 0x0001f83501007387 */ /* 0x000fe80000100600 */
[----:B------:R0:W-:Y:S04]  /*5750*/  STL [R1+0x1f4], R52 ;  /* 0x0001f43401007387 */ /* 0x0001e80000100800 */
[----:B0-----:R-:W3:Y:S01]  /*5760*/  LDL.LU.64 R52, [R1+0x230] ;  /* 0x0002300001347983 */ /* 0x001ee20000300a00 */
[----:B--2---:R-:W-:-:S05]  /*5770*/  @!P2 PRMT R36, R26, 0x7610, R36 ;  /* 0x000076101a24a816 */ /* 0x004fca0000000024 */
[----:B------:R0:W-:Y:S01]  /*5780*/  STL.S16 [R1+0x22c], R36 ;  /* 0x00022c2401007387 */ /* 0x0001e20000100600 */
[----:B----4-:R-:W-:Y:S01]  /*5790*/  PRMT R0, RZ, 0x7610, R0 ;  /* 0x00007610ff007816 */ /* 0x010fe20000000000 */
[----:B0-----:R-:W-:Y:S01]  /*57a0*/  IMAD.MOV.U32 R36, RZ, RZ, RZ ;  /* 0x000000ffff247224 */ /* 0x001fe200078e00ff */
[----:B---3--:R-:W-:-:S05]  /*57b0*/  @!P6 SHF.R.U32.HI R0, RZ, 0x10, R29 ;  /* 0x00000010ff00e819 */ /* 0x008fca000001161d */
[----:B------:R0:W-:Y:S04]  /*57c0*/  STL [R1+0x230], R0 ;  /* 0x0002300001007387 */ /* 0x0001e80000100800 */
[----:B------:R-:W2:Y:S04]  /*57d0*/  @!P0 LDG.E R36, desc[UR12][R40.64] ;  /* 0x0000000c28248981 */ /* 0x000ea8000c1e1900 */
[----:B0-----:R-:W3:Y:S01]  /*57e0*/  LDL.LU R0, [R1+0x32c] ;  /* 0x00032c0001007983 */ /* 0x001ee20000300800 */
[----:B------:R-:W-:Y:S02]  /*57f0*/  LOP3.LUT P5, RZ, R2, 0x1, RZ, 0xc0, !PT ;  /* 0x0000000102ff7812 */ /* 0x000fe400078ac0ff */
[----:B------:R-:W-:-:S05]  /*5800*/  @!P3 PRMT R37, R28, 0x7610, R37 ;  /* 0x000076101c25b816 */ /* 0x000fca0000000025 */
[----:B------:R0:W-:Y:S02]  /*5810*/  STL.S16 [R1+0x1fc], R37 ;  /* 0x0001fc2501007387 */ /* 0x0001e40000100600 */
[----:B0-----:R-:W-:-:S06]  /*5820*/  IMAD.MOV.U32 R37, RZ, RZ, RZ ;  /* 0x000000ffff257224 */ /* 0x001fcc00078e00ff */
[----:B------:R-:W4:Y:S01]  /*5830*/  @!P5 LDG.E R37, desc[UR12][R52.64] ;  /* 0x0000000c3425d981 */ /* 0x000f22000c1e1900 */
[----:B------:R-:W-:Y:S02]  /*5840*/  PRMT R38, RZ, 0x7610, R38 ;  /* 0x00007610ff267816 */ /* 0x000fe40000000026 */
[----:B---3--:R-:W-:Y:S01]  /*5850*/  PRMT R0, RZ, 0x7610, R0 ;  /* 0x00007610ff007816 */ /* 0x008fe20000000000 */
[----:B------:R-:W-:Y:S01]  /*5860*/  STL.64 [R1+0x300], R66 ;  /* 0x0003004201007387 */ /* 0x000fe20000100a00 */
[----:B--2---:R-:W-:Y:S02]  /*5870*/  @!P0 SHF.R.U32.HI R0, RZ, 0x10, R36 ;  /* 0x00000010ff008819 */ /* 0x004fe40000011624 */
[----:B------:R-:W-:Y:S01]  /*5880*/  LOP3.LUT P4, RZ, R3, 0x80000000, RZ, 0xc0, !PT ;  /* 0x8000000003ff7812 */ /* 0x000fe2000788c0ff */
[----:B------:R-:W2:Y:S04]  /*5890*/  LDL.LU.64 R52, [R1+0x260] ;  /* 0x0002600001347983 */ /* 0x000ea80000300a00 */
[----:B------:R0:W-:Y:S04]  /*58a0*/  STL [R1+0x234], R0 ;  /* 0x0002340001007387 */ /* 0x0001e80000100800 */
[----:B0-----:R-:W3:Y:S01]  /*58b0*/  LDL.LU R0, [R1+0x328] ;  /* 0x0003280001007983 */ /* 0x001ee20000300800 */
[----:B------:R-:W-:-:S05]  /*58c0*/  @!P6 PRMT R38, R29, 0x7610, R38 ;  /* 0x000076101d26e816 */ /* 0x000fca0000000026 */
[----:B------:R0:W-:Y:S02]  /*58d0*/  STL.S16 [R1+0x240], R38 ;  /* 0x0002402601007387 */ /* 0x0001e40000100600 */
[----:B0-----:R-:W-:Y:S01]  /*58e0*/  HFMA2.MMA R38, -RZ, RZ, 0, 0 ;  /* 0x00000000ff267435 */ /* 0x001fe200000001ff */
[----:B------:R-:W-:Y:S02]  /*58f0*/  PRMT R67, RZ, 0x7610, R67 ;  /* 0x00007610ff437816 */ /* 0x000fe40000000043 */
[----:B------:R-:W-:Y:S02]  /*5900*/  PRMT R66, RZ, 0x7610, R66 ;  /* 0x00007610ff427816 */ /* 0x000fe40000000042 */
[----:B------:R-:W-:Y:S02]  /*5910*/  @!P1 SHF.R.U32.HI R67, RZ, 0x10, R34 ;  /* 0x00000010ff439819 */ /* 0x000fe40000011622 */
[----:B------:R-:W-:-:S03]  /*5920*/  @!P2 SHF.R.U32.HI R66, RZ, 0x10, R26 ;  /* 0x00000010ff42a819 */ /* 0x000fc6000001161a */
[----:B------:R-:W2:Y:S04]  /*5930*/  @!P4 LDG.E R38, desc[UR12][R60.64] ;  /* 0x0000000c3c26c981 */ /* 0x000ea8000c1e1900 */
[----:B------:R-:W-:Y:S04]  /*5940*/  STL [R1+0x20c], R67 ;  /* 0x00020c4301007387 */ /* 0x000fe80000100800 */
[----:B------:R-:W-:Y:S01]  /*5950*/  STL [R1+0x228], R66 ;  /* 0x0002284201007387 */ /* 0x000fe20000100800 */
[----:B---3--:R-:W-:-:S03]  /*5960*/  PRMT R0, RZ, 0x7610, R0 ;  /* 0x00007610ff007816 */ /* 0x008fc60000000000 */
[----:B------:R-:W3:Y:S01]  /*5970*/  LDL.LU.64 R60, [R1+0x278] ;  /* 0x00027800013c7983 */ /* 0x000ee20000300a00 */
[----:B----4-:R-:W-:-:S05]  /*5980*/  @!P5 SHF.R.U32.HI R0, RZ, 0x10, R37 ;  /* 0x00000010ff00d819 */ /* 0x010fca0000011625 */
[----:B------:R0:W-:Y:S04]  /*5990*/  STL [R1+0x254], R0 ;  /* 0x0002540001007387 */ /* 0x0001e80000100800 */
[----:B0-----:R-:W4:Y:S01]  /*59a0*/  LDL.LU R0, [R1+0x324] ;  /* 0x0003240001007983 */ /* 0x001f220000300800 */
[----:B------:R-:W-:Y:S01]  /*59b0*/  IMAD.MOV.U32 R66, RZ, RZ, R68 ;  /* 0x000000ffff427224 */ /* 0x000fe200078e0044 */
[----:B------:R-:W-:Y:S02]  /*59c0*/  MOV R67, R69 ;  /* 0x0000004500437202 */ /* 0x000fe40000000f00 */
[----:B------:R-:W3:Y:S01]  /*59d0*/  LDL.LU.64 R68, [R1+0x2b0] ;  /* 0x0002b00001447983 */ /* 0x000ee20000300a00 */
[----:B------:R-:W-:Y:S02]  /*59e0*/  PRMT R35, RZ, 0x7610, R35 ;  /* 0x00007610ff237816 */ /* 0x000fe40000000023 */
[----:B------:R-:W-:-:S02]  /*59f0*/  LOP3.LUT P1, RZ, R3, 0x40000000, RZ, 0xc0, !PT ;  /* 0x4000000003ff7812 */ /* 0x000fc4000782c0ff */
[----:B------:R-:W-:-:S05]  /*5a00*/  @!P0 PRMT R35, R36, 0x7610, R35 ;  /* 0x0000761024238816 */ /* 0x000fca0000000023 */
[----:B------:R0:W-:Y:S02]  /*5a10*/  STL.S16 [R1+0x250], R35 ;  /* 0x0002502301007387 */ /* 0x0001e40000100600 */
[----:B0-----:R-:W-:Y:S01]  /*5a20*/  IMAD.MOV.U32 R35, RZ, RZ, RZ ;  /* 0x000000ffff237224 */ /* 0x001fe200078e00ff */
[----:B----4-:R-:W-:Y:S02]  /*5a30*/  PRMT R0, RZ, 0x7610, R0 ;  /* 0x00007610ff007816 */ /* 0x010fe40000000000 */
[----:B--2---:R-:W-:-:S03]  /*5a40*/  @!P4 SHF.R.U32.HI R0, RZ, 0x10, R38 ;  /* 0x00000010ff00c819 */ /* 0x004fc60000011626 */
[----:B---3--:R-:W2:Y:S04]  /*5a50*/  @!P1 LDG.E R35, desc[UR12][R68.64] ;  /* 0x0000000c44239981 */ /* 0x008ea8000c1e1900 */
[----:B------:R0:W-:Y:S04]  /*5a60*/  STL [R1+0x264], R0 ;  /* 0x0002640001007387 */ /* 0x0001e80000100800 */
[----:B------:R-:W3:Y:S04]  /*5a70*/  LDL.LU.64 R68, [R1+0x280] ;  /* 0x0002800001447983 */ /* 0x000ee80000300a00 */
[----:B0-----:R-:W4:Y:S04]  /*5a80*/  LDL.LU R0, [R1+0x320] ;  /* 0x0003200001007983 */ /* 0x001f280000300800 */
[----:B------:R0:W-:Y:S01]  /*5a90*/  STL [R1+0x34], R27 ;  /* 0x0000341b01007387 */ /* 0x0001e20000100800 */
[----:B------:R-:W-:-:S02]  /*5aa0*/  LOP3.LUT P2, RZ, R3, 0x20000000, RZ, 0xc0, !PT ;  /* 0x2000000003ff7812 */ /* 0x000fc4000784c0ff */
[----:B------:R-:W-:Y:S02]  /*5ab0*/  PRMT R18, RZ, 0x7610, R18 ;  /* 0x00007610ff127816 */ /* 0x000fe40000000012 */
[----:B0-----:R-:W-:-:S04]  /*5ac0*/  PRMT R27, RZ, 0x7610, R27 ;  /* 0x00007610ff1b7816 */ /* 0x001fc8000000001b */
[----:B------:R-:W-:Y:S02]  /*5ad0*/  @!P5 PRMT R27, R37, 0x7610, R27 ;  /* 0x00007610251bd816 */ /* 0x000fe4000000001b */
[C---:B------:R-:W-:Y:S02]  /*5ae0*/  LOP3.LUT P6, RZ, R3.reuse, 0x8000000, RZ, 0xc0, !PT ;  /* 0x0800000003ff7812 */ /* 0x040fe400078cc0ff */
[----:B------:R-:W-:Y:S01]  /*5af0*/  LOP3.LUT P3, RZ, R3, 0x10000000, RZ, 0xc0, !PT ;  /* 0x1000000003ff7812 */ /* 0x000fe2000786c0ff */
[----:B------:R0:W-:Y:S01]  /*5b00*/  STL.S16 [R1+0x244], R27 ;  /* 0x0002441b01007387 */ /* 0x0001e20000100600 */
[----:B------:R-:W-:-:S03]  /*5b10*/  @!P4 PRMT R18, R38, 0x7610, R18 ;  /* 0x000076102612c816 */ /* 0x000fc60000000012 */
[----:B------:R1:W-:Y:S01]  /*5b20*/  STL [R1+0x4c], R5 ;  /* 0x00004c0501007387 */ /* 0x0003e20000100800 */
[----:B0-----:R-:W-:-:S03]  /*5b30*/  IMAD.MOV.U32 R27, RZ, RZ, RZ ;  /* 0x000000ffff1b7224 */ /* 0x001fc600078e00ff */
[----:B------:R0:W-:Y:S01]  /*5b40*/  STL.S16 [R1+0x260], R18 ;  /* 0x0002601201007387 */ /* 0x0001e20000100600 */
[----:B-1----:R-:W-:-:S03]  /*5b50*/  IMAD.MOV.U32 R5, RZ, RZ, RZ ;  /* 0x000000ffff057224 */ /* 0x002fc600078e00ff */
[----:B------:R-:W2:Y:S01]  /*5b60*/  @!P2 LDG.E R27, desc[UR12][R52.64] ;  /* 0x0000000c341ba981 */ /* 0x000ea2000c1e1900 */
[----:B0-----:R-:W-:-:S03]  /*5b70*/  MOV R18, RZ ;  /* 0x000000ff00127202 */ /* 0x001fc60000000f00 */
[----:B------:R-:W2:Y:S04]  /*5b80*/  LDL.LU.64 R52, [R1+0x298] ;  /* 0x0002980001347983 */ /* 0x000ea80000300a00 */
[----:B------:R-:W2:Y:S04]  /*5b90*/  @!P3 LDG.E R18, desc[UR12][R60.64] ;  /* 0x0000000c3c12b981 */ /* 0x000ea8000c1e1900 */
[----:B------:R-:W2:Y:S04]  /*5ba0*/  LDL.LU.64 R60, [R1+0x2a0] ;  /* 0x0002a000013c7983 */ /* 0x000ea80000300a00 */
[----:B---3--:R-:W3:Y:S01]  /*5bb0*/  @!P6 LDG.E R5, desc[UR12][R68.64] ;  /* 0x0000000c4405e981 */ /* 0x008ee2000c1e1900 */
[----:B----4-:R-:W-:-:S04]  /*5bc0*/  PRMT R0, RZ, 0x7610, R0 ;  /* 0x00007610ff007816 */ /* 0x010fc80000000000 */
[----:B--2---:R-:W-:Y:S01]  /*5bd0*/  @!P1 PRMT R0, R35, 0x7610, R0 ;  /* 0x0000761023009816 */ /* 0x004fe20000000000 */
[----:B------:R-:W2:Y:S04]  /*5be0*/  LDL.LU.64 R68, [R1+0x2a8] ;  /* 0x0002a80001447983 */ /* 0x000ea80000300a00 */
[----:B------:R0:W-:Y:S04]  /*5bf0*/  STL.S16 [R1+0x27c], R0 ;  /* 0x00027c0001007387 */ /* 0x0001e80000100600 */
[----:B0-----:R-:W4:Y:S04]  /*5c00*/  LDL.LU R0, [R1+0x31c] ;  /* 0x00031c0001007983 */ /* 0x001f280000300800 */
[----:B------:R0:W-:Y:S01]  /*5c10*/  STL [R1+0x48], R25 ;  /* 0x0000481901007387 */ /* 0x0001e20000100800 */
[----:B------:R-:W-:-:S03]  /*5c20*/  LOP3.LUT P0, RZ, R3, 0x4000000, RZ, 0xc0, !PT ;  /* 0x0400000003ff7812 */ /* 0x000fc6000780c0ff */
[----:B------:R1:W-:Y:S01]  /*5c30*/  STL [R1+0x44], R24 ;  /* 0x0000441801007387 */ /* 0x0003e20000100800 */
[----:B0-----:R-:W-:-:S03]  /*5c40*/  PRMT R25, RZ, 0x7610, R25 ;  /* 0x00007610ff197816 */ /* 0x001fc60000000019 */
[----:B------:R0:W-:Y:S01]  /*5c50*/  STL [R1+0x30], R23 ;  /* 0x0000301701007387 */ /* 0x0001e20000100800 */
[----:B------:R-:W-:Y:S02]  /*5c60*/  @!P2 PRMT R25, R27, 0x7610, R25 ;  /* 0x000076101b19a816 */ /* 0x000fe40000000019 */
[----:B-1----:R-:W-:Y:S02]  /*5c70*/  PRMT R24, RZ, 0x7610, R24 ;  /* 0x00007610ff187816 */ /* 0x002fe40000000018 */
[C---:B------:R-:W-:Y:S02]  /*5c80*/  LOP3.LUT P4, RZ, R3.reuse, 0x1000000, RZ, 0xc0, !PT ;  /* 0x0100000003ff7812 */ /* 0x040fe4000788c0ff */
[----:B0-----:R-:W-:Y:S01]  /*5c90*/  PRMT R23, RZ, 0x7610, R23 ;  /* 0x00007610ff177816 */ /* 0x001fe20000000017 */
[----:B------:R0:W-:Y:S01]  /*5ca0*/  STL.S16 [R1+0x280], R25 ;  /* 0x0002801901007387 */ /* 0x0001e20000100600 */
[----:B------:R-:W-:Y:S02]  /*5cb0*/  LOP3.LUT P5, RZ, R3, 0x2000000, RZ, 0xc0, !PT ;  /* 0x0200000003ff7812 */ /* 0x000fe400078ac0ff */
[----:B------:R-:W-:Y:S01]  /*5cc0*/  @!P3 PRMT R23, R18, 0x7610, R23 ;  /* 0x000076101217b816 */ /* 0x000fe20000000017 */
[----:B0-----:R-:W-:-:S04]  /*5cd0*/  IMAD.MOV.U32 R25, RZ, RZ, RZ ;  /* 0x000000ffff197224 */ /* 0x001fc800078e00ff */
[----:B------:R0:W-:Y:S04]  /*5ce0*/  STL.S16 [R1+0x29c], R23 ;  /* 0x00029c1701007387 */ /* 0x0001e80000100600 */
[----:B------:R-:W4:Y:S01]  /*5cf0*/  @!P0 LDG.E R25, desc[UR12][R52.64] ;  /* 0x0000000c34198981 */ /* 0x000f22000c1e1900 */
[----:B0-----:R-:W-:-:S03]  /*5d00*/  HFMA2.MMA R23, -RZ, RZ, 0, 0 ;  /* 0x00000000ff177435 */ /* 0x001fc600000001ff */
[----:B------:R-:W4:Y:S07]  /*5d10*/  LDL.LU.64 R52, [R1+0x288] ;  /* 0x0002880001347983 */ /* 0x000f2e0000300a00 */
[----:B------:R-:W4:Y:S04]  /*5d20*/  @!P5 LDG.E R23, desc[UR12][R60.64] ;  /* 0x0000000c3c17d981 */ /* 0x000f28000c1e1900 */
[----:B------:R-:W4:Y:S01]  /*5d30*/  LDL.LU.64 R60, [R1+0x270] ;  /* 0x00027000013c7983 */ /* 0x000f220000300a00 */
[----:B---3--:R-:W-:-:S05]  /*5d40*/  @!P6 PRMT R24, R5, 0x7610, R24 ;  /* 0x000076100518e816 */ /* 0x008fca0000000018 */
[----:B------:R0:W-:Y:S02]  /*5d50*/  STL.S16 [R1+0x2a0], R24 ;  /* 0x0002a01801007387 */ /* 0x0001e40000100600 */
[----:B0-----:R-:W-:-:S06]  /*5d60*/  IMAD.MOV.U32 R24, RZ, RZ, RZ ;  /* 0x000000ffff187224 */ /* 0x001fcc00078e00ff */
[----:B--2---:R-:W2:Y:S01]  /*5d70*/  @!P4 LDG.E R24, desc[UR12][R68.64] ;  /* 0x0000000c4418c981 */ /* 0x004ea2000c1e1900 */
[----:B----4-:R-:W-:Y:S02]  /*5d80*/  PRMT R0, RZ, 0x7610, R0 ;  /* 0x00007610ff007816 */ /* 0x010fe40000000000 */
[----:B------:R-:W-:-:S05]  /*5d90*/  @!P2 SHF.R.U32.HI R0, RZ, 0x10, R27 ;  /* 0x00000010ff00a819 */ /* 0x000fca000001161b */
[----:B------:R0:W-:Y:S04]  /*5da0*/  STL [R1+0x284], R0 ;  /* 0x0002840001007387 */ /* 0x0001e80000100800 */
[----:B------:R-:W3:Y:S04]  /*5db0*/  LDL.LU.64 R68, [R1+0x268] ;  /* 0x0002680001447983 */ /* 0x000ee80000300a00 */
[----:B0-----:R-:W4:Y:S01]  /*5dc0*/  LDL.LU R0, [R1+0x318] ;  /* 0x0003180001007983 */ /* 0x001f220000300800 */
[----:B------:R-:W-:-:S03]  /*5dd0*/  PRMT R51, RZ, 0x7610, R51 ;  /* 0x00007610ff337816 */ /* 0x000fc60000000033 */
[----:B------:R0:W-:Y:S01]  /*5de0*/  STL [R1+0x2c], R22 ;  /* 0x00002c1601007387 */ /* 0x0001e20000100800 */
[----:B------:R-:W-:Y:S02]  /*5df0*/  @!P1 SHF.R.U32.HI R51, RZ, 0x10, R35 ;  /* 0x00000010ff339819 */ /* 0x000fe40000011623 */
[----:B------:R-:W-:Y:S01]  /*5e00*/  LOP3.LUT P1, RZ, R3, 0x800000, RZ, 0xc0, !PT ;  /* 0x0080000003ff7812 */ /* 0x000fe2000782c0ff */
[----:B------:R1:W-:Y:S01]  /*5e10*/  STL [R1+0x40], R21 ;  /* 0x0000401501007387 */ /* 0x0003e20000100800 */
[----:B0-----:R-:W-:Y:S02]  /*5e20*/  PRMT R22, RZ, 0x7610, R22 ;  /* 0x00007610ff167816 */ /* 0x001fe40000000016 */
[----:B-1----:R-:W-:Y:S02]  /*5e30*/  PRMT R21, RZ, 0x7610, R21 ;  /* 0x00007610ff157816 */ /* 0x002fe40000000015 */
[----:B------:R-:W-:Y:S02]  /*5e40*/  @!P0 PRMT R22, R25, 0x7610, R22 ;  /* 0x0000761019168816 */ /* 0x000fe40000000016 */
[----:B------:R-:W-:-:S03]  /*5e50*/  PRMT R19, RZ, 0x7610, R19 ;  /* 0x00007610ff137816 */ /* 0x000fc60000000013 */
[----:B------:R0:W-:Y:S01]  /*5e60*/  STL.S16 [R1+0x2a8], R22 ;  /* 0x0002a81601007387 */ /* 0x0001e20000100600 */
[----:B------:R-:W-:Y:S01]  /*5e70*/  LOP3.LUT P2, RZ, R3, 0x400000, RZ, 0xc0, !PT ;  /* 0x0040000003ff7812 */ /* 0x000fe2000784c0ff */
[----:B0-----:R-:W-:Y:S01]  /*5e80*/  IMAD.MOV.U32 R22, RZ, RZ, RZ ;  /* 0x000000ffff167224 */ /* 0x001fe200078e00ff */
[----:B------:R-:W-:-:S05]  /*5e90*/  @!P5 PRMT R19, R23, 0x7610, R19 ;  /* 0x000076101713d816 */ /* 0x000fca0000000013 */
[----:B------:R-:W3:Y:S04]  /*5ea0*/  @!P1 LDG.E R22, desc[UR12][R52.64] ;  /* 0x0000000c34169981 */ /* 0x000ee8000c1e1900 */
[----:B------:R0:W-:Y:S04]  /*5eb0*/  STL.S16 [R1+0x28c], R19 ;  /* 0x00028c1301007387 */ /* 0x0001e80000100600 */
[----:B------:R-:W3:Y:S01]  /*5ec0*/  LDL.LU.64 R52, [R1+0x258] ;  /* 0x0002580001347983 */ /* 0x000ee20000300a00 */
[----:B0-----:R-:W-:-:S06]  /*5ed0*/  MOV R19, RZ ;  /* 0x000000ff00137202 */ /* 0x001fcc0000000f00 */
[----:B------:R-:W3:Y:S04]  /*5ee0*/  @!P2 LDG.E R19, desc[UR12][R60.64] ;  /* 0x0000000c3c13a981 */ /* 0x000ee8000c1e1900 */
[----:B------:R-:W3:Y:S01]  /*5ef0*/  LDL.LU.64 R60, [R1+0x248] ;  /* 0x00024800013c7983 */ /* 0x000ee20000300a00 */
[----:B--2---:R-:W-:-:S05]  /*5f00*/  @!P4 PRMT R21, R24, 0x7610, R21 ;  /* 0x000076101815c816 */ /* 0x004fca0000000015 */
[----:B------:R0:W-:Y:S01]  /*5f10*/  STL.S16 [R1+0x270], R21 ;  /* 0x0002701501007387 */ /* 0x0001e20000100600 */
[----:B----4-:R-:W-:Y:S02]  /*5f20*/  PRMT R0, RZ, 0x7610, R0 ;  /* 0x00007610ff007816 */ /* 0x010fe40000000000 */
[----:B------:R-:W-:Y:S02]  /*5f30*/  @!P3 SHF.R.U32.HI R0, RZ, 0x10, R18 ;  /* 0x00000010ff00b819 */ /* 0x000fe40000011612 */
[----:B------:R-:W-:-:S03]  /*5f40*/  LOP3.LUT P3, RZ, R3, 0x200000, RZ, 0xc0, !PT ;  /* 0x0020000003ff7812 */ /* 0x000fc6000786c0ff */
[----:B------:R1:W-:Y:S01]  /*5f50*/  STL [R1+0x278], R0 ;  /* 0x0002780001007387 */ /* 0x0003e20000100800 */
[----:B0-----:R-:W-:-:S03]  /*5f60*/  IMAD.MOV.U32 R21, RZ, RZ, RZ ;  /* 0x000000ffff157224 */ /* 0x001fc600078e00ff */
[----:B-1----:R-:W2:Y:S06]  /*5f70*/  LDL.LU R0, [R1+0x314] ;  /* 0x0003140001007983 */ /* 0x002eac0000300800 */
[----:B---3--:R-:W3:Y:S04]  /*5f80*/  @!P3 LDG.E R21, desc[UR12][R68.64] ;  /* 0x0000000c4415b981 */ /* 0x008ee8000c1e1900 */
[----:B------:R-:W4:Y:S01]  /*5f90*/  LDL.LU.64 R68, [R1+0x238] ;  /* 0x0002380001447983 */ /* 0x000f220000300a00 */
[----:B------:R-:W-:-:S02]  /*5fa0*/  PRMT R55, RZ, 0x7610, R55 ;  /* 0x00007610ff377816 */ /* 0x000fc40000000037 */
[----:B------:R-:W-:Y:S01]  /*5fb0*/  @!P4 SHF.R.U32.HI R55, RZ, 0x10, R24 ;  /* 0x00000010ff37c819 */ /* 0x000fe20000011618 */
[----:B------:R0:W-:Y:S01]  /*5fc0*/  STL [R1+0x3c], R20 ;  /* 0x00003c1401007387 */ /* 0x0001e20000100800 */
[----:B------:R-:W-:-:S03]  /*5fd0*/  PRMT R59, RZ, 0x7610, R59 ;  /* 0x00007610ff3b7816 */ /* 0x000fc6000000003b */
[----:B------:R1:W-:Y:S01]  /*5fe0*/  STL [R1+0x14], R62 ;  /* 0x0000143e01007387 */ /* 0x0003e20000100800 */
[----:B------:R-:W-:Y:S02]  /*5ff0*/  @!P5 SHF.R.U32.HI R59, RZ, 0x10, R23 ;  /* 0x00000010ff3bd819 */ /* 0x000fe40000011617 */
[C---:B------:R-:W-:Y:S01]  /*6000*/  LOP3.LUT P5, RZ, R3.reuse, 0x40000, RZ, 0xc0, !PT ;  /* 0x0004000003ff7812 */ /* 0x040fe200078ac0ff */
[----:B------:R1:W-:Y:S01]  /*6010*/  STL [R1+0x24], R54 ;  /* 0x0000243601007387 */ /* 0x0003e20000100800 */
[----:B0-----:R-:W-:Y:S02]  /*6020*/  PRMT R20, RZ, 0x7610, R20 ;  /* 0x00007610ff147816 */ /* 0x001fe40000000014 */
[----:B-1----:R-:W-:Y:S02]  /*6030*/  PRMT R62, RZ, 0x7610, R62 ;  /* 0x00007610ff3e7816 */ /* 0x002fe4000000003e */
[----:B------:R-:W-:Y:S02]  /*6040*/  @!P0 SHF.R.U32.HI R62, RZ, 0x10, R25 ;  /* 0x00000010ff3e8819 */ /* 0x000fe40000011619 */
[----:B------:R-:W-:-:S02]  /*6050*/  LOP3.LUT P0, RZ, R3, 0x80000, RZ, 0xc0, !PT ;  /* 0x0008000003ff7812 */ /* 0x000fc4000780c0ff */
[----:B------:R-:W-:Y:S01]  /*6060*/  PRMT R54, RZ, 0x7610, R54 ;  /* 0x00007610ff367816 */ /* 0x000fe20000000036 */
[----:B------:R0:W-:Y:S01]  /*6070*/  STL [R1+0x2c4], R7 ;  /* 0x0002c40701007387 */ /* 0x0001e20000100800 */
[----:B------:R-:W-:Y:S02]  /*6080*/  @!P1 SHF.R.U32.HI R54, RZ, 0x10, R22 ;  /* 0x00000010ff369819 */ /* 0x000fe40000011616 */
[----:B------:R-:W-:Y:S01]  /*6090*/  @!P1 PRMT R20, R22, 0x7610, R20 ;  /* 0x0000761016149816 */ /* 0x000fe20000000014 */
[----:B------:R1:W-:Y:S04]  /*60a0*/  STL [R1+0x274], R55 ;  /* 0x0002743701007387 */ /* 0x0003e80000100800 */
[----:B------:R1:W-:Y:S01]  /*60b0*/  STL [R1+0x2c8], R6 ;  /* 0x0002c80601007387 */ /* 0x0003e20000100800 */
[----:B0-----:R-:W-:Y:S01]  /*60c0*/  PRMT R7, RZ, 0x7610, R7 ;  /* 0x00007610ff077816 */ /* 0x001fe20000000007 */
[----:B-1----:R-:W-:-:S02]  /*60d0*/  HFMA2.MMA R55, -RZ, RZ, 0, 0 ;  /* 0x00000000ff377435 */ /* 0x002fc400000001ff */
[----:B------:R0:W-:Y:S01]  /*60e0*/  STL [R1+0x268], R54 ;  /* 0x0002683601007387 */ /* 0x0001e20000100800 */
[----:B------:R-:W-:-:S03]  /*60f0*/  PRMT R6, RZ, 0x7610, R6 ;  /* 0x00007610ff067816 */ /* 0x000fc60000000006 */
[----:B------:R1:W-:Y:S01]  /*6100*/  STL.S16 [R1+0x26c], R20 ;  /* 0x00026c1401007387 */ /* 0x0003e20000100600 */
[----:B------:R-:W-:-:S03]  /*6110*/  LOP3.LUT P1, RZ, R3, 0x10000, RZ, 0xc0, !PT ;  /* 0x0001000003ff7812 */ /* 0x000fc6000782c0ff */
[----:B------:R4:W4:Y:S01]  /*6120*/  @!P0 LDG.E R55, desc[UR12][R60.64] ;  /* 0x0000000c3c378981 */ /* 0x000922000c1e1900 */
[----:B0-----:R-:W-:Y:S01]  /*6130*/  MOV R54, RZ ;  /* 0x000000ff00367202 */ /* 0x001fe20000000f00 */
[----:B-1----:R-:W-:Y:S02]  /*6140*/  IMAD.MOV.U32 R20, RZ, RZ, RZ ;  /* 0x000000ffff147224 */ /* 0x002fe400078e00ff */
[----:B------:R0:W-:Y:S02]  /*6150*/  STL [R1+0x2a4], R62 ;  /* 0x0002a43e01007387 */ /* 0x0001e40000100800 */
[----:B0-----:R-:W-:-:S06]  /*6160*/  IMAD.MOV.U32 R62, RZ, RZ, RZ ;  /* 0x000000ffff3e7224 */ /* 0x001fcc00078e00ff */
[----:B------:R-:W4:Y:S04]  /*6170*/  @!P1 LDG.E R62, desc[UR12][R16.64] ;  /* 0x0000000c103e9981 */ /* 0x000f28000c1e1900 */
[----:B------:R-:W4:Y:S01]  /*6180*/  LDL.LU.64 R16, [R1+0x1e0] ;  /* 0x0001e00001107983 */ /* 0x000f220000300a00 */
[----:B--2---:R-:W-:Y:S02]  /*6190*/  PRMT R0, RZ, 0x7610, R0 ;  /* 0x00007610ff007816 */ /* 0x004fe40000000000 */
[----:B------:R-:W-:Y:S02]  /*61a0*/  @!P6 SHF.R.U32.HI R0, RZ, 0x10, R5 ;  /* 0x00000010ff00e819 */ /* 0x000fe40000011605 */
[----:B------:R-:W-:Y:S02]  /*61b0*/  LOP3.LUT P6, RZ, R3, 0x100000, RZ, 0xc0, !PT ;  /* 0x0010000003ff7812 */ /* 0x000fe400078cc0ff */
[----:B---3--:R-:W-:-:S02]  /*61c0*/  @!P3 SHF.R.U32.HI R6, RZ, 0x10, R21 ;  /* 0x00000010ff06b819 */ /* 0x008fc40000011615 */
[----:B------:R-:W-:Y:S01]  /*61d0*/  @!P3 PRMT R7, R21, 0x7610, R7 ;  /* 0x000076101507b816 */ /* 0x000fe20000000007 */
[----:B------:R0:W-:Y:S04]  /*61e0*/  STL [R1+0x298], R0 ;  /* 0x0002980001007387 */ /* 0x0001e80000100800 */
[----:B------:R1:W-:Y:S04]  /*61f0*/  STL.64 [R1+0x2d0], R6 ;  /* 0x0002d00601007387 */ /* 0x0003e80000100a00 */
[----:B------:R-:W2:Y:S04]  /*6200*/  @!P6 LDG.E R20, desc[UR12][R52.64] ;  /* 0x0000000c3414e981 */ /* 0x000ea8000c1e1900 */
[----:B0-----:R-:W3:Y:S01]  /*6210*/  LDL.LU R0, [R1+0x310] ;  /* 0x0003100001007983 */ /* 0x001ee20000300800 */
[----:B-1----:R-:W-:-:S03]  /*6220*/  IMAD.MOV.U32 R6, RZ, RZ, R66 ;  /* 0x000000ffff067224 */ /* 0x002fc600078e0042 */
[----:B----4-:R-:W4:Y:S01]  /*6230*/  @!P5 LDG.E R54, desc[UR12][R68.64] ;  /* 0x0000000c4436d981 */ /* 0x010f22000c1e1900 */
[----:B------:R-:W-:-:S03]  /*6240*/  IMAD.MOV.U32 R7, RZ, RZ, R67 ;  /* 0x000000ffff077224 */ /* 0x000fc600078e0043 */
[----:B------:R-:W2:Y:S04]  /*6250*/  LDL.LU.64 R52, [R1+0x220] ;  /* 0x0002200001347983 */ /* 0x000ea80000300a00 */
[----:B------:R-:W2:Y:S04]  /*6260*/  LDL.LU.64 R66, [R1+0x210] ;  /* 0x0002100001427983 */ /* 0x000ea80000300a00 */
[----:B------:R-:W2:Y:S04]  /*6270*/  LDL.LU.64 R68, [R1+0x200] ;  /* 0x0002000001447983 */ /* 0x000ea80000300a00 */
[----:B------:R0:W-:Y:S01]  /*6280*/  STL [R1+0x68], R28 ;  /* 0x0000681c01007387 */ /* 0x0001e20000100800 */
[----:B------:R-:W-:-:S03]  /*6290*/  LOP3.LUT P4, RZ, R3, 0x20000, RZ, 0xc0, !PT ;  /* 0x0002000003ff7812 */ /* 0x000fc6000788c0ff */
[----:B------:R1:W-:Y:S01]  /*62a0*/  STL [R1+0x60], R34 ;  /* 0x0000602201007387 */ /* 0x0003e20000100800 */
[----:B------:R-:W-:Y:S02]  /*62b0*/  LOP3.LUT P3, RZ, R3, 0x4000, RZ, 0xc0, !PT ;  /* 0x0000400003ff7812 */ /* 0x000fe4000786c0ff */
[----:B0-----:R-:W-:Y:S02]  /*62c0*/  PRMT R28, RZ, 0x7610, R28 ;  /* 0x00007610ff1c7816 */ /* 0x001fe4000000001c */
[----:B-1----:R-:W-:Y:S02]  /*62d0*/  PRMT R34, RZ, 0x7610, R34 ;  /* 0x00007610ff227816 */ /* 0x002fe40000000022 */
[----:B------:R-:W-:Y:S02]  /*62e0*/  @!P2 SHF.R.U32.HI R34, RZ, 0x10, R19 ;  /* 0x00000010ff22a819 */ /* 0x000fe40000011613 */
[----:B------:R-:W-:Y:S02]  /*62f0*/  @!P2 PRMT R28, R19, 0x7610, R28 ;  /* 0x00007610131ca816 */ /* 0x000fe4000000001c */
[----:B------:R-:W-:Y:S01]  /*6300*/  LOP3.LUT P2, RZ, R3, 0x8000, RZ, 0xc0, !PT ;  /* 0x0000800003ff7812 */ /* 0x000fe2000784c0ff */
[----:B------:R0:W-:Y:S01]  /*6310*/  STL [R1+0x288], R59 ;  /* 0x0002883b01007387 */ /* 0x0001e20000100800 */
[----:B------:R-:W-:-:S02]  /*6320*/  CS2R R60, SRZ ;  /* 0x00000000003c7805 */ /* 0x000fc4000001ff00 */
[----:B------:R-:W-:Y:S02]  /*6330*/  PRMT R50, RZ, 0x7610, R50 ;  /* 0x00007610ff327816 */ /* 0x000fe40000000032 */
[----:B------:R-:W-:Y:S02]  /*6340*/  PRMT R48, RZ, 0x7610, R48 ;  /* 0x00007610ff307816 */ /* 0x000fe40000000030 */
[----:B------:R-:W-:Y:S01]  /*6350*/  PRMT R46, RZ, 0x7610, R46 ;  /* 0x00007610ff2e7816 */ /* 0x000fe2000000002e */
[----:B0-----:R-:W-:Y:S01]  /*6360*/  IMAD.MOV.U32 R59, RZ, RZ, RZ ;  /* 0x000000ffff3b7224 */ /* 0x001fe200078e00ff */
[----:B------:R-:W-:Y:S01]  /*6370*/  @!P0 PRMT R50, R55, 0x7610, R50 ;  /* 0x0000761037328816 */ /* 0x000fe20000000032 */
[----:B------:R0:W-:Y:S04]  /*6380*/  STL [R1+0x258], R34 ;  /* 0x0002582201007387 */ /* 0x0001e80000100800 */
[----:B------:R1:W-:Y:S01]  /*6390*/  STL [R1+0x88], R5 ;  /* 0x0000880501007387 */ /* 0x0003e20000100800 */
[----:B0-----:R-:W-:-:S02]  /*63a0*/  IMAD.MOV.U32 R34, RZ, RZ, RZ ;  /* 0x000000ffff227224 */ /* 0x001fc400078e00ff */
[----:B-1----:R-:W-:Y:S01]  /*63b0*/  IMAD.MOV.U32 R5, RZ, RZ, RZ ;  /* 0x000000ffff057224 */ /* 0x002fe200078e00ff */
[----:B---3--:R-:W-:Y:S02]  /*63c0*/  PRMT R0, RZ, 0x7610, R0 ;  /* 0x00007610ff007816 */ /* 0x008fe40000000000 */
[----:B------:R-:W-:Y:S02]  /*63d0*/  @!P0 SHF.R.U32.HI R0, RZ, 0x10, R55 ;  /* 0x00000010ff008819 */ /* 0x000fe40000011637 */
[C---:B------:R-:W-:Y:S02]  /*63e0*/  LOP3.LUT P0, RZ, R3.reuse, 0x1000, RZ, 0xc0, !PT ;  /* 0x0000100003ff7812 */ /* 0x040fe4000780c0ff */
[----:B----4-:R-:W-:Y:S02]  /*63f0*/  @!P5 SHF.R.U32.HI R46, RZ, 0x10, R54 ;  /* 0x00000010ff2ed819 */ /* 0x010fe40000011636 */
[----:B------:R-:W-:Y:S01]  /*6400*/  @!P5 PRMT R48, R54, 0x7610, R48 ;  /* 0x000076103630d816 */ /* 0x000fe20000000030 */
[----:B--2---:R-:W2:Y:S01]  /*6410*/  @!P4 LDG.E R60, desc[UR12][R52.64] ;  /* 0x0000000c343cc981 */ /* 0x004ea2000c1e1900 */
[----:B------:R-:W-:-:S03]  /*6420*/  LOP3.LUT P5, RZ, R3, 0x800, RZ, 0xc0, !PT ;  /* 0x0000080003ff7812 */ /* 0x000fc600078ac0ff */
[----:B------:R-:W3:Y:S04]  /*6430*/  @!P2 LDG.E R59, desc[UR12][R66.64] ;  /* 0x0000000c423ba981 */ /* 0x000ee8000c1e1900 */
[----:B------:R-:W4:Y:S04]  /*6440*/  @!P3 LDG.E R61, desc[UR12][R68.64] ;  /* 0x0000000c443db981 */ /* 0x000f28000c1e1900 */
[----:B------:R-:W4:Y:S04]  /*6450*/  @!P0 LDG.E R5, desc[UR12][R16.64] ;  /* 0x0000000c10058981 */ /* 0x000f28000c1e1900 */
[----:B------:R-:W4:Y:S04]  /*6460*/  @!P5 LDG.E R34, desc[UR12][R6.64] ;  /* 0x0000000c0622d981 */ /* 0x000f28000c1e1900 */
[----:B------:R0:W-:Y:S04]  /*6470*/  STL [R1+0x54], R31 ;  /* 0x0000541f01007387 */ /* 0x0001e80000100800 */
[----:B------:R-:W4:Y:S04]  /*6480*/  LDL.LU.64 R16, [R1+0x1b0] ;  /* 0x0001b00001107983 */ /* 0x000f280000300a00 */
[----:B------:R-:W4:Y:S01]  /*6490*/  LDL.LU.64 R6, [R1+0x198] ;  /* 0x0001980001067983 */ /* 0x000f220000300a00 */
[----:B0-----:R-:W-:-:S03]  /*64a0*/  PRMT R31, RZ, 0x7610, R31 ;  /* 0x00007610ff1f7816 */ /* 0x001fc6000000001f */
[----:B------:R0:W-:Y:S01]  /*64b0*/  STL [R1+0x38], R44 ;  /* 0x0000382c01007387 */ /* 0x0001e20000100800 */
[----:B------:R-:W-:-:S03]  /*64c0*/  @!P1 PRMT R31, R62, 0x7610, R31 ;  /* 0x000076103e1f9816 */ /* 0x000fc6000000001f */
[----:B------:R1:W-:Y:S01]  /*64d0*/  STL [R1+0x2bc], R9 ;  /* 0x0002bc0901007387 */ /* 0x0003e20000100800 */
[----:B------:R-:W-:Y:S02]  /*64e0*/  PRMT R47, RZ, 0x7610, R47 ;  /* 0x00007610ff2f7816 */ /* 0x000fe4000000002f */
[----:B------:R-:W-:Y:S02]  /*64f0*/  PRMT R43, RZ, 0x7610, R43 ;  /* 0x00007610ff2b7816 */ /* 0x000fe4000000002b */
[----:B------:R-:W-:Y:S01]  /*6500*/  PRMT R41, RZ, 0x7610, R41 ;  /* 0x00007610ff297816 */ /* 0x000fe20000000029 */
[----:B------:R1:W-:Y:S01]  /*6510*/  STL [R1+0x2c0], R8 ;  /* 0x0002c00801007387 */ /* 0x0003e20000100800 */
[----:B0-----:R-:W-:Y:S02]  /*6520*/  PRMT R44, RZ, 0x7610, R44 ;  /* 0x00007610ff2c7816 */ /* 0x001fe4000000002c */
[----:B------:R-:W-:Y:S02]  /*6530*/  @!P1 SHF.R.U32.HI R44, RZ, 0x10, R62 ;  /* 0x00000010ff2c9819 */ /* 0x000fe4000001163e */
[----:B------:R-:W-:-:S02]  /*6540*/  PRMT R49, RZ, 0x7610, R49 ;  /* 0x00007610ff317816 */ /* 0x000fc40000000031 */
[----:B------:R-:W-:Y:S02]  /*6550*/  PRMT R45, RZ, 0x7610, R45 ;  /* 0x00007610ff2d7816 */ /* 0x000fe4000000002d */
[----:B------:R-:W-:Y:S01]  /*6560*/  PRMT R42, RZ, 0x7610, R42 ;  /* 0x00007610ff2a7816 */ /* 0x000fe2000000002a */
[----:B------:R0:W-:Y:S01]  /*6570*/  STL.S16 [R1+0x25c], R28 ;  /* 0x00025c1c01007387 */ /* 0x0001e20000100600 */
[C---:B------:R-:W-:Y:S02]  /*6580*/  LOP3.LUT P1, RZ, R3.reuse, 0x200, RZ, 0xc0, !PT ;  /* 0x0000020003ff7812 */ /* 0x040fe4000782c0ff */
[----:B-1----:R-:W-:Y:S01]  /*6590*/  PRMT R9, RZ, 0x7610, R9 ;  /* 0x00007610ff097816 */ /* 0x002fe20000000009 */
[----:B------:R1:W-:Y:S01]  /*65a0*/  STL [R1+0x84], R18 ;  /* 0x0000841201007387 */ /* 0x0003e20000100800 */
[----:B------:R-:W-:Y:S02]  /*65b0*/  PRMT R8, RZ, 0x7610, R8 ;  /* 0x00007610ff087816 */ /* 0x000fe40000000008 */
[----:B------:R-:W-:Y:S01]  /*65c0*/  @!P6 SHF.R.U32.HI R8, RZ, 0x10, R20 ;  /* 0x00000010ff08e819 */ /* 0x000fe20000011614 */
[----:B------:R1:W-:Y:S01]  /*65d0*/  STL [R1+0x9c], R19 ;  /* 0x00009c1301007387 */ /* 0x0003e20000100800 */
[----:B------:R-:W-:Y:S01]  /*65e0*/  @!P6 PRMT R9, R20, 0x7610, R9 ;  /* 0x000076101409e816 */ /* 0x000fe20000000009 */
[----:B0-----:R-:W-:Y:S01]  /*65f0*/  IMAD.MOV.U32 R28, RZ, RZ, RZ ;  /* 0x000000ffff1c7224 */ /* 0x001fe200078e00ff */
[----:B------:R-:W-:Y:S01]  /*6600*/  LOP3.LUT P6, RZ, R3, 0x2000, RZ, 0xc0, !PT ;  /* 0x0000200003ff7812 */ /* 0x000fe200078cc0ff */
[----:B------:R0:W-:Y:S01]  /*6610*/  STL [R1+0x8c], R25 ;  /* 0x00008c1901007387 */ /* 0x0001e20000100800 */
[----:B-1----:R-:W-:-:S03]  /*6620*/  HFMA2.MMA R18, -RZ, RZ, 0, 0 ;  /* 0x00000000ff127435 */ /* 0x002fc600000001ff */
[----:B------:R1:W-:Y:S01]  /*6630*/  STL [R1+0x90], R23 ;  /* 0x0000901701007387 */ /* 0x0003e20000100800 */
[----:B------:R-:W-:-:S03]  /*6640*/  HFMA2.MMA R19, -RZ, RZ, 0, 0 ;  /* 0x00000000ff137435 */ /* 0x000fc600000001ff */
[----:B------:R-:W4:Y:S01]  /*6650*/  @!P1 LDG.E R28, desc[UR12][R14.64] ;  /* 0x0000000c0e1c9981 */ /* 0x000f22000c1e1900 */
[----:B0-----:R-:W-:-:S03]  /*6660*/  IMAD.MOV.U32 R25, RZ, RZ, RZ ;  /* 0x000000ffff197224 */ /* 0x001fc600078e00ff */
[----:B------:R-:W4:Y:S01]  /*6670*/  @!P6 LDG.E R18, desc[UR12][R10.64] ;  /* 0x0000000c0a12e981 */ /* 0x000f22000c1e1900 */
[----:B-1----:R-:W-:-:S03]  /*6680*/  MOV R23, RZ ;  /* 0x000000ff00177202 */ /* 0x002fc60000000f00 */
[----:B------:R0:W-:Y:S04]  /*6690*/  STL [R1+0x78], R38 ;  /* 0x0000782601007387 */ /* 0x0001e80000100800 */
[----:B------:R-:W4:Y:S01]  /*66a0*/  LDL.LU.64 R14, [R1+0x170] ;  /* 0x00017000010e7983 */ /* 0x000f220000300a00 */
[----:B------:R-:W-:-:S03]  /*66b0*/  PRMT R40, RZ, 0x7610, R40 ;  /* 0x00007610ff287816 */ /* 0x000fc60000000028 */
[----:B------:R1:W-:Y:S04]  /*66c0*/  STL [R1+0xa4], R20 ;  /* 0x0000a41401007387 */ /* 0x0003e80000100800 */
[----:B------:R1:W-:Y:S04]  /*66d0*/  STL [R1+0x50], R30 ;  /* 0x0000501e01007387 */ /* 0x0003e80000100800 */
[----:B------:R1:W-:Y:S01]  /*66e0*/  STL [R1+0x70], R36 ;  /* 0x0000702401007387 */ /* 0x0003e20000100800 */
[----:B------:R-:W-:-:S03]  /*66f0*/  PRMT R39, RZ, 0x7610, R39 ;  /* 0x00007610ff277816 */ /* 0x000fc60000000027 */
[----:B------:R1:W-:Y:S04]  /*6700*/  STL [R1+0x58], R32 ;  /* 0x0000582001007387 */ /* 0x0003e80000100800 */
[----:B------:R1:W-:Y:S04]  /*6710*/  STL [R1+0x5c], R33 ;  /* 0x00005c2101007387 */ /* 0x0003e80000100800 */
[----:B------:R-:W-:Y:S04]  /*6720*/  STL [R1+0x94], R24 ;  /* 0x0000941801007387 */ /* 0x000fe80000100800 */
[----:B------:R1:W-:Y:S04]  /*6730*/  STL [R1+0x98], R22 ;  /* 0x0000981601007387 */ /* 0x0003e80000100800 */
[----:B------:R-:W-:Y:S04]  /*6740*/  STL [R1+0x64], R26 ;  /* 0x0000641a01007387 */ /* 0x000fe80000100800 */
[----:B------:R-:W-:Y:S04]  /*6750*/  STL [R1+0x6c], R29 ;  /* 0x00006c1d01007387 */ /* 0x000fe80000100800 */
[----:B------:R1:W-:Y:S04]  /*6760*/  STL [R1+0x74], R37 ;  /* 0x0000742501007387 */ /* 0x0003e80000100800 */
[----:B------:R1:W-:Y:S04]  /*6770*/  STL [R1+0x7c], R35 ;  /* 0x00007c2301007387 */ /* 0x0003e80000100800 */
[----:B------:R1:W-:Y:S04]  /*6780*/  STL [R1+0x80], R27 ;  /* 0x0000801b01007387 */ /* 0x0003e80000100800 */
[----:B------:R1:W-:Y:S04]  /*6790*/  STL [R1+0xa0], R21 ;  /* 0x0000a01501007387 */ /* 0x0003e80000100800 */
[----:B------:R1:W-:Y:S04]  /*67a0*/  STL [R1+0xb4], R62 ;  /* 0x0000b43e01007387 */ /* 0x0003e80000100800 */
[----:B------:R1:W-:Y:S04]  /*67b0*/  STL [R1+0xac], R54 ;  /* 0x0000ac3601007387 */ /* 0x0003e80000100800 */
[----:B------:R-:W4:Y:S04]  /*67c0*/  LDL.LU.64 R68, [R1+0x2f8] ;  /* 0x0002f80001447983 */ /* 0x000f280000300a00 */
[----:B------:R-:W4:Y:S04]  /*67d0*/  LDL.LU.64 R66, [R1+0x300] ;  /* 0x0003000001427983 */ /* 0x000f280000300a00 */
[----:B------:R-:W-:Y:S04]  /*67e0*/  STL [R1+0x1c], R64 ;  /* 0x00001c4001007387 */ /* 0x000fe80000100800 */
[----:B------:R-:W-:Y:S01]  /*67f0*/  STL [R1+0x18], R63 ;  /* 0x0000183f01007387 */ /* 0x000fe20000100800 */
[----:B------:R-:W-:-:S03]  /*6800*/  PRMT R58, RZ, 0x7610, R58 ;  /* 0x00007610ff3a7816 */ /* 0x000fc6000000003a */
[----:B------:R-:W-:Y:S01]  /*6810*/  STL [R1+0xa8], R55 ;  /* 0x0000a83701007387 */ /* 0x000fe20000100800 */
[----:B------:R-:W-:Y:S02]  /*6820*/  PRMT R57, RZ, 0x7610, R57 ;  /* 0x00007610ff397816 */ /* 0x000fe40000000039 */
[----:B------:R-:W-:Y:S01]  /*6830*/  PRMT R56, RZ, 0x7610, R56 ;  /* 0x00007610ff387816 */ /* 0x000fe20000000038 */
[----:B------:R-:W4:Y:S04]  /*6840*/  LDL.LU.64 R10, [R1+0x2f0] ;  /* 0x0002f000010a7983 */ /* 0x000f280000300a00 */
[----:B------:R-:W-:Y:S04]  /*6850*/  STL [R1+0x20], R65 ;  /* 0x0000204101007387 */ /* 0x000fe80000100800 */
[----:B------:R-:W4:Y:S01]  /*6860*/  LDL.LU.64 R52, [R1+0x308] ;  /* 0x0003080001347983 */ /* 0x000f220000300a00 */
[----:B--2---:R-:W-:-:S02]  /*6870*/  @!P4 SHF.R.U32.HI R49, RZ, 0x10, R60 ;  /* 0x00000010ff31c819 */ /* 0x004fc4000001163c */
[----:B------:R-:W-:Y:S02]  /*6880*/  @!P4 PRMT R47, R60, 0x7610, R47 ;  /* 0x000076103c2fc816 */ /* 0x000fe4000000002f */
[----:B---3--:R-:W-:Y:S02]  /*6890*/  @!P2 SHF.R.U32.HI R45, RZ, 0x10, R59 ;  /* 0x00000010ff2da819 */ /* 0x008fe4000001163b */
[----:B------:R-:W-:Y:S02]  /*68a0*/  @!P2 PRMT R43, R59, 0x7610, R43 ;  /* 0x000076103b2ba816 */ /* 0x000fe4000000002b */
[----:B----4-:R-:W-:Y:S02]  /*68b0*/  @!P3 SHF.R.U32.HI R42, RZ, 0x10, R61 ;  /* 0x00000010ff2ab819 */ /* 0x010fe4000001163d */
[----:B------:R-:W-:Y:S02]  /*68c0*/  @!P3 PRMT R41, R61, 0x7610, R41 ;  /* 0x000076103d29b816 */ /* 0x000fe40000000029 */
[----:B------:R-:W-:-:S02]  /*68d0*/  LOP3.LUT P4, RZ, R3, 0x400, RZ, 0xc0, !PT ;  /* 0x0000040003ff7812 */ /* 0x000fc4000788c0ff */
[C---:B------:R-:W-:Y:S02]  /*68e0*/  LOP3.LUT P2, RZ, R3.reuse, 0x100, RZ, 0xc0, !PT ;  /* 0x0000010003ff7812 */ /* 0x040fe4000784c0ff */
[----:B------:R-:W-:-:S09]  /*68f0*/  LOP3.LUT P3, RZ, R3, 0x80, RZ, 0xc0, !PT ;  /* 0x0000008003ff7812 */ /* 0x000fd2000786c0ff */
[----:B------:R-:W2:Y:S04]  /*6900*/  @!P4 LDG.E R23, desc[UR12][R12.64] ;  /* 0x0000000c0c17c981 */ /* 0x000ea8000c1e1900 */
[----:B------:R-:W3:Y:S04]  /*6910*/  @!P2 LDG.E R25, desc[UR12][R16.64] ;  /* 0x0000000c1019a981 */ /* 0x000ee8000c1e1900 */
[----:B------:R-:W4:Y:S04]  /*6920*/  @!P3 LDG.E R19, desc[UR12][R6.64] ;  /* 0x0000000c0613b981 */ /* 0x000f28000c1e1900 */
[----:B------:R-:W4:Y:S04]  /*6930*/  LDL.LU.64 R12, [R1+0x188] ;  /* 0x00018800010c7983 */ /* 0x000f280000300a00 */
[----:B------:R-:W4:Y:S01]  /*6940*/  LDL.LU.64 R16, [R1+0x168] ;  /* 0x0001680001107983 */ /* 0x000f220000300a00 */
[----:B0-----:R-:W-:-:S02]  /*6950*/  PRMT R38, RZ, 0x7610, R38 ;  /* 0x00007610ff267816 */ /* 0x001fc40000000026 */
[----:B------:R-:W-:Y:S01]  /*6960*/  @!P0 SHF.R.U32.HI R40, RZ, 0x10, R5 ;  /* 0x00000010ff288819 */ /* 0x000fe20000011605 */
[----:B-1----:R-:W-:Y:S01]  /*6970*/  IMAD.MOV.U32 R20, RZ, RZ, RZ ;  /* 0x000000ffff147224 */ /* 0x002fe200078e00ff */
[----:B------:R-:W-:Y:S01]  /*6980*/  @!P0 PRMT R38, R5, 0x7610, R38 ;  /* 0x0000761005268816 */ /* 0x000fe20000000026 */
[----:B------:R-:W4:Y:S01]  /*6990*/  LDL.LU.64 R6, [R1+0x158] ;  /* 0x0001580001067983 */ /* 0x000f220000300a00 */
[----:B------:R-:W-:Y:S02]  /*69a0*/  LOP3.LUT P0, RZ, R3, 0x20, RZ, 0xc0, !PT ;  /* 0x0000002003ff7812 */ /* 0x000fe4000780c0ff */
[----:B------:R-:W-:Y:S02]  /*69b0*/  PRMT R30, RZ, 0x7610, R30 ;  /* 0x00007610ff1e7816 */ /* 0x000fe4000000001e */
[----:B------:R-:W-:Y:S02]  /*69c0*/  PRMT R36, RZ, 0x7610, R36 ;  /* 0x00007610ff247816 */ /* 0x000fe40000000024 */
[----:B------:R-:W-:-:S02]  /*69d0*/  @!P5 SHF.R.U32.HI R36, RZ, 0x10, R34 ;  /* 0x00000010ff24d819 */ /* 0x000fc40000011622 */
[----:B------:R-:W-:Y:S02]  /*69e0*/  @!P5 PRMT R30, R34, 0x7610, R30 ;  /* 0x00007610221ed816 */ /* 0x000fe4000000001e */
[----:B------:R-:W-:Y:S02]  /*69f0*/  LOP3.LUT P5, RZ, R3, 0x10, RZ, 0xc0, !PT ;  /* 0x0000001003ff7812 */ /* 0x000fe400078ac0ff */
[----:B------:R-:W-:Y:S02]  /*6a00*/  PRMT R32, RZ, 0x7610, R32 ;  /* 0x00007610ff207816 */ /* 0x000fe40000000020 */
[----:B------:R-:W-:Y:S02]  /*6a10*/  PRMT R33, RZ, 0x7610, R33 ;  /* 0x00007610ff217816 */ /* 0x000fe40000000021 */
[----:B------:R-:W-:Y:S02]  /*6a20*/  PRMT R22, RZ, 0x7610, R22 ;  /* 0x00007610ff167816 */ /* 0x000fe40000000016 */
[----:B------:R-:W-:-:S02]  /*6a30*/  PRMT R24, RZ, 0x7610, R24 ;  /* 0x00007610ff187816 */ /* 0x000fc40000000018 */
[----:B------:R-:W-:Y:S02]  /*6a40*/  PRMT R37, RZ, 0x7610, R37 ;  /* 0x00007610ff257816 */ /* 0x000fe40000000025 */
[----:B------:R-:W-:Y:S02]  /*6a50*/  PRMT R35, RZ, 0x7610, R35 ;  /* 0x00007610ff237816 */ /* 0x000fe40000000023 */
[----:B------:R-:W-:Y:S02]  /*6a60*/  PRMT R29, RZ, 0x7610, R29 ;  /* 0x00007610ff1d7816 */ /* 0x000fe4000000001d */
[----:B------:R-:W-:Y:S02]  /*6a70*/  PRMT R27, RZ, 0x7610, R27 ;  /* 0x00007610ff1b7816 */ /* 0x000fe4000000001b */
[----:B------:R-:W-:Y:S02]  /*6a80*/  PRMT R26, RZ, 0x7610, R26 ;  /* 0x00007610ff1a7816 */ /* 0x000fe4000000001a */
[----:B------:R-:W-:Y:S01]  /*6a90*/  @!P6 SHF.R.U32.HI R37, RZ, 0x10, R18 ;  /* 0x00000010ff25e819 */ /* 0x000fe20000011612 */
[----:B------:R-:W4:Y:S01]  /*6aa0*/  @!P0 LDG.E R20, desc[UR12][R14.64] ;  /* 0x0000000c0e148981 */ /* 0x000f22000c1e1900 */
[----:B------:R-:W-:-:S02]  /*6ab0*/  @!P6 PRMT R39, R18, 0x7610, R39 ;  /* 0x000076101227e816 */ /* 0x000fc40000000027 */
[----:B------:R-:W-:Y:S02]  /*6ac0*/  @!P1 SHF.R.U32.HI R29, RZ, 0x10, R28 ;  /* 0x00000010ff1d9819 */ /* 0x000fe4000001161c */
[----:B------:R-:W-:Y:S01]  /*6ad0*/  @!P1 PRMT R33, R28, 0x7610, R33 ;  /* 0x000076101c219816 */ /* 0x000fe20000000021 */
[----:B------:R-:W4:Y:S01]  /*6ae0*/  LDL.LU.64 R14, [R1+0x140] ;  /* 0x00014000010e7983 */ /* 0x000f220000300a00 */
[C---:B------:R-:W-:Y:S02]  /*6af0*/  LOP3.LUT P6, RZ, R3.reuse, 0x40, RZ, 0xc0, !PT ;  /* 0x0000004003ff7812 */ /* 0x040fe400078cc0ff */
[----:B------:R-:W-:Y:S01]  /*6b00*/  LOP3.LUT P1, RZ, R3, 0x4, RZ, 0xc0, !PT ;  /* 0x0000000403ff7812 */ /* 0x000fe2000782c0ff */
[----:B------:R-:W-:Y:S01]  /*6b10*/  IMAD.MOV.U32 R21, RZ, RZ, RZ ;  /* 0x000000ffff157224 */ /* 0x000fe200078e00ff */
[----:B--2---:R-:W-:Y:S02]  /*6b20*/  @!P4 SHF.R.U32.HI R35, RZ, 0x10, R23 ;  /* 0x00000010ff23c819 */ /* 0x004fe40000011617 */
[----:B------:R-:W-:-:S02]  /*6b30*/  @!P4 PRMT R32, R23, 0x7610, R32 ;  /* 0x000076101720c816 */ /* 0x000fc40000000020 */
[----:B---3--:R-:W-:Y:S02]  /*6b40*/  @!P2 SHF.R.U32.HI R27, RZ, 0x10, R25 ;  /* 0x00000010ff1ba819 */ /* 0x008fe40000011619 */
[----:B------:R-:W-:Y:S02]  /*6b50*/  @!P2 PRMT R22, R25, 0x7610, R22 ;  /* 0x000076101916a816 */ /* 0x000fe40000000016 */
[----:B----4-:R-:W-:Y:S02]  /*6b60*/  @!P3 SHF.R.U32.HI R26, RZ, 0x10, R19 ;  /* 0x00000010ff1ab819 */ /* 0x010fe40000011613 */
[----:B------:R-:W-:Y:S02]  /*6b70*/  @!P3 PRMT R24, R19, 0x7610, R24 ;  /* 0x000076101318b816 */ /* 0x000fe40000000018 */
[C---:B------:R-:W-:Y:S01]  /*6b80*/  LOP3.LUT P4, RZ, R3.reuse, 0x8, RZ, 0xc0, !PT ;  /* 0x0000000803ff7812 */ /* 0x040fe2000788c0ff */
[----:B------:R-:W2:Y:S01]  /*6b90*/  @!P6 LDG.E R21, desc[UR12][R12.64] ;  /* 0x0000000c0c15e981 */ /* 0x000ea2000c1e1900 */
[----:B------:R-:W-:-:S02]  /*6ba0*/  LOP3.LUT P2, RZ, R3, 0x2, RZ, 0xc0, !PT ;  /* 0x0000000203ff7812 */ /* 0x000fc4000784c0ff */
[----:B------:R-:W-:Y:S02]  /*6bb0*/  LOP3.LUT P3, RZ, R3, 0x1, RZ, 0xc0, !PT ;  /* 0x0000000103ff7812 */ /* 0x000fe4000786c0ff */
[----:B------:R-:W-:Y:S01]  /*6bc0*/  MOV R3, RZ ;  /* 0x000000ff00037202 */ /* 0x000fe20000000f00 */
[----:B------:R-:W3:Y:S05]  /*6bd0*/  LDL.LU.64 R12, [R1+0x148] ;  /* 0x00014800010c7983 */ /* 0x000eea0000300a00 */
[----:B------:R-:W4:Y:S04]  /*6be0*/  @!P5 LDG.E R3, desc[UR12][R16.64] ;  /* 0x0000000c1003d981 */ /* 0x000f28000c1e1900 */
[----:B------:R-:W2:Y:S01]  /*6bf0*/  LDL.LU.64 R16, [R1+0x130] ;  /* 0x0001300001107983 */ /* 0x000ea20000300a00 */
[----:B------:R-:W-:Y:S01]  /*6c00*/  HFMA2.MMA R62, -RZ, RZ, 0, 0 ;  /* 0x00000000ff3e7435 */ /* 0x000fe200000001ff */
[----:B------:R-:W-:-:S02]  /*6c10*/  IMAD.MOV.U32 R54, RZ, RZ, RZ ;  /* 0x000000ffff367224 */ /* 0x000fc400078e00ff */
[----:B------:R0:W-:Y:S04]  /*6c20*/  STL [R1+0xb8], R59 ;  /* 0x0000b83b01007387 */ /* 0x0001e80000100800 */
[----:B------:R-:W4:Y:S01]  /*6c30*/  @!P4 LDG.E R54, desc[UR12][R6.64] ;  /* 0x0000000c0636c981 */ /* 0x000f22000c1e1900 */
[----:B0-----:R-:W-:-:S03]  /*6c40*/  IMAD.MOV.U32 R59, RZ, RZ, RZ ;  /* 0x000000ffff3b7224 */ /* 0x001fc600078e00ff */
[----:B------:R0:W-:Y:S01]  /*6c50*/  STL [R1+0xb0], R60 ;  /* 0x0000b03c01007387 */ /* 0x0001e20000100800 */
[----:B------:R-:W-:Y:S02]  /*6c60*/  PRMT R64, RZ, 0x7610, R64 ;  /* 0x00007610ff407816 */ /* 0x000fe40000000040 */
[----:B------:R-:W-:Y:S01]  /*6c70*/  PRMT R63, RZ, 0x7610, R63 ;  /* 0x00007610ff3f7816 */ /* 0x000fe2000000003f */
[----:B------:R1:W-:Y:S01]  /*6c80*/  STL [R1+0xc0], R18 ;  /* 0x0000c01201007387 */ /* 0x0003e20000100800 */
[----:B------:R-:W-:Y:S02]  /*6c90*/  PRMT R68, RZ, 0x7610, R68 ;  /* 0x00007610ff447816 */ /* 0x000fe40000000044 */
[----:B------:R-:W-:Y:S01]  /*6ca0*/  PRMT R66, RZ, 0x7610, R66 ;  /* 0x00007610ff427816 */ /* 0x000fe20000000042 */
[----:B------:R1:W-:Y:S04]  /*6cb0*/  STL [R1+0xc4], R5 ;  /* 0x0000c40501007387 */ /* 0x0003e80000100800 */
[----:B------:R-:W4:Y:S01]  /*6cc0*/  @!P2 LDG.E R62, desc[UR12][R14.64] ;  /* 0x0000000c0e3ea981 */ /* 0x000f22000c1e1900 */
[----:B0-----:R-:W-:Y:S01]  /*6cd0*/  IMAD.MOV.U32 R60, RZ, RZ, RZ ;  /* 0x000000ffff3c7224 */ /* 0x001fe200078e00ff */
[----:B------:R-:W-:-:S02]  /*6ce0*/  PRMT R67, RZ, 0x7610, R67 ;  /* 0x00007610ff437816 */ /* 0x000fc40000000043 */
[----:B------:R-:W-:Y:S01]  /*6cf0*/  PRMT R55, RZ, 0x7610, R55 ;  /* 0x00007610ff377816 */ /* 0x000fe20000000037 */
[----:B------:R-:W4:Y:S04]  /*6d00*/  LDL.LU.64 R6, [R1+0x128] ;  /* 0x0001280001067983 */ /* 0x000f280000300a00 */
[----:B------:R-:W4:Y:S04]  /*6d10*/  LDL.LU.64 R14, [R1+0x2e0] ;  /* 0x0002e000010e7983 */ /* 0x000f280000300a00 */
[----:B---3--:R-:W3:Y:S04]  /*6d20*/  @!P1 LDG.E R60, desc[UR12][R12.64] ;  /* 0x0000000c0c3c9981 */ /* 0x008ee8000c1e1900 */
[----:B------:R-:W3:Y:S04]  /*6d30*/  LDL.LU.64 R12, [R1+0x2e8] ;  /* 0x0002e800010c7983 */ /* 0x000ee80000300a00 */
[----:B--2---:R-:W2:Y:S04]  /*6d40*/  @!P3 LDG.E R59, desc[UR12][R16.64] ;  /* 0x0000000c103bb981 */ /* 0x004ea8000c1e1900 */
[----:B------:R-:W2:Y:S01]  /*6d50*/  LDL.LU.64 R16, [R1+0x2d8] ;  /* 0x0002d80001107983 */ /* 0x000ea20000300a00 */
[----:B----4-:R-:W-:-:S02]  /*6d60*/  @!P4 SHF.R.U32.HI R66, RZ, 0x10, R54 ;  /* 0x00000010ff42c819 */ /* 0x010fc40000011636 */
[----:B------:R-:W-:Y:S02]  /*6d70*/  @!P4 PRMT R68, R54, 0x7610, R68 ;  /* 0x000076103644c816 */ /* 0x000fe40000000044 */
[----:B------:R-:W-:Y:S02]  /*6d80*/  LOP3.LUT P4, RZ, R2, 0x40000000, RZ, 0xc0, !PT ;  /* 0x4000000002ff7812 */ /* 0x000fe4000788c0ff */
[----:B-1----:R-:W-:Y:S01]  /*6d90*/  MOV R18, RZ ;  /* 0x000000ff00127202 */ /* 0x002fe20000000f00 */
[----:B------:R-:W-:Y:S01]  /*6da0*/  IMAD.MOV.U32 R5, RZ, RZ, RZ ;  /* 0x000000ffff057224 */ /* 0x000fe200078e00ff */
[----:B------:R-:W-:Y:S02]  /*6db0*/  @!P2 SHF.R.U32.HI R63, RZ, 0x10, R62 ;  /* 0x00000010ff3fa819 */ /* 0x000fe4000001163e */
[----:B------:R-:W-:Y:S02]  /*6dc0*/  @!P2 PRMT R64, R62, 0x7610, R64 ;  /* 0x000076103e40a816 */ /* 0x000fe40000000040 */
[----:B------:R-:W-:-:S02]  /*6dd0*/  LOP3.LUT P2, RZ, R2, 0x10000000, RZ, 0xc0, !PT ;  /* 0x1000000002ff7812 */ /* 0x000fc4000784c0ff */
[----:B------:R-:W-:Y:S02]  /*6de0*/  PRMT R69, RZ, 0x7610, R69 ;  /* 0x00007610ff457816 */ /* 0x000fe40000000045 */
[----:B------:R-:W-:Y:S02]  /*6df0*/  @!P5 SHF.R.U32.HI R69, RZ, 0x10, R3 ;  /* 0x00000010ff45d819 */ /* 0x000fe40000011603 */
[----:B------:R-:W-:Y:S02]  /*6e00*/  @!P5 PRMT R67, R3, 0x7610, R67 ;  /* 0x000076100343d816 */ /* 0x000fe40000000043 */
[----:B------:R-:W-:Y:S02]  /*6e10*/  LOP3.LUT P5, RZ, R2, 0x80000000, RZ, 0xc0, !PT ;  /* 0x8000000002ff7812 */ /* 0x000fe400078ac0ff */
[----:B------:R-:W-:Y:S02]  /*6e20*/  @!P6 SHF.R.U32.HI R57, RZ, 0x10, R21 ;  /* 0x00000010ff39e819 */ /* 0x000fe40000011615 */
[----:B------:R-:W-:-:S02]  /*6e30*/  @!P6 PRMT R58, R21, 0x7610, R58 ;  /* 0x00007610153ae816 */ /* 0x000fc4000000003a */
[----:B------:R-:W-:Y:S02]  /*6e40*/  @!P0 SHF.R.U32.HI R56, RZ, 0x10, R20 ;  /* 0x00000010ff388819 */ /* 0x000fe40000011614 */
[----:B------:R-:W-:Y:S02]  /*6e50*/  @!P0 PRMT R55, R20, 0x7610, R55 ;  /* 0x0000761014378816 */ /* 0x000fe40000000037 */
[C---:B------:R-:W-:Y:S02]  /*6e60*/  LOP3.LUT P6, RZ, R4.reuse, 0x2, RZ, 0xc0, !PT ;  /* 0x0000000204ff7812 */ /* 0x040fe400078cc0ff */
[----:B------:R-:W-:Y:S02]  /*6e70*/  LOP3.LUT P0, RZ, R4, 0x1, RZ, 0xc0, !PT ;  /* 0x0000000104ff7812 */ /* 0x000fe4000780c0ff */
[----:B------:R-:W-:Y:S02]  /*6e80*/  PRMT R4, RZ, 0x7610, R4 ;  /* 0x00007610ff047816 */ /* 0x000fe40000000004 */
[----:B------:R-:W-:-:S02]  /*6e90*/  PRMT R65, RZ, 0x7610, R65 ;  /* 0x00007610ff417816 */ /* 0x000fc40000000041 */
[----:B---3--:R-:W-:Y:S02]  /*6ea0*/  @!P1 SHF.R.U32.HI R65, RZ, 0x10, R60 ;  /* 0x00000010ff419819 */ /* 0x008fe4000001163c */
[----:B------:R-:W-:Y:S02]  /*6eb0*/  @!P1 PRMT R4, R60, 0x7610, R4 ;  /* 0x000076103c049816 */ /* 0x000fe40000000004 */
[----:B------:R-:W-:Y:S01]  /*6ec0*/  LOP3.LUT P1, RZ, R2, 0x20000000, RZ, 0xc0, !PT ;  /* 0x2000000002ff7812 */ /* 0x000fe2000782c0ff */
[----:B------:R0:W3:Y:S04]  /*6ed0*/  @!P4 LDG.E R5, desc[UR12][R12.64] ;  /* 0x0000000c0c05c981 */ /* 0x0000e8000c1e1900 */
[----:B--2---:R1:W2:Y:S01]  /*6ee0*/  @!P2 LDG.E R18, desc[UR12][R16.64] ;  /* 0x0000000c1012a981 */ /* 0x0042a2000c1e1900 */
[----:B0-----:R-:W-:-:S03]  /*6ef0*/  HFMA2.MMA R12, -RZ, RZ, 0, 0 ;  /* 0x00000000ff0c7435 */ /* 0x001fc600000001ff */
[----:B------:R-:W4:Y:S01]  /*6f00*/  LDL.LU R13, [R1+0x11c] ;  /* 0x00011c00010d7983 */ /* 0x000f220000300800 */
[----:B-1----:R-:W-:-:S06]  /*6f10*/  PRMT R17, RZ, 0x7610, R17 ;  /* 0x00007610ff117816 */ /* 0x002fcc0000000011 */
[----:B------:R0:W3:Y:S01]  /*6f20*/  @!P5 LDG.E R12, desc[UR12][R10.64] ;  /* 0x0000000c0a0cd981 */ /* 0x0000e2000c1e1900 */
[----:B------:R-:W-:Y:S02]  /*6f30*/  PRMT R16, RZ, 0x7610, R16 ;  /* 0x00007610ff107816 */ /* 0x000fe40000000010 */
[----:B------:R-:W-:Y:S02]  /*6f40*/  @!P3 SHF.R.U32.HI R16, RZ, 0x10, R59 ;  /* 0x00000010ff10b819 */ /* 0x000fe4000001163b */
[----:B------:R-:W-:Y:S02]  /*6f50*/  @!P3 PRMT R17, R59, 0x7610, R17 ;  /* 0x000076103b11b816 */ /* 0x000fe40000000011 */
[----:B------:R-:W-:Y:S01]  /*6f60*/  LOP3.LUT P3, RZ, R2, 0x8000000, RZ, 0xc0, !PT ;  /* 0x0800000002ff7812 */ /* 0x000fe2000786c0ff */
[----:B------:R-:W-:Y:S01]  /*6f70*/  IMAD.MOV.U32 R2, RZ, RZ, RZ ;  /* 0x000000ffff027224 */ /* 0x000fe200078e00ff */
[----:B------:R-:W0:Y:S11]  /*6f80*/  LDL.LU R11, [R1+0x120] ;  /* 0x00012000010b7983 */ /* 0x000e360000300800 */
[----:B------:R1:W3:Y:S04]  /*6f90*/  @!P3 LDG.E R2, desc[UR12][R14.64] ;  /* 0x0000000c0e02b981 */ /* 0x0002e8000c1e1900 */
[----:B------:R-:W2:Y:S04]  /*6fa0*/  LDL.LU R14, [R1+0x114] ;  /* 0x00011400010e7983 */ /* 0x000ea80000300800 */
[----:B------:R-:W1:Y:S01]  /*6fb0*/  LDL.LU R15, [R1+0x118] ;  /* 0x00011800010f7983 */ /* 0x000e620000300800 */
[----:B0-----:R-:W-:-:S02]  /*6fc0*/  IMAD.U32 R10, R11, 0x10000, RZ ;  /* 0x000100000b0a7824 */ /* 0x001fc400078e00ff */
[----:B----4-:R-:W-:Y:S01]  /*6fd0*/  IMAD.U32 R11, R13, 0x10000, RZ ;  /* 0x000100000d0b7824 */ /* 0x010fe200078e00ff */
[----:B--2---:R-:W-:Y:S01]  /*6fe0*/  SHF.L.U32 R13, R14, 0x10, RZ ;  /* 0x000000100e0d7819 */ /* 0x004fe200000006ff */
[----:B-1----:R-:W-:Y:S02]  /*6ff0*/  IMAD.U32 R14, R15, 0x10000, RZ ;  /* 0x000100000f0e7824 */ /* 0x002fe400078e00ff */
[----:B------:R-:W-:Y:S01]  /*7000*/  FMUL.FTZ R15, R10, R10 ;  /* 0x0000000a0a0f7220 */ /* 0x000fe20000410000 */
[----:B------:R-:W-:-:S03]  /*7010*/  FADD.FTZ R10, R11, R10 ;  /* 0x0000000a0b0a7221 */ /* 0x000fc60000010000 */
[----:B------:R-:W-:Y:S01]  /*7020*/  FFMA.FTZ R15, R11, R11, R15 ;  /* 0x0000000b0b0f7223 */ /* 0x000fe2000001000f */
[----:B------:R-:W-:Y:S01]  /*7030*/  FADD.FTZ R11, R13, R14 ;  /* 0x0000000e0d0b7221 */ /* 0x000fe20000010000 */
[----:B------:R-:W-:-:S04]  /*7040*/  FMUL.FTZ R14, R14, R14 ;  /* 0x0000000e0e0e7220 */ /* 0x000fc80000410000 */
[----:B------:R-:W-:Y:S02]  /*7050*/  FFMA.FTZ R13, R13, R13, R14 ;  /* 0x0000000d0d0d7223 */ /* 0x000fe4000001000e */
[----:B------:R-:W2:Y:S01]  /*7060*/  LDL.LU R14, [R1+0x110] ;  /* 0x00011000010e7983 */ /* 0x000ea20000300800 */
[----:B------:R-:W-:-:S04]  /*7070*/  FADD.FTZ R10, RZ, R10 ;  /* 0x0000000aff0a7221 */ /* 0x000fc80000010000 */
[----:B------:R-:W-:Y:S01]  /*7080*/  FADD.FTZ R10, R10, R11 ;  /* 0x0000000b0a0a7221 */ /* 0x000fe20000010000 */
[----:B--2---:R-:W-:Y:S02]  /*7090*/  IMAD.U32 R11, R14, 0x10000, RZ ;  /* 0x000100000e0b7824 */ /* 0x004fe400078e00ff */
[----:B------:R-:W-:Y:S02]  /*70a0*/  FADD.FTZ R14, RZ, R15 ;  /* 0x0000000fff0e7221 */ /* 0x000fe40000010000 */
[----:B------:R-:W2:Y:S02]  /*70b0*/  LDL.LU R15, [R1+0x138] ;  /* 0x00013800010f7983 */ /* 0x000ea40000300800 */
[----:B------:R-:W-:Y:S01]  /*70c0*/  FADD.FTZ R13, R14, R13 ;  /* 0x0000000d0e0d7221 */ /* 0x000fe20000010000 */
[----:B------:R-:W-:Y:S01]  /*70d0*/  FMUL.FTZ R14, R11, R11 ;  /* 0x0000000b0b0e7220 */ /* 0x000fe20000410000 */
[----:B------:R0:W-:Y:S02]  /*70e0*/  STL [R1+0xbc], R61 ;  /* 0x0000bc3d01007387 */ /* 0x0001e40000100800 */
[----:B0-----:R-:W-:-:S06]  /*70f0*/  IMAD.MOV.U32 R61, RZ, RZ, RZ ;  /* 0x000000ffff3d7224 */ /* 0x001fcc00078e00ff */
[----:B------:R-:W4:Y:S04]  /*7100*/  @!P1 LDG.E R61, desc[UR12][R6.64] ;  /* 0x0000000c063d9981 */ /* 0x000f28000c1e1900 */
[----:B------:R-:W3:Y:S04]  /*7110*/  LDL.LU R6, [R1+0x124] ;  /* 0x0001240001067983 */ /* 0x000ee80000300800 */
[----:B------:R-:W4:Y:S01]  /*7120*/  LDL.LU R7, [R1+0x150] ;  /* 0x0001500001077983 */ /* 0x000f220000300800 */
[----:B--2---:R-:W-:-:S05]  /*7130*/  SHF.L.U32 R15, R15, 0x10, RZ ;  /* 0x000000100f0f7819 */ /* 0x004fca00000006ff */
[C---:B------:R-:W-:Y:S01]  /*7140*/  FADD.FTZ R11, R15.reuse, R11 ;  /* 0x0000000b0f0b7221 */ /* 0x040fe20000010000 */
[----:B------:R-:W-:Y:S02]  /*7150*/  FFMA.FTZ R14, R15, R15, R14 ;  /* 0x0000000f0f0e7223 */ /* 0x000fe4000001000e */
[----:B------:R-:W2:Y:S01]  /*7160*/  LDL.LU R15, [R1+0x13c] ;  /* 0x00013c00010f7983 */ /* 0x000ea20000300800 */
[----:B------:R-:W-:Y:S01]  /*7170*/  FADD.FTZ R10, R10, R11 ;  /* 0x0000000b0a0a7221 */ /* 0x000fe20000010000 */
[----:B------:R-:W-:Y:S01]  /*7180*/  FADD.FTZ R13, R13, R14 ;  /* 0x0000000e0d0d7221 */ /* 0x000fe20000010000 */
[----:B--2---:R-:W-:Y:S02]  /*7190*/  IMAD.U32 R11, R15, 0x10000, RZ ;  /* 0x000100000f0b7824 */ /* 0x004fe400078e00ff */
[----:B---3--:R-:W-:Y:S02]  /*71a0*/  IMAD.U32 R15, R6, 0x10000, RZ ;  /* 0x00010000060f7824 */ /* 0x008fe400078e00ff */
[----:B------:R-:W-:Y:S01]  /*71b0*/  FMUL.FTZ R14, R11, R11 ;  /* 0x0000000b0b0e7220 */ /* 0x000fe20000410000 */
[----:B------:R-:W-:-:S02]  /*71c0*/  IMAD.U32 R52, R52, 0x10000, RZ ;  /* 0x0001000034347824 */ /* 0x000fc400078e00ff */
[----:B------:R-:W-:Y:S01]  /*71d0*/  FADD.FTZ R11, R15, R11 ;  /* 0x0000000b0f0b7221 */ /* 0x000fe20000010000 */
[----:B------:R-:W-:Y:S02]  /*71e0*/  IMAD.U32 R53, R53, 0x10000, RZ ;  /* 0x0001000035357824 */ /* 0x000fe400078e00ff */
[----:B------:R-:W-:Y:S01]  /*71f0*/  FFMA.FTZ R14, R15, R15, R14 ;  /* 0x0000000f0f0e7223 */ /* 0x000fe2000001000e */
[----:B------:R-:W2:Y:S04]  /*7200*/  LDL.LU R6, [R1+0x190] ;  /* 0x0001900001067983 */ /* 0x000ea80000300800 */
[----:B------:R-:W3:Y:S01]  /*7210*/  LDL.LU R15, [R1+0x154] ;  /* 0x00015400010f7983 */ /* 0x000ee20000300800 */
[----:B------:R-:W-:Y:S01]  /*7220*/  FADD.FTZ R10, R10, R11 ;  /* 0x0000000b0a0a7221 */ /* 0x000fe20000010000 */
[----:B------:R-:W-:Y:S01]  /*7230*/  FADD.FTZ R13, R13, R14 ;  /* 0x0000000e0d0d7221 */ /* 0x000fe20000010000 */
[----:B---3--:R-:W-:Y:S01]  /*7240*/  SHF.L.U32 R11, R15, 0x10, RZ ;  /* 0x000000100f0b7819 */ /* 0x008fe200000006ff */
[----:B----4-:R-:W-:-:S02]  /*7250*/  IMAD.U32 R15, R7, 0x10000, RZ ;  /* 0x00010000070f7824 */ /* 0x010fc400078e00ff */
[----:B------:R-:W3:Y:S02]  /*7260*/  LDL.LU R7, [R1+0x194] ;  /* 0x0001940001077983 */ /* 0x000ee40000300800 */
[----:B------:R-:W-:Y:S01]  /*7270*/  FMUL.FTZ R14, R11, R11 ;  /* 0x0000000b0b0e7220 */ /* 0x000fe20000410000 */
[----:B------:R-:W-:-:S03]  /*7280*/  FADD.FTZ R11, R15, R11 ;  /* 0x0000000b0f0b7221 */ /* 0x000fc60000010000 */
[----:B------:R-:W-:Y:S02]  /*7290*/  FFMA.FTZ R14, R15, R15, R14 ;  /* 0x0000000f0f0e7223 */ /* 0x000fe4000001000e */
[----:B------:R-:W4:Y:S02]  /*72a0*/  LDL.LU R15, [R1+0x160] ;  /* 0x00016000010f7983 */ /* 0x000f240000300800 */
[----:B------:R-:W-:Y:S02]  /*72b0*/  FADD.FTZ R13, R13, R14 ;  /* 0x0000000e0d0d7221 */ /* 0x000fe40000010000 */
[----:B------:R-:W2:Y:S01]  /*72c0*/  LDL.LU R14, [R1+0x164] ;  /* 0x00016400010e7983 */ /* 0x000ea20000300800 */
[----:B------:R-:W-:Y:S01]  /*72d0*/  FADD.FTZ R10, R10, R11 ;  /* 0x0000000b0a0a7221 */ /* 0x000fe20000010000 */
[----:B------:R-:W-:Y:S01]  /*72e0*/  FMUL.FTZ R11, R52, R52 ;  /* 0x00000034340b7220 */ /* 0x000fe20000410000 */
[----:B----4-:R-:W-:Y:S01]  /*72f0*/  SHF.L.U32 R15, R15, 0x10, RZ ;  /* 0x000000100f0f7819 */ /* 0x010fe200000006ff */
[----:B--2---:R-:W-:-:S04]  /*7300*/  IMAD.U32 R14, R14, 0x10000, RZ ;  /* 0x000100000e0e7824 */ /* 0x004fc800078e00ff */
[C---:B------:R-:W-:Y:S01]  /*7310*/  FFMA.FTZ R11, R15.reuse, R15, R11 ;  /* 0x0000000f0f0b7223 */ /* 0x040fe2000001000b */
[----:B------:R-:W-:Y:S02]  /*7320*/  FADD.FTZ R52, R15, R52 ;  /* 0x000000340f347221 */ /* 0x000fe40000010000 */
[----:B------:R-:W2:Y:S01]  /*7330*/  LDL.LU R15, [R1+0x17c] ;  /* 0x00017c00010f7983 */ /* 0x000ea20000300800 */
[----:B------:R-:W-:Y:S01]  /*7340*/  FADD.FTZ R11, R13, R11 ;  /* 0x0000000b0d0b7221 */ /* 0x000fe20000010000 */
[----:B------:R-:W-:Y:S01]  /*7350*/  FMUL.FTZ R13, R14, R14 ;  /* 0x0000000e0e0d7220 */ /* 0x000fe20000410000 */
[----:B------:R-:W-:Y:S01]  /*7360*/  FADD.FTZ R10, R10, R52 ;  /* 0x000000340a0a7221 */ /* 0x000fe20000010000 */
[C---:B------:R-:W-:Y:S01]  /*7370*/  FADD.FTZ R14, R53.reuse, R14 ;  /* 0x0000000e350e7221 */ /* 0x040fe20000010000 */
[----:B------:R-:W4:Y:S01]  /*7380*/  LDL.LU R52, [R1+0x180] ;  /* 0x0001800001347983 */ /* 0x000f220000300800 */
[----:B------:R-:W-:-:S03]  /*7390*/  FFMA.FTZ R13, R53, R53, R13 ;  /* 0x00000035350d7223 */ /* 0x000fc6000001000d */
[----:B------:R-:W3:Y:S01]  /*73a0*/  LDL.LU R53, [R1+0x178] ;  /* 0x0001780001357983 */ /* 0x000ee20000300800 */
[----:B------:R-:W-:Y:S01]  /*73b0*/  FADD.FTZ R10, R10, R14 ;  /* 0x0000000e0a0a7221 */ /* 0x000fe20000010000 */
[----:B------:R-:W-:Y:S01]  /*73c0*/  FADD.FTZ R11, R11, R13 ;  /* 0x0000000d0b0b7221 */ /* 0x000fe20000010000 */
[----:B------:R-:W-:Y:S02]  /*73d0*/  SHF.L.U32 R13, R6, 0x10, RZ ;  /* 0x00000010060d7819 */ /* 0x000fe400000006ff */
[----:B------:R-:W3:Y:S01]  /*73e0*/  LDL.LU R6, [R1+0x1b8] ;  /* 0x0001b80001067983 */ /* 0x000ee20000300800 */
[----:B--2---:R-:W-:Y:S01]  /*73f0*/  SHF.L.U32 R15, R15, 0x10, RZ ;  /* 0x000000100f0f7819 */ /* 0x004fe200000006ff */
[----:B----4-:R-:W-:Y:S02]  /*7400*/  IMAD.U32 R52, R52, 0x10000, RZ ;  /* 0x0001000034347824 */ /* 0x010fe400078e00ff */
[----:B---3--:R-:W-:Y:S02]  /*7410*/  IMAD.U32 R14, R53, 0x10000, RZ ;  /* 0x00010000350e7824 */ /* 0x008fe400078e00ff */
[----:B------:R-:W-:Y:S01]  /*7420*/  FMUL.FTZ R53, R15, R15 ;  /* 0x0000000f0f357220 */ /* 0x000fe20000410000 */
[----:B------:R-:W-:-:S03]  /*7430*/  FADD.FTZ R15, R52, R15 ;  /* 0x0000000f340f7221 */ /* 0x000fc60000010000 */
[----:B------:R-:W-:Y:S01]  /*7440*/  FFMA.FTZ R53, R52, R52, R53 ;  /* 0x0000003434357223 */ /* 0x000fe20000010035 */
[----:B------:R-:W-:Y:S01]  /*7450*/  FADD.FTZ R52, R10, R15 ;  /* 0x0000000f0a347221 */ /* 0x000fe20000010000 */
[----:B------:R-:W-:Y:S02]  /*7460*/  FMUL.FTZ R15, R14, R14 ;  /* 0x0000000e0e0f7220 */ /* 0x000fe40000410000 */
[----:B------:R-:W-:Y:S02]  /*7470*/  FADD.FTZ R11, R11, R53 ;  /* 0x000000350b0b7221 */ /* 0x000fe40000010000 */
[C---:B------:R-:W-:Y:S01]  /*7480*/  FFMA.FTZ R15, R13.reuse, R13, R15 ;  /* 0x0000000d0d0f7223 */ /* 0x040fe2000001000f */
[----:B------:R-:W-:Y:S01]  /*7490*/  FADD.FTZ R14, R13, R14 ;  /* 0x0000000e0d0e7221 */ /* 0x000fe20000010000 */
[----:B------:R-:W2:Y:S02]  /*74a0*/  LDL.LU R53, [R1+0x1ac] ;  /* 0x0001ac0001357983 */ /* 0x000ea40000300800 */
[----:B------:R-:W-:-:S02]  /*74b0*/  FADD.FTZ R11, R11, R15 ;  /* 0x0000000f0b0b7221 */ /* 0x000fc40000010000 */
[----:B------:R-:W3:Y:S04]  /*74c0*/  LDL.LU R13, [R1+0x1a0] ;  /* 0x0001a000010d7983 */ /* 0x000ee80000300800 */
[----:B------:R-:W4:Y:S01]  /*74d0*/  LDL.LU R15, [R1+0x184] ;  /* 0x00018400010f7983 */ /* 0x000f220000300800 */
[----:B------:R-:W-:Y:S02]  /*74e0*/  IMAD.U32 R10, R7, 0x10000, RZ ;  /* 0x00010000070a7824 */ /* 0x000fe400078e00ff */
[----:B------:R-:W-:Y:S01]  /*74f0*/  FADD.FTZ R52, R52, R14 ;  /* 0x0000000e34347221 */ /* 0x000fe20000010000 */
[----:B------:R-:W2:Y:S01]  /*7500*/  LDL.LU R7, [R1+0x1c8] ;  /* 0x0001c80001077983 */ /* 0x000ea20000300800 */
[----:B------:R-:W-:Y:S01]  /*7510*/  FMUL.FTZ R14, R10, R10 ;  /* 0x0000000a0a0e7220 */ /* 0x000fe20000410000 */
[----:B---3--:R-:W-:Y:S01]  /*7520*/  IMAD.U32 R13, R13, 0x10000, RZ ;  /* 0x000100000d0d7824 */ /* 0x008fe200078e00ff */
[----:B----4-:R-:W-:-:S03]  /*7530*/  SHF.L.U32 R15, R15, 0x10, RZ ;  /* 0x000000100f0f7819 */ /* 0x010fc600000006ff */
[C---:B------:R-:W-:Y:S01]  /*7540*/  FADD.FTZ R10, R13.reuse, R10 ;  /* 0x0000000a0d0a7221 */ /* 0x040fe20000010000 */
[----:B------:R-:W-:Y:S01]  /*7550*/  FFMA.FTZ R14, R13, R13, R14 ;  /* 0x0000000d0d0e7223 */ /* 0x000fe2000001000e */
[----:B--2---:R-:W-:Y:S02]  /*7560*/  IMAD.U32 R13, R53, 0x10000, RZ ;  /* 0x00010000350d7824 */ /* 0x004fe400078e00ff */
[----:B------:R-:W-:Y:S01]  /*7570*/  FMUL.FTZ R53, R15, R15 ;  /* 0x0000000f0f357220 */ /* 0x000fe20000410000 */
[----:B------:R-:W-:Y:S01]  /*7580*/  FADD.FTZ R11, R11, R14 ;  /* 0x0000000e0b0b7221 */ /* 0x000fe20000010000 */
[C---:B------:R-:W-:Y:S01]  /*7590*/  FADD.FTZ R15, R13.reuse, R15 ;  /* 0x0000000f0d0f7221 */ /* 0x040fe20000010000 */
[----:B------:R-:W2:Y:S01]  /*75a0*/  LDL.LU R14, [R1+0x1a4] ;  /* 0x0001a400010e7983 */ /* 0x000ea20000300800 */
[----:B------:R-:W-:-:S03]  /*75b0*/  FFMA.FTZ R53, R13, R13, R53 ;  /* 0x0000000d0d357223 */ /* 0x000fc60000010035 */
[----:B------:R-:W3:Y:S01]  /*75c0*/  LDL.LU R13, [R1+0x1a8] ;  /* 0x0001a800010d7983 */ /* 0x000ee20000300800 */
[----:B------:R-:W-:Y:S01]  /*75d0*/  FADD.FTZ R10, R52, R10 ;  /* 0x0000000a340a7221 */ /* 0x000fe20000010000 */
[----:B------:R-:W-:Y:S02]  /*75e0*/  FADD.FTZ R11, R11, R53 ;  /* 0x000000350b0b7221 */ /* 0x000fe40000010000 */
[----:B------:R-:W4:Y:S04]  /*75f0*/  LDL.LU R52, [R1+0x1bc] ;  /* 0x0001bc0001347983 */ /* 0x000f280000300800 */
[----:B------:R-:W4:Y:S01]  /*7600*/  LDL.LU R53, [R1+0x1c0] ;  /* 0x0001c00001357983 */ /* 0x000f220000300800 */
[----:B------:R-:W-:Y:S01]  /*7610*/  FADD.FTZ R10, R10, R15 ;  /* 0x0000000f0a0a7221 */ /* 0x000fe20000010000 */
[----:B--2---:R-:W-:Y:S01]  /*7620*/  SHF.L.U32 R14, R14, 0x10, RZ ;  /* 0x000000100e0e7819 */ /* 0x004fe200000006ff */
[----:B---3--:R-:W-:-:S04]  /*7630*/  IMAD.U32 R13, R13, 0x10000, RZ ;  /* 0x000100000d0d7824 */ /* 0x008fc800078e00ff */
[----:B------:R-:W-:Y:S01]  /*7640*/  FMUL.FTZ R15, R13, R13 ;  /* 0x0000000d0d0f7220 */ /* 0x000fe20000410000 */
[----:B----4-:R-:W-:Y:S02]  /*7650*/  IMAD.U32 R52, R52, 0x10000, RZ ;  /* 0x0001000034347824 */ /* 0x010fe400078e00ff */
[C---:B------:R-:W-:Y:S01]  /*7660*/  FADD.FTZ R13, R14.reuse, R13 ;  /* 0x0000000d0e0d7221 */ /* 0x040fe20000010000 */
[----:B------:R-:W-:Y:S02]  /*7670*/  IMAD.U32 R53, R53, 0x10000, RZ ;  /* 0x0001000035357824 */ /* 0x000fe400078e00ff */
[----:B------:R-:W-:Y:S01]  /*7680*/  FFMA.FTZ R15, R14, R14, R15 ;  /* 0x0000000e0e0f7223 */ /* 0x000fe2000001000f */
[----:B------:R-:W-:Y:S01]  /*7690*/  FMUL.FTZ R14, R52, R52 ;  /* 0x00000034340e7220 */ /* 0x000fe20000410000 */
[----:B------:R-:W-:Y:S01]  /*76a0*/  FADD.FTZ R10, R10, R13 ;  /* 0x0000000d0a0a7221 */ /* 0x000fe20000010000 */
[C---:B------:R-:W-:Y:S01]  /*76b0*/  FADD.FTZ R52, R53.reuse, R52 ;  /* 0x0000003435347221 */ /* 0x040fe20000010000 */
[----:B------:R-:W-:Y:S01]  /*76c0*/  SHF.L.U32 R13, R6, 0x10, RZ ;  /* 0x00000010060d7819 */ /* 0x000fe200000006ff */
[----:B------:R-:W-:Y:S01]  /*76d0*/  FFMA.FTZ R14, R53, R53, R14 ;  /* 0x00000035350e7223 */ /* 0x000fe2000001000e */
[----:B------:R-:W-:Y:S01]  /*76e0*/  FADD.FTZ R11, R11, R15 ;  /* 0x0000000f0b0b7221 */ /* 0x000fe20000010000 */
[----:B------:R-:W-:Y:S01]  /*76f0*/  FADD.FTZ R53, R10, R52 ;  /* 0x000000340a357221 */ /* 0x000fe20000010000 */
[----:B------:R-:W2:Y:S01]  /*7700*/  LDL.LU R6, [R1+0x1f0] ;  /* 0x0001f00001067983 */ /* 0x000ea20000300800 */
[----:B------:R-:W-:-:S02]  /*7710*/  IMAD.U32 R15, R7, 0x10000, RZ ;  /* 0x00010000070f7824 */ /* 0x000fc400078e00ff */
[----:B------:R-:W-:Y:S01]  /*7720*/  FADD.FTZ R11, R11, R14 ;  /* 0x0000000e0b0b7221 */ /* 0x000fe20000010000 */
[----:B------:R-:W3:Y:S01]  /*7730*/  LDL.LU R10, [R1+0x1cc] ;  /* 0x0001cc00010a7983 */ /* 0x000ee20000300800 */
[----:B------:R-:W-:-:S03]  /*7740*/  FMUL.FTZ R52, R13, R13 ;  /* 0x0000000d0d347220 */ /* 0x000fc60000410000 */
[----:B------:R-:W4:Y:S01]  /*7750*/  LDL.LU R14, [R1+0x1d0] ;  /* 0x0001d000010e7983 */ /* 0x000f220000300800 */
[C---:B------:R-:W-:Y:S01]  /*7760*/  FFMA.FTZ R52, R15.reuse, R15, R52 ;  /* 0x0000000f0f347223 */ /* 0x040fe20000010034 */
[----:B------:R-:W-:Y:S02]  /*7770*/  FADD.FTZ R13, R15, R13 ;  /* 0x0000000d0f0d7221 */ /* 0x000fe40000010000 */
[----:B------:R-:W2:Y:S01]  /*7780*/  LDL.LU R15, [R1+0x1c4] ;  /* 0x0001c400010f7983 */ /* 0x000ea20000300800 */
[----:B------:R-:W-:-:S03]  /*7790*/  FADD.FTZ R11, R11, R52 ;  /* 0x000000340b0b7221 */ /* 0x000fc60000010000 */
[----:B------:R-:W2:Y:S01]  /*77a0*/  LDL.LU R52, [R1+0x1dc] ;  /* 0x0001dc0001347983 */ /* 0x000ea20000300800 */
[----:B------:R-:W-:-:S03]  /*77b0*/  FADD.FTZ R53, R53, R13 ;  /* 0x0000000d35357221 */ /* 0x000fc60000010000 */
[----:B------:R-:W2:Y:S01]  /*77c0*/  LDL.LU R7, [R1+0x1e8] ;  /* 0x0001e80001077983 */ /* 0x000ea20000300800 */
[----:B---3--:R-:W-:Y:S01]  /*77d0*/  IMAD.U32 R10, R10, 0x10000, RZ ;  /* 0x000100000a0a7824 */ /* 0x008fe200078e00ff */
[----:B----4-:R-:W-:-:S03]  /*77e0*/  SHF.L.U32 R14, R14, 0x10, RZ ;  /* 0x000000100e0e7819 */ /* 0x010fc600000006ff */
[----:B------:R-:W-:-:S04]  /*77f0*/  FMUL.FTZ R13, R10, R10 ;  /* 0x0000000a0a0d7220 */ /* 0x000fc80000410000 */
[C---:B------:R-:W-:Y:S01]  /*7800*/  FFMA.FTZ R13, R14.reuse, R14, R13 ;  /* 0x0000000e0e0d7223 */ /* 0x040fe2000001000d */
[----:B--2---:R-:W-:Y:S02]  /*7810*/  IMAD.U32 R15, R15, 0x10000, RZ ;  /* 0x000100000f0f7824 */ /* 0x004fe400078e00ff */
[----:B------:R-:W-:Y:S01]  /*7820*/  FADD.FTZ R10, R14, R10 ;  /* 0x0000000a0e0a7221 */ /* 0x000fe20000010000 */
[----:B------:R-:W-:Y:S02]  /*7830*/  IMAD.U32 R14, R52, 0x10000, RZ ;  /* 0x00010000340e7824 */ /* 0x000fe400078e00ff */
[----:B------:R-:W-:Y:S01]  /*7840*/  FADD.FTZ R11, R11, R13 ;  /* 0x0000000d0b0b7221 */ /* 0x000fe20000010000 */
[----:B------:R-:W-:Y:S01]  /*7850*/  FMUL.FTZ R52, R15, R15 ;  /* 0x0000000f0f347220 */ /* 0x000fe20000410000 */
[----:B------:R-:W2:Y:S01]  /*7860*/  LDL.LU R13, [R1+0x1d8] ;  /* 0x0001d800010d7983 */ /* 0x000ea20000300800 */
[C---:B------:R-:W-:Y:S02]  /*7870*/  FADD.FTZ R15, R14.reuse, R15 ;  /* 0x0000000f0e0f7221 */ /* 0x040fe40000010000 */
[----:B------:R-:W-:-:S02]  /*7880*/  FFMA.FTZ R52, R14, R14, R52 ;  /* 0x0000000e0e347223 */ /* 0x000fc40000010034 */
[----:B------:R-:W3:Y:S01]  /*7890*/  LDL.LU R14, [R1+0x1d4] ;  /* 0x0001d400010e7983 */ /* 0x000ee20000300800 */
[----:B------:R-:W-:-:S03]  /*78a0*/  FADD.FTZ R10, R53, R10 ;  /* 0x0000000a350a7221 */ /* 0x000fc60000010000 */
[----:B------:R-:W4:Y:S01]  /*78b0*/  LDL.LU R53, [R1+0x1ec] ;  /* 0x0001ec0001357983 */ /* 0x000f220000300800 */
[----:B------:R-:W-:Y:S01]  /*78c0*/  FADD.FTZ R10, R10, R15 ;  /* 0x0000000f0a0a7221 */ /* 0x000fe20000010000 */
[----:B------:R-:W-:Y:S01]  /*78d0*/  FADD.FTZ R11, R11, R52 ;  /* 0x000000340b0b7221 */ /* 0x000fe20000010000 */
[----:B--2---:R-:W-:Y:S01]  /*78e0*/  SHF.L.U32 R13, R13, 0x10, RZ ;  /* 0x000000100d0d7819 */ /* 0x004fe200000006ff */
[----:B---3--:R-:W-:-:S04]  /*78f0*/  IMAD.U32 R14, R14, 0x10000, RZ ;  /* 0x000100000e0e7824 */ /* 0x008fc800078e00ff */
[----:B------:R-:W-:Y:S01]  /*7900*/  FMUL.FTZ R15, R13, R13 ;  /* 0x0000000d0d0f7220 */ /* 0x000fe20000410000 */
[----:B----4-:R-:W-:-:S03]  /*7910*/  SHF.L.U32 R52, R53, 0x10, RZ ;  /* 0x0000001035347819 */ /* 0x010fc600000006ff */
[C---:B------:R-:W-:Y:S01]  /*7920*/  FFMA.FTZ R15, R14.reuse, R14, R15 ;  /* 0x0000000e0e0f7223 */ /* 0x040fe2000001000f */
[----:B------:R-:W-:Y:S01]  /*7930*/  FADD.FTZ R13, R14, R13 ;  /* 0x0000000d0e0d7221 */ /* 0x000fe20000010000 */
[----:B------:R-:W-:Y:S02]  /*7940*/  IMAD.U32 R53, R6, 0x10000, RZ ;  /* 0x0001000006357824 */ /* 0x000fe400078e00ff */
[----:B------:R-:W-:Y:S01]  /*7950*/  FMUL.FTZ R14, R52, R52 ;  /* 0x00000034340e7220 */ /* 0x000fe20000410000 */
[----:B------:R-:W-:Y:S01]  /*7960*/  FADD.FTZ R11, R11, R15 ;  /* 0x0000000f0b0b7221 */ /* 0x000fe20000010000 */
[----:B------:R-:W-:Y:S01]  /*7970*/  FADD.FTZ R10, R10, R13 ;  /* 0x0000000d0a0a7221 */ /* 0x000fe20000010000 */
[----:B------:R-:W2:Y:S01]  /*7980*/  LDL.LU R15, [R1+0x1f8] ;  /* 0x0001f800010f7983 */ /* 0x000ea20000300800 */
[C---:B------:R-:W-:Y:S01]  /*7990*/  FADD.FTZ R52, R53.reuse, R52 ;  /* 0x0000003435347221 */ /* 0x040fe20000010000 */
[----:B------:R-:W-:Y:S02]  /*79a0*/  FFMA.FTZ R14, R53, R53, R14 ;  /* 0x00000035350e7223 */ /* 0x000fe4000001000e */
[----:B------:R-:W3:Y:S02]  /*79b0*/  LDL.LU R53, [R1+0x1f4] ;  /* 0x0001f40001357983 */ /* 0x000ee40000300800 */
[----:B------:R-:W-:-:S02]  /*79c0*/  FADD.FTZ R11, R11, R14 ;  /* 0x0000000e0b0b7221 */ /* 0x000fc40000010000 */
[----:B------:R-:W4:Y:S01]  /*79d0*/  LDL.LU R14, [R1+0x208] ;  /* 0x00020800010e7983 */ /* 0x000f220000300800 */
[----:B------:R-:W-:Y:S01]  /*79e0*/  SHF.L.U32 R13, R7, 0x10, RZ ;  /* 0x00000010070d7819 */ /* 0x000fe200000006ff */
[----:B------:R-:W-:Y:S02]  /*79f0*/  FADD.FTZ R52, R10, R52 ;  /* 0x000000340a347221 */ /* 0x000fe40000010000 */
[----:B------:R-:W4:Y:S02]  /*7a00*/  LDL.LU R6, [R1+0x21c] ;  /* 0x00021c0001067983 */ /* 0x000f240000300800 */
[----:B------:R-:W-:Y:S02]  /*7a10*/  FMUL.FTZ R10, R13, R13 ;  /* 0x0000000d0d0a7220 */ /* 0x000fe40000410000 */
[----:B------:R-:W4:Y:S01]  /*7a20*/  LDL.LU R7, [R1+0x1fc] ;  /* 0x0001fc0001077983 */ /* 0x000f220000300800 */
[----:B--2---:R-:W-:Y:S01]  /*7a30*/  IMAD.U32 R15, R15, 0x10000, RZ ;  /* 0x000100000f0f7824 */ /* 0x004fe200078e00ff */
[----:B---3--:R-:W-:-:S03]  /*7a40*/  SHF.L.U32 R53, R53, 0x10, RZ ;  /* 0x0000001035357819 */ /* 0x008fc600000006ff */
[C---:B------:R-:W-:Y:S01]  /*7a50*/  FADD.FTZ R13, R15.reuse, R13 ;  /* 0x0000000d0f0d7221 */ /* 0x040fe20000010000 */
[----:B------:R-:W-:Y:S01]  /*7a60*/  FFMA.FTZ R10, R15, R15, R10 ;  /* 0x0000000f0f0a7223 */ /* 0x000fe2000001000a */
[----:B----4-:R-:W-:Y:S02]  /*7a70*/  IMAD.U32 R14, R14, 0x10000, RZ ;  /* 0x000100000e0e7824 */ /* 0x010fe400078e00ff */
[----:B------:R-:W-:Y:S01]  /*7a80*/  FADD.FTZ R52, R52, R13 ;  /* 0x0000000d34347221 */ /* 0x000fe20000010000 */
[----:B------:R-:W-:Y:S01]  /*7a90*/  FMUL.FTZ R13, R53, R53 ;  /* 0x00000035350d7220 */ /* 0x000fe20000410000 */
[----:B------:R-:W-:Y:S01]  /*7aa0*/  FADD.FTZ R11, R11, R10 ;  /* 0x0000000a0b0b7221 */ /* 0x000fe20000010000 */
[----:B------:R-:W2:Y:S04]  /*7ab0*/  LDL.LU R15, [R1+0x218] ;  /* 0x00021800010f7983 */ /* 0x000ea80000300800 */
[----:B------:R-:W3:Y:S01]  /*7ac0*/  LDL.LU R10, [R1+0x20c] ;  /* 0x00020c00010a7983 */ /* 0x000ee20000300800 */
[C---:B------:R-:W-:Y:S01]  /*7ad0*/  FFMA.FTZ R13, R14.reuse, R14, R13 ;  /* 0x0000000e0e0d7223 */ /* 0x040fe2000001000d */
[----:B------:R-:W-:-:S03]  /*7ae0*/  FADD.FTZ R53, R14, R53 ;  /* 0x000000350e357221 */ /* 0x000fc60000010000 */
[----:B------:R-:W-:Y:S02]  /*7af0*/  FADD.FTZ R11, R11, R13 ;  /* 0x0000000d0b0b7221 */ /* 0x000fe40000010000 */
[----:B------:R-:W4:Y:S01]  /*7b00*/  LDL.LU R13, [R1+0x228] ;  /* 0x00022800010d7983 */ /* 0x000f220000300800 */
[----:B------:R-:W-:-:S03]  /*7b10*/  FADD.FTZ R52, R52, R53 ;  /* 0x0000003534347221 */ /* 0x000fc60000010000 */
[----:B------:R-:W4:Y:S01]  /*7b20*/  LDL.LU R53, [R1+0x22c] ;  /* 0x00022c0001357983 */ /* 0x000f220000300800 */
[----:B--2---:R-:W-:Y:S01]  /*7b30*/  IMAD.U32 R14, R15, 0x10000, RZ ;  /* 0x000100000f0e7824 */ /* 0x004fe200078e00ff */
[----:B---3--:R-:W-:-:S05]  /*7b40*/  SHF.L.U32 R10, R10, 0x10, RZ ;  /* 0x000000100a0a7819 */ /* 0x008fca00000006ff */
[----:B------:R-:W-:Y:S01]  /*7b50*/  FMUL.FTZ R15, R10, R10 ;  /* 0x0000000a0a0f7220 */ /* 0x000fe20000410000 */
[----:B----4-:R-:W-:-:S03]  /*7b60*/  SHF.L.U32 R13, R13, 0x10, RZ ;  /* 0x000000100d0d7819 */ /* 0x010fc600000006ff */
[C---:B------:R-:W-:Y:S01]  /*7b70*/  FFMA.FTZ R15, R14.reuse, R14, R15 ;  /* 0x0000000e0e0f7223 */ /* 0x040fe2000001000f */
[----:B------:R-:W-:Y:S01]  /*7b80*/  FADD.FTZ R10, R14, R10 ;  /* 0x0000000a0e0a7221 */ /* 0x000fe20000010000 */
[----:B------:R-:W-:Y:S02]  /*7b90*/  IMAD.U32 R14, R53, 0x10000, RZ ;  /* 0x00010000350e7824 */ /* 0x000fe400078e00ff */
[----:B------:R-:W-:Y:S01]  /*7ba0*/  FADD.FTZ R11, R11, R15 ;  /* 0x0000000f0b0b7221 */ /* 0x000fe20000010000 */
[----:B------:R-:W-:Y:S01]  /*7bb0*/  FMUL.FTZ R15, R13, R13 ;  /* 0x0000000d0d0f7220 */ /* 0x000fe20000410000 */
[----:B------:R-:W-:-:S03]  /*7bc0*/  FADD.FTZ R13, R14, R13 ;  /* 0x0000000d0e0d7221 */ /* 0x000fc60000010000 */
[----:B------:R-:W-:Y:S02]  /*7bd0*/  FFMA.FTZ R15, R14, R14, R15 ;  /* 0x0000000e0e0f7223 */ /* 0x000fe4000001000f */
[----:B------:R-:W2:Y:S01]  /*7be0*/  LDL.LU R14, [R1+0x230] ;  /* 0x00023000010e7983 */ /* 0x000ea20000300800 */
[----:B------:R-:W-:Y:S01]  /*7bf0*/  FADD.FTZ R10, R52, R10 ;  /* 0x0000000a340a7221 */ /* 0x000fe20000010000 */
[----:B------:R-:W-:Y:S01]  /*7c00*/  SHF.L.U32 R52, R6, 0x10, RZ ;  /* 0x0000001006347819 */ /* 0x000fe200000006ff */
[----:B------:R-:W-:Y:S02]  /*7c10*/  IMAD.U32 R53, R7, 0x10000, RZ ;  /* 0x0001000007357824 */ /* 0x000fe400078e00ff */
[----:B------:R-:W-:Y:S01]  /*7c20*/  FADD.FTZ R10, R10, R13 ;  /* 0x0000000d0a0a7221 */ /* 0x000fe20000010000 */
[----:B------:R-:W-:Y:S01]  /*7c30*/  FADD.FTZ R11, R11, R15 ;  /* 0x0000000f0b0b7221 */ /* 0x000fe20000010000 */
[----:B------:R-:W-:Y:S01]  /*7c40*/  IMAD.U32 R51, R51, 0x10000, RZ ;  /* 0x0001000033337824 */ /* 0x000fe200078e00ff */
[----:B------:R-:W3:Y:S04]  /*7c50*/  LDL.LU R15, [R1+0x240] ;  /* 0x00024000010f7983 */ /* 0x000ee80000300800 */
[----:B------:R-:W4:Y:S01]  /*7c60*/  LDL.LU.64 R6, [R1+0x290] ;  /* 0x0002900001067983 */ /* 0x000f220000300a00 */
[----:B--2---:R-:W-:Y:S01]  /*7c70*/  SHF.L.U32 R13, R14, 0x10, RZ ;  /* 0x000000100e0d7819 */ /* 0x004fe200000006ff */
[----:B------:R-:W-:Y:S01]  /*7c80*/  FMUL.FTZ R14, R52, R52 ;  /* 0x00000034340e7220 */ /* 0x000fe20000410000 */
[----:B------:R-:W-:-:S03]  /*7c90*/  FADD.FTZ R52, R53, R52 ;  /* 0x0000003435347221 */ /* 0x000fc60000010000 */
[----:B------:R-:W-:Y:S02]  /*7ca0*/  FFMA.FTZ R14, R53, R53, R14 ;  /* 0x00000035350e7223 */ /* 0x000fe4000001000e */
[----:B------:R-:W2:Y:S02]  /*7cb0*/  LDL.LU R53, [R1+0x234] ;  /* 0x0002340001357983 */ /* 0x000ea40000300800 */
[----:B------:R-:W-:Y:S02]  /*7cc0*/  FADD.FTZ R11, R11, R14 ;  /* 0x0000000e0b0b7221 */ /* 0x000fe40000010000 */
[----:B------:R-:W4:Y:S01]  /*7cd0*/  LDL.LU R14, [R1+0x250] ;  /* 0x00025000010e7983 */ /* 0x000f220000300800 */
[----:B------:R-:W-:Y:S01]  /*7ce0*/  FADD.FTZ R52, R10, R52 ;  /* 0x000000340a347221 */ /* 0x000fe20000010000 */
[----:B---3--:R-:W-:Y:S02]  /*7cf0*/  IMAD.U32 R15, R15, 0x10000, RZ ;  /* 0x000100000f0f7824 */ /* 0x008fe400078e00ff */
[----:B------:R-:W-:-:S02]  /*7d00*/  FMUL.FTZ R10, R13, R13 ;  /* 0x0000000d0d0a7220 */ /* 0x000fc40000410000 */
[C---:B------:R-:W-:Y:S02]  /*7d10*/  FADD.FTZ R13, R15.reuse, R13 ;  /* 0x0000000d0f0d7221 */ /* 0x040fe40000010000 */
[----:B------:R-:W-:-:S04]  /*7d20*/  FFMA.FTZ R10, R15, R15, R10 ;  /* 0x0000000f0f0a7223 */ /* 0x000fc8000001000a */
[----:B------:R-:W-:Y:S01]  /*7d30*/  FADD.FTZ R10, R11, R10 ;  /* 0x0000000a0b0a7221 */ /* 0x000fe20000010000 */
[----:B------:R-:W-:Y:S01]  /*7d40*/  FADD.FTZ R13, R52, R13 ;  /* 0x0000000d340d7221 */ /* 0x000fe20000010000 */
[----:B------:R-:W3:Y:S04]  /*7d50*/  LDL.LU R11, [R1+0x254] ;  /* 0x00025400010b7983 */ /* 0x000ee80000300800 */
[----:B------:R-:W3:Y:S01]  /*7d60*/  LDL.LU R52, [R1+0x244] ;  /* 0x0002440001347983 */ /* 0x000ee20000300800 */
[----:B--2---:R-:W-:Y:S01]  /*7d70*/  SHF.L.U32 R53, R53, 0x10, RZ ;  /* 0x0000001035357819 */ /* 0x004fe200000006ff */
[----:B----4-:R-:W-:-:S04]  /*7d80*/  IMAD.U32 R14, R14, 0x10000, RZ ;  /* 0x000100000e0e7824 */ /* 0x010fc800078e00ff */
[----:B------:R-:W-:-:S04]  /*7d90*/  FMUL.FTZ R15, R53, R53 ;  /* 0x00000035350f7220 */ /* 0x000fc80000410000 */
[C---:B------:R-:W-:Y:S01]  /*7da0*/  FFMA.FTZ R15, R14.reuse, R14, R15 ;  /* 0x0000000e0e0f7223 */ /* 0x040fe2000001000f */
[----:B------:R-:W-:-:S03]  /*7db0*/  FADD.FTZ R53, R14, R53 ;  /* 0x000000350e357221 */ /* 0x000fc60000010000 */
[----:B------:R-:W-:Y:S02]  /*7dc0*/  FADD.FTZ R10, R10, R15 ;  /* 0x0000000f0a0a7221 */ /* 0x000fe40000010000 */
[----:B------:R-:W2:Y:S01]  /*7dd0*/  LDL.LU R15, [R1+0x264] ;  /* 0x00026400010f7983 */ /* 0x000ea20000300800 */
[----:B------:R-:W-:-:S03]  /*7de0*/  FADD.FTZ R13, R13, R53 ;  /* 0x000000350d0d7221 */ /* 0x000fc60000010000 */
[----:B------:R-:W4:Y:S01]  /*7df0*/  LDL.LU R53, [R1+0x260] ;  /* 0x0002600001357983 */ /* 0x000f220000300800 */
[----:B---3--:R-:W-:Y:S01]  /*7e00*/  SHF.L.U32 R11, R11, 0x10, RZ ;  /* 0x000000100b0b7819 */ /* 0x008fe200000006ff */
[----:B------:R-:W-:-:S04]  /*7e10*/  IMAD.U32 R14, R52, 0x10000, RZ ;  /* 0x00010000340e7824 */ /* 0x000fc800078e00ff */
[----:B------:R-:W-:Y:S01]  /*7e20*/  FMUL.FTZ R52, R11, R11 ;  /* 0x0000000b0b347220 */ /* 0x000fe20000410000 */
[----:B------:R-:W-:-:S03]  /*7e30*/  FADD.FTZ R11, R14, R11 ;  /* 0x0000000b0e0b7221 */ /* 0x000fc60000010000 */
[----:B------:R-:W-:Y:S01]  /*7e40*/  FFMA.FTZ R52, R14, R14, R52 ;  /* 0x0000000e0e347223 */ /* 0x000fe20000010034 */
[----:B------:R-:W-:-:S03]  /*7e50*/  FADD.FTZ R11, R13, R11 ;  /* 0x0000000b0d0b7221 */ /* 0x000fc60000010000 */
[----:B------:R-:W-:Y:S02]  /*7e60*/  FADD.FTZ R10, R10, R52 ;  /* 0x000000340a0a7221 */ /* 0x000fe40000010000 */
[----:B------:R-:W3:Y:S01]  /*7e70*/  LDL.LU R52, [R1+0x27c] ;  /* 0x00027c0001347983 */ /* 0x000ee20000300800 */
[----:B--2---:R-:W-:Y:S01]  /*7e80*/  IMAD.U32 R15, R15, 0x10000, RZ ;  /* 0x000100000f0f7824 */ /* 0x004fe200078e00ff */
[----:B----4-:R-:W-:-:S03]  /*7e90*/  SHF.L.U32 R53, R53, 0x10, RZ ;  /* 0x0000001035357819 */ /* 0x010fc600000006ff */
        /* <DEDUP_REMOVED lines=8> */
[----:B------:R-:W-:-:S04]  /*7f20*/  FMUL.FTZ R53, R51, R51 ;  /* 0x0000003333357220 */ /* 0x000fc80000410000 */
[C---:B------:R-:W-:Y:S01]  /*7f30*/  FADD.FTZ R51, R52.reuse, R51 ;  /* 0x0000003334337221 */ /* 0x040fe20000010000 */
[----:B------:R-:W-:Y:S02]  /*7f40*/  FFMA.FTZ R53, R52, R52, R53 ;  /* 0x0000003434357223 */ /* 0x000fe40000010035 */
[----:B------:R-:W3:Y:S01]  /*7f50*/  LDL.LU R52, [R1+0x278] ;  /* 0x0002780001347983 */ /* 0x000ee20000300800 */
[----:B------:R-:W-:Y:S01]  /*7f60*/  FADD.FTZ R11, R11, R51 ;  /* 0x000000330b0b7221 */ /* 0x000fe20000010000 */
[----:B------:R-:W-:Y:S02]  /*7f70*/  FADD.FTZ R10, R10, R53 ;  /* 0x000000350a0a7221 */ /* 0x000fe40000010000 */
[----:B------:R-:W3:Y:S01]  /*7f80*/  LDL.LU R53, [R1+0x29c] ;  /* 0x00029c0001357983 */ /* 0x000ee20000300800 */
[----:B--2---:R-:W-:Y:S01]  /*7f90*/  IMAD.U32 R13, R13, 0x10000, RZ ;  /* 0x000100000d0d7824 */ /* 0x004fe200078e00ff */
[----:B----4-:R-:W-:-:S03]  /*7fa0*/  SHF.L.U32 R15, R15, 0x10, RZ ;  /* 0x000000100f0f7819 */ /* 0x010fc600000006ff */
[----:B------:R-:W-:Y:S02]  /*7fb0*/  FMUL.FTZ R51, R13, R13 ;  /* 0x0000000d0d337220 */ /* 0x000fe40000410000 */
[C---:B------:R-:W-:Y:S02]  /*7fc0*/  FADD.FTZ R13, R15.reuse, R13 ;  /* 0x0000000d0f0d7221 */ /* 0x040fe40000010000 */
[----:B------:R-:W-:Y:S02]  /*7fd0*/  FFMA.FTZ R51, R15, R15, R51 ;  /* 0x0000000f0f337223 */ /* 0x000fe40000010033 */
[----:B------:R-:W2:Y:S02]  /*7fe0*/  LDL.LU R15, [R1+0x298] ;  /* 0x00029800010f7983 */ /* 0x000ea40000300800 */
[----:B------:R-:W-:Y:S02]  /*7ff0*/  FADD.FTZ R10, R10, R51 ;  /* 0x000000330a0a7221 */ /* 0x000fe40000010000 */
[----:B------:R-:W4:Y:S01]  /*8000*/  LDL.LU R51, [R1+0x2a0] ;  /* 0x0002a00001337983 */ /* 0x000f220000300800 */
[----:B---3--:R-:W-:Y:S01]  /*8010*/  IMAD.U32 R52, R52, 0x10000, RZ ;  /* 0x0001000034347824 */ /* 0x008fe200078e00ff */
[----:B------:R-:W-:Y:S01]  /*8020*/  SHF.L.U32 R53, R53, 0x10, RZ ;  /* 0x0000001035357819 */ /* 0x000fe200000006ff */
[----:B------:R-:W-:Y:S01]  /*8030*/  FADD.FTZ R11, R11, R13 ;  /* 0x0000000d0b0b7221 */ /* 0x000fe20000010000 */
[----:B--2---:R-:W-:-:S02]  /*8040*/  IMAD.U32 R13, R15, 0x10000, RZ ;  /* 0x000100000f0d7824 */ /* 0x004fc400078e00ff */
[----:B------:R-:W-:Y:S01]  /*8050*/  FMUL.FTZ R15, R52, R52 ;  /* 0x00000034340f7220 */ /* 0x000fe20000410000 */
[----:B------:R-:W-:-:S03]  /*8060*/  FADD.FTZ R52, R53, R52 ;  /* 0x0000003435347221 */ /* 0x000fc60000010000 */
[----:B------:R-:W-:Y:S01]  /*8070*/  FFMA.FTZ R15, R53, R53, R15 ;  /* 0x00000035350f7223 */ /* 0x000fe2000001000f */
[----:B------:R-:W-:Y:S01]  /*8080*/  FADD.FTZ R53, R11, R52 ;  /* 0x000000340b357221 */ /* 0x000fe20000010000 */
[----:B----4-:R-:W-:Y:S01]  /*8090*/  SHF.L.U32 R51, R51, 0x10, RZ ;  /* 0x0000001033337819 */ /* 0x010fe200000006ff */
[----:B------:R-:W2:Y:S01]  /*80a0*/  LDL.LU R11, [R1+0x2a4] ;  /* 0x0002a400010b7983 */ /* 0x000ea20000300800 */
[----:B------:R-:W-:Y:S01]  /*80b0*/  FMUL.FTZ R52, R13, R13 ;  /* 0x0000000d0d347220 */ /* 0x000fe20000410000 */
[----:B------:R-:W-:Y:S02]  /*80c0*/  FADD.FTZ R10, R10, R15 ;  /* 0x0000000f0a0a7221 */ /* 0x000fe40000010000 */
[----:B------:R-:W3:Y:S01]  /*80d0*/  LDL.LU R15, [R1+0x2a8] ;  /* 0x0002a800010f7983 */ /* 0x000ee20000300800 */
[C---:B------:R-:W-:Y:S01]  /*80e0*/  FFMA.FTZ R52, R51.reuse, R51, R52 ;  /* 0x0000003333347223 */ /* 0x040fe20000010034 */
[----:B------:R-:W-:Y:S02]  /*80f0*/  FADD.FTZ R13, R51, R13 ;  /* 0x0000000d330d7221 */ /* 0x000fe40000010000 */
[----:B------:R-:W4:Y:S01]  /*8100*/  LDL.LU R51, [R1+0x288] ;  /* 0x0002880001337983 */ /* 0x000f220000300800 */
[----:B------:R-:W-:-:S03]  /*8110*/  FADD.FTZ R10, R10, R52 ;  /* 0x000000340a0a7221 */ /* 0x000fc60000010000 */
[----:B------:R-:W4:Y:S01]  /*8120*/  LDL.LU R52, [R1+0x28c] ;  /* 0x00028c0001347983 */ /* 0x000f220000300800 */
[----:B------:R-:W-:Y:S01]  /*8130*/  FADD.FTZ R53, R53, R13 ;  /* 0x0000000d35357221 */ /* 0x000fe20000010000 */
[----:B--2---:R-:W-:Y:S01]  /*8140*/  IMAD.U32 R11, R11, 0x10000, RZ ;  /* 0x000100000b0b7824 */ /* 0x004fe200078e00ff */
[----:B---3--:R-:W-:-:S03]  /*8150*/  SHF.L.U32 R15, R15, 0x10, RZ ;  /* 0x000000100f0f7819 */ /* 0x008fc600000006ff */
[----:B------:R-:W-:Y:S01]  /*8160*/  FMUL.FTZ R13, R11, R11 ;  /* 0x0000000b0b0d7220 */ /* 0x000fe20000410000 */
[----:B----4-:R-:W-:-:S03]  /*8170*/  IMAD.U32 R51, R51, 0x10000, RZ ;  /* 0x0001000033337824 */ /* 0x010fc600078e00ff */
[C---:B------:R-:W-:Y:S01]  /*8180*/  FFMA.FTZ R13, R15.reuse, R15, R13 ;  /* 0x0000000f0f0d7223 */ /* 0x040fe2000001000d */
[----:B------:R-:W-:Y:S01]  /*8190*/  FADD.FTZ R11, R15, R11 ;  /* 0x0000000b0f0b7221 */ /* 0x000fe20000010000 */
[----:B------:R-:W-:Y:S01]  /*81a0*/  SHF.L.U32 R15, R52, 0x10, RZ ;  /* 0x00000010340f7819 */ /* 0x000fe200000006ff */
[----:B------:R-:W-:Y:S01]  /*81b0*/  FMUL.FTZ R52, R51, R51 ;  /* 0x0000003333347220 */ /* 0x000fe20000410000 */
[----:B------:R-:W-:Y:S02]  /*81c0*/  FADD.FTZ R10, R10, R13 ;  /* 0x0000000d0a0a7221 */ /* 0x000fe40000010000 */
[----:B------:R-:W2:Y:S01]  /*81d0*/  LDL.LU R13, [R1+0x274] ;  /* 0x00027400010d7983 */ /* 0x000ea20000300800 */
[C---:B------:R-:W-:Y:S01]  /*81e0*/  FADD.FTZ R51, R15.reuse, R51 ;  /* 0x000000330f337221 */ /* 0x040fe20000010000 */
[----:B------:R-:W-:Y:S02]  /*81f0*/  FFMA.FTZ R52, R15, R15, R52 ;  /* 0x0000000f0f347223 */ /* 0x000fe40000010034 */
[----:B------:R-:W3:Y:S01]  /*8200*/  LDL.LU R15, [R1+0x270] ;  /* 0x00027000010f7983 */ /* 0x000ee20000300800 */
[----:B------:R-:W-:Y:S01]  /*8210*/  FADD.FTZ R11, R53, R11 ;  /* 0x0000000b350b7221 */ /* 0x000fe20000010000 */
[----:B------:R-:W-:-:S02]  /*8220*/  FADD.FTZ R10, R10, R52 ;  /* 0x000000340a0a7221 */ /* 0x000fc40000010000 */
[----:B------:R-:W4:Y:S01]  /*8230*/  LDL.LU R53, [R1+0x26c] ;  /* 0x00026c0001357983 */ /* 0x000f220000300800 */
[----:B------:R-:W-:-:S03]  /*8240*/  FADD.FTZ R11, R11, R51 ;  /* 0x000000330b0b7221 */ /* 0x000fc60000010000 */
[----:B------:R-:W4:Y:S01]  /*8250*/  LDL.LU R52, [R1+0x268] ;  /* 0x0002680001347983 */ /* 0x000f220000300800 */
[----:B------:R-:W-:-:S06]  /*8260*/  MOV R14, RZ ;  /* 0x000000ff000e7202 */ /* 0x000fcc0000000f00 */
[----:B------:R-:W4:Y:S04]  /*8270*/  @!P6 LDG.E R14, desc[UR12][R6.64] ;  /* 0x0000000c060ee981 */ /* 0x000f28000c1e1900 */
[----:B------:R-:W4:Y:S01]  /*8280*/  LDL.LU.64 R6, [R1+0x2d0] ;  /* 0x0002d00001067983 */ /* 0x000f220000300a00 */
[----:B--2---:R-:W-:Y:S01]  /*8290*/  IMAD.U32 R13, R13, 0x10000, RZ ;  /* 0x000100000d0d7824 */ /* 0x004fe200078e00ff */
[----:B---3--:R-:W-:-:S03]  /*82a0*/  SHF.L.U32 R15, R15, 0x10, RZ ;  /* 0x000000100f0f7819 */ /* 0x008fc600000006ff */
[----:B------:R-:W-:-:S04]  /*82b0*/  FMUL.FTZ R51, R13, R13 ;  /* 0x0000000d0d337220 */ /* 0x000fc80000410000 */
[C---:B------:R-:W-:Y:S01]  /*82c0*/  FFMA.FTZ R51, R15.reuse, R15, R51 ;  /* 0x0000000f0f337223 */ /* 0x040fe20000010033 */
[----:B------:R-:W-:Y:S02]  /*82d0*/  FADD.FTZ R13, R15, R13 ;  /* 0x0000000d0f0d7221 */ /* 0x000fe40000010000 */
[----:B------:R-:W2:Y:S01]  /*82e0*/  LDL.LU R15, [R1+0x258] ;  /* 0x00025800010f7983 */ /* 0x000ea20000300800 */
[----:B------:R-:W-:-:S03]  /*82f0*/  FADD.FTZ R10, R10, R51 ;  /* 0x000000330a0a7221 */ /* 0x000fc60000010000 */
[----:B------:R-:W3:Y:S01]  /*8300*/  LDL.LU R51, [R1+0x25c] ;  /* 0x00025c0001337983 */ /* 0x000ee20000300800 */
[----:B----4-:R-:W-:Y:S01]  /*8310*/  IMAD.U32 R52, R52, 0x10000, RZ ;  /* 0x0001000034347824 */ /* 0x010fe200078e00ff */
[----:B------:R-:W-:Y:S01]  /*8320*/  SHF.L.U32 R53, R53, 0x10, RZ ;  /* 0x0000001035357819 */ /* 0x000fe200000006ff */
[----:B------:R-:W-:Y:S01]  /*8330*/  FADD.FTZ R11, R11, R13 ;  /* 0x0000000d0b0b7221 */ /* 0x000fe20000010000 */
[----:B------:R-:W-:Y:S02]  /*8340*/  SHF.L.U32 R50, R50, 0x10, RZ ;  /* 0x0000001032327819 */ /* 0x000fe400000006ff */
[----:B------:R-:W-:Y:S01]  /*8350*/  SHF.L.U32 R48, R48, 0x10, RZ ;  /* 0x0000001030307819 */ /* 0x000fe200000006ff */
[----:B------:R-:W-:Y:S02]  /*8360*/  IMAD.U32 R49, R49, 0x10000, RZ ;  /* 0x0001000031317824 */ /* 0x000fe400078e00ff */
[----:B------:R-:W-:Y:S01]  /*8370*/  IMAD.U32 R44, R44, 0x10000, RZ ;  /* 0x000100002c2c7824 */ /* 0x000fe200078e00ff */
[----:B------:R-:W-:-:S02]  /*8380*/  SHF.L.U32 R31, R31, 0x10, RZ ;  /* 0x000000101f1f7819 */ /* 0x000fc400000006ff */
[----:B------:R-:W-:Y:S01]  /*8390*/  SHF.L.U32 R43, R43, 0x10, RZ ;  /* 0x000000102b2b7819 */ /* 0x000fe200000006ff */
[----:B------:R-:W-:Y:S01]  /*83a0*/  IMAD.U32 R42, R42, 0x10000, RZ ;  /* 0x000100002a2a7824 */ /* 0x000fe200078e00ff */
[----:B------:R-:W-:Y:S02]  /*83b0*/  SHF.L.U32 R41, R41, 0x10, RZ ;  /* 0x0000001029297819 */ /* 0x000fe400000006ff */
[----:B------:R-:W-:Y:S02]  /*83c0*/  SHF.L.U32 R39, R39, 0x10, RZ ;  /* 0x0000001027277819 */ /* 0x000fe400000006ff */
[----:B------:R-:W-:Y:S02]  /*83d0*/  SHF.L.U32 R38, R38, 0x10, RZ ;  /* 0x0000001026267819 */ /* 0x000fe400000006ff */
[----:B------:R-:W-:Y:S01]  /*83e0*/  SHF.L.U32 R30, R30, 0x10, RZ ;  /* 0x000000101e1e7819 */ /* 0x000fe200000006ff */
[----:B------:R-:W-:Y:S01]  /*83f0*/  IMAD.U32 R35, R35, 0x10000, RZ ;  /* 0x0001000023237824 */ /* 0x000fe200078e00ff */
[----:B------:R-:W-:-:S02]  /*8400*/  SHF.L.U32 R32, R32, 0x10, RZ ;  /* 0x0000001020207819 */ /* 0x000fc400000006ff */
[----:B------:R-:W-:Y:S01]  /*8410*/  SHF.L.U32 R33, R33, 0x10, RZ ;  /* 0x0000001021217819 */ /* 0x000fe200000006ff */
[----:B------:R-:W-:Y:S01]  /*8420*/  IMAD.U32 R27, R27, 0x10000, RZ ;  /* 0x000100001b1b7824 */ /* 0x000fe200078e00ff */
[----:B------:R-:W-:Y:S02]  /*8430*/  SHF.L.U32 R22, R22, 0x10, RZ ;  /* 0x0000001016167819 */ /* 0x000fe400000006ff */
[----:B------:R-:W-:Y:S01]  /*8440*/  SHF.L.U32 R24, R24, 0x10, RZ ;  /* 0x0000001018187819 */ /* 0x000fe200000006ff */
[----:B------:R-:W-:Y:S01]  /*8450*/  IMAD.U32 R57, R57, 0x10000, RZ ;  /* 0x0001000039397824 */ /* 0x000fe200078e00ff */
[----:B------:R-:W-:Y:S01]  /*8460*/  SHF.L.U32 R58, R58, 0x10, RZ ;  /* 0x000000103a3a7819 */ /* 0x000fe200000006ff */
[----:B------:R-:W-:Y:S01]  /*8470*/  IMAD.U32 R56, R56, 0x10000, RZ ;  /* 0x0001000038387824 */ /* 0x000fe200078e00ff */
[----:B------:R-:W-:Y:S02]  /*8480*/  SHF.L.U32 R55, R55, 0x10, RZ ;  /* 0x0000001037377819 */ /* 0x000fe400000006ff */
[----:B------:R-:W-:Y:S01]  /*8490*/  SHF.L.U32 R67, R67, 0x10, RZ ;  /* 0x0000001043437819 */ /* 0x000fe200000006ff */
[----:B------:R-:W-:Y:S01]  /*84a0*/  IMAD.U32 R65, R65, 0x10000, RZ ;  /* 0x0001000041417824 */ /* 0x000fe200078e00ff */
[----:B------:R-:W-:Y:S01]  /*84b0*/  SHF.L.U32 R68, R68, 0x10, RZ ;  /* 0x0000001044447819 */ /* 0x000fe200000006ff */
[----:B------:R0:W-:Y:S01]  /*84c0*/  STL [R1+0xe4], R3 ;  /* 0x0000e40301007387 */ /* 0x0001e20000100800 */
[----:B------:R-:W-:Y:S01]  /*84d0*/  SHF.L.U32 R4, R4, 0x10, RZ ;  /* 0x0000001004047819 */ /* 0x000fe200000006ff */
[----:B------:R-:W-:Y:S01]  /*84e0*/  IMAD.U32 R63, R63, 0x10000, RZ ;  /* 0x000100003f3f7824 */ /* 0x000fe200078e00ff */
[----:B------:R-:W-:Y:S01]  /*84f0*/  SHF.L.U32 R64, R64, 0x10, RZ ;  /* 0x0000001040407819 */ /* 0x000fe200000006ff */
[----:B0-----:R-:W-:-:S02]  /*8500*/  FMUL.FTZ R3, R65, R65 ;  /* 0x0000004141037220 */ /* 0x001fc40000410000 */
[C---:B------:R-:W-:Y:S02]  /*8510*/  FADD.FTZ R65, R4.reuse, R65 ;  /* 0x0000004104417221 */ /* 0x040fe40000010000 */
[----:B------:R-:W-:Y:S01]  /*8520*/  FFMA.FTZ R4, R4, R4, R3 ;  /* 0x0000000404047223 */ /* 0x000fe20000010003 */
[----:B------:R-:W-:Y:S01]  /*8530*/  FMUL.FTZ R3, R63, R63 ;  /* 0x0000003f3f037220 */ /* 0x000fe20000410000 */
[----:B------:R-:W-:-:S03]  /*8540*/  FADD.FTZ R63, R64, R63 ;  /* 0x0000003f403f7221 */ /* 0x000fc60000010000 */
[--C-:B------:R-:W-:Y:S01]  /*8550*/  FFMA.FTZ R64, R64, R64, R3.reuse ;  /* 0x0000004040407223 */ /* 0x100fe20000010003 */
[----:B------:R-:W-:Y:S02]  /*8560*/  PRMT R3, RZ, 0x7610, R3 ;  /* 0x00007610ff037816 */ /* 0x000fe40000000003 */
[----:B------:R-:W-:Y:S01]  /*8570*/  @!P1 SHF.R.U32.HI R3, RZ, 0x10, R61 ;  /* 0x00000010ff039819 */ /* 0x000fe2000001163d */
[----:B------:R-:W-:Y:S01]  /*8580*/  IMAD.U32 R16, R16, 0x10000, RZ ;  /* 0x0001000010107824 */ /* 0x000fe200078e00ff */
[----:B------:R-:W-:Y:S01]  /*8590*/  SHF.L.U32 R17, R17, 0x10, RZ ;  /* 0x0000001011117819 */ /* 0x000fe200000006ff */
[----:B------:R0:W-:Y:S02]  /*85a0*/  STL [R1+0xe0], R20 ;  /* 0x0000e01401007387 */ /* 0x0001e40000100800 */
[----:B0-----:R-:W-:-:S04]  /*85b0*/  FMUL.FTZ R20, R16, R16 ;  /* 0x0000001010147220 */ /* 0x001fc80000410000 */
[----:B------:R-:W-:Y:S01]  /*85c0*/  FFMA.FTZ R20, R17, R17, R20 ;  /* 0x0000001111147223 */ /* 0x000fe20000010014 */
[----:B------:R0:W-:Y:S01]  /*85d0*/  STL [R1+0xd8], R19 ;  /* 0x0000d81301007387 */ /* 0x0001e20000100800 */
[----:B--2---:R-:W-:Y:S02]  /*85e0*/  IMAD.U32 R13, R15, 0x10000, RZ ;  /* 0x000100000f0d7824 */ /* 0x004fe400078e00ff */
[----:B------:R-:W-:Y:S01]  /*85f0*/  FMUL.FTZ R15, R52, R52 ;  /* 0x00000034340f7220 */ /* 0x000fe20000410000 */
[----:B------:R-:W-:Y:S01]  /*8600*/  FADD.FTZ R52, R53, R52 ;  /* 0x0000003435347221 */ /* 0x000fe20000010000 */
[----:B---3--:R-:W-:Y:S02]  /*8610*/  SHF.L.U32 R51, R51, 0x10, RZ ;  /* 0x0000001033337819 */ /* 0x008fe400000006ff */
[----:B------:R-:W-:Y:S01]  /*8620*/  FFMA.FTZ R15, R53, R53, R15 ;  /* 0x00000035350f7223 */ /* 0x000fe2000001000f */
[----:B------:R-:W-:Y:S01]  /*8630*/  FADD.FTZ R53, R11, R52 ;  /* 0x000000340b357221 */ /* 0x000fe20000010000 */
[----:B------:R-:W-:Y:S01]  /*8640*/  FMUL.FTZ R52, R13, R13 ;  /* 0x0000000d0d347220 */ /* 0x000fe20000410000 */
[----:B------:R-:W-:-:S02]  /*8650*/  IMAD.U32 R11, R6, 0x10000, RZ ;  /* 0x00010000060b7824 */ /* 0x000fc400078e00ff */
[----:B------:R-:W-:Y:S01]  /*8660*/  FADD.FTZ R13, R51, R13 ;  /* 0x0000000d330d7221 */ /* 0x000fe20000010000 */
[----:B------:R-:W-:Y:S01]  /*8670*/  FADD.FTZ R10, R10, R15 ;  /* 0x0000000f0a0a7221 */ /* 0x000fe20000010000 */
[----:B------:R-:W-:Y:S01]  /*8680*/  SHF.L.U32 R15, R7, 0x10, RZ ;  /* 0x00000010070f7819 */ /* 0x000fe200000006ff */
[----:B------:R-:W-:Y:S01]  /*8690*/  FFMA.FTZ R52, R51, R51, R52 ;  /* 0x0000003333347223 */ /* 0x000fe20000010034 */
[----:B------:R-:W-:Y:S01]  /*86a0*/  FADD.FTZ R53, R53, R13 ;  /* 0x0000000d35357221 */ /* 0x000fe20000010000 */
[----:B------:R-:W-:Y:S01]  /*86b0*/  FMUL.FTZ R13, R11, R11 ;  /* 0x0000000b0b0d7220 */ /* 0x000fe20000410000 */
[----:B------:R-:W-:Y:S02]  /*86c0*/  IMAD.U32 R51, R8, 0x10000, RZ ;  /* 0x0001000008337824 */ /* 0x000fe400078e00ff */
[C---:B------:R-:W-:Y:S01]  /*86d0*/  FADD.FTZ R11, R15.reuse, R11 ;  /* 0x0000000b0f0b7221 */ /* 0x040fe20000010000 */
[----:B------:R-:W-:Y:S01]  /*86e0*/  FADD.FTZ R10, R10, R52 ;  /* 0x000000340a0a7221 */ /* 0x000fe20000010000 */
[----:B------:R-:W-:Y:S01]  /*86f0*/  FFMA.FTZ R13, R15, R15, R13 ;  /* 0x0000000f0f0d7223 */ /* 0x000fe2000001000d */
[----:B------:R-:W-:Y:S01]  /*8700*/  SHF.L.U32 R15, R9, 0x10, RZ ;  /* 0x00000010090f7819 */ /* 0x000fe200000006ff */
[----:B------:R-:W-:Y:S01]  /*8710*/  FMUL.FTZ R52, R51, R51 ;  /* 0x0000003333347220 */ /* 0x000fe20000410000 */
[----:B------:R-:W-:Y:S01]  /*8720*/  FADD.FTZ R11, R53, R11 ;  /* 0x0000000b350b7221 */ /* 0x000fe20000010000 */
[----:B------:R-:W-:Y:S01]  /*8730*/  FADD.FTZ R10, R10, R13 ;  /* 0x0000000d0a0a7221 */ /* 0x000fe20000010000 */
[----:B------:R1:W5:Y:S01]  /*8740*/  LDL.LU R6, [R1+0x2c8] ;  /* 0x0002c80001067983 */ /* 0x0003620000300800 */
[C---:B------:R-:W-:Y:S01]  /*8750*/  FADD.FTZ R51, R15.reuse, R51 ;  /* 0x000000330f337221 */ /* 0x040fe20000010000 */
[----:B------:R-:W-:Y:S01]  /*8760*/  FFMA.FTZ R15, R15, R15, R52 ;  /* 0x0000000f0f0f7223 */ /* 0x000fe20000010034 */
[----:B------:R-:W-:Y:S01]  /*8770*/  IMAD.U32 R13, R0, 0x10000, RZ ;  /* 0x00010000000d7824 */ /* 0x000fe200078e00ff */
[----:B------:R1:W5:Y:S02]  /*8780*/  LDL.LU R7, [R1+0x2c4] ;  /* 0x0002c40001077983 */ /* 0x0003640000300800 */
[----:B------:R-:W-:Y:S01]  /*8790*/  FADD.FTZ R10, R10, R15 ;  /* 0x0000000f0a0a7221 */ /* 0x000fe20000010000 */
[----:B------:R-:W-:Y:S01]  /*87a0*/  FMUL.FTZ R15, R13, R13 ;  /* 0x0000000d0d0f7220 */ /* 0x000fe20000410000 */
[----:B------:R-:W-:Y:S01]  /*87b0*/  FADD.FTZ R52, R50, R13 ;  /* 0x0000000d32347221 */ /* 0x000fe20000010000 */
[----:B------:R-:W-:-:S02]  /*87c0*/  IMAD.U32 R13, R46, 0x10000, RZ ;  /* 0x000100002e0d7824 */ /* 0x000fc400078e00ff */
[----:B------:R-:W-:Y:S01]  /*87d0*/  FADD.FTZ R11, R11, R51 ;  /* 0x000000330b0b7221 */ /* 0x000fe20000010000 */
[----:B------:R-:W-:Y:S01]  /*87e0*/  FFMA.FTZ R15, R50, R50, R15 ;  /* 0x00000032320f7223 */ /* 0x000fe2000001000f */
[----:B------:R1:W5:Y:S01]  /*87f0*/  LDL.LU R8, [R1+0x2c0] ;  /* 0x0002c00001087983 */ /* 0x0003620000300800 */
[----:B------:R-:W-:Y:S01]  /*8800*/  FMUL.FTZ R51, R13, R13 ;  /* 0x0000000d0d337220 */ /* 0x000fe20000410000 */
[----:B------:R-:W-:Y:S01]  /*8810*/  FADD.FTZ R46, R48, R13 ;  /* 0x0000000d302e7221 */ /* 0x000fe20000010000 */
[----:B------:R-:W-:Y:S01]  /*8820*/  FADD.FTZ R13, R10, R15 ;  /* 0x0000000f0a0d7221 */ /* 0x000fe20000010000 */
[----:B------:R-:W-:Y:S01]  /*8830*/  FADD.FTZ R11, R11, R52 ;  /* 0x000000340b0b7221 */ /* 0x000fe20000010000 */
[----:B------:R-:W-:Y:S01]  /*8840*/  SHF.L.U32 R10, R47, 0x10, RZ ;  /* 0x000000102f0a7819 */ /* 0x000fe200000006ff */
[----:B------:R-:W-:Y:S01]  /*8850*/  FFMA.FTZ R48, R48, R48, R51 ;  /* 0x0000003030307223 */ /* 0x000fe20000010033 */
[----:B------:R1:W5:Y:S01]  /*8860*/  LDL.LU R9, [R1+0x2bc] ;  /* 0x0002bc0001097983 */ /* 0x0003620000300800 */
[----:B------:R-:W-:-:S02]  /*8870*/  FADD.FTZ R11, R11, R46 ;  /* 0x0000002e0b0b7221 */ /* 0x000fc40000010000 */
[----:B------:R-:W-:Y:S01]  /*8880*/  FADD.FTZ R46, R10, R49 ;  /* 0x000000310a2e7221 */ /* 0x000fe20000010000 */
[----:B------:R-:W-:Y:S01]  /*8890*/  FMUL.FTZ R15, R49, R49 ;  /* 0x00000031310f7220 */ /* 0x000fe20000410000 */
[----:B------:R-:W-:Y:S01]  /*88a0*/  FADD.FTZ R13, R13, R48 ;  /* 0x000000300d0d7221 */ /* 0x000fe20000010000 */
[----:B------:R1:W5:Y:S01]  /*88b0*/  LDL.LU R0, [R1+0x2b8] ;  /* 0x0002b80001007983 */ /* 0x0003620000300800 */
[----:B------:R-:W-:Y:S01]  /*88c0*/  FADD.FTZ R11, R11, R46 ;  /* 0x0000002e0b0b7221 */ /* 0x000fe20000010000 */
[----:B------:R-:W-:Y:S01]  /*88d0*/  FMUL.FTZ R46, R44, R44 ;  /* 0x0000002c2c2e7220 */ /* 0x000fe20000410000 */
[----:B------:R-:W-:Y:S02]  /*88e0*/  IMAD.U32 R48, R45, 0x10000, RZ ;  /* 0x000100002d307824 */ /* 0x000fe400078e00ff */
[----:B------:R-:W-:Y:S01]  /*88f0*/  FFMA.FTZ R10, R10, R10, R15 ;  /* 0x0000000a0a0a7223 */ /* 0x000fe2000001000f */
[C---:B------:R-:W-:Y:S01]  /*8900*/  FADD.FTZ R44, R31.reuse, R44 ;  /* 0x0000002c1f2c7221 */ /* 0x040fe20000010000 */
[----:B------:R-:W-:Y:S01]  /*8910*/  FFMA.FTZ R31, R31, R31, R46 ;  /* 0x0000001f1f1f7223 */ /* 0x000fe2000001002e */
[----:B------:R-:W-:Y:S01]  /*8920*/  FMUL.FTZ R46, R48, R48 ;  /* 0x00000030302e7220 */ /* 0x000fe20000410000 */
[----:B------:R-:W-:Y:S01]  /*8930*/  FADD.FTZ R10, R13, R10 ;  /* 0x0000000a0d0a7221 */ /* 0x000fe20000010000 */
[----:B------:R-:W-:Y:S01]  /*8940*/  FADD.FTZ R48, R43, R48 ;  /* 0x000000302b307221 */ /* 0x000fe20000010000 */
[----:B------:R-:W-:Y:S01]  /*8950*/  FADD.FTZ R11, R11, R44 ;  /* 0x0000002c0b0b7221 */ /* 0x000fe20000010000 */
[----:B------:R-:W-:Y:S01]  /*8960*/  FFMA.FTZ R43, R43, R43, R46 ;  /* 0x0000002b2b2b7223 */ /* 0x000fe2000001002e */
[----:B------:R-:W-:Y:S01]  /*8970*/  FADD.FTZ R10, R10, R31 ;  /* 0x0000001f0a0a7221 */ /* 0x000fe20000010000 */
[----:B------:R-:W-:Y:S01]  /*8980*/  FMUL.FTZ R44, R42, R42 ;  /* 0x0000002a2a2c7220 */ /* 0x000fe20000410000 */
[----:B------:R-:W-:-:S02]  /*8990*/  IMAD.U32 R46, R37, 0x10000, RZ ;  /* 0x00010000252e7824 */ /* 0x000fc400078e00ff */
[C---:B------:R-:W-:Y:S01]  /*89a0*/  FADD.FTZ R42, R41.reuse, R42 ;  /* 0x0000002a292a7221 */ /* 0x040fe20000010000 */
[----:B------:R-:W-:Y:S02]  /*89b0*/  IMAD.U32 R13, R40, 0x10000, RZ ;  /* 0x00010000280d7824 */ /* 0x000fe400078e00ff */
[----:B------:R-:W-:Y:S01]  /*89c0*/  FADD.FTZ R10, R10, R43 ;  /* 0x0000002b0a0a7221 */ /* 0x000fe20000010000 */
[----:B------:R-:W-:Y:S01]  /*89d0*/  FFMA.FTZ R41, R41, R41, R44 ;  /* 0x0000002929297223 */ /* 0x000fe2000001002c */
[----:B------:R-:W-:Y:S01]  /*89e0*/  FMUL.FTZ R40, R46, R46 ;  /* 0x0000002e2e287220 */ /* 0x000fe20000410000 */
[----:B------:R-:W-:Y:S01]  /*89f0*/  FADD.FTZ R11, R11, R48 ;  /* 0x000000300b0b7221 */ /* 0x000fe20000010000 */
[C---:B------:R-:W-:Y:S01]  /*8a00*/  FADD.FTZ R46, R39.reuse, R46 ;  /* 0x0000002e272e7221 */ /* 0x040fe20000010000 */
[----:B------:R-:W-:Y:S01]  /*8a10*/  FADD.FTZ R10, R10, R41 ;  /* 0x000000290a0a7221 */ /* 0x000fe20000010000 */
[----:B------:R-:W-:Y:S01]  /*8a20*/  FFMA.FTZ R39, R39, R39, R40 ;  /* 0x0000002727277223 */ /* 0x000fe20000010028 */
[----:B------:R-:W-:Y:S01]  /*8a30*/  FMUL.FTZ R15, R13, R13 ;  /* 0x0000000d0d0f7220 */ /* 0x000fe20000410000 */
[----:B------:R-:W-:Y:S01]  /*8a40*/  FADD.FTZ R11, R11, R42 ;  /* 0x0000002a0b0b7221 */ /* 0x000fe20000010000 */
[----:B------:R-:W-:-:S02]  /*8a50*/  IMAD.U32 R31, R36, 0x10000, RZ ;  /* 0x00010000241f7824 */ /* 0x000fc400078e00ff */
[----:B------:R-:W-:Y:S01]  /*8a60*/  FADD.FTZ R10, R10, R39 ;  /* 0x000000270a0a7221 */ /* 0x000fe20000010000 */
[C---:B------:R-:W-:Y:S01]  /*8a70*/  FFMA.FTZ R15, R38.reuse, R38, R15 ;  /* 0x00000026260f7223 */ /* 0x040fe2000001000f */
[----:B------:R-:W-:Y:S01]  /*8a80*/  FADD.FTZ R11, R11, R46 ;  /* 0x0000002e0b0b7221 */ /* 0x000fe20000010000 */
[----:B------:R-:W-:Y:S01]  /*8a90*/  FADD.FTZ R36, R38, R13 ;  /* 0x0000000d26247221 */ /* 0x000fe20000010000 */
[----:B------:R-:W-:Y:S01]  /*8aa0*/  FMUL.FTZ R37, R31, R31 ;  /* 0x0000001f1f257220 */ /* 0x000fe20000410000 */
[----:B------:R-:W-:Y:S01]  /*8ab0*/  FADD.FTZ R13, R10, R15 ;  /* 0x0000000f0a0d7221 */ /* 0x000fe20000010000 */
[C---:B------:R-:W-:Y:S01]  /*8ac0*/  FADD.FTZ R10, R30.reuse, R31 ;  /* 0x0000001f1e0a7221 */ /* 0x040fe20000010000 */
[----:B------:R-:W-:Y:S01]  /*8ad0*/  FADD.FTZ R11, R11, R36 ;  /* 0x000000240b0b7221 */ /* 0x000fe20000010000 */
[----:B------:R-:W-:Y:S01]  /*8ae0*/  FFMA.FTZ R30, R30, R30, R37 ;  /* 0x0000001e1e1e7223 */ /* 0x000fe20000010025 */
[----:B------:R-:W-:Y:S02]  /*8af0*/  FMUL.FTZ R15, R35, R35 ;  /* 0x00000023230f7220 */ /* 0x000fe40000410000 */
[----:B------:R-:W-:Y:S01]  /*8b00*/  FADD.FTZ R10, R11, R10 ;  /* 0x0000000a0b0a7221 */ /* 0x000fe20000010000 */
[----:B------:R-:W-:Y:S01]  /*8b10*/  FADD.FTZ R11, R13, R30 ;  /* 0x0000001e0d0b7221 */ /* 0x000fe20000010000 */
[C---:B------:R-:W-:Y:S01]  /*8b20*/  FADD.FTZ R13, R32.reuse, R35 ;  /* 0x00000023200d7221 */ /* 0x040fe20000010000 */
[----:B------:R-:W-:Y:S01]  /*8b30*/  FFMA.FTZ R30, R32, R32, R15 ;  /* 0x00000020201e7223 */ /* 0x000fe2000001000f */
[----:B------:R-:W-:-:S02]  /*8b40*/  IMAD.U32 R32, R29, 0x10000, RZ ;  /* 0x000100001d207824 */ /* 0x000fc400078e00ff */
[----:B------:R-:W-:Y:S02]  /*8b50*/  FADD.FTZ R10, R10, R13 ;  /* 0x0000000d0a0a7221 */ /* 0x000fe40000010000 */
[----:B------:R-:W-:Y:S01]  /*8b60*/  FADD.FTZ R13, R33, R32 ;  /* 0x00000020210d7221 */ /* 0x000fe20000010000 */
[----:B------:R-:W-:Y:S01]  /*8b70*/  FADD.FTZ R11, R11, R30 ;  /* 0x0000001e0b0b7221 */ /* 0x000fe20000010000 */
[----:B------:R-:W-:Y:S02]  /*8b80*/  FMUL.FTZ R30, R32, R32 ;  /* 0x00000020201e7220 */ /* 0x000fe40000410000 */
        /* <DEDUP_REMOVED lines=9> */
[C---:B------:R-:W-:Y:S01]  /*8c20*/  FADD.FTZ R15, R24.reuse, R15 ;  /* 0x0000000f180f7221 */ /* 0x040fe20000010000 */
[----:B------:R-:W-:Y:S01]  /*8c30*/  FFMA.FTZ R24, R24, R24, R13 ;  /* 0x0000001818187223 */ /* 0x000fe2000001000d */
[----:B------:R-:W-:Y:S01]  /*8c40*/  FMUL.FTZ R13, R57, R57 ;  /* 0x00000039390d7220 */ /* 0x000fe20000410000 */
[----:B------:R-:W-:Y:S01]  /*8c50*/  FADD.FTZ R11, R11, R22 ;  /* 0x000000160b0b7221 */ /* 0x000fe20000010000 */
[----:B------:R-:W-:Y:S01]  /*8c60*/  FADD.FTZ R10, R10, R15 ;  /* 0x0000000f0a0a7221 */ /* 0x000fe20000010000 */
[C---:B------:R-:W-:Y:S01]  /*8c70*/  FADD.FTZ R57, R58.reuse, R57 ;  /* 0x000000393a397221 */ /* 0x040fe20000010000 */
[----:B------:R-:W-:Y:S01]  /*8c80*/  FFMA.FTZ R58, R58, R58, R13 ;  /* 0x0000003a3a3a7223 */ /* 0x000fe2000001000d */
[----:B------:R-:W-:Y:S01]  /*8c90*/  FADD.FTZ R11, R11, R24 ;  /* 0x000000180b0b7221 */ /* 0x000fe20000010000 */
[----:B------:R-:W-:Y:S01]  /*8ca0*/  FADD.FTZ R13, R55, R56 ;  /* 0x00000038370d7221 */ /* 0x000fe20000010000 */
[----:B------:R-:W-:Y:S01]  /*8cb0*/  FADD.FTZ R10, R10, R57 ;  /* 0x000000390a0a7221 */ /* 0x000fe20000010000 */
[----:B------:R-:W-:-:S02]  /*8cc0*/  IMAD.U32 R24, R69, 0x10000, RZ ;  /* 0x0001000045187824 */ /* 0x000fc400078e00ff */
[----:B------:R-:W-:Y:S01]  /*8cd0*/  FMUL.FTZ R22, R56, R56 ;  /* 0x0000003838167220 */ /* 0x000fe20000410000 */
[----:B------:R-:W-:Y:S01]  /*8ce0*/  FADD.FTZ R10, R10, R13 ;  /* 0x0000000d0a0a7221 */ /* 0x000fe20000010000 */
[----:B------:R-:W-:Y:S01]  /*8cf0*/  FADD.FTZ R13, R67, R24 ;  /* 0x00000018430d7221 */ /* 0x000fe20000010000 */
[----:B------:R-:W-:Y:S01]  /*8d00*/  FADD.FTZ R11, R11, R58 ;  /* 0x0000003a0b0b7221 */ /* 0x000fe20000010000 */
[----:B------:R-:W-:Y:S01]  /*8d10*/  FFMA.FTZ R22, R55, R55, R22 ;  /* 0x0000003737167223 */ /* 0x000fe20000010016 */
[----:B------:R-:W-:Y:S01]  /*8d20*/  FMUL.FTZ R26, R24, R24 ;  /* 0x00000018181a7220 */ /* 0x000fe20000410000 */
[----:B------:R-:W-:Y:S02]  /*8d30*/  IMAD.U32 R15, R66, 0x10000, RZ ;  /* 0x00010000420f7824 */ /* 0x000fe400078e00ff */
[----:B------:R-:W-:Y:S01]  /*8d40*/  FADD.FTZ R10, R10, R13 ;  /* 0x0000000d0a0a7221 */ /* 0x000fe20000010000 */
[----:B------:R-:W-:Y:S01]  /*8d50*/  FADD.FTZ R11, R11, R22 ;  /* 0x000000160b0b7221 */ /* 0x000fe20000010000 */
[----:B------:R-:W-:Y:S01]  /*8d60*/  FFMA.FTZ R26, R67, R67, R26 ;  /* 0x00000043431a7223 */ /* 0x000fe2000001001a */
[----:B------:R-:W-:Y:S01]  /*8d70*/  FMUL.FTZ R13, R15, R15 ;  /* 0x0000000f0f0d7220 */ /* 0x000fe20000410000 */
[----:B------:R-:W-:-:S02]  /*8d80*/  FADD.FTZ R15, R68, R15 ;  /* 0x0000000f440f7221 */ /* 0x000fc40000010000 */
[----:B------:R-:W-:Y:S01]  /*8d90*/  FADD.FTZ R11, R11, R26 ;  /* 0x0000001a0b0b7221 */ /* 0x000fe20000010000 */
[----:B------:R-:W-:-:S04]  /*8da0*/  FFMA.FTZ R68, R68, R68, R13 ;  /* 0x0000004444447223 */ /* 0x000fc8000001000d */
[----:B------:R-:W-:-:S04]  /*8db0*/  FADD.FTZ R11, R11, R68 ;  /* 0x000000440b0b7221 */ /* 0x000fc80000010000 */
[--C-:B------:R-:W-:Y:S01]  /*8dc0*/  FADD.FTZ R11, R11, R4.reuse ;  /* 0x000000040b0b7221 */ /* 0x100fe20000010000 */
[----:B------:R-:W-:Y:S01]  /*8dd0*/  PRMT R4, RZ, 0x7610, R4 ;  /* 0x00007610ff047816 */ /* 0x000fe20000000004 */
[----:B------:R-:W-:Y:S01]  /*8de0*/  FADD.FTZ R10, R10, R15 ;  /* 0x0000000f0a0a7221 */ /* 0x000fe20000010000 */
[----:B------:R-:W-:Y:S02]  /*8df0*/  IMAD.U32 R22, R3, 0x10000, RZ ;  /* 0x0001000003167824 */ /* 0x000fe400078e00ff */
[----:B------:R-:W-:Y:S01]  /*8e00*/  @!P1 PRMT R4, R61, 0x7610, R4 ;  /* 0x000076103d049816 */ /* 0x000fe20000000004 */
[----:B------:R-:W-:-:S03]  /*8e10*/  FADD.FTZ R10, R10, R65 ;  /* 0x000000410a0a7221 */ /* 0x000fc60000010000 */
[----:B------:R-:W-:Y:S01]  /*8e20*/  SHF.L.U32 R15, R4, 0x10, RZ ;  /* 0x00000010040f7819 */ /* 0x000fe200000006ff */
[----:B------:R-:W-:Y:S01]  /*8e30*/  FMUL.FTZ R4, R22, R22 ;  /* 0x0000001616047220 */ /* 0x000fe20000410000 */
[----:B------:R-:W-:Y:S01]  /*8e40*/  FADD.FTZ R10, R10, R63 ;  /* 0x0000003f0a0a7221 */ /* 0x000fe20000010000 */
[----:B------:R-:W-:Y:S02]  /*8e50*/  FADD.FTZ R3, R17, R16 ;  /* 0x0000001011037221 */ /* 0x000fe40000010000 */
[--C-:B------:R-:W-:Y:S01]  /*8e60*/  FFMA.FTZ R16, R15, R15, R4.reuse ;  /* 0x0000000f0f107223 */ /* 0x100fe20000010004 */
[----:B------:R-:W-:Y:S01]  /*8e70*/  PRMT R4, RZ, 0x7610, R4 ;  /* 0x00007610ff047816 */ /* 0x000fe20000000004 */
[--C-:B------:R-:W-:Y:S01]  /*8e80*/  FADD.FTZ R10, R10, R3.reuse ;  /* 0x000000030a0a7221 */ /* 0x100fe20000010000 */
[----:B------:R-:W-:Y:S01]  /*8e90*/  PRMT R3, RZ, 0x7610, R3 ;  /* 0x00007610ff037816 */ /* 0x000fe20000000003 */
[----:B------:R-:W-:Y:S01]  /*8ea0*/  FADD.FTZ R11, R11, R64 ;  /* 0x000000400b0b7221 */ /* 0x000fe20000010000 */
[----:B------:R-:W-:-:S02]  /*8eb0*/  @!P2 SHF.R.U32.HI R3, RZ, 0x10, R18 ;  /* 0x00000010ff03a819 */ /* 0x000fc40000011612 */
[----:B------:R-:W-:Y:S01]  /*8ec0*/  @!P2 PRMT R4, R18, 0x7610, R4 ;  /* 0x000076101204a816 */ /* 0x000fe20000000004 */
[----:B------:R-:W-:Y:S01]  /*8ed0*/  FADD.FTZ R11, R11, R20 ;  /* 0x000000140b0b7221 */ /* 0x000fe20000010000 */
[----:B------:R-:W-:Y:S01]  /*8ee0*/  FADD.FTZ R13, R15, R22 ;  /* 0x000000160f0d7221 */ /* 0x000fe20000010000 */
[----:B------:R-:W-:Y:S01]  /*8ef0*/  IMAD.U32 R20, R3, 0x10000, RZ ;  /* 0x0001000003147824 */ /* 0x000fe200078e00ff */
[----:B------:R-:W-:Y:S02]  /*8f00*/  SHF.L.U32 R3, R4, 0x10, RZ ;  /* 0x0000001004037819 */ /* 0x000fe400000006ff */
[----:B------:R-:W-:Y:S01]  /*8f10*/  PRMT R15, RZ, 0x7610, R15 ;  /* 0x00007610ff0f7816 */ /* 0x000fe2000000000f */
[----:B------:R-:W2:Y:S01]  /*8f20*/  S2R R4, SR_TID.X ;  /* 0x0000000000047919 */ /* 0x000ea20000002100 */
[----:B------:R-:W-:Y:S01]  /*8f30*/  FADD.FTZ R13, R10, R13 ;  /* 0x0000000d0a0d7221 */ /* 0x000fe20000010000 */
[----:B------:R-:W-:Y:S01]  /*8f40*/  PRMT R10, RZ, 0x7610, R10 ;  /* 0x00007610ff0a7816 */ /* 0x000fe2000000000a */
[----:B------:R-:W-:Y:S01]  /*8f50*/  FADD.FTZ R11, R11, R16 ;  /* 0x000000100b0b7221 */ /* 0x000fe20000010000 */
[----:B------:R-:W-:-:S02]  /*8f60*/  @!P3 SHF.R.U32.HI R10, RZ, 0x10, R2 ;  /* 0x00000010ff0ab819 */ /* 0x000fc40000011602 */
[----:B------:R-:W-:Y:S01]  /*8f70*/  @!P3 PRMT R15, R2, 0x7610, R15 ;  /* 0x00007610020fb816 */ /* 0x000fe2000000000f */
[----:B------:R-:W-:Y:S01]  /*8f80*/  FMUL.FTZ R16, R20, R20 ;  /* 0x0000001414107220 */ /* 0x000fe20000410000 */
[----:B------:R-:W-:Y:S01]  /*8f90*/  FADD.FTZ R20, R3, R20 ;  /* 0x0000001403147221 */ /* 0x000fe20000010000 */
[----:B------:R-:W-:Y:S01]  /*8fa0*/  IMAD.U32 R10, R10, 0x10000, RZ ;  /* 0x000100000a0a7824 */ /* 0x000fe200078e00ff */
[----:B------:R-:W-:Y:S01]  /*8fb0*/  SHF.L.U32 R15, R15, 0x10, RZ ;  /* 0x000000100f0f7819 */ /* 0x000fe200000006ff */
[----:B------:R-:W-:Y:S01]  /*8fc0*/  FFMA.FTZ R16, R3, R3, R16 ;  /* 0x0000000303107223 */ /* 0x000fe20000010010 */
[----:B------:R-:W-:Y:S01]  /*8fd0*/  PRMT R3, RZ, 0x7610, R3 ;  /* 0x00007610ff037816 */ /* 0x000fe20000000003 */
[----:B------:R-:W-:Y:S01]  /*8fe0*/  FADD.FTZ R13, R13, R20 ;  /* 0x000000140d0d7221 */ /* 0x000fe20000010000 */
[----:B------:R-:W-:Y:S01]  /*8ff0*/  @!P4 SHF.R.U32.HI R3, RZ, 0x10, R5 ;  /* 0x00000010ff03c819 */ /* 0x000fe20000011605 */
[----:B------:R-:W-:Y:S01]  /*9000*/  FMUL.FTZ R22, R10, R10 ;  /* 0x0000000a0a167220 */ /* 0x000fe20000410000 */
[--C-:B------:R-:W-:Y:S01]  /*9010*/  FADD.FTZ R20, R15, R10.reuse ;  /* 0x0000000a0f147221 */ /* 0x100fe20000010000 */
[----:B------:R-:W-:Y:S01]  /*9020*/  PRMT R10, RZ, 0x7610, R10 ;  /* 0x00007610ff0a7816 */ /* 0x000fe2000000000a */
[----:B------:R-:W-:Y:S01]  /*9030*/  FADD.FTZ R16, R11, R16 ;  /* 0x000000100b107221 */ /* 0x000fe20000010000 */
[----:B------:R-:W-:Y:S01]  /*9040*/  PRMT R11, RZ, 0x7610, R11 ;  /* 0x00007610ff0b7816 */ /* 0x000fe2000000000b */
[----:B------:R-:W-:Y:S01]  /*9050*/  IMAD.U32 R17, R3, 0x10000, RZ ;  /* 0x0001000003117824 */ /* 0x000fe200078e00ff */
[----:B------:R-:W-:-:S02]  /*9060*/  @!P4 PRMT R10, R5, 0x7610, R10 ;  /* 0x00007610050ac816 */ /* 0x000fc4000000000a */
[----:B------:R-:W-:Y:S02]  /*9070*/  PRMT R3, RZ, 0x7610, R3 ;  /* 0x00007610ff037816 */ /* 0x000fe40000000003 */
[----:B------:R-:W-:Y:S01]  /*9080*/  @!P5 SHF.R.U32.HI R11, RZ, 0x10, R12 ;  /* 0x00000010ff0bd819 */ /* 0x000fe2000001160c */
[----:B------:R-:W-:Y:S01]  /*9090*/  FFMA.FTZ R15, R15, R15, R22 ;  /* 0x0000000f0f0f7223 */ /* 0x000fe20000010016 */
[----:B------:R-:W-:Y:S01]  /*90a0*/  FADD.FTZ R13, R13, R20 ;  /* 0x000000140d0d7221 */ /* 0x000fe20000010000 */
[----:B------:R-:W-:Y:S02]  /*90b0*/  SHF.L.U32 R10, R10, 0x10, RZ ;  /* 0x000000100a0a7819 */ /* 0x000fe400000006ff */
[----:B------:R-:W-:Y:S01]  /*90c0*/  @!P5 PRMT R3, R12, 0x7610, R3 ;  /* 0x000076100c03d816 */ /* 0x000fe20000000003 */
[----:B------:R-:W-:Y:S02]  /*90d0*/  IMAD.U32 R20, R11, 0x10000, RZ ;  /* 0x000100000b147824 */ /* 0x000fe400078e00ff */
[----:B0-----:R-:W-:Y:S01]  /*90e0*/  FMUL.FTZ R19, R17, R17 ;  /* 0x0000001111137220 */ /* 0x001fe20000410000 */
[----:B------:R-:W-:Y:S01]  /*90f0*/  FADD.FTZ R15, R16, R15 ;  /* 0x0000000f100f7221 */ /* 0x000fe20000010000 */
[----:B------:R-:W-:Y:S01]  /*9100*/  SHF.L.U32 R3, R3, 0x10, RZ ;  /* 0x0000001003037819 */ /* 0x000fe200000006ff */
[----:B------:R-:W-:Y:S01]  /*9110*/  FADD.FTZ R16, R10, R17 ;  /* 0x000000110a107221 */ /* 0x000fe20000010000 */
[----:B------:R-:W-:Y:S01]  /*9120*/  FMUL.FTZ R22, R20, R20 ;  /* 0x0000001414167220 */ /* 0x000fe20000410000 */
[----:B------:R-:W-:Y:S01]  /*9130*/  FFMA.FTZ R10, R10, R10, R19 ;  /* 0x0000000a0a0a7223 */ /* 0x000fe20000010013 */
[----:B--2---:R-:W-:Y:S01]  /*9140*/  SHF.R.S32.HI R11, RZ, 0x1f, R4 ;  /* 0x0000001fff0b7819 */ /* 0x004fe20000011404 */
[C---:B------:R-:W-:Y:S01]  /*9150*/  FADD.FTZ R20, R3.reuse, R20 ;  /* 0x0000001403147221 */ /* 0x040fe20000010000 */
[----:B------:R-:W-:Y:S01]  /*9160*/  FFMA.FTZ R22, R3, R3, R22 ;  /* 0x0000000303167223 */ /* 0x000fe20000010016 */
[--C-:B------:R-:W-:Y:S01]  /*9170*/  FADD.FTZ R15, R15, R10.reuse ;  /* 0x0000000a0f0f7221 */ /* 0x100fe20000010000 */
[----:B------:R-:W-:Y:S01]  /*9180*/  PRMT R3, RZ, 0x7610, R3 ;  /* 0x00007610ff037816 */ /* 0x000fe20000000003 */
[----:B------:R-:W0:Y:S01]  /*9190*/  S2R R24, SR_LANEID ;  /* 0x0000000000187919 */ /* 0x000e220000000000 */
[----:B------:R-:W-:-:S02]  /*91a0*/  PRMT R10, RZ, 0x7610, R10 ;  /* 0x00007610ff0a7816 */ /* 0x000fc4000000000a */
[----:B------:R-:W-:Y:S02]  /*91b0*/  @!P6 SHF.R.U32.HI R3, RZ, 0x10, R14 ;  /* 0x00000010ff03e819 */ /* 0x000fe4000001160e */
[----:B------:R-:W-:Y:S02]  /*91c0*/  LEA.HI R11, R11, R4, RZ, 0x5 ;  /* 0x000000040b0b7211 */ /* 0x000fe400078f28ff */
[----:B------:R-:W-:Y:S02]  /*91d0*/  @!P6 PRMT R10, R14, 0x7610, R10 ;  /* 0x000076100e0ae816 */ /* 0x000fe4000000000a */
[----:B------:R-:W-:Y:S01]  /*91e0*/  SHF.L.U32 R3, R3, 0x10, RZ ;  /* 0x0000001003037819 */ /* 0x000fe200000006ff */
[----:B------:R-:W-:Y:S01]  /*91f0*/  FADD.FTZ R13, R13, R16 ;  /* 0x000000100d0d7221 */ /* 0x000fe20000010000 */
[----:B------:R-:W-:Y:S01]  /*9200*/  SHF.R.S32.HI R26, RZ, 0x5, R11 ;  /* 0x00000005ff1a7819 */ /* 0x000fe2000001140b */
[----:B------:R-:W-:Y:S02]  /*9210*/  IMAD.MOV.U32 R17, RZ, RZ, -0x20 ;  /* 0xffffffe0ff117424 */ /* 0x000fe400078e00ff */
[----:B------:R-:W-:-:S02]  /*9220*/  IMAD.U32 R10, R10, 0x10000, RZ ;  /* 0x000100000a0a7824 */ /* 0x000fc400078e00ff */
[----:B------:R-:W-:Y:S01]  /*9230*/  FMUL.FTZ R11, R3, R3 ;  /* 0x00000003030b7220 */ /* 0x000fe20000410000 */
[----:B------:R-:W-:Y:S01]  /*9240*/  FADD.FTZ R13, R13, R20 ;  /* 0x000000140d0d7221 */ /* 0x000fe20000010000 */
[----:B------:R-:W-:Y:S02]  /*9250*/  IMAD R17, R26, R17, 0x187 ;  /* 0x000001871a117424 */ /* 0x000fe400078e0211 */
[----:B------:R-:W-:Y:S01]  /*9260*/  FADD.FTZ R15, R15, R22 ;  /* 0x000000160f0f7221 */ /* 0x000fe20000010000 */
[----:B------:R-:W-:Y:S01]  /*9270*/  FADD.FTZ R16, R10, R3 ;  /* 0x000000030a107221 */ /* 0x000fe20000010000 */
[----:B------:R-:W-:Y:S01]  /*9280*/  ISETP.GT.AND P1, PT, R4, 0x17f, PT ;  /* 0x0000017f0400780c */ /* 0x000fe20003f24270 */
[----:B------:R-:W-:Y:S02]  /*9290*/  FFMA.FTZ R20, R10, R10, R11 ;  /* 0x0000000a0a147223 */ /* 0x000fe4000001000b */
[----:B------:R-:W-:Y:S01]  /*92a0*/  FADD.FTZ R10, R13, R16 ;  /* 0x000000100d0a7221 */ /* 0x000fe20000010000 */
[----:B------:R-:W-:Y:S01]  /*92b0*/  SEL R17, R17, 0x1f, P1 ;  /* 0x0000001f11117807 */ /* 0x000fe20000800000 */
[----:B------:R-:W-:-:S04]  /*92c0*/  FADD.FTZ R11, R15, R20 ;  /* 0x000000140f0b7221 */ /* 0x000fc80000010000 */
[----:B------:R-:W2:Y:S04]  /*92d0*/  SHFL.DOWN PT, R3, R10, 0x1, R17 ;  /* 0x082000000a037989 */ /* 0x000ea800000e0011 */
[----:B------:R-:W3:Y:S01]  /*92e0*/  SHFL.DOWN PT, R16, R11, 0x1, R17 ;  /* 0x082000000b107989 */ /* 0x000ee200000e0011 */
[C---:B0-----:R-:W-:Y:S02]  /*92f0*/  ISETP.GE.AND P1, PT, R24.reuse, R17, PT ;  /* 0x000000111800720c */ /* 0x041fe40003f26270 */
[----:B------:R-:W-:-:S11]  /*9300*/  IADD3 R20, R24, 0x2, RZ ;  /* 0x0000000218147810 */ /* 0x000fd60007ffe0ff */
[----:B--2---:R-:W-:Y:S01]  /*9310*/  @!P1 FADD.FTZ R10, R10, R3 ;  /* 0x000000030a0a9221 */ /* 0x004fe20000010000 */
[----:B---3--:R-:W-:-:S04]  /*9320*/  @!P1 FADD.FTZ R11, R11, R16 ;  /* 0x000000100b0b9221 */ /* 0x008fc80000010000 */
[----:B------:R-:W0:Y:S04]  /*9330*/  SHFL.DOWN PT, R3, R10, 0x2, R17 ;  /* 0x084000000a037989 */ /* 0x000e2800000e0011 */
[----:B------:R-:W2:Y:S01]  /*9340*/  SHFL.DOWN PT, R16, R11, 0x2, R17 ;  /* 0x084000000b107989 */ /* 0x000ea200000e0011 */
[----:B------:R-:W-:Y:S01]  /*9350*/  ISETP.GT.AND P1, PT, R20, R17, PT ;  /* 0x000000111400720c */ /* 0x000fe20003f24270 */
[----:B------:R-:W-:-:S12]  /*9360*/  VIADD R20, R24, 0x4 ;  /* 0x0000000418147836 */ /* 0x000fd80000000000 */
[----:B0-----:R-:W-:Y:S01]  /*9370*/  @!P1 FADD.FTZ R10, R10, R3 ;  /* 0x000000030a0a9221 */ /* 0x001fe20000010000 */
[----:B--2---:R-:W-:-:S04]  /*9380*/  @!P1 FADD.FTZ R11, R11, R16 ;  /* 0x000000100b0b9221 */ /* 0x004fc80000010000 */
[----:B------:R-:W0:Y:S04]  /*9390*/  SHFL.DOWN PT, R3, R10, 0x4, R17 ;  /* 0x088000000a037989 */ /* 0x000e2800000e0011 */
[----:B------:R-:W2:Y:S01]  /*93a0*/  SHFL.DOWN PT, R16, R11, 0x4, R17 ;  /* 0x088000000b107989 */ /* 0x000ea200000e0011 */
[----:B------:R-:W-:Y:S02]  /*93b0*/  ISETP.GT.AND P1, PT, R20, R17, PT ;  /* 0x000000111400720c */ /* 0x000fe40003f24270 */
[C---:B------:R-:W-:Y:S02]  /*93c0*/  ISETP.NE.AND P3, PT, R24.reuse, RZ, PT ;  /* 0x000000ff1800720c */ /* 0x040fe40003f65270 */
[----:B------:R-:W-:-:S09]  /*93d0*/  IADD3 R20, R24, 0x8, RZ ;  /* 0x0000000818147810 */ /* 0x000fd20007ffe0ff */
[----:B0-----:R-:W-:Y:S01]  /*93e0*/  @!P1 FADD.FTZ R10, R10, R3 ;  /* 0x000000030a0a9221 */ /* 0x001fe20000010000 */
[----:B--2---:R-:W-:-:S04]  /*93f0*/  @!P1 FADD.FTZ R11, R11, R16 ;  /* 0x000000100b0b9221 */ /* 0x004fc80000010000 */
[----:B------:R-:W0:Y:S04]  /*9400*/  SHFL.DOWN PT, R3, R10, 0x8, R17 ;  /* 0x090000000a037989 */ /* 0x000e2800000e0011 */
[----:B------:R-:W2:Y:S01]  /*9410*/  SHFL.DOWN PT, R16, R11, 0x8, R17 ;  /* 0x090000000b107989 */ /* 0x000ea200000e0011 */
[----:B------:R-:W-:Y:S01]  /*9420*/  ISETP.GT.AND P1, PT, R20, R17, PT ;  /* 0x000000111400720c */ /* 0x000fe20003f24270 */
[----:B------:R-:W3:Y:S01]  /*9430*/  @!P3 S2R R22, SR_CgaCtaId ;  /* 0x000000000016b919 */ /* 0x000ee20000008800 */
[----:B------:R-:W-:-:S11]  /*9440*/  VIADD R20, R24, 0x10 ;  /* 0x0000001018147836 */ /* 0x000fd60000000000 */
[----:B0-----:R-:W-:Y:S01]  /*9450*/  @!P1 FADD.FTZ R10, R10, R3 ;  /* 0x000000030a0a9221 */ /* 0x001fe20000010000 */
[----:B--2---:R-:W-:-:S04]  /*9460*/  @!P1 FADD.FTZ R11, R11, R16 ;  /* 0x000000100b0b9221 */ /* 0x004fc80000010000 */
[----:B------:R-:W0:Y:S04]  /*9470*/  SHFL.DOWN PT, R13, R10, 0x10, R17 ;  /* 0x0a0000000a0d7989 */ /* 0x000e2800000e0011 */
[----:B------:R-:W2:Y:S01]  /*9480*/  SHFL.DOWN PT, R16, R11, 0x10, R17 ;  /* 0x0a0000000b107989 */ /* 0x000ea200000e0011 */
[----:B------:R-:W-:-:S03]  /*9490*/  ISETP.GT.AND P1, PT, R20, R17, PT ;  /* 0x000000111400720c */ /* 0x000fc60003f24270 */
[----:B------:R1:W-:Y:S01]  /*94a0*/  STL [R1+0xc8], R34 ;  /* 0x0000c82201007387 */ /* 0x0003e20000100800 */
[----:B------:R-:W-:-:S03]  /*94b0*/  @!P3 MOV R3, 0x400 ;  /* 0x000004000003b802 */ /* 0x000fc60000000f00 */
        /* <DEDUP_REMOVED lines=13> */
[----:B------:R1:W-:Y:S01]  /*9590*/  STL [R1+0x10c], R14 ;  /* 0x00010c0e01007387 */ /* 0x0003e20000100800 */
[----:B------:R-:W-:-:S02]  /*95a0*/  ISETP.NE.AND P2, PT, R4, RZ, PT ;  /* 0x000000ff0400720c */ /* 0x000fc40003f45270 */
[----:B---3--:R-:W-:Y:S01]  /*95b0*/  @!P3 LEA R3, R22, R3, 0x18 ;  /* 0x000000031603b211 */ /* 0x008fe200078ec0ff */
[----:B0-----:R-:W-:Y:S01]  /*95c0*/  @!P1 FADD.FTZ R10, R10, R13 ;  /* 0x0000000d0a0a9221 */ /* 0x001fe20000010000 */
[----:B--2---:R-:W-:Y:S02]  /*95d0*/  @!P1 FADD.FTZ R11, R11, R16 ;  /* 0x000000100b0b9221 */ /* 0x004fe40000010000 */
[----:B------:R-:W-:Y:S01]  /*95e0*/  @!P3 LEA R3, R26, R3, 0x3 ;  /* 0x000000031a03b211 */ /* 0x000fe200078e18ff */
[----:B------:R-:W-:Y:S01]  /*95f0*/  ULDC UR7, c[0x0][0xc] ;  /* 0x0000030000077ab9 */ /* 0x000fe20000000800 */
[----:B------:R-:W-:Y:S03]  /*9600*/  BSSY B0, `(.L_x_3778) ;  /* 0x0000026000007945 */ /* 0x000fe60003800000 */
[----:B------:R1:W-:Y:S01]  /*9610*/  @!P3 STS.64 [R3+0x10], R10 ;  /* 0x0000100a0300b388 */ /* 0x0003e20000000a00 */
[----:B------:R-:W-:Y:S06]  /*9620*/  BAR.SYNC.DEFER_BLOCKING 0x0 ;  /* 0x0000000000007b1d */ /* 0x000fec0000010000 */
[----:B------:R-:W-:Y:S05]  /*9630*/  @P2 BRA `(.L_x_3779) ;  /* 0x0000000000882947 */ /* 0x000fea0003800000 */
[----:B------:R-:W0:Y:S01]  /*9640*/  S2UR UR10, SR_CgaCtaId ;  /* 0x00000000000a79c3 */ /* 0x000e220000008800 */
[----:B------:R-:W-:Y:S02]  /*9650*/  UMOV UR6, 0x400 ;  /* 0x0000040000067882 */ /* 0x000fe40000000000 */
[----:B0-----:R-:W-:-:S09]  /*9660*/  ULEA UR6, UR10, UR6, 0x18 ;  /* 0x000000060a067291 */ /* 0x001fd2000f8ec03f */
[----:B-1----:R-:W0:Y:S04]  /*9670*/  LDS.64 R2, [UR6+0x18] ;  /* 0x00001806ff027984 */ /* 0x002e280008000a00 */
[----:B------:R-:W1:Y:S04]  /*9680*/  LDS.128 R28, [UR6+0x20] ;  /* 0x00002006ff1c7984 */ /* 0x000e680008000c00 */
[----:B------:R-:W2:Y:S04]  /*9690*/  LDS.128 R24, [UR6+0x30] ;  /* 0x00003006ff187984 */ /* 0x000ea80008000c00 */
[----:B------:R-:W3:Y:S04]  /*96a0*/  LDS.128 R20, [UR6+0x40] ;  /* 0x00004006ff147984 */ /* 0x000ee80008000c00 */
[----:B------:R-:W4:Y:S04]  /*96b0*/  LDS.128 R16, [UR6+0x50] ;  /* 0x00005006ff107984 */ /* 0x000f280008000c00 */
[----:B------:R-:W4:Y:S01]  /*96c0*/  LDS.128 R12, [UR6+0x60] ;  /* 0x00006006ff0c7984 */ /* 0x000f220008000c00 */
        /* <DEDUP_REMOVED lines=25> */
.L_x_3779:
[----:B------:R-:W-:Y:S05]  /*9860*/  BSYNC B0 ;  /* 0x0000000000007941 */ /* 0x000fea0003800000 */
.L_x_3778:
        /* <DEDUP_REMOVED lines=10> */
[C---:B------:R-:W-:Y:S02]  /*9910*/  IMAD R2, R5.reuse, UR7, RZ ;  /* 0x0000000705027c24 */ /* 0x040fe4000f8e02ff */
[----:B-1----:R-:W-:-:S03]  /*9920*/  IMAD.IADD R19, R5, 0x1, R14 ;  /* 0x0000000105137824 */ /* 0x002fc600078e020e */
[----:B------:R-:W-:Y:S01]  /*9930*/  SHF.L.U32 R5, R2, 0x1, RZ ;  /* 0x0000000102057819 */ /* 0x000fe200000006ff */
[----:B--2---:R-:W-:-:S04]  /*9940*/  IMAD.WIDE.U32 R18, R19, 0x4, R12 ;  /* 0x0000000413127825 */ /* 0x004fc800078e000c */
[----:B---3--:R-:W-:Y:S01]  /*9950*/  IMAD.WIDE R12, R5, 0x4, R16 ;  /* 0x00000004050c7825 */ /* 0x008fe200078e0210 */
[----:B------:R-:W-:Y:S06]  /*9960*/  @P2 BRA `(.L_x_3782) ;  /* 0x00000000005c2947 */ /* 0x000fec0003800000 */
[----:B------:R-:W-:Y:S01]  /*9970*/  ULOP3.LUT UP0, URZ, UR4, 0x2, URZ, 0xc0, !UPT ;  /* 0x00000002043f7892 */ /* 0x000fe2000f80c03f */
[----:B------:R-:W-:Y:S01]  /*9980*/  IMAD R17, R3, UR14, R14 ;  /* 0x0000000e03117c24 */ /* 0x000fe2000f8e020e */
[----:B------:R-:W-:Y:S02]  /*9990*/  UMOV UR6, 0xffffffff ;  /* 0xffffffff00067882 */ /* 0x000fe40000000000 */
[----:B------:R-:W-:Y:S01]  /*99a0*/  USEL UR6, UR6, 0x1, UP0 ;  /* 0x0000000106067887 */ /* 0x000fe20008000000 */
[----:B------:R-:W-:Y:S01]  /*99b0*/  IMAD.WIDE.U32 R16, R17, 0x8, R12 ;  /* 0x0000000811107825 */ /* 0x000fe200078e000c */
[----:B------:R-:W-:Y:S01]  /*99c0*/  MOV R2, 0xffffffff ;  /* 0xffffffff00027802 */ /* 0x000fe20000000f00 */
[----:B------:R-:W-:-:S03]  /*99d0*/  UMOV UR10, 0xffffffff ;  /* 0xffffffff000a7882 */ /* 0x000fc60000000000 */
[----:B------:R-:W-:Y:S01]  /*99e0*/  IMAD.U32 R5, RZ, RZ, UR6 ;  /* 0x00000006ff057e24 */ /* 0x000fe2000f8e00ff */
[----:B------:R-:W-:Y:S01]  /*99f0*/  USEL UR6, UR7, URZ, !UP0 ;  /* 0x0000003f07067287 */ /* 0x000fe2000c000000 */
[----:B------:R0:W-:Y:S03]  /*9a00*/  STG.E.64 desc[UR12][R16.64], R10 ;  /* 0x0000000a10007986 */ /* 0x0001e6000c101b0c */
[----:B------:R-:W-:Y:S01]  /*9a10*/  UISETP.NE.AND UP0, UPT, UR10, UR6, UPT ;  /* 0x000000060a00728c */ /* 0x000fe2000bf05270 */
[----:B------:R-:W-:Y:S06]  /*9a20*/  MEMBAR.ALL.GPU ;  /* 0x0000000000007992 */ /* 0x000fec000000a000 */
[----:B------:R-:W-:-:S00]  /*9a30*/  ERRBAR ;  /* 0x00000000000079ab */ /* 0x000fc00000000000 */
[----:B------:R-:W-:Y:S06]  /*9a40*/  CGAERRBAR ;  /* 0x00000000000075ab */ /* 0x000fec0000000000 */
[----:B------:R0:W-:Y:S04]  /*9a50*/  REDG.E.ADD.S32.STRONG.GPU desc[UR12][R18.64], R5 ;  /* 0x000000051200798e */ /* 0x0001e8000c10e38c */
[----:B------:R0:W-:Y:S01]  /*9a60*/  STL [R1], R2 ;  /* 0x0000000201007387 */ /* 0x0001e20000100800 */
[----:B------:R-:W-:-:S13]  /*9a70*/  PLOP3.LUT P1, PT, PT, PT, UP0, 0x80, 0x0 ;  /* 0x000000000000781c */ /* 0x000fda0003f2f008 */
[----:B0-----:R-:W-:Y:S05]  /*9a80*/  @!P1 BRA `(.L_x_3782) ;  /* 0x0000000000149947 */ /* 0x001fea0003800000 */
.L_x_3783:
[----:B------:R-:W2:Y:S04]  /*9a90*/  LDG.E.STRONG.GPU R2, desc[UR12][R18.64] ;  /* 0x0000000c12027981 */ /* 0x000ea8000c1ef900 */
[----:B--2---:R-:W-:Y:S04]  /*9aa0*/  CCTL.IVALL ;  /* 0x00000000ff00798f */ /* 0x004fe80002000000 */
[----:B------:R0:W-:Y:S01]  /*9ab0*/  STL [R1], R2 ;  /* 0x0000000201007387 */ /* 0x0001e20000100800 */
[----:B------:R-:W-:-:S13]  /*9ac0*/  ISETP.NE.AND P1, PT, R2, UR6, PT ;  /* 0x0000000602007c0c */ /* 0x000fda000bf25270 */
[----:B0-----:R-:W-:Y:S05]  /*9ad0*/  @P1 BRA `(.L_x_3783) ;  /* 0xfffffffc00ec1947 */ /* 0x001fea000383ffff */
.L_x_3782:
[----:B------:R-:W-:Y:S05]  /*9ae0*/  BSYNC B0 ;  /* 0x0000000000007941 */ /* 0x000fea0003800000 */
.L_x_3781:
[----:B------:R-:W-:Y:S01]  /*9af0*/  BAR.SYNC.DEFER_BLOCKING 0x0 ;  /* 0x0000000000007b1d */ /* 0x000fe20000010000 */
[----:B------:R-:W-:-:S13]  /*9b00*/  ISETP.NE.AND P1, PT, RZ, UR7, PT ;  /* 0x00000007ff007c0c */ /* 0x000fda000bf25270 */
[----:B------:R-:W-:Y:S05]  /*9b10*/  @!P1 BRA `(.L_x_3780) ;  /* 0x0000000c00fc9947 */ /* 0x000fea0003800000 */
[----:B------:R-:W-:Y:S01]  /*9b20*/  UIADD3 UR6, UR7, -0x1, URZ ;  /* 0xffffffff07067890 */ /* 0x000fe2000fffe03f */
[----:B------:R-:W-:-:S03]  /*9b30*/  IMAD.MOV.U32 R5, RZ, RZ, RZ ;  /* 0x000000ffff057224 */ /* 0x000fc600078e00ff */
[----:B------:R-:W-:-:S06]  /*9b40*/  UISETP.GE.U32.AND UP0, UPT, UR6, 0x3, UPT ;  /* 0x000000030600788c */ /* 0x000fcc000bf06070 */
[----:B------:R-:W-:-:S13]  /*9b50*/  PLOP3.LUT P1, PT, PT, PT, UP0, 0x80, 0x0 ;  /* 0x000000000000781c */ /* 0x000fda0003f2f008 */
[----:B------:R-:W-:Y:S05]  /*9b60*/  @!P1 BRA `(.L_x_3784) ;  /* 0x0000000c006c9947 */ /* 0x000fea0003800000 */
[----:B------:R-:W-:Y:S01]  /*9b70*/  ULOP3.LUT UR6, UR7, 0x3, URZ, 0xc0, !UPT ;  /* 0x0000000307067892 */ /* 0x000fe2000f8ec03f */
[----:B------:R-:W-:-:S03]  /*9b80*/  HFMA2.MMA R5, -RZ, RZ, 0, 0 ;  /* 0x00000000ff057435 */ /* 0x000fc600000001ff */
[----:B------:R-:W-:-:S06]  /*9b90*/  UIADD3 UR6, -UR6, UR7, URZ ;  /* 0x0000000706067290 */ /* 0x000fcc000fffe13f */
[----:B------:R-:W-:Y:S01]  /*9ba0*/  ISETP.LT.AND P1, PT, RZ, UR6, PT ;  /* 0x00000006ff007c0c */ /* 0x000fe2000bf21270 */
[----:B------:R-:W-:-:S12]  /*9bb0*/  IMAD.U32 R2, RZ, RZ, UR6 ;  /* 0x00000006ff027e24 */ /* 0x000fd8000f8e00ff */
[----:B------:R-:W-:Y:S05]  /*9bc0*/  @!P1 BRA `(.L_x_3785) ;  /* 0x0000000800d89947 */ /* 0x000fea0003800000 */
[----:B------:R-:W-:Y:S02]  /*9bd0*/  ISETP.GT.AND P3, PT, R2, 0xc, PT ;  /* 0x0000000c0200780c */ /* 0x000fe40003f64270 */
[----:B------:R-:W-:-:S11]  /*9be0*/  PLOP3.LUT P1, PT, PT, PT, PT, 0x80, 0x0 ;  /* 0x000000000000781c */ /* 0x000fd60003f2f070 */
[----:B------:R-:W-:Y:S05]  /*9bf0*/  @!P3 BRA `(.L_x_3786) ;  /* 0x0000000400d0b947 */ /* 0x000fea0003800000 */
[----:B------:R-:W-:-:S13]  /*9c00*/  PLOP3.LUT P1, PT, PT, PT, PT, 0x8, 0x0 ;  /* 0x000000000000781c */ /* 0x000fda0003f2e170 */
.L_x_3787:
[C---:B------:R-:W-:Y:S01]  /*9c10*/  IADD3 R19, R5.reuse, 0x1, RZ ;  /* 0x0000000105137810 */ /* 0x040fe20007ffe0ff */
[C---:B------:R-:W-:Y:S01]  /*9c20*/  VIADD R21, R5.reuse, 0x2 ;  /* 0x0000000205157836 */ /* 0x040fe20000000000 */
[----:B------:R-:W-:Y:S02]  /*9c30*/  ISETP.EQ.OR P3, PT, R5, UR14, P2 ;  /* 0x0000000e05007c0c */ /* 0x000fe40009762670 */
[----:B------:R-:W-:Y:S02]  /*9c40*/  ISETP.EQ.OR P4, PT, R19, UR14, P2 ;  /* 0x0000000e13007c0c */ /* 0x000fe40009782670 */
[----:B------:R-:W-:Y:S02]  /*9c50*/  IADD3 R23, R5, 0x3, RZ ;  /* 0x0000000305177810 */ /* 0x000fe40007ffe0ff */
[----:B------:R-:W-:Y:S02]  /*9c60*/  ISETP.EQ.OR P6, PT, R21, UR14, P2 ;  /* 0x0000000e15007c0c */ /* 0x000fe400097c2670 */
[----:B------:R-:W-:-:S05]  /*9c70*/  ISETP.EQ.OR P5, PT, R23, UR14, P2 ;  /* 0x0000000e17007c0c */ /* 0x000fca00097a2670 */
        /* <DEDUP_REMOVED lines=12> */
[----:B------:R-:W-:Y:S02]  /*9d40*/  VIADD R15, R5, 0x4 ;  /* 0x00000004050f7836 */ /* 0x000fe40000000000 */
[----:B--2---:R-:W-:Y:S01]  /*9d50*/  @!P3 FADD.FTZ R10, R10, R16 ;  /* 0x000000100a0ab221 */ /* 0x004fe20000010000 */
[----:B------:R-:W-:Y:S01]  /*9d60*/  @!P3 FADD.FTZ R11, R11, R17 ;  /* 0x000000110b0bb221 */ /* 0x000fe20000010000 */
[----:B------:R-:W-:-:S02]  /*9d70*/  IADD3 R16, R5, 0x5, RZ ;  /* 0x0000000505107810 */ /* 0x000fc40007ffe0ff */
[----:B------:R-:W-:Y:S01]  /*9d80*/  ISETP.EQ.OR P3, PT, R15, UR14, P2 ;  /* 0x0000000e0f007c0c */ /* 0x000fe20009762670 */
[----:B---3--:R-:W-:Y:S01]  /*9d90*/  @!P4 FADD.FTZ R10, R10, R18 ;  /* 0x000000120a0ac221 */ /* 0x008fe20000010000 */
[----:B------:R-:W-:Y:S01]  /*9da0*/  @!P4 FADD.FTZ R11, R11, R19 ;  /* 0x000000130b0bc221 */ /* 0x000fe20000010000 */
[----:B------:R-:W-:Y:S01]  /*9db0*/  VIADD R18, R5, 0x6 ;  /* 0x0000000605127836 */ /* 0x000fe20000000000 */
        /* <DEDUP_REMOVED lines=16> */
[----:B------:R-:W3:Y:S05]  /*9ec0*/  @!P4 LDG.E.64 R18, desc[UR12][R18.64] ;  /* 0x0000000c1212c981 */ /* 0x000eea000c1e1b00 */
[----:B------:R-:W4:Y:S01]  /*9ed0*/  @!P6 LDG.E.64 R20, desc[UR12][R20.64] ;  /* 0x0000000c1414e981 */ /* 0x000f22000c1e1b00 */
[----:B------:R-:W-:-:S06]  /*9ee0*/  @!P5 IMAD.WIDE.U32 R22, R23, 0x8, R12 ;  /* 0x000000081716d825 */ /* 0x000fcc00078e000c */
[----:B------:R-:W4:Y:S01]  /*9ef0*/  @!P5 LDG.E.64 R22, desc[UR12][R22.64] ;  /* 0x0000000c1616d981 */ /* 0x000f22000c1e1b00 */
[C---:B------:R-:W-:Y:S01]  /*9f00*/  VIADD R15, R5.reuse, 0x8 ;  /* 0x00000008050f7836 */ /* 0x040fe20000000000 */
[C---:B------:R-:W-:Y:S02]  /*9f10*/  IADD3 R24, R5.reuse, 0x9, RZ ;  /* 0x0000000905187810 */ /* 0x040fe40007ffe0ff */
[----:B------:R-:W-:Y:S01]  /*9f20*/  IADD3 R25, R5, 0xb, RZ ;  /* 0x0000000b05197810 */ /* 0x000fe20007ffe0ff */
[----:B--2---:R-:W-:Y:S01]  /*9f30*/  @!P3 FADD.FTZ R10, R10, R16 ;  /* 0x000000100a0ab221 */ /* 0x004fe20000010000 */
[----:B------:R-:W-:Y:S01]  /*9f40*/  @!P3 FADD.FTZ R11, R11, R17 ;  /* 0x000000110b0bb221 */ /* 0x000fe20000010000 */
[----:B------:R-:W-:Y:S02]  /*9f50*/  ISETP.EQ.OR P3, PT, R15, UR14, P2 ;  /* 0x0000000e0f007c0c */ /* 0x000fe40009762670 */
[----:B---3--:R-:W-:Y:S01]  /*9f60*/  @!P4 FADD.FTZ R10, R10, R18 ;  /* 0x000000120a0ac221 */ /* 0x008fe20000010000 */
[----:B------:R-:W-:Y:S01]  /*9f70*/  @!P4 FADD.FTZ R11, R11, R19 ;  /* 0x000000130b0bc221 */ /* 0x000fe20000010000 */
[----:B------:R-:W-:-:S02]  /*9f80*/  ISETP.EQ.OR P4, PT, R24, UR14, P2 ;  /* 0x0000000e18007c0c */ /* 0x000fc40009782670 */
[----:B----4-:R-:W-:Y:S01]  /*9f90*/  @!P6 FADD.FTZ R10, R10, R20 ;  /* 0x000000140a0ae221 */ /* 0x010fe20000010000 */
[----:B------:R-:W-:Y:S02]  /*9fa0*/  VIADD R20, R5, 0xa ;  /* 0x0000000a05147836 */ /* 0x000fe40000000000 */
[----:B------:R-:W-:-:S04]  /*9fb0*/  @!P6 FADD.FTZ R11, R11, R21 ;  /* 0x000000150b0be221 */ /* 0x000fc80000010000 */
        /* <DEDUP_REMOVED lines=23> */
[----:B------:R-:W-:Y:S01]  /*a130*/  ISETP.EQ.OR P4, PT, R16, UR14, P2 ;  /* 0x0000000e10007c0c */ /* 0x000fe20009782670 */
[----:B------:R-:W-:Y:S02]  /*a140*/  VIADD R18, R5, 0xe ;  /* 0x0000000e05127836 */ /* 0x000fe40000000000 */
        /* <DEDUP_REMOVED lines=19> */
[----:B------:R-:W-:Y:S01]  /*a280*/  VIADD R2, R2, 0xfffffff0 ;  /* 0xfffffff002027836 */ /* 0x000fe20000000000 */
[----:B------:R-:W-:Y:S01]  /*a290*/  IADD3 R5, R5, 0x10, RZ ;  /* 0x0000001005057810 */ /* 0x000fe20007ffe0ff */
[----:B--2---:R-:W-:Y:S01]  /*a2a0*/  @!P3 FADD.FTZ R10, R10, R16 ;  /* 0x000000100a0ab221 */ /* 0x004fe20000010000 */
[----:B------:R-:W-:-:S02]  /*a2b0*/  @!P3 FADD.FTZ R11, R11, R17 ;  /* 0x000000110b0bb221 */ /* 0x000fc40000010000 */
[----:B------:R-:W-:Y:S01]  /*a2c0*/  ISETP.GT.AND P3, PT, R2, 0xc, PT ;  /* 0x0000000c0200780c */ /* 0x000fe20003f64270 */
[----:B---3--:R-:W-:Y:S01]  /*a2d0*/  @!P4 FADD.FTZ R10, R10, R18 ;  /* 0x000000120a0ac221 */ /* 0x008fe20000010000 */
[----:B------:R-:W-:-:S03]  /*a2e0*/  @!P4 FADD.FTZ R11, R11, R19 ;  /* 0x000000130b0bc221 */ /* 0x000fc60000010000 */
[----:B----4-:R-:W-:Y:S01]  /*a2f0*/  @!P6 FADD.FTZ R10, R10, R20 ;  /* 0x000000140a0ae221 */ /* 0x010fe20000010000 */
[----:B------:R-:W-:-:S03]  /*a300*/  @!P6 FADD.FTZ R11, R11, R21 ;  /* 0x000000150b0be221 */ /* 0x000fc60000010000 */
[----:B------:R-:W-:Y:S01]  /*a310*/  @!P5 FADD.FTZ R10, R10, R22 ;  /* 0x000000160a0ad221 */ /* 0x000fe20000010000 */
[----:B------:R-:W-:-:S03]  /*a320*/  @!P5 FADD.FTZ R11, R11, R23 ;  /* 0x000000170b0bd221 */ /* 0x000fc60000010000 */
[----:B------:R-:W-:Y:S05]  /*a330*/  @P3 BRA `(.L_x_3787) ;  /* 0xfffffff800343947 */ /* 0x000fea000383ffff */
.L_x_3786:
[----:B------:R-:W-:-:S13]  /*a340*/  ISETP.GT.AND P3, PT, R2, 0x4, PT ;  /* 0x000000040200780c */ /* 0x000fda0003f64270 */
[----:B------:R-:W-:Y:S05]  /*a350*/  @!P3 BRA `(.L_x_3788) ;  /* 0x0000000000ecb947 */ /* 0x000fea0003800000 */
[C---:B------:R-:W-:Y:S01]  /*a360*/  VIADD R19, R5.reuse, 0x1 ;  /* 0x0000000105137836 */ /* 0x040fe20000000000 */
        /* <DEDUP_REMOVED lines=13> */
[C---:B------:R-:W-:Y:S01]  /*a440*/  VIADD R15, R5.reuse, 0x3 ;  /* 0x00000003050f7836 */ /* 0x040fe20000000000 */
[----:B------:R-:W-:-:S04]  /*a450*/  IADD3 R5, R5, 0x4, RZ ;  /* 0x0000000405057810 */ /* 0x000fc80007ffe0ff */
[----:B------:R-:W-:Y:S01]  /*a460*/  ISETP.EQ.OR P1, PT, R15, UR14, P2 ;  /* 0x0000000e0f007c0c */ /* 0x000fe20009722670 */
[C---:B------:R-:W-:Y:S01]  /*a470*/  VIADD R22, R5.reuse, 0x1 ;  /* 0x0000000105167836 */ /* 0x040fe20000000000 */
[C---:B------:R-:W-:Y:S01]  /*a480*/  ISETP.EQ.OR P4, PT, R5.reuse, UR14, P2 ;  /* 0x0000000e05007c0c */ /* 0x040fe20009782670 */
[C---:B------:R-:W-:Y:S01]  /*a490*/  VIADD R25, R5.reuse, 0x3 ;  /* 0x0000000305197836 */ /* 0x040fe20000000000 */
[----:B------:R-:W-:Y:S01]  /*a4a0*/  IADD3 R23, R5, 0x2, RZ ;  /* 0x0000000205177810 */ /* 0x000fe20007ffe0ff */
[----:B--2---:R-:W-:Y:S01]  /*a4b0*/  @!P5 FADD.FTZ R10, R10, R16 ;  /* 0x000000100a0ad221 */ /* 0x004fe20000010000 */
[----:B------:R-:W-:Y:S01]  /*a4c0*/  @!P5 FADD.FTZ R11, R11, R17 ;  /* 0x000000110b0bd221 */ /* 0x000fe20000010000 */
[----:B------:R-:W-:-:S06]  /*a4d0*/  ISETP.EQ.OR P5, PT, R22, UR14, P2 ;  /* 0x0000000e16007c0c */ /* 0x000fcc00097a2670 */
        /* <DEDUP_REMOVED lines=22> */
[----:B------:R-:W-:-:S03]  /*a640*/  IADD3 R5, R5, 0x4, RZ ;  /* 0x0000000405057810 */ /* 0x000fc60007ffe0ff */
[----:B------:R-:W-:Y:S02]  /*a650*/  VIADD R2, R2, 0xfffffffc ;  /* 0xfffffffc02027836 */ /* 0x000fe40000000000 */
        /* <DEDUP_REMOVED lines=11> */
.L_x_3788:
[----:B------:R-:W-:-:S13]  /*a710*/  ISETP.NE.OR P1, PT, R2, RZ, P1 ;  /* 0x000000ff0200720c */ /* 0x000fda0000f25670 */
[----:B------:R-:W-:Y:S05]  /*a720*/  @!P1 BRA `(.L_x_3784) ;  /* 0x00000000007c9947 */ /* 0x000fea0003800000 */
.L_x_3785:
[C---:B------:R-:W-:Y:S01]  /*a730*/  ISETP.EQ.OR P1, PT, R5.reuse, UR14, P2 ;  /* 0x0000000e05007c0c */ /* 0x040fe20009722670 */
[C---:B------:R-:W-:Y:S01]  /*a740*/  VIADD R19, R5.reuse, 0x1 ;  /* 0x0000000105137836 */ /* 0x040fe20000000000 */
[C---:B------:R-:W-:Y:S01]  /*a750*/  IADD3 R21, R5.reuse, 0x2, RZ ;  /* 0x0000000205157810 */ /* 0x040fe20007ffe0ff */
[----:B------:R-:W-:-:S03]  /*a760*/  VIADD R23, R5, 0x3 ;  /* 0x0000000305177836 */ /* 0x000fc60000000000 */
        /* <DEDUP_REMOVED lines=15> */
[----:B------:R-:W-:Y:S01]  /*a860*/  IADD3 R2, R2, -0x4, RZ ;  /* 0xfffffffc02027810 */ /* 0x000fe20007ffe0ff */
[----:B------:R-:W-:-:S02]  /*a870*/  VIADD R5, R5, 0x4 ;  /* 0x0000000405057836 */ /* 0x000fc40000000000 */
        /* <DEDUP_REMOVED lines=10> */
.L_x_3784:
        /* <DEDUP_REMOVED lines=11> */
.L_x_3790:
[----:B------:R-:W-:Y:S05]  /*a9d0*/  BSYNC B0 ;  /* 0x0000000000007941 */ /* 0x000fea0003800000 */
.L_x_3789:
        /* <DEDUP_REMOVED lines=19> */
.L_x_3780:
[----:B------:R-:W-:Y:S01]  /*ab10*/  ULDC.64 UR6, c[0x0][0x218] ;  /* 0x0000860000067ab9 */ /* 0x000fe20000000a00 */
[C---:B------:R-:W-:Y:S01]  /*ab20*/  LOP3.LUT P1, RZ, R4.reuse, UR14, RZ, 0xfc, !PT ;  /* 0x0000000e04ff7c12 */ /* 0x040fe2000f82fcff */
[----:B------:R-:W-:Y:S01]  /*ab30*/  IMAD.WIDE.U32 R16, R4, 0x5397829d, RZ ;  /* 0x5397829d04107825 */ /* 0x000fe200078e00ff */
[----:B------:R-:W-:Y:S01]  /*ab40*/  ISETP.EQ.U32.AND P3, PT, RZ, UR6, PT ;  /* 0x00000006ff007c0c */ /* 0x000fe2000bf62070 */
[----:B------:R-:W-:Y:S01]  /*ab50*/  UIADD3 UR9, -UR9, URZ, URZ ;  /* 0x0000003f09097290 */ /* 0x000fe2000fffe13f */
[----:B-1----:R-:W0:Y:S01]  /*ab60*/  LDC.64 R2, c[0x0][0x228] ;  /* 0x00008a00ff027b82 */ /* 0x002e220000000a00 */
[----:B------:R-:W-:Y:S01]  /*ab70*/  ULDC UR6, c[0x0][0x288] ;  /* 0x0000a20000067ab9 */ /* 0x000fe20000000800 */
[----:B------:R-:W-:Y:S01]  /*ab80*/  ISETP.EQ.OR.EX P1, PT, RZ, UR7, P1, P3 ;  /* 0x00000007ff007c0c */ /* 0x000fe20008f22730 */
[----:B------:R-:W-:Y:S01]  /*ab90*/  UIMAD UR6, UR6, UR9, UR8 ;  /* 0x00000009060672a4 */ /* 0x000fe2000f8e0208 */
[----:B------:R-:W-:Y:S01]  /*aba0*/  SHF.R.U32.HI R17, RZ, 0x4, R17 ;  /* 0x00000004ff117819 */ /* 0x000fe20000011611 */
[----:B------:R-:W-:Y:S01]  /*abb0*/  ULDC.64 UR10, c[0x0][0x278] ;  /* 0x00009e00000a7ab9 */ /* 0x000fe20000000a00 */
[----:B------:R-:W-:Y:S01]  /*abc0*/  ULDC.64 UR16, c[0x0][0x270] ;  /* 0x00009c0000107ab9 */ /* 0x000fe20000000a00 */
[----:B------:R-:W-:Y:S01]  /*abd0*/  ULDC.64 UR18, c[0x0][0x210] ;  /* 0x0000840000127ab9 */ /* 0x000fe20000000a00 */
[----:B------:R-:W1:Y:S01]  /*abe0*/  S2UR UR7, SR_CgaCtaId ;  /* 0x00000000000779c3 */ /* 0x000e620000008800 */
[----:B------:R-:W-:-:S02]  /*abf0*/  IMAD R17, R17, -0x31, R4 ;  /* 0xffffffcf11117824 */ /* 0x000fc400078e0204 */
[----:B------:R-:W-:Y:S01]  /*ac00*/  IMAD.U32 R4, RZ, RZ, UR6 ;  /* 0x00000006ff047e24 */ /* 0x000fe2000f8e00ff */
[----:B------:R-:W-:Y:S02]  /*ac10*/  UMOV UR6, 0x400 ;  /* 0x0000040000067882 */ /* 0x000fe40000000000 */
[----:B------:R-:W-:Y:S01]  /*ac20*/  SHF.L.U32 R5, R17, 0x1, RZ ;  /* 0x0000000111057819 */ /* 0x000fe200000006ff */
[----:B------:R-:W-:Y:S01]  /*ac30*/  IMAD.U32 R17, RZ, RZ, UR8 ;  /* 0x00000008ff117e24 */ /* 0x000fe2000f8e00ff */
[----:B------:R-:W2:Y:S03]  /*ac40*/  @!P1 LDC.64 R12, c[0x0][0x218] ;  /* 0x00008600ff0c9b82 */ /* 0x000ea60000000a00 */
[----:B------:R-:W-:-:S05]  /*ac50*/  IMAD R5, R4, 0x62, R5 ;  /* 0x0000006204057824 */ /* 0x000fca00078e0205 */
[----:B------:R-:W3:Y:S01]  /*ac60*/  LDC.64 R14, c[0x0][0x230] ;  /* 0x00008c00ff0e7b82 */ /* 0x000ee20000000a00 */
[----:B0-----:R-:W-:Y:S01]  /*ac70*/  IMAD.WIDE R2, R5, 0x4, R2 ;  /* 0x0000000405027825 */ /* 0x001fe200078e0202 */
[----:B-1----:R-:W-:-:S03]  /*ac80*/  ULEA UR6, UR7, UR6, 0x18 ;  /* 0x0000000607067291 */ /* 0x002fc6000f8ec03f */
[----:B------:R-:W-:Y:S02]  /*ac90*/  ULDC UR7, c[0x0][0x2a4] ;  /* 0x0000a90000077ab9 */ /* 0x000fe40000000800 */
[----:B------:R-:W-:Y:S01]  /*aca0*/  @!P1 FMUL.FTZ R16, R10, UR7 ;  /* 0x000000070a109c20 */ /* 0x000fe20008410000 */
[----:B--2---:R-:W-:-:S04]  /*acb0*/  @!P1 IMAD.WIDE R12, R17, 0x8, R12 ;  /* 0x00000008110c9825 */ /* 0x004fc800078e020c */
[----:B------:R-:W-:Y:S01]  /*acc0*/  @!P1 FMUL.FTZ R17, R11, UR7 ;  /* 0x000000070b119c20 */ /* 0x000fe20008410000 */
[----:B------:R-:W-:Y:S04]  /*acd0*/  @!P2 STS.64 [UR6+0x80], R10 ;  /* 0x0000800aff00a988 */ /* 0x000fe80008000a06 */
[----:B------:R0:W-:Y:S01]  /*ace0*/  @!P1 STG.E.64 desc[UR12][R12.64], R16 ;  /* 0x000000100c009986 */ /* 0x0001e2000c101b0c */
[----:B---3--:R-:W-:Y:S01]  /*acf0*/  IMAD.WIDE R4, R5, 0x4, R14 ;  /* 0x0000000405047825 */ /* 0x008fe200078e020e */
[----:B------:R-:W-:Y:S06]  /*ad00*/  BAR.SYNC.DEFER_BLOCKING 0x0 ;  /* 0x0000000000007b1d */ /* 0x000fec0000010000 */
[----:B------:R-:W5:Y:S04]  /*ad10*/  LDG.E.64 R2, desc[UR12][R2.64] ;  /* 0x0000000c02027981 */ /* 0x000f68000c1e1b00 */
[----:B------:R-:W5:Y:S01]  /*ad20*/  LDG.E.64 R4, desc[UR12][R4.64] ;  /* 0x0000000c04047981 */ /* 0x000f62000c1e1b00 */
[----:B0-----:R-:W-:-:S03]  /*ad30*/  IMAD.MOV.U32 R17, RZ, RZ, RZ ;  /* 0x000000ffff117224 */ /* 0x001fc600078e00ff */
[----:B------:R-:W0:Y:S01]  /*ad40*/  LDS.64 R14, [UR6+0x80] ;  /* 0x00008006ff0e7984 */ /* 0x000e220008000a00 */
[----:B------:R-:W-:Y:S02]  /*ad50*/  ULDC.U8 UR6, c[0x0][0x28c] ;  /* 0x0000a30000067ab9 */ /* 0x000fe40000000000 */
[----:B------:R-:W-:Y:S01]  /*ad60*/  ISETP.NE.AND P4, PT, RZ, UR6, PT ;  /* 0x00000006ff007c0c */ /* 0x000fe2000bf85270 */
[----:B------:R-:W-:Y:S01]  /*ad70*/  UMOV UR6, UR5 ;  /* 0x0000000500067c82 */ /* 0x000fe20008000000 */
[----:B0-----:R-:W-:-:S04]  /*ad80*/  FMUL.FTZ R14, R14, UR7 ;  /* 0x000000070e0e7c20 */ /* 0x001fc80008410000 */
[----:B------:R-:W-:-:S04]  /*ad90*/  FMUL.FTZ R18, R14, R14 ;  /* 0x0000000e0e127220 */ /* 0x000fc80000410000 */
[----:B------:R-:W-:-:S05]  /*ada0*/  FFMA.FTZ R15, R15, UR7, -R18 ;  /* 0x000000070f0f7c23 */ /* 0x000fca0008010812 */
[----:B------:R-:W-:-:S13]  /*adb0*/  FSETP.GTU.FTZ.AND P1, PT, R15, RZ, PT ;  /* 0x000000ff0f00720b */ /* 0x000fda0003f3c000 */
[----:B------:R-:W0:Y:S02]  /*adc0*/  @P1 LDC R18, c[0x0][0x238] ;  /* 0x00008e00ff121b82 */ /* 0x000e240000000800 */
[----:B0-----:R-:W-:Y:S01]  /*add0*/  @P1 FADD.FTZ R10, R15, R18 ;  /* 0x000000120f0a1221 */ /* 0x001fe20000010000 */
[----:B------:R-:W-:-:S10]  /*ade0*/  HFMA2.MMA R15, -RZ, RZ, 1.875, 0 ;  /* 0x3f800000ff0f7435 */ /* 0x000fd400000001ff */
[----:B------:R0:W1:Y:S02]  /*adf0*/  @P1 MUFU.RSQ R15, R10 ;  /* 0x0000000a000f1308 */ /* 0x0000640000001400 */
.L_x_3793:
[----:B0-----:R-:W2:Y:S04]  /*ae00*/  LDL.U16 R10, [UR6] ;  /* 0x00000006ff0a7983 */ /* 0x001ea80008100400 */
[----:B---3--:R-:W3:Y:S04]  /*ae10*/  LDL.U16 R13, [UR6+0x4] ;  /* 0x00000406ff0d7983 */ /* 0x008ee80008100400 */
[----:B------:R-:W4:Y:S04]  /*ae20*/  LDL.U16 R12, [UR6+0x2] ;  /* 0x00000206ff0c7983 */ /* 0x000f280008100400 */
[----:B------:R-:W4:Y:S04]  /*ae30*/  LDL.U16 R16, [UR6+0x6] ;  /* 0x00000606ff107983 */ /* 0x000f280008100400 */
[----:B------:R-:W4:Y:S04]  /*ae40*/  LDL.U16 R18, [UR6+0x8] ;  /* 0x00000806ff127983 */ /* 0x000f280008100400 */
[----:B------:R-:W4:Y:S04]  /*ae50*/  LDL.U16 R20, [UR6+0xa] ;  /* 0x00000a06ff147983 */ /* 0x000f280008100400 */
[----:B------:R-:W4:Y:S04]  /*ae60*/  LDL.U16 R28, [UR6+0xc] ;  /* 0x00000c06ff1c7983 */ /* 0x000f280008100400 */
[----:B------:R-:W4:Y:S01]  /*ae70*/  LDL.U16 R22, [UR6+0xe] ;  /* 0x00000e06ff167983 */ /* 0x000f220008100400 */
[----:B-----5:R-:W-:-:S04]  /*ae80*/  LEA R25, R17, R0, 0x3 ;  /* 0x0000000011197211 */ /* 0x020fc800078e18ff */
[----:B------:R-:W-:Y:S02]  /*ae90*/  ISETP.GE.U32.AND P1, PT, R25, UR10, PT ;  /* 0x0000000a19007c0c */ /* 0x000fe4000bf26070 */
[----:B------:R-:W-:-:S04]  /*aea0*/  SHF.R.S32.HI R37, RZ, 0x1f, R25 ;  /* 0x0000001fff257819 */ /* 0x000fc80000011419 */
[----:B------:R-:W-:Y:S02]  /*aeb0*/  ISETP.GE.OR.EX P1, PT, R37, UR11, P0, P1 ;  /* 0x0000000b25007c0c */ /* 0x000fe40008726710 */
[----:B------:R-:W-:-:S04]  /*aec0*/  IADD3 R34, R25, 0x8, RZ ;  /* 0x0000000819227810 */ /* 0x000fc80007ffe0ff */
[----:B------:R-:W-:Y:S02]  /*aed0*/  ISETP.GE.U32.AND P3, PT, R34, UR10, PT ;  /* 0x0000000a22007c0c */ /* 0x000fe4000bf66070 */
[----:B------:R-:W-:-:S04]  /*aee0*/  SHF.R.S32.HI R45, RZ, 0x1f, R34 ;  /* 0x0000001fff2d7819 */ /* 0x000fc80000011422 */
[----:B------:R-:W-:Y:S01]  /*aef0*/  ISETP.GE.OR.EX P3, PT, R45, UR11, P0, P3 ;  /* 0x0000000b2d007c0c */ /* 0x000fe20008766730 */
[----:B------:R-:W-:Y:S01]  /*af00*/  VIADD R17, R17, 0x4 ;  /* 0x0000000411117836 */ /* 0x000fe20000000000 */
[----:B------:R-:W-:Y:S01]  /*af10*/  UIADD3 UR6, UR6, 0x10, URZ ;  /* 0x0000001006067890 */ /* 0x000fe2000fffe03f */
[----:B------:R-:W-:Y:S01]  /*af20*/  BSSY B0, `(.L_x_3791) ;  /* 0x0000081000007945 */ /* 0x000fe20003800000 */
[----:B--2---:R-:W-:Y:S02]  /*af30*/  SHF.L.U32 R11, R10, 0x10, RZ ;  /* 0x000000100a0b7819 */ /* 0x004fe400000006ff */
[----:B---3--:R-:W-:-:S03]  /*af40*/  SHF.L.U32 R13, R13, 0x10, RZ ;  /* 0x000000100d0d7819 */ /* 0x008fc600000006ff */
[----:B------:R-:W-:Y:S01]  /*af50*/  FADD.FTZ R10, -R14, R11 ;  /* 0x0000000b0e0a7221 */ /* 0x000fe20000010100 */
[----:B----4-:R-:W-:Y:S02]  /*af60*/  IMAD.U32 R11, R12, 0x10000, RZ ;  /* 0x000100000c0b7824 */ /* 0x010fe400078e00ff */
[----:B------:R-:W-:-:S04]  /*af70*/  FADD.FTZ R12, -R14, R13 ;  /* 0x0000000d0e0c7221 */ /* 0x000fc80000010100 */
[-C--:B-1----:R-:W-:Y:S01]  /*af80*/  FMUL.FTZ R19, R12, R15.reuse ;  /* 0x0000000f0c137220 */ /* 0x082fe20000410000 */
[----:B------:R-:W-:Y:S02]  /*af90*/  IMAD.U32 R13, R16, 0x10000, RZ ;  /* 0x00010000100d7824 */ /* 0x000fe400078e00ff */
[----:B------:R-:W-:Y:S01]  /*afa0*/  FMUL.FTZ R21, R10, R15 ;  /* 0x0000000f0a157220 */ /* 0x000fe20000410000 */
[--C-:B------:R-:W-:Y:S01]  /*afb0*/  FFMA.FTZ R24, R2, R19, R4.reuse ;  /* 0x0000001302187223 */ /* 0x100fe20000010004 */
[----:B------:R-:W-:Y:S01]  /*afc0*/  SHF.L.U32 R19, R18, 0x10, RZ ;  /* 0x0000001012137819 */ /* 0x000fe200000006ff */
[C---:B------:R-:W-:Y:S01]  /*afd0*/  FADD.FTZ R12, -R14.reuse, R13 ;  /* 0x0000000d0e0c7221 */ /* 0x040fe20000010100 */
[----:B------:R-:W-:Y:S01]  /*afe0*/  FADD.FTZ R10, -R14, R11 ;  /* 0x0000000b0e0a7221 */ /* 0x000fe20000010100 */
[----:B------:R-:W-:Y:S02]  /*aff0*/  FFMA.FTZ R21, R2, R21, R4 ;  /* 0x0000001502157223 */ /* 0x000fe40000010004 */
[----:B------:R-:W-:Y:S01]  /*b000*/  FADD.FTZ R16, -R14, R19 ;  /* 0x000000130e107221 */ /* 0x000fe20000010100 */
[----:B------:R-:W-:Y:S01]  /*b010*/  FMUL.FTZ R12, R12, R15 ;  /* 0x0000000f0c0c7220 */ /* 0x000fe20000410000 */
[----:B------:R-:W-:-:S02]  /*b020*/  IMAD.U32 R19, R20, 0x10000, RZ ;  /* 0x0001000014137824 */ /* 0x000fc400078e00ff */
[-C--:B------:R-:W-:Y:S01]  /*b030*/  FMUL.FTZ R10, R10, R15.reuse ;  /* 0x0000000f0a0a7220 */ /* 0x080fe20000410000 */
[----:B------:R-:W-:Y:S02]  /*b040*/  IMAD.U32 R29, R28, 0x10000, RZ ;  /* 0x000100001c1d7824 */ /* 0x000fe400078e00ff */
[----:B------:R-:W-:Y:S01]  /*b050*/  @P4 FMUL.FTZ R11, R21, -1.4426950216293334961 ;  /* 0xbfb8aa3b150b4820 */ /* 0x000fe20000410000 */
[----:B------:R-:W-:Y:S01]  /*b060*/  @P4 FMUL.FTZ R13, R24, -1.4426950216293334961 ;  /* 0xbfb8aa3b180d4820 */ /* 0x000fe20000410000 */
[-C--:B------:R-:W-:Y:S01]  /*b070*/  FMUL.FTZ R23, R16, R15.reuse ;  /* 0x0000000f10177220 */ /* 0x080fe20000410000 */
[C---:B------:R-:W-:Y:S01]  /*b080*/  FFMA.FTZ R27, R3.reuse, R12, R5 ;  /* 0x0000000c031b7223 */ /* 0x040fe20000010005 */
[C---:B------:R-:W-:Y:S01]  /*b090*/  FADD.FTZ R16, -R14.reuse, R19 ;  /* 0x000000130e107221 */ /* 0x040fe20000010100 */
[----:B------:R-:W-:Y:S01]  /*b0a0*/  FADD.FTZ R28, -R14, R29 ;  /* 0x0000001d0e1c7221 */ /* 0x000fe20000010100 */
[----:B------:R-:W-:Y:S01]  /*b0b0*/  FFMA.FTZ R26, R3, R10, R5 ;  /* 0x0000000a031a7223 */ /* 0x000fe20000010005 */
[----:B------:R0:W-:Y:S01]  /*b0c0*/  @P4 MUFU.EX2 R30, R13 ;  /* 0x0000000d001e4308 */ /* 0x0001e20000000800 */
[----:B------:R-:W-:Y:S01]  /*b0d0*/  @P4 FMUL.FTZ R12, R27, -1.4426950216293334961 ;  /* 0xbfb8aa3b1b0c4820 */ /* 0x000fe20000410000 */
[----:B------:R-:W-:Y:S01]  /*b0e0*/  FMUL.FTZ R16, R16, R15 ;  /* 0x0000000f10107220 */ /* 0x000fe20000410000 */
[----:B------:R-:W-:-:S05]  /*b0f0*/  @P4 FMUL.FTZ R10, R26, -1.4426950216293334961 ;  /* 0xbfb8aa3b1a0a4820 */ /* 0x000fca0000410000 */
[----:B------:R-:W1:Y:S01]  /*b100*/  @P4 MUFU.EX2 R11, R11 ;  /* 0x0000000b000b4308 */ /* 0x000e620000000800 */
[----:B0-----:R-:W-:Y:S01]  /*b110*/  FMUL.FTZ R13, R28, R15 ;  /* 0x0000000f1c0d7220 */ /* 0x001fe20000410000 */
[----:B------:R-:W-:-:S03]  /*b120*/  FFMA.FTZ R29, R3, R16, R5 ;  /* 0x00000010031d7223 */ /* 0x000fc60000010005 */
[----:B------:R-:W-:-:S03]  /*b130*/  FFMA.FTZ R16, R2, R13, R4 ;  /* 0x0000000d02107223 */ /* 0x000fc60000010004 */
[----:B------:R0:W-:Y:S01]  /*b140*/  @P4 MUFU.EX2 R31, R12 ;  /* 0x0000000c001f4308 */ /* 0x0001e20000000800 */
[----:B------:R-:W-:-:S07]  /*b150*/  FFMA.FTZ R20, R2, R23, R4 ;  /* 0x0000001702147223 */ /* 0x000fce0000010004 */
[----:B------:R-:W2:Y:S01]  /*b160*/  @P4 MUFU.EX2 R10, R10 ;  /* 0x0000000a000a4308 */ /* 0x000ea20000000800 */
[----:B0-----:R-:W0:Y:S01]  /*b170*/  @!P1 LDC.64 R12, c[0x0][0x270] ;  /* 0x00009c00ff0c9b82 */ /* 0x001e220000000a00 */
[----:B------:R-:W-:Y:S01]  /*b180*/  @P4 FMUL.FTZ R18, R20, -1.4426950216293334961 ;  /* 0xbfb8aa3b14124820 */ /* 0x000fe20000410000 */
[----:B------:R-:W-:Y:S01]  /*b190*/  @P4 FMUL.FTZ R19, R29, -1.4426950216293334961 ;  /* 0xbfb8aa3b1d134820 */ /* 0x000fe20000410000 */
[----:B-1----:R-:W-:Y:S01]  /*b1a0*/  @P4 FADD.FTZ R11, R11, 1 ;  /* 0x3f8000000b0b4421 */ /* 0x002fe20000010000 */
[----:B------:R-:W-:-:S03]  /*b1b0*/  VIADD R28, R25, 0x10 ;  /* 0x00000010191c7836 */ /* 0x000fc60000000000 */
[----:B------:R-:W-:Y:S02]  /*b1c0*/  @P4 MUFU.EX2 R40, R18 ;  /* 0x0000001200284308 */ /* 0x000fe40000000800 */
[----:B------:R-:W-:Y:S02]  /*b1d0*/  ISETP.GE.U32.AND P2, PT, R28, UR10, PT ;  /* 0x0000000a1c007c0c */ /* 0x000fe4000bf46070 */
[----:B------:R-:W-:-:S04]  /*b1e0*/  SHF.R.S32.HI R33, RZ, 0x1f, R28 ;  /* 0x0000001fff217819 */ /* 0x000fc8000001141c */
[----:B------:R1:W-:Y:S01]  /*b1f0*/  @P4 MUFU.EX2 R42, R19 ;  /* 0x00000013002a4308 */ /* 0x0003e20000000800 */
[----:B--2---:R-:W-:Y:S01]  /*b200*/  @P4 FADD.FTZ R23, R10, 1 ;  /* 0x3f8000000a174421 */ /* 0x004fe20000010000 */
[----:B------:R-:W-:-:S06]  /*b210*/  ISETP.GE.OR.EX P2, PT, R33, UR11, P0, P2 ;  /* 0x0000000b21007c0c */ /* 0x000fcc0008746720 */
[----:B------:R2:W3:Y:S01]  /*b220*/  @P4 MUFU.RCP R36, R11 ;  /* 0x0000000b00244308 */ /* 0x0004e20000001000 */
[----:B-1----:R-:W1:Y:S01]  /*b230*/  @!P1 LDC.64 R18, c[0x0][0x210] ;  /* 0x00008400ff129b82 */ /* 0x002e620000000a00 */
[----:B0-----:R-:W-:-:S06]  /*b240*/  @!P1 IMAD R38, R37, R12, RZ ;  /* 0x0000000c25269224 */ /* 0x001fcc00078e02ff */
[----:B------:R0:W4:Y:S01]  /*b250*/  @P4 MUFU.RCP R35, R23 ;  /* 0x0000001700234308 */ /* 0x0001220000001000 */
[----:B--2---:R-:W2:Y:S01]  /*b260*/  @!P3 LDC.64 R10, c[0x0][0x270] ;  /* 0x00009c00ff0abb82 */ /* 0x004ea20000000a00 */
[----:B------:R-:W-:Y:S01]  /*b270*/  @P4 FADD.FTZ R39, R30, 1 ;  /* 0x3f8000001e274421 */ /* 0x000fe20000010000 */
[----:B------:R-:W-:Y:S02]  /*b280*/  @!P1 IMAD R43, R25, R13, R38 ;  /* 0x0000000d192b9224 */ /* 0x000fe400078e0226 */
[----:B------:R-:W-:Y:S01]  /*b290*/  @P4 FADD.FTZ R37, R31, 1 ;  /* 0x3f8000001f254421 */ /* 0x000fe20000010000 */
[----:B------:R-:W-:Y:S01]  /*b2a0*/  @!P1 MOV R30, R6 ;  /* 0x00000006001e9202 */ /* 0x000fe20000000f00 */
[----:B------:R-:W-:Y:S01]  /*b2b0*/  @!P1 IMAD.MOV.U32 R31, RZ, RZ, R9 ;  /* 0x000000ffff1f9224 */ /* 0x000fe200078e0009 */
[----:B------:R-:W-:Y:S02]  /*b2c0*/  SHF.L.U32 R13, R22, 0x10, RZ ;  /* 0x00000010160d7819 */ /* 0x000fe400000006ff */
[----:B0-----:R-:W0:Y:S01]  /*b2d0*/  @!P3 LDC.64 R22, c[0x0][0x210] ;  /* 0x00008400ff16bb82 */ /* 0x001e220000000a00 */
[----:B---3--:R-:W-:Y:S01]  /*b2e0*/  @P4 FMUL.FTZ R21, R21, R36 ;  /* 0x0000002415154220 */ /* 0x008fe20000410000 */
[----:B------:R-:W-:-:S04]  /*b2f0*/  @!P1 IMAD.WIDE.U32 R30, R25, R12, R30 ;  /* 0x0000000c191e9225 */ /* 0x000fc800078e001e */
[----:B------:R-:W-:Y:S02]  /*b300*/  FADD.FTZ R36, -R14, R13 ;  /* 0x0000000d0e247221 */ /* 0x000fe40000010100 */
[----:B------:R-:W3:Y:S01]  /*b310*/  @!P2 LDC.64 R12, c[0x0][0x270] ;  /* 0x00009c00ff0cab82 */ /* 0x000ee20000000a00 */
[----:B------:R-:W-:Y:S02]  /*b320*/  @!P1 IMAD.IADD R31, R31, 0x1, R43 ;  /* 0x000000011f1f9824 */ /* 0x000fe400078e022b */
[----:B----4-:R-:W-:Y:S01]  /*b330*/  @P4 FMUL.FTZ R26, R26, R35 ;  /* 0x000000231a1a4220 */ /* 0x010fe20000410000 */
[----:B-1----:R-:W-:Y:S01]  /*b340*/  @!P1 LEA R18, P5, R30, R18, 0x1 ;  /* 0x000000121e129211 */ /* 0x002fe200078a08ff */
[----:B------:R-:W-:Y:S01]  /*b350*/  FMUL.FTZ R36, R36, R15 ;  /* 0x0000000f24247220 */ /* 0x000fe20000410000 */
[----:B------:R1:W-:Y:S02]  /*b360*/  @P4 MUFU.RCP R38, R37 ;  /* 0x0000002500264308 */ /* 0x0003e40000001000 */
[----:B------:R-:W-:Y:S01]  /*b370*/  @!P1 LEA.HI.X R19, R30, R19, R31, 0x1, P5 ;  /* 0x000000131e139211 */ /* 0x000fe200028f0c1f */
[----:B------:R-:W-:Y:S01]  /*b380*/  FFMA.FTZ R35, R3, R36, R5 ;  /* 0x0000002403237223 */ /* 0x000fe20000010005 */
[----:B------:R-:W-:Y:S01]  /*b390*/  @!P1 F2FP.BF16.F32.PACK_AB R43, R26, R21 ;  /* 0x000000151a2b923e */ /* 0x000fe200000010ff */
[----:B------:R-:W4:Y:S01]  /*b3a0*/  @!P2 LDC.64 R30, c[0x0][0x210] ;  /* 0x00008400ff1eab82 */ /* 0x000f220000000a00 */
[----:B------:R-:W-:Y:S01]  /*b3b0*/  @!P3 MOV R36, R6 ;  /* 0x000000060024b202 */ /* 0x000fe20000000f00 */
[----:B--2---:R-:W-:-:S02]  /*b3c0*/  @!P3 IMAD R26, R45, R10, RZ ;  /* 0x0000000a2d1ab224 */ /* 0x004fc400078e02ff */
[----:B-1----:R-:W-:Y:S02]  /*b3d0*/  @!P3 IMAD.MOV.U32 R37, RZ, RZ, R9 ;  /* 0x000000ffff25b224 */ /* 0x002fe400078e0009 */
[----:B------:R-:W-:Y:S01]  /*b3e0*/  @P4 FMUL.FTZ R32, R16, -1.4426950216293334961 ;  /* 0xbfb8aa3b10204820 */ /* 0x000fe20000410000 */
[----:B------:R-:W-:Y:S01]  /*b3f0*/  @P4 FMUL.FTZ R21, R35, -1.4426950216293334961 ;  /* 0xbfb8aa3b23154820 */ /* 0x000fe20000410000 */
[C---:B------:R-:W-:Y:S02]  /*b400*/  @!P3 IMAD R11, R34.reuse, R11, R26 ;  /* 0x0000000b220bb224 */ /* 0x040fe400078e021a */
[----:B------:R-:W-:Y:S01]  /*b410*/  @!P3 IMAD.WIDE.U32 R36, R34, R10, R36 ;  /* 0x0000000a2224b225 */ /* 0x000fe200078e0024 */
[----:B------:R-:W1:Y:S02]  /*b420*/  @P4 MUFU.EX2 R26, R21 ;  /* 0x00000015001a4308 */ /* 0x000e640000000800 */
[----:B0-----:R-:W-:Y:S02]  /*b430*/  @!P3 LEA R22, P5, R36, R22, 0x1 ;  /* 0x000000162416b211 */ /* 0x001fe400078a08ff */
[----:B------:R-:W-:-:S04]  /*b440*/  @!P3 IADD3 R10, R37, R11, RZ ;  /* 0x0000000b250ab210 */ /* 0x000fc80007ffe0ff */
[----:B------:R-:W0:Y:S01]  /*b450*/  @P4 MUFU.EX2 R32, R32 ;  /* 0x0000002000204308 */ /* 0x000e220000000800 */
[----:B------:R-:W-:Y:S01]  /*b460*/  @P4 FADD.FTZ R42, R42, 1 ;  /* 0x3f8000002a2a4421 */ /* 0x000fe20000010000 */
[----:B------:R-:W-:Y:S01]  /*b470*/  @!P3 LEA.HI.X R23, R36, R23, R10, 0x1, P5 ;  /* 0x000000172417b211 */ /* 0x000fe200028f0c0a */
[-C--:B---3--:R-:W-:Y:S01]  /*b480*/  @!P2 IMAD R33, R33, R12.reuse, RZ ;  /* 0x0000000c2121a224 */ /* 0x088fe200078e02ff */
[----:B------:R-:W-:Y:S01]  /*b490*/  @!P2 MOV R11, R9 ;  /* 0x00000009000ba202 */ /* 0x000fe20000000f00 */
[----:B------:R-:W-:Y:S02]  /*b4a0*/  @!P2 IMAD.MOV.U32 R10, RZ, RZ, R6 ;  /* 0x000000ffff0aa224 */ /* 0x000fe400078e0006 */
[----:B------:R-:W-:Y:S01]  /*b4b0*/  @P4 FADD.FTZ R40, R40, 1 ;  /* 0x3f80000028284421 */ /* 0x000fe20000010000 */
[C---:B------:R-:W-:Y:S01]  /*b4c0*/  @!P2 IMAD R13, R28.reuse, R13, R33 ;  /* 0x0000000d1c0da224 */ /* 0x040fe200078e0221 */
[----:B------:R-:W2:Y:S01]  /*b4d0*/  @P4 MUFU.RCP R39, R39 ;  /* 0x0000002700274308 */ /* 0x000ea20000001000 */
[----:B------:R-:W-:Y:S01]  /*b4e0*/  @!P2 IMAD.WIDE.U32 R10, R28, R12, R10 ;  /* 0x0000000c1c0aa225 */ /* 0x000fe200078e000a */
[----:B------:R3:W-:Y:S03]  /*b4f0*/  @!P1 STG.E desc[UR12][R18.64], R43 ;  /* 0x0000002b12009986 */ /* 0x0007e6000c10190c */
[----:B-1----:R-:W-:-:S03]  /*b500*/  @P4 FADD.FTZ R26, R26, 1 ;  /* 0x3f8000001a1a4421 */ /* 0x002fc60000010000 */
[----:B------:R-:W1:Y:S01]  /*b510*/  @P4 MUFU.RCP R41, R40 ;  /* 0x0000002800294308 */ /* 0x000e620000001000 */
[----:B------:R-:W-:Y:S01]  /*b520*/  VIADD R25, R25, 0x18 ;  /* 0x0000001819197836 */ /* 0x000fe20000000000 */
[----:B----4-:R-:W-:Y:S02]  /*b530*/  @!P2 LEA R30, P1, R10, R30, 0x1 ;  /* 0x0000001e0a1ea211 */ /* 0x010fe400078208ff */
[----:B------:R-:W-:-:S04]  /*b540*/  @!P2 IADD3 R11, R11, R13, RZ ;  /* 0x0000000d0b0ba210 */ /* 0x000fc80007ffe0ff */
[----:B------:R-:W4:Y:S01]  /*b550*/  @P4 MUFU.RCP R42, R42 ;  /* 0x0000002a002a4308 */ /* 0x000f220000001000 */
[----:B0-----:R-:W-:Y:S01]  /*b560*/  @P4 FADD.FTZ R32, R32, 1 ;  /* 0x3f80000020204421 */ /* 0x001fe20000010000 */
[----:B------:R-:W-:Y:S02]  /*b570*/  @!P2 LEA.HI.X R31, R10, R31, R11, 0x1, P1 ;  /* 0x0000001f0a1fa211 */ /* 0x000fe400008f0c0b */
[----:B------:R-:W-:Y:S02]  /*b580*/  ISETP.GE.U32.AND P1, PT, R25, UR10, PT ;  /* 0x0000000a19007c0c */ /* 0x000fe4000bf26070 */
[----:B------:R-:W-:Y:S02]  /*b590*/  SHF.R.S32.HI R12, RZ, 0x1f, R25 ;  /* 0x0000001fff0c7819 */ /* 0x000fe40000011419 */
[----:B------:R-:W0:Y:S02]  /*b5a0*/  @P4 MUFU.RCP R21, R32 ;  /* 0x0000002000154308 */ /* 0x000e240000001000 */
[----:B------:R-:W-:Y:S01]  /*b5b0*/  ISETP.GE.OR.EX P1, PT, R12, UR11, P0, P1 ;  /* 0x0000000b0c007c0c */ /* 0x000fe20008726710 */
[----:B--2---:R-:W-:-:S05]  /*b5c0*/  @P4 FMUL.FTZ R24, R24, R39 ;  /* 0x0000002718184220 */ /* 0x004fca0000410000 */
[----:B------:R-:W2:Y:S01]  /*b5d0*/  @P4 MUFU.RCP R26, R26 ;  /* 0x0000001a001a4308 */ /* 0x000ea20000001000 */
[----:B------:R-:W-:Y:S01]  /*b5e0*/  @P4 FMUL.FTZ R27, R27, R38 ;  /* 0x000000261b1b4220 */ /* 0x000fe20000410000 */
[----:B-1----:R-:W-:Y:S01]  /*b5f0*/  @P4 FMUL.FTZ R20, R20, R41 ;  /* 0x0000002914144220 */ /* 0x002fe20000410000 */
[----:B----4-:R-:W-:-:S03]  /*b600*/  @P4 FMUL.FTZ R29, R29, R42 ;  /* 0x0000002a1d1d4220 */ /* 0x010fc60000410000 */
[----:B------:R-:W-:Y:S02]  /*b610*/  @!P3 F2FP.BF16.F32.PACK_AB R27, R27, R24 ;  /* 0x000000181b1bb23e */ /* 0x000fe400000010ff */
[----:B------:R-:W-:Y:S01]  /*b620*/  @!P2 F2FP.BF16.F32.PACK_AB R29, R29, R20 ;  /* 0x000000141d1da23e */ /* 0x000fe200000010ff */
[----:B0-----:R-:W-:Y:S02]  /*b630*/  @P4 FMUL.FTZ R16, R16, R21 ;  /* 0x0000001510104220 */ /* 0x001fe40000410000 */
[----:B------:R3:W-:Y:S04]  /*b640*/  @!P3 STG.E desc[UR12][R22.64], R27 ;  /* 0x0000001b1600b986 */ /* 0x0007e8000c10190c */
[----:B------:R3:W-:Y:S01]  /*b650*/  @!P2 STG.E desc[UR12][R30.64], R29 ;  /* 0x0000001d1e00a986 */ /* 0x0007e2000c10190c */
[----:B------:R-:W-:Y:S01]  /*b660*/  ISETP.NE.AND P2, PT, R17, 0x40, PT ;  /* 0x000000401100780c */ /* 0x000fe20003f45270 */
[----:B--2---:R-:W-:Y:S01]  /*b670*/  @P4 FMUL.FTZ R35, R35, R26 ;  /* 0x0000001a23234220 */ /* 0x004fe20000410000 */
[----:B------:R-:W-:Y:S11]  /*b680*/  @P1 BRA `(.L_x_3792) ;  /* 0x0000000000281947 */ /* 0x000ff60003800000 */
[----:B------:R-:W-:Y:S01]  /*b690*/  MOV R10, R6 ;  /* 0x00000006000a7202 */ /* 0x000fe20000000f00 */
[----:B------:R-:W-:Y:S01]  /*b6a0*/  IMAD R12, R12, UR16, RZ ;  /* 0x000000100c0c7c24 */ /* 0x000fe2000f8e02ff */
[----:B------:R-:W-:Y:S01]  /*b6b0*/  F2FP.BF16.F32.PACK_AB R35, R35, R16 ;  /* 0x000000102323723e */ /* 0x000fe200000010ff */
[----:B------:R-:W-:Y:S02]  /*b6c0*/  IMAD.MOV.U32 R11, RZ, RZ, R9 ;  /* 0x000000ffff0b7224 */ /* 0x000fe400078e0009 */
[C---:B------:R-:W-:Y:S02]  /*b6d0*/  IMAD R13, R25.reuse, UR17, R12 ;  /* 0x00000011190d7c24 */ /* 0x040fe4000f8e020c */
[----:B------:R-:W-:-:S05]  /*b6e0*/  IMAD.WIDE.U32 R10, R25, UR16, R10 ;  /* 0x00000010190a7c25 */ /* 0x000fca000f8e000a */
[----:B------:R-:W-:Y:S02]  /*b6f0*/  IADD3 R11, R11, R13, RZ ;  /* 0x0000000d0b0b7210 */ /* 0x000fe40007ffe0ff */
[----:B------:R-:W-:-:S04]  /*b700*/  LEA R12, P1, R10, UR18, 0x1 ;  /* 0x000000120a0c7c11 */ /* 0x000fc8000f8208ff */
[----:B------:R-:W-:-:S05]  /*b710*/  LEA.HI.X R13, R10, UR19, R11, 0x1, P1 ;  /* 0x000000130a0d7c11 */ /* 0x000fca00088f0c0b */
[----:B------:R0:W-:Y:S04]  /*b720*/  STG.E desc[UR12][R12.64], R35 ;  /* 0x000000230c007986 */ /* 0x0001e8000c10190c */
.L_x_3792:
[----:B------:R-:W-:Y:S05]  /*b730*/  BSYNC B0 ;  /* 0x0000000000007941 */ /* 0x000fea0003800000 */
.L_x_3791:
        /* <DEDUP_REMOVED lines=10> */
[----:B------:R-:W-:Y:S05]  /*b7e0*/  EXIT ;  /* 0x000000000000794d */ /* 0x000fea0003800000 */
.L_x_3795:
        /* <DEDUP_REMOVED lines=9> */
.L_x_5624:


//--------------------- .text._Z35group_norm_nhwc_fwd_one_pass_kernelI11Bf16IOBf16WLi64ELi98ELi392EEv26Group_norm_nhwc_fwd_params --------------------------
	.section	.text._Z35group_norm_nhwc_fwd_one_pass_kernelI11Bf16IOBf16WLi64ELi98ELi392EEv26Group_norm_nhwc_fwd_params,"ax",@progbits
	.align	128
        .global         _Z35group_norm_nhwc_fwd_one_pass_kernelI11Bf16IOBf16WLi64ELi98ELi392EEv26Group_norm_nhwc_fwd_params
        .type           _Z35group_norm_nhwc_fwd_one_pass_kernelI11Bf16IOBf16WLi64ELi98ELi392EEv26Group_norm_nhwc_fwd_params,@function
        .size           _Z35group_norm_nhwc_fwd_one_pass_kernelI11Bf16IOBf16WLi64ELi98ELi392EEv26Group_norm_nhwc_fwd_params,(.L_x_5625 - _Z35group_norm_nhwc_fwd_one_pass_kernelI11Bf16IOBf16WLi64ELi98ELi392EEv26Group_norm_nhwc_fwd_params)
        .other          _Z35group_norm_nhwc_fwd_one_pass_kernelI11Bf16IOBf16WLi64ELi98ELi392EEv26Group_norm_nhwc_fwd_params,@"STO_CUDA_ENTRY STV_DEFAULT"
_Z35group_norm_nhwc_fwd_one_pass_kernelI11Bf16IOBf16WLi64ELi98ELi392EEv26Group_norm_nhwc_fwd_params:
.text._Z35group_norm_nhwc_fwd_one_pass_kernelI11Bf16IOBf16WLi64ELi98ELi392EEv26Group_norm_nhwc_fwd_params:
        /* <DEDUP_REMOVED lines=58> */
.L_x_3832:
        /* <DEDUP_REMOVED lines=297> */
.L_x_3797:
[----:B------:R-:W-:Y:S05]  /*1630*/  BSYNC B0 ;  /* 0x0000000000007941 */ /* 0x000fea0003800000 */
.L_x_3796:
        /* <DEDUP_REMOVED lines=28> */
.L_x_3800:
[----:B------:R-:W2:Y:S04]  /*1800*/  LDG.E.STRONG.GPU R22, desc[UR8][R18.64] ;  /* 0x0000000812167981 */ /* 0x000ea8000c1ef900 */
[----:B--2---:R-:W-:Y:S01]  /*1810*/  CCTL.IVALL ;  /* 0x00000000ff00798f */ /* 0x004fe20002000000 */
[----:B------:R-:W-:Y:S05]  /*1820*/  YIELD ;  /* 0x0000000000007946 */ /* 0x000fea0003800000 */
[----:B------:R-:W-:-:S13]  /*1830*/  ISETP.NE.AND P6, PT, R22, R27, PT ;  /* 0x0000001b1600720c */ /* 0x000fda0003fc5270 */
[----:B------:R-:W-:Y:S05]  /*1840*/  @P6 BRA `(.L_x_3800) ;  /* 0xfffffffc00ec6947 */ /* 0x000fea000383ffff */
.L_x_3799:
        /* <DEDUP_REMOVED lines=18> */
.L_x_3804:
        /* <DEDUP_REMOVED lines=116> */
.L_x_3803:
        /* <DEDUP_REMOVED lines=62> */
.L_x_3805:
[----:B------:R-:W-:-:S06]  /*2490*/  UISETP.NE.OR UP0, UPT, UR6, URZ, UP0 ;  /* 0x0000003f0600728c */ /* 0x000fcc0008705670 */
[----:B------:R-:W-:-:S13]  /*24a0*/  PLOP3.LUT P6, PT, PT, PT, UP0, 0x80, 0x0 ;  /* 0x000000000000781c */ /* 0x000fda0003fcf008 */
[----:B------:R-:W-:Y:S05]  /*24b0*/  @!P6 BRA `(.L_x_3801) ;  /* 0x00000000007ce947 */ /* 0x000fea0003800000 */
.L_x_3802:
        /* <DEDUP_REMOVED lines=31> */
.L_x_3801:
        /* <DEDUP_REMOVED lines=14> */
.L_x_3807:
[----:B------:R-:W-:Y:S05]  /*2790*/  BSYNC B0 ;  /* 0x0000000000007941 */ /* 0x000fea0003800000 */
.L_x_3806:
        /* <DEDUP_REMOVED lines=17> */
.L_x_3798:
        /* <DEDUP_REMOVED lines=15> */
[----:B0-----:R-:W-:-:S05]  /*29a0*/  IMAD.WIDE R22, R47, 0x2, R22 ;  /* 0x000000022f167825 */ /* 0x001fca00078e0216 */
[----:B-1----:R-:W0:Y:S01]  /*29b0*/  LDC R27, c[0x0][0x294] ;  /* 0x0000a500ff1b7b82 */ /* 0x002e220000000800 */
[----:B------:R-:W2:Y:S04]  /*29c0*/  LDG.E.U16 R47, desc[UR8][R24.64] ;  /* 0x00000008182f7981 */ /* 0x000ea8000c1e1500 */
[----:B------:R-:W3:Y:S04]  /*29d0*/  LDG.E.U16 R52, desc[UR8][R24.64+0x2] ;  /* 0x0000020818347981 */ /* 0x000ee8000c1e1500 */
[----:B------:R-:W4:Y:S04]  /*29e0*/  LDG.E.U16 R53, desc[UR8][R22.64] ;  /* 0x0000000816357981 */ /* 0x000f28000c1e1500 */
[----:B------:R1:W5:Y:S01]  /*29f0*/  LDG.E.U16 R54, desc[UR8][R22.64+0x2] ;  /* 0x0000020816367981 */ /* 0x000362000c1e1500 */
[----:B------:R-:W-:-:S02]  /*2a00*/  ISETP.NE.AND P6, PT, RZ, UR11, PT ;  /* 0x0000000bff007c0c */ /* 0x000fc4000bfc5270 */
[----:B------:R-:W-:Y:S01]  /*2a10*/  SHF.L.U32 R17, R42, 0x10, RZ ;  /* 0x000000102a117819 */ /* 0x000fe200000006ff */
[----:B------:R-:W0:Y:S01]  /*2a20*/  LDS.64 R18, [UR6+0x80] ;  /* 0x00008006ff127984 */ /* 0x000e220008000a00 */
[----:B------:R-:W-:Y:S02]  /*2a30*/  SHF.L.U32 R33, R33, 0x10, RZ ;  /* 0x0000001021217819 */ /* 0x000fe400000006ff */
[----:B------:R-:W-:Y:S01]  /*2a40*/  SHF.L.U32 R39, R39, 0x10, RZ ;  /* 0x0000001027277819 */ /* 0x000fe200000006ff */
[----:B-1----:R-:W1:Y:S01]  /*2a50*/  S2R R22, SR_TID.X ;  /* 0x0000000000167919 */ /* 0x002e620000002100 */
[----:B0-----:R-:W-:-:S04]  /*2a60*/  FMUL.FTZ R26, R18, UR12 ;  /* 0x0000000c121a7c20 */ /* 0x001fc80008410000 */
[C---:B------:R-:W-:Y:S01]  /*2a70*/  FMUL.FTZ R18, R26.reuse, R26 ;  /* 0x0000001a1a127220 */ /* 0x040fe20000410000 */
[----:B------:R-:W-:-:S03]  /*2a80*/  FADD.FTZ R17, -R26, R17 ;  /* 0x000000111a117221 */ /* 0x000fc60000010100 */
[----:B------:R-:W-:Y:S01]  /*2a90*/  FFMA.FTZ R18, R19, UR12, -R18 ;  /* 0x0000000c13127c23 */ /* 0x000fe20008010812 */
[----:B------:R-:W-:-:S04]  /*2aa0*/  SHF.L.U32 R19, R34, 0x10, RZ ;  /* 0x0000001022137819 */ /* 0x000fc800000006ff */
[----:B------:R-:W-:Y:S01]  /*2ab0*/  FSETP.GTU.FTZ.AND P5, PT, R18, RZ, PT ;  /* 0x000000ff1200720b */ /* 0x000fe20003fbc000 */
[----:B------:R-:W-:-:S12]  /*2ac0*/  FADD.FTZ R16, R19, -R26 ;  /* 0x8000001a13107221 */ /* 0x000fd80000010000 */
[----:B------:R-:W-:Y:S01]  /*2ad0*/  VOTEU.ANY UP0, P5 ;  /* 0x00000000003f7886 */ /* 0x000fe20002800100 */
[----:B------:R-:W-:-:S04]  /*2ae0*/  PLOP3.LUT P5, PT, PT, PT, UP0, 0x80, 0x0 ;  /* 0x000000000000781c */ /* 0x000fc80003faf008 */
[----:B------:R-:W-:-:S09]  /*2af0*/  @UP0 ULDC UR6, c[0x0][0x238] ;  /* 0x00008e0000060ab9 */ /* 0x000fd20000000800 */
[----:B------:R-:W-:Y:S01]  /*2b00*/  @P5 FADD.FTZ R18, R18, UR6 ;  /* 0x0000000612125e21 */ /* 0x000fe20008010000 */
[----:B------:R-:W-:-:S05]  /*2b10*/  UMOV UR6, 0x3f800000 ;  /* 0x3f80000000067882 */ /* 0x000fca0000000000 */
[----:B------:R-:W0:Y:S02]  /*2b20*/  @P5 MUFU.RSQ R18, R18 ;  /* 0x0000001200125308 */ /* 0x000e240000001400 */
[----:B0-----:R-:W-:-:S13]  /*2b30*/  @P5 R2UR UR7, R18 ;  /* 0x00000000120752ca */ /* 0x001fda00000e0000 */
[----:B------:R-:W-:Y:S02]  /*2b40*/  @UP0 UMOV UR6, UR7 ;  /* 0x0000000700060c82 */ /* 0x000fe40008000000 */
[----:B------:R-:W-:Y:S01]  /*2b50*/  FMUL.FTZ R16, R16, UR6 ;  /* 0x0000000610107c20 */ /* 0x000fe20008410000 */
[----:B------:R-:W-:Y:S01]  /*2b60*/  FMUL.FTZ R17, R17, UR6 ;  /* 0x0000000611117c20 */ /* 0x000fe20008410000 */
[----:B--2---:R-:W-:Y:S02]  /*2b70*/  SHF.L.U32 R23, R47, 0x10, RZ ;  /* 0x000000102f177819 */ /* 0x004fe400000006ff */
[----:B---3--:R-:W-:Y:S02]  /*2b80*/  SHF.L.U32 R24, R52, 0x10, RZ ;  /* 0x0000001034187819 */ /* 0x008fe400000006ff */
[----:B----4-:R-:W-:Y:S02]  /*2b90*/  SHF.L.U32 R34, R53, 0x10, RZ ;  /* 0x0000001035227819 */ /* 0x010fe400000006ff */
[----:B-----5:R-:W-:-:S03]  /*2ba0*/  SHF.L.U32 R25, R54, 0x10, RZ ;  /* 0x0000001036197819 */ /* 0x020fc600000006ff */
[----:B------:R-:W-:Y:S02]  /*2bb0*/  FFMA.FTZ R42, R23, R16, R34 ;  /* 0x00000010172a7223 */ /* 0x000fe40000010022 */
[----:B------:R-:W-:Y:S01]  /*2bc0*/  FFMA.FTZ R47, R24, R17, R25 ;  /* 0x00000011182f7223 */ /* 0x000fe20000010019 */
[----:B-1----:R-:W-:Y:S06]  /*2bd0*/  @!P6 BRA `(.L_x_3808) ;  /* 0x000000000028e947 */ /* 0x002fec0003800000 */
        /* <DEDUP_REMOVED lines=10> */
.L_x_3808:
        /* <DEDUP_REMOVED lines=14> */
.L_x_3810:
[----:B------:R-:W-:Y:S05]  /*2d60*/  BSYNC B0 ;  /* 0x0000000000007941 */ /* 0x000fea0003800000 */
.L_x_3809:
        /* <DEDUP_REMOVED lines=21> */
.L_x_3811:
        /* <DEDUP_REMOVED lines=14> */
.L_x_3813:
[----:B------:R-:W-:Y:S05]  /*2fa0*/  BSYNC B0 ;  /* 0x0000000000007941 */ /* 0x000fea0003800000 */
.L_x_3812:
[----:B------:R-:W-:Y:S01]  /*2fb0*/  FADD.FTZ R16, R53, -R26 ;  /* 0x8000001a35107221 */ /* 0x000fe20000010000 */
[----:B------:R-:W-:Y:S01]  /*2fc0*/  FADD.FTZ R47, -R26, R47 ;  /* 0x0000002f1a2f7221 */ /* 0x000fe20000010100 */
[----:B------:R-:W-:Y:S01]  /*2fd0*/  SHF.L.U32 R17, R36, 0x10, RZ ;  /* 0x0000001024117819 */ /* 0x000fe200000006ff */
        /* <DEDUP_REMOVED lines=19> */
.L_x_3814:
        /* <DEDUP_REMOVED lines=14> */
.L_x_3816:
[----:B------:R-:W-:Y:S05]  /*31f0*/  BSYNC B0 ;  /* 0x0000000000007941 */ /* 0x000fea0003800000 */
.L_x_3815:
[----:B------:R-:W-:Y:S01]  /*3200*/  FMUL.FTZ R36, R36, UR6 ;  /* 0x0000000624247c20 */ /* 0x000fe20008410000 */
[----:B------:R-:W-:Y:S01]  /*3210*/  FMUL.FTZ R41, R41, UR6 ;  /* 0x0000000629297c20 */ /* 0x000fe20008410000 */
[----:B------:R-:W-:Y:S01]  /*3220*/  ULDC.64 UR14, c[0x0][0x278] ;  /* 0x00009e00000e7ab9 */ /* 0x000fe20000000a00 */
[----:B-1----:R-:W-:Y:S01]  /*3230*/  IADD3 R27, R35, 0x20, RZ ;  /* 0x00000020231b7810 */ /* 0x002fe20007ffe0ff */
        /* <DEDUP_REMOVED lines=13> */
.L_x_3817:
        /* <DEDUP_REMOVED lines=14> */
.L_x_3819:
[----:B------:R-:W-:Y:S05]  /*33f0*/  BSYNC B0 ;  /* 0x0000000000007941 */ /* 0x000fea0003800000 */
.L_x_3818:
        /* <DEDUP_REMOVED lines=24> */
.L_x_3820:
        /* <DEDUP_REMOVED lines=10> */
[----:B-1----:R-:W-:Y:S02]  /*3620*/  LEA R18, P5, R16, UR12, 0x1 ;  /* 0x0000000c10127c11 */ /* 0x002fe4000f8a08ff */
[----:B------:R-:W-:-:S04]  /*3630*/  IADD3 R27, R17, R27, RZ ;  /* 0x0000001b111b7210 */ /* 0x000fc80007ffe0ff */
[----:B------:R-:W-:-:S05]  /*3640*/  LEA.HI.X R19, R16, UR13, R27, 0x1, P5 ;  /* 0x0000000d10137c11 */ /* 0x000fca000a8f0c1b */
[----:B------:R0:W-:Y:S02]  /*3650*/  STG.E desc[UR8][R18.64], R43 ;  /* 0x0000002b12007986 */ /* 0x0001e4000c101908 */
.L_x_3822:
[----:B------:R-:W-:Y:S05]  /*3660*/  BSYNC B0 ;  /* 0x0000000000007941 */ /* 0x000fea0003800000 */
.L_x_3821:
[----:B01----:R-:W-:Y:S02]  /*3670*/  SHF.L.U32 R19, R32, 0x10, RZ ;  /* 0x0000001020137819 */ /* 0x003fe400000006ff */
        /* <DEDUP_REMOVED lines=23> */
.L_x_3823:
        /* <DEDUP_REMOVED lines=14> */
.L_x_3825:
[----:B------:R-:W-:Y:S05]  /*38d0*/  BSYNC B0 ;  /* 0x0000000000007941 */ /* 0x000fea0003800000 */
.L_x_3824:
        /* <DEDUP_REMOVED lines=23> */
.L_x_3826:
        /* <DEDUP_REMOVED lines=10> */
[----:B0-----:R-:W-:Y:S02]  /*3af0*/  LEA R18, P5, R16, UR12, 0x1 ;  /* 0x0000000c10127c11 */ /* 0x001fe4000f8a08ff */
[----:B------:R-:W-:-:S04]  /*3b00*/  IADD3 R27, R17, R27, RZ ;  /* 0x0000001b111b7210 */ /* 0x000fc80007ffe0ff */
[----:B------:R-:W-:-:S05]  /*3b10*/  LEA.HI.X R19, R16, UR13, R27, 0x1, P5 ;  /* 0x0000000d10137c11 */ /* 0x000fca000a8f0c1b */
[----:B------:R1:W-:Y:S02]  /*3b20*/  STG.E desc[UR8][R18.64], R21 ;  /* 0x0000001512007986 */ /* 0x0003e4000c101908 */
.L_x_3828:
[----:B------:R-:W-:Y:S05]  /*3b30*/  BSYNC B0 ;  /* 0x0000000000007941 */ /* 0x000fea0003800000 */
.L_x_3827:
        /* <DEDUP_REMOVED lines=22> */
.L_x_3829:
        /* <DEDUP_REMOVED lines=13> */
.L_x_3831:
[----:B------:R-:W-:Y:S05]  /*3d70*/  BSYNC B0 ;  /* 0x0000000000007941 */ /* 0x000fea0003800000 */
.L_x_3830:
[----:B------:R-:W-:Y:S01]  /*3d80*/  IADD3 R8, R3, R8, RZ ;  /* 0x0000000803087210 */ /* 0x000fe20007ffe0ff */
[----:B------:R-:W-:-:S03]  /*3d90*/  UIADD3 UR4, UR4, 0x1, URZ ;  /* 0x0000000104047890 */ /* 0x000fc6000fffe03f */
[----:B------:R-:W-:-:S13]  /*3da0*/  ISETP.GE.AND P5, PT, R8, UR5, PT ;  /* 0x0000000508007c0c */ /* 0x000fda000bfa6270 */
[----:B------:R-:W-:Y:S05]  /*3db0*/  @!P5 BRA `(.L_x_3832) ;  /* 0xffffffc40078d947 */ /* 0x000fea000383ffff */
[----:B------:R-:W-:Y:S05]  /*3dc0*/  EXIT ;  /* 0x000000000000794d */ /* 0x000fea0003800000 */
.L_x_3833:
        /* <DEDUP_REMOVED lines=11> */
.L_x_5625:


//--------------------- .text._Z35group_norm_nhwc_fwd_one_pass_kernelI11Bf16IOBf16WLi128ELi98ELi392EEv26Group_norm_nhwc_fwd_params --------------------------
	.section	.text._Z35group_norm_nhwc_fwd_one_pass_kernelI11Bf16IOBf16WLi128ELi98ELi392EEv26Group_norm_nhwc_fwd_params,"ax",@progbits
	.align	128
        .global         _Z35group_norm_nhwc_fwd_one_pass_kernelI11Bf16IOBf16WLi128ELi98ELi392EEv26Group_norm_nhwc_fwd_params
        .type           _Z35group_norm_nhwc_fwd_one_pass_kernelI11Bf16IOBf16WLi128ELi98ELi392EEv26Group_norm_nhwc_fwd_params,@function
        .size           _Z35group_norm_nhwc_fwd_one_pass_kernelI11Bf16IOBf16WLi128ELi98ELi392EEv26Group_norm_nhwc_fwd_params,(.L_x_5626 - _Z35group_norm_nhwc_fwd_one_pass_kernelI11Bf16IOBf16WLi128ELi98ELi392EEv26Group_norm_nhwc_fwd_params)
        .other          _Z35group_norm_nhwc_fwd_one_pass_kernelI11Bf16IOBf16WLi128ELi98ELi392EEv26Group_norm_nhwc_fwd_params,@"STO_CUDA_ENTRY STV_DEFAULT"
_Z35group_norm_nhwc_fwd_one_pass_kernelI11Bf16IOBf16WLi128ELi98ELi392EEv26Group_norm_nhwc_fwd_params:
.text._Z35group_norm_nhwc_fwd_one_pass_kernelI11Bf16IOBf16WLi128ELi98ELi392EEv26Group_norm_nhwc_fwd_params:
        /* <DEDUP_REMOVED lines=74> */
.L_x_3891:
[----:B------:R-:W0:Y:S01]  /*04a0*/  LDC R35, c[0x0][0x288] ;  /* 0x0000a200ff237b82 */ /* 0x000e220000000800 */
[C---:B------:R-:W-:Y:S01]  /*04b0*/  LOP3.LUT P6, RZ, R48.reuse, 0x10, RZ, 0xc0, !PT ;  /* 0x0000001030ff7812 */ /* 0x040fe200078cc0ff */
[----:B------:R-:W-:Y:S01]  /*04c0*/  ULDC.64 UR12, c[0x0][0x280] ;  /* 0x0000a000000c7ab9 */ /* 0x000fe20000000a00 */
[----:B------:R-:W-:Y:S02]  /*04d0*/  P2R R34, PR, RZ, 0x8 ;  /* 0x00000008ff227803 */ /* 0x000fe40000000000 */
[C---:B------:R-:W-:Y:S02]  /*04e0*/  LOP3.LUT P3, RZ, R48.reuse, 0x8, RZ, 0xc0, !PT ;  /* 0x0000000830ff7812 */ /* 0x040fe4000786c0ff */
[----:B------:R-:W-:Y:S02]  /*04f0*/  P2R R38, PR, RZ, 0x10 ;  /* 0x00000010ff267803 */ /* 0x000fe40000000000 */
[----:B------:R-:W-:Y:S02]  /*0500*/  LOP3.LUT P4, RZ, R48, 0x4, RZ, 0xc0, !PT ;  /* 0x0000000430ff7812 */ /* 0x000fe4000788c0ff */
[----:B------:R-:W-:-:S03]  /*0510*/  P2R R74, PR, RZ, 0x1 ;  /* 0x00000001ff4a7803 */ /* 0x000fc60000000000 */
        /* <DEDUP_REMOVED lines=26> */
[----:B------:R-:W-:Y:S01]  /*06c0*/  @!P5 IMAD.MOV R29, RZ, RZ, -R29 ;  /* 0x000000ffff1dd224 */ /* 0x000fe200078e0a1d */
        /* <DEDUP_REMOVED lines=43> */
[----:B------:R-:W-:Y:S01]  /*0980*/  @P4 LEA.HI.X R41, R28, R41, R29, 0x1, P5 ;  /* 0x000000291c294211 */ /* 0x000fe200028f0c1d */
[----:B------:R-:W-:Y:S01]  /*0990*/  @P6 IMAD.MOV.U32 R29, RZ, RZ, R69 ;  /* 0x000000ffff1d6224 */ /* 0x000fe200078e0045 */
        /* <DEDUP_REMOVED lines=26> */
[----:B------:R-:W-:Y:S01]  /*0b40*/  @P1 IMAD R31, R8, R31, R28 ;  /* 0x0000001f081f1224 */ /* 0x000fe200078e021c */
[----:B------:R-:W-:-:S05]  /*0b50*/  @P1 MOV R28, R70 ;  /* 0x00000046001c1202 */ /* 0x000fca0000000f00 */
        /* <DEDUP_REMOVED lines=13> */
[----:B------:R-:W-:Y:S01]  /*0c30*/  @P2 LEA.HI.X R33, R28, R33, R29, 0x1, P5 ;  /* 0x000000211c212211 */ /* 0x000fe200028f0c1d */
[----:B------:R-:W-:Y:S02]  /*0c40*/  @P3 IMAD.MOV.U32 R29, RZ, RZ, R69 ;  /* 0x000000ffff1d3224 */ /* 0x000fe400078e0045 */
        /* <DEDUP_REMOVED lines=13> */
[C---:B----4-:R-:W-:Y:S02]  /*0d20*/  @P4 LEA R28, P5, R50.reuse, R54, 0x1 ;  /* 0x00000036321c4211 */ /* 0x050fe400078a08ff */
[----:B------:R-:W-:Y:S02]  /*0d30*/  SHF.R.S32.HI R51, RZ, 0x1f, R22 ;  /* 0x0000001fff337819 */ /* 0x000fe40000011416 */
[----:B------:R-:W-:Y:S02]  /*0d40*/  @P4 LEA.HI.X R29, R50, R55, R29, 0x1, P5 ;  /* 0x00000037321d4211 */ /* 0x000fe400028f0c1d */
[----:B------:R-:W-:-:S04]  /*0d50*/  ISETP.GE.U32.AND P5, PT, R22, UR12, PT ;  /* 0x0000000c16007c0c */ /* 0x000fc8000bfa6070 */
[----:B------:R-:W-:-:S04]  /*0d60*/  ISETP.GE.AND.EX P5, PT, R51, UR13, PT, P5 ;  /* 0x0000000d33007c0c */ /* 0x000fc8000bfa6350 */
[----:B------:R-:W-:-:S13]  /*0d70*/  ISETP.GT.U32.OR P5, PT, R0, 0x187, P5 ;  /* 0x000001870000780c */ /* 0x000fda0002fa4470 */
[----:B------:R-:W0:Y:S01]  /*0d80*/  @!P5 LDC.64 R54, c[0x0][0x270] ;  /* 0x00009c00ff36db82 */ /* 0x000e220000000a00 */
[----:B------:R-:W-:Y:S02]  /*0d90*/  @!P5 MOV R52, R70 ;  /* 0x000000460034d202 */ /* 0x000fe40000000f00 */
[----:B------:R-:W-:-:S05]  /*0da0*/  @!P5 MOV R53, R69 ;  /* 0x000000450035d202 */ /* 0x000fca0000000f00 */
[----:B------:R-:W1:Y:S01]  /*0db0*/  @!P5 LDC.64 R56, c[0x0][0x220] ;  /* 0x00008800ff38db82 */ /* 0x000e620000000a00 */
[-C--:B0-----:R-:W-:Y:S02]  /*0dc0*/  @!P5 IMAD R50, R51, R54.reuse, RZ ;  /* 0x000000363332d224 */ /* 0x081fe400078e02ff */
[----:B------:R-:W-:-:S04]  /*0dd0*/  @!P5 IMAD.WIDE.U32 R52, R22, R54, R52 ;  /* 0x000000361634d225 */ /* 0x000fc800078e0034 */
[----:B------:R-:W-:Y:S01]  /*0de0*/  @!P5 IMAD R55, R22, R55, R50 ;  /* 0x000000371637d224 */ /* 0x000fe200078e0232 */
[----:B-1----:R-:W-:-:S04]  /*0df0*/  @!P5 LEA R54, P6, R52, R56, 0x1 ;  /* 0x000000383436d211 */ /* 0x002fc800078c08ff */
[----:B------:R-:W-:-:S04]  /*0e00*/  @!P5 IADD3 R50, R53, R55, RZ ;  /* 0x000000373532d210 */ /* 0x000fc80007ffe0ff */
        /* <DEDUP_REMOVED lines=8> */
[----:B------:R-:W-:Y:S02]  /*0e90*/  @!P5 MOV R56, R70 ;  /* 0x000000460038d202 */ /* 0x000fe40000000f00 */
[----:B------:R-:W-:-:S05]  /*0ea0*/  @!P5 MOV R57, R69 ;  /* 0x000000450039d202 */ /* 0x000fca0000000f00 */
[----:B------:R-:W3:Y:S01]  /*0eb0*/  @!P5 LDC.64 R60, c[0x0][0x220] ;  /* 0x00008800ff3cdb82 */ /* 0x000ee20000000a00 */
[-C--:B-1----:R-:W-:Y:S02]  /*0ec0*/  @!P5 IMAD R52, R53, R58.reuse, RZ ;  /* 0x0000003a3534d224 */ /* 0x082fe400078e02ff */
[----:B------:R-:W-:-:S04]  /*0ed0*/  @!P5 IMAD.WIDE.U32 R56, R24, R58, R56 ;  /* 0x0000003a1838d225 */ /* 0x000fc800078e0038 */
[----:B------:R-:W-:Y:S01]  /*0ee0*/  @!P5 IMAD R59, R24, R59, R52 ;  /* 0x0000003b183bd224 */ /* 0x000fe200078e0234 */
[----:B---3--:R-:W-:-:S04]  /*0ef0*/  @!P5 LEA R58, P6, R56, R60, 0x1 ;  /* 0x0000003c383ad211 */ /* 0x008fc800078c08ff */
[----:B------:R-:W-:-:S04]  /*0f00*/  @!P5 IADD3 R52, R57, R59, RZ ;  /* 0x0000003b3934d210 */ /* 0x000fc80007ffe0ff */
[----:B------:R-:W-:Y:S01]  /*0f10*/  @!P5 LEA.HI.X R59, R56, R61, R52, 0x1, P6 ;  /* 0x0000003d383bd211 */ /* 0x000fe200030f0c34 */
[----:B------:R-:W-:Y:S01]  /*0f20*/  IMAD.MOV.U32 R52, RZ, RZ, RZ ;  /* 0x000000ffff347224 */ /* 0x000fe200078e00ff */
[----:B0-----:R-:W-:-:S05]  /*0f30*/  SHF.R.S32.HI R55, RZ, 0x1f, R26 ;  /* 0x0000001fff377819 */ /* 0x001fca000001141a */
[----:B------:R0:W3:Y:S01]  /*0f40*/  @!P5 LDG.E R52, desc[UR8][R58.64] ;  /* 0x000000083a34d981 */ /* 0x0000e2000c1e1900 */
[----:B------:R-:W-:-:S04]  /*0f50*/  ISETP.GE.U32.AND P5, PT, R26, UR12, PT ;  /* 0x0000000c1a007c0c */ /* 0x000fc8000bfa6070 */
[----:B------:R-:W-:-:S04]  /*0f60*/  ISETP.GE.AND.EX P5, PT, R55, UR13, PT, P5 ;  /* 0x0000000d37007c0c */ /* 0x000fc8000bfa6350 */
[----:B------:R-:W-:-:S13]  /*0f70*/  ISETP.GT.U32.OR P5, PT, R0, 0x187, P5 ;  /* 0x000001870000780c */ /* 0x000fda0002fa4470 */
[----:B------:R-:W1:Y:S01]  /*0f80*/  @!P5 LDC.64 R60, c[0x0][0x270] ;  /* 0x00009c00ff3cdb82 */ /* 0x000e620000000a00 */
[----:B------:R-:W-:Y:S02]  /*0f90*/  @!P5 MOV R56, R70 ;  /* 0x000000460038d202 */ /* 0x000fe40000000f00 */
[----:B------:R-:W-:-:S05]  /*0fa0*/  @!P5 MOV R57, R69 ;  /* 0x000000450039d202 */ /* 0x000fca0000000f00 */
[----:B------:R-:W0:Y:S01]  /*0fb0*/  @!P5 LDC.64 R62, c[0x0][0x220] ;  /* 0x00008800ff3edb82 */ /* 0x000e220000000a00 */
[-C--:B-1----:R-:W-:Y:S02]  /*0fc0*/  @!P5 IMAD R54, R55, R60.reuse, RZ ;  /* 0x0000003c3736d224 */ /* 0x082fe400078e02ff */
[----:B------:R-:W-:-:S04]  /*0fd0*/  @!P5 IMAD.WIDE.U32 R56, R26, R60, R56 ;  /* 0x0000003c1a38d225 */ /* 0x000fc800078e0038 */
[----:B------:R-:W-:Y:S01]  /*0fe0*/  @!P5 IMAD R61, R26, R61, R54 ;  /* 0x0000003d1a3dd224 */ /* 0x000fe200078e0236 */
[----:B0-----:R-:W-:-:S04]  /*0ff0*/  @!P5 LEA R58, P6, R56, R62, 0x1 ;  /* 0x0000003e383ad211 */ /* 0x001fc800078c08ff */
[----:B------:R-:W-:-:S04]  /*1000*/  @!P5 IADD3 R54, R57, R61, RZ ;  /* 0x0000003d3936d210 */ /* 0x000fc80007ffe0ff */
        /* <DEDUP_REMOVED lines=8> */
[----:B------:R-:W-:Y:S02]  /*1090*/  @!P5 MOV R60, R70 ;  /* 0x00000046003cd202 */ /* 0x000fe40000000f00 */
[----:B------:R-:W-:-:S05]  /*10a0*/  @!P5 MOV R61, R69 ;  /* 0x00000045003dd202 */ /* 0x000fca0000000f00 */
[----:B------:R-:W5:Y:S01]  /*10b0*/  @!P5 LDC.64 R64, c[0x0][0x220] ;  /* 0x00008800ff40db82 */ /* 0x000f620000000a00 */
[-C--:B-1----:R-:W-:Y:S02]  /*10c0*/  @!P5 IMAD R56, R57, R62.reuse, RZ ;  /* 0x0000003e3938d224 */ /* 0x082fe400078e02ff */
[----:B------:R-:W-:-:S04]  /*10d0*/  @!P5 IMAD.WIDE.U32 R60, R44, R62, R60 ;  /* 0x0000003e2c3cd225 */ /* 0x000fc800078e003c */
[----:B------:R-:W-:Y:S01]  /*10e0*/  @!P5 IMAD R63, R44, R63, R56 ;  /* 0x0000003f2c3fd224 */ /* 0x000fe200078e0238 */
[----:B-----5:R-:W-:-:S04]  /*10f0*/  @!P5 LEA R62, P6, R60, R64, 0x1 ;  /* 0x000000403c3ed211 */ /* 0x020fc800078c08ff */
[----:B------:R-:W-:-:S04]  /*1100*/  @!P5 IADD3 R56, R61, R63, RZ ;  /* 0x0000003f3d38d210 */ /* 0x000fc80007ffe0ff */
[----:B------:R-:W-:Y:S02]  /*1110*/  @!P5 LEA.HI.X R63, R60, R65, R56, 0x1, P6 ;  /* 0x000000413c3fd211 */ /* 0x000fe400030f0c38 */
[----:B------:R-:W-:Y:S02]  /*1120*/  MOV R56, RZ ;  /* 0x000000ff00387202 */ /* 0x000fe40000000f00 */
[----:B0-----:R-:W-:-:S04]  /*1130*/  SHF.R.S32.HI R59, RZ, 0x1f, R45 ;  /* 0x0000001fff3b7819 */ /* 0x001fc8000001142d */
[----:B------:R0:W5:Y:S01]  /*1140*/  @!P5 LDG.E R56, desc[UR8][R62.64] ;  /* 0x000000083e38d981 */ /* 0x000162000c1e1900 */
        /* <DEDUP_REMOVED lines=20> */
[----:B------:R-:W-:Y:S01]  /*1290*/  @!P5 MOV R65, R69 ;  /* 0x000000450041d202 */ /* 0x000fe20000000f00 */
[----:B------:R-:W-:-:S06]  /*12a0*/  @!P5 IMAD.MOV.U32 R64, RZ, RZ, R70 ;  /* 0x000000ffff40d224 */ /* 0x000fcc00078e0046 */
[----:B------:R-:W2:Y:S01]  /*12b0*/  @!P5 LDC.64 R62, c[0x0][0x220] ;  /* 0x00008800ff3edb82 */ /* 0x000ea20000000a00 */
[-C--:B-1----:R-:W-:Y:S02]  /*12c0*/  @!P5 IMAD R60, R61, R72.reuse, RZ ;  /* 0x000000483d3cd224 */ /* 0x082fe400078e02ff */
[----:B------:R-:W-:-:S04]  /*12d0*/  @!P5 IMAD.WIDE.U32 R64, R46, R72, R64 ;  /* 0x000000482e40d225 */ /* 0x000fc800078e0040 */
[----:B------:R-:W-:Y:S01]  /*12e0*/  @!P5 IMAD R73, R46, R73, R60 ;  /* 0x000000492e49d224 */ /* 0x000fe200078e023c */
[----:B--2---:R-:W-:-:S04]  /*12f0*/  @!P5 LEA R72, P6, R64, R62, 0x1 ;  /* 0x0000003e4048d211 */ /* 0x004fc800078c08ff */
        /* <DEDUP_REMOVED lines=19> */
[----:B------:R-:W-:Y:S02]  /*1430*/  MOV R62, RZ ;  /* 0x000000ff003e7202 */ /* 0x000fe40000000f00 */
[----:B------:R-:W-:Y:S02]  /*1440*/  MOV R79, 0xffffffe0 ;  /* 0xffffffe0004f7802 */ /* 0x000fe40000000f00 */
[----:B------:R-:W-:Y:S02]  /*1450*/  CS2R R66, SRZ ;  /* 0x0000000000427805 */ /* 0x000fe4000001ff00 */
[----:B------:R-:W-:Y:S01]  /*1460*/  LOP3.LUT P6, RZ, R48, 0x10, RZ, 0xc0, !PT ;  /* 0x0000001030ff7812 */ /* 0x000fe200078cc0ff */
[----:B------:R-:W3:Y:S01]  /*1470*/  @P0 LDG.E R64, desc[UR8][R76.64] ;  /* 0x000000084c400981 */ /* 0x000ee2000c1e1900 */
[----:B------:R-:W-:Y:S01]  /*1480*/  ISETP.NE.AND P0, PT, R75, RZ, PT ;  /* 0x000000ff4b00720c */ /* 0x000fe20003f05270 */
[----:B------:R-:W-:-:S02]  /*1490*/  IMAD R79, R18, R79, 0x187 ;  /* 0x00000187124f7424 */ /* 0x000fc400078e024f */
[----:B------:R0:W2:Y:S01]  /*14a0*/  @!P5 LDG.E R62, desc[UR8][R72.64] ;  /* 0x00000008483ed981 */ /* 0x0000a2000c1e1900 */
[----:B------:R-:W-:-:S04]  /*14b0*/  ISETP.GT.AND P5, PT, R0, 0x17f, PT ;  /* 0x0000017f0000780c */ /* 0x000fc80003fa4270 */
[----:B------:R-:W-:Y:S02]  /*14c0*/  SEL R79, R79, 0x1f, P5 ;  /* 0x0000001f4f4f7807 */ /* 0x000fe40002800000 */
[----:B------:R-:W-:-:S03]  /*14d0*/  LOP3.LUT P5, RZ, R48, 0x2, RZ, 0xc0, !PT ;  /* 0x0000000230ff7812 */ /* 0x000fc600078ac0ff */
[----:B------:R3:W4:Y:S01]  /*14e0*/  @P0 LDG.E R65, desc[UR8][R40.64] ;  /* 0x0000000828410981 */ /* 0x000722000c1e1900 */
[----:B------:R-:W-:Y:S02]  /*14f0*/  ISETP.NE.AND P0, PT, R74, RZ, PT ;  /* 0x000000ff4a00720c */ /* 0x000fe40003f05270 */
[----:B0-----:R-:W-:-:S06]  /*1500*/  CS2R R72, SRZ ;  /* 0x0000000000487805 */ /* 0x001fcc000001ff00 */
[----:B------:R-:W5:Y:S04]  /*1510*/  @P6 LDG.E R72, desc[UR8][R36.64] ;  /* 0x0000000824486981 */ /* 0x000f68000c1e1900 */
[----:B------:R-:W2:Y:S04]  /*1520*/  @P5 LDG.E R66, desc[UR8][R42.64] ;  /* 0x000000082a425981 */ /* 0x000ea8000c1e1900 */
[----:B------:R4:W5:Y:S01]  /*1530*/  @P0 LDG.E R67, desc[UR8][R38.64] ;  /* 0x0000000826430981 */ /* 0x000962000c1e1900 */
[----:B------:R-:W-:-:S03]  /*1540*/  CS2R R74, SRZ ;  /* 0x00000000004a7805 */ /* 0x000fc6000001ff00 */
[----:B------:R0:W5:Y:S04]  /*1550*/  @P1 LDG.E R73, desc[UR8][R34.64] ;  /* 0x0000000822491981 */ /* 0x000168000c1e1900 */
[----:B------:R1:W5:Y:S01]  /*1560*/  @P2 LDG.E R74, desc[UR8][R32.64] ;  /* 0x00000008204a2981 */ /* 0x000362000c1e1900 */
[----:B------:R-:W-:-:S03]  /*1570*/  MOV R76, RZ ;  /* 0x000000ff004c7202 */ /* 0x000fc60000000f00 */
[----:B------:R-:W5:Y:S04]  /*1580*/  @P3 LDG.E R75, desc[UR8][R30.64] ;  /* 0x000000081e4b3981 */ /* 0x000f68000c1e1900 */
[----:B------:R1:W5:Y:S01]  /*1590*/  @P4 LDG.E R76, desc[UR8][R28.64] ;  /* 0x000000081c4c4981 */ /* 0x000362000c1e1900 */
[----:B------:R-:W-:Y:S02]  /*15a0*/  ISETP.GE.AND P5, PT, R12, R79, PT ;  /* 0x0000004f0c00720c */ /* 0x000fe40003fa6270 */
[----:B---3--:R-:W-:Y:S02]  /*15b0*/  PRMT R40, R64, 0x7632, R40 ;  /* 0x0000763240287816 */ /* 0x008fe40000000028 */
[----:B----4-:R-:W-:-:S04]  /*15c0*/  PRMT R38, R65, 0x7632, R38 ;  /* 0x0000763241267816 */ /* 0x010fc80000000026 */
[----:B0-----:R-:W-:Y:S01]  /*15d0*/  SHF.L.U32 R35, R38, 0x10, RZ ;  /* 0x0000001026237819 */ /* 0x001fe200000006ff */
[----:B-1----:R-:W-:-:S04]  /*15e0*/  IMAD.U32 R32, R65, 0x10000, RZ ;  /* 0x0001000041207824 */ /* 0x002fc800078e00ff */
[----:B------:R-:W-:Y:S01]  /*15f0*/  FMUL.FTZ R29, R35, R35 ;  /* 0x00000023231d7220 */ /* 0x000fe20000410000 */
[----:B--2---:R-:W-:-:S04]  /*1600*/  PRMT R34, R66, 0x7632, R34 ;  /* 0x0000763242227816 */ /* 0x004fc80000000022 */
[----:B------:R-:W-:Y:S01]  /*1610*/  SHF.L.U32 R38, R34, 0x10, RZ ;  /* 0x0000001022267819 */ /* 0x000fe200000006ff */
[C---:B------:R-:W-:Y:S01]  /*1620*/  FADD.FTZ R34, R32.reuse, R35 ;  /* 0x0000002320227221 */ /* 0x040fe20000010000 */
[--C-:B------:R-:W-:Y:S01]  /*1630*/  FFMA.FTZ R32, R32, R32, R29.reuse ;  /* 0x0000002020207223 */ /* 0x100fe2000001001d */
[----:B-----5:R-:W-:Y:S02]  /*1640*/  PRMT R29, R67, 0x7632, R29 ;  /* 0x00007632431d7816 */ /* 0x020fe4000000001d */
        /* <DEDUP_REMOVED lines=24> */
[C---:B------:R-:W-:Y:S01]  /*17d0*/  FADD.FTZ R42, R33.reuse, R42 ;  /* 0x0000002a212a7221 */ /* 0x040fe20000010000 */
        /* <DEDUP_REMOVED lines=10> */
[----:B------:R-:W-:-:S02]  /*1880*/  SHF.L.U32 R33, R74, 0x10, RZ ;  /* 0x000000104a217819 */ /* 0x000fc400000006ff */
[----:B------:R-:W-:Y:S01]  /*1890*/  PRMT R34, R75, 0x7632, R34 ;  /* 0x000076324b227816 */ /* 0x000fe20000000022 */
[----:B------:R-:W-:Y:S01]  /*18a0*/  FMUL.FTZ R32, R36, R36 ;  /* 0x0000002424207220 */ /* 0x000fe20000410000 */
[----:B------:R-:W-:Y:S01]  /*18b0*/  FADD.FTZ R29, R29, R38 ;  /* 0x000000261d1d7221 */ /* 0x000fe20000010000 */
[----:B------:R-:W-:Y:S01]  /*18c0*/  FADD.FTZ R31, R31, R78 ;  /* 0x0000004e1f1f7221 */ /* 0x000fe20000010000 */
[----:B------:R-:W-:Y:S01]  /*18d0*/  SHF.L.U32 R35, R34, 0x10, RZ ;  /* 0x0000001022237819 */ /* 0x000fe200000006ff */
[C---:B------:R-:W-:Y:S01]  /*18e0*/  FADD.FTZ R36, R33.reuse, R36 ;  /* 0x0000002421247221 */ /* 0x040fe20000010000 */
[----:B------:R-:W-:Y:S01]  /*18f0*/  PRMT R34, R76, 0x7632, R34 ;  /* 0x000076324c227816 */ /* 0x000fe20000000022 */
[----:B------:R-:W-:Y:S01]  /*1900*/  FFMA.FTZ R33, R33, R33, R32 ;  /* 0x0000002121217223 */ /* 0x000fe20000010020 */
[----:B------:R-:W-:Y:S01]  /*1910*/  FADD.FTZ R29, R29, R42 ;  /* 0x0000002a1d1d7221 */ /* 0x000fe20000010000 */
[----:B------:R-:W-:Y:S01]  /*1920*/  FADD.FTZ R28, R31, R28 ;  /* 0x0000001c1f1c7221 */ /* 0x000fe20000010000 */
[----:B------:R-:W-:Y:S01]  /*1930*/  SHF.L.U32 R32, R75, 0x10, RZ ;  /* 0x000000104b207819 */ /* 0x000fe200000006ff */
[----:B------:R-:W-:Y:S01]  /*1940*/  FMUL.FTZ R37, R35, R35 ;  /* 0x0000002323257220 */ /* 0x000fe20000410000 */
[----:B------:R-:W-:Y:S01]  /*1950*/  FADD.FTZ R29, R29, R30 ;  /* 0x0000001e1d1d7221 */ /* 0x000fe20000010000 */
[----:B------:R-:W-:-:S02]  /*1960*/  IMAD.U32 R34, R34, 0x10000, RZ ;  /* 0x0001000022227824 */ /* 0x000fc400078e00ff */
[--C-:B------:R-:W-:Y:S01]  /*1970*/  FADD.FTZ R28, R28, R33.reuse ;  /* 0x000000211c1c7221 */ /* 0x100fe20000010000 */
[----:B------:R-:W-:Y:S01]  /*1980*/  PRMT R33, R50, 0x7632, R33 ;  /* 0x0000763232217816 */ /* 0x000fe20000000021 */
[----:B------:R-:W-:Y:S01]  /*1990*/  FADD.FTZ R30, R32, R35 ;  /* 0x00000023201e7221 */ /* 0x000fe20000010000 */
[----:B------:R-:W-:Y:S01]  /*19a0*/  SHF.L.U32 R31, R76, 0x10, RZ ;  /* 0x000000104c1f7819 */ /* 0x000fe200000006ff */
[----:B------:R-:W-:Y:S01]  /*19b0*/  FFMA.FTZ R37, R32, R32, R37 ;  /* 0x0000002020257223 */ /* 0x000fe20000010025 */
[----:B------:R-:W-:Y:S01]  /*19c0*/  FADD.FTZ R29, R29, R36 ;  /* 0x000000241d1d7221 */ /* 0x000fe20000010000 */
[----:B------:R-:W-:Y:S01]  /*19d0*/  FMUL.FTZ R32, R34, R34 ;  /* 0x0000002222207220 */ /* 0x000fe20000410000 */
[----:B------:R-:W-:Y:S01]  /*19e0*/  SHF.L.U32 R33, R33, 0x10, RZ ;  /* 0x0000001021217819 */ /* 0x000fe200000006ff */
[----:B------:R-:W-:Y:S01]  /*19f0*/  FADD.FTZ R34, R31, R34 ;  /* 0x000000221f227221 */ /* 0x000fe20000010000 */
[----:B------:R-:W-:Y:S01]  /*1a00*/  FADD.FTZ R29, R29, R30 ;  /* 0x0000001e1d1d7221 */ /* 0x000fe20000010000 */
[--C-:B------:R-:W-:Y:S01]  /*1a10*/  FFMA.FTZ R31, R31, R31, R32.reuse ;  /* 0x0000001f1f1f7223 */ /* 0x100fe20000010020 */
[----:B------:R-:W-:Y:S01]  /*1a20*/  FADD.FTZ R28, R28, R37 ;  /* 0x000000251c1c7221 */ /* 0x000fe20000010000 */
[----:B------:R-:W-:Y:S01]  /*1a30*/  SHF.L.U32 R30, R50, 0x10, RZ ;  /* 0x00000010321e7819 */ /* 0x000fe200000006ff */
[----:B------:R-:W-:Y:S01]  /*1a40*/  FMUL.FTZ R35, R33, R33 ;  /* 0x0000002121237220 */ /* 0x000fe20000410000 */
[----:B------:R-:W-:Y:S01]  /*1a50*/  PRMT R32, R52, 0x7632, R32 ;  /* 0x0000763234207816 */ /* 0x000fe20000000020 */
[----:B------:R-:W-:Y:S01]  /*1a60*/  FADD.FTZ R28, R28, R31 ;  /* 0x0000001f1c1c7221 */ /* 0x000fe20000010000 */
[--C-:B------:R-:W-:Y:S01]  /*1a70*/  FADD.FTZ R29, R29, R34.reuse ;  /* 0x000000221d1d7221 */ /* 0x100fe20000010000 */
[----:B------:R-:W-:Y:S01]  /*1a80*/  FFMA.FTZ R35, R30, R30, R35 ;  /* 0x0000001e1e237223 */ /* 0x000fe20000010023 */
[----:B------:R-:W-:Y:S01]  /*1a90*/  SHF.L.U32 R31, R32, 0x10, RZ ;  /* 0x00000010201f7819 */ /* 0x000fe200000006ff */
[----:B------:R-:W-:Y:S01]  /*1aa0*/  FADD.FTZ R32, R30, R33 ;  /* 0x000000211e207221 */ /* 0x000fe20000010000 */
[----:B------:R-:W-:Y:S01]  /*1ab0*/  PRMT R34, R54, 0x7632, R34 ;  /* 0x0000763236227816 */ /* 0x000fe20000000022 */
[----:B------:R-:W-:Y:S01]  /*1ac0*/  FADD.FTZ R28, R28, R35 ;  /* 0x000000231c1c7221 */ /* 0x000fe20000010000 */
[----:B------:R-:W-:Y:S01]  /*1ad0*/  SHF.L.U32 R30, R52, 0x10, RZ ;  /* 0x00000010341e7819 */ /* 0x000fe200000006ff */
[----:B------:R-:W-:Y:S01]  /*1ae0*/  FMUL.FTZ R33, R31, R31 ;  /* 0x0000001f1f217220 */ /* 0x000fe20000410000 */
[----:B------:R-:W-:Y:S01]  /*1af0*/  SHF.L.U32 R35, R34, 0x10, RZ ;  /* 0x0000001022237819 */ /* 0x000fe200000006ff */
[----:B------:R-:W-:Y:S01]  /*1b00*/  FADD.FTZ R29, R29, R32 ;  /* 0x000000201d1d7221 */ /* 0x000fe20000010000 */
[----:B------:R-:W-:Y:S01]  /*1b10*/  PRMT R34, R56, 0x7632, R34 ;  /* 0x0000763238227816 */ /* 0x000fe20000000022 */
[C---:B------:R-:W-:Y:S01]  /*1b20*/  FADD.FTZ R32, R30.reuse, R31 ;  /* 0x0000001f1e207221 */ /* 0x040fe20000010000 */
[----:B------:R-:W-:Y:S01]  /*1b30*/  FFMA.FTZ R33, R30, R30, R33 ;  /* 0x0000001e1e217223 */ /* 0x000fe20000010021 */
[----:B------:R-:W-:Y:S01]  /*1b40*/  SHF.L.U32 R30, R54, 0x10, RZ ;  /* 0x00000010361e7819 */ /* 0x000fe200000006ff */
[----:B------:R-:W-:-:S02]  /*1b50*/  FMUL.FTZ R31, R35, R35 ;  /* 0x00000023231f7220 */ /* 0x000fc40000410000 */
[----:B------:R-:W-:Y:S01]  /*1b60*/  FADD.FTZ R28, R28, R33 ;  /* 0x000000211c1c7221 */ /* 0x000fe20000010000 */
[----:B------:R-:W-:Y:S01]  /*1b70*/  SHF.L.U32 R33, R34, 0x10, RZ ;  /* 0x0000001022217819 */ /* 0x000fe200000006ff */
[----:B------:R-:W-:Y:S01]  /*1b80*/  FFMA.FTZ R31, R30, R30, R31 ;  /* 0x0000001e1e1f7223 */ /* 0x000fe2000001001f */
[----:B------:R-:W-:Y:S01]  /*1b90*/  FADD.FTZ R29, R29, R32 ;  /* 0x000000201d1d7221 */ /* 0x000fe20000010000 */
[----:B------:R-:W-:Y:S01]  /*1ba0*/  PRMT R34, R58, 0x7632, R34 ;  /* 0x000076323a227816 */ /* 0x000fe20000000022 */
        /* <DEDUP_REMOVED lines=9> */
[----:B------:R-:W-:Y:S01]  /*1c40*/  FMUL.FTZ R33, R31, R31 ;  /* 0x0000001f1f217220 */ /* 0x000fe20000410000 */
[----:B------:R-:W-:Y:S01]  /*1c50*/  PRMT R34, R60, 0x7632, R34 ;  /* 0x000076323c227816 */ /* 0x000fe20000000022 */
[----:B------:R-:W-:-:S02]  /*1c60*/  FADD.FTZ R28, R28, R35 ;  /* 0x000000231c1c7221 */ /* 0x000fc40000010000 */
[----:B------:R-:W-:Y:S01]  /*1c70*/  FFMA.FTZ R33, R30, R30, R33 ;  /* 0x0000001e1e217223 */ /* 0x000fe20000010021 */
[----:B------:R-:W-:Y:S01]  /*1c80*/  SHF.L.U32 R35, R34, 0x10, RZ ;  /* 0x0000001022237819 */ /* 0x000fe200000006ff */
[----:B------:R-:W-:Y:S01]  /*1c90*/  FADD.FTZ R29, R29, R32 ;  /* 0x000000201d1d7221 */ /* 0x000fe20000010000 */
[----:B------:R-:W-:Y:S01]  /*1ca0*/  PRMT R34, R62, 0x7632, R34 ;  /* 0x000076323e227816 */ /* 0x000fe20000000022 */
[----:B------:R-:W-:Y:S01]  /*1cb0*/  FADD.FTZ R32, R30, R31 ;  /* 0x0000001f1e207221 */ /* 0x000fe20000010000 */
[----:B------:R-:W-:Y:S02]  /*1cc0*/  IMAD.U32 R30, R60, 0x10000, RZ ;  /* 0x000100003c1e7824 */ /* 0x000fe400078e00ff */
        /* <DEDUP_REMOVED lines=100> */
.L_x_3835:
[----:B------:R-:W-:Y:S05]  /*2310*/  BSYNC B0 ;  /* 0x0000000000007941 */ /* 0x000fea0003800000 */
.L_x_3834:
        /* <DEDUP_REMOVED lines=18> */
[----:B------:R-:W-:Y:S01]  /*2440*/  SHF.L.U32 R39, R39, 0x1, RZ ;  /* 0x0000000127277819 */ /* 0x000fe200000006ff */
[----:B-1----:R-:W-:Y:S01]  /*2450*/  IMAD R41, R41, UR7, R40 ;  /* 0x0000000729297c24 */ /* 0x002fe2000f8e0228 */
[----:B------:R-:W-:-:S03]  /*2460*/  ISETP.NE.AND P6, PT, R91, -0x1, PT ;  /* 0xffffffff5b00780c */ /* 0x000fc60003fc5270 */
[----:B--2---:R-:W-:Y:S01]  /*2470*/  IMAD.WIDE R28, R39, 0x4, R28 ;  /* 0x00000004271c7825 */ /* 0x004fe200078e021c */
[----:B------:R-:W-:-:S03]  /*2480*/  IADD3 R39, R38, R40, RZ ;  /* 0x0000002826277210 */ /* 0x000fc60007ffe0ff */
        /* <DEDUP_REMOVED lines=8> */
.L_x_3838:
[----:B-1----:R-:W2:Y:S04]  /*2510*/  LDG.E.STRONG.GPU R28, desc[UR8][R30.64] ;  /* 0x000000081e1c7981 */ /* 0x002ea8000c1ef900 */
[----:B--2---:R-:W-:Y:S01]  /*2520*/  CCTL.IVALL ;  /* 0x00000000ff00798f */ /* 0x004fe20002000000 */
[----:B------:R-:W-:Y:S05]  /*2530*/  YIELD ;  /* 0x0000000000007946 */ /* 0x000fea0003800000 */
[----:B------:R-:W-:-:S13]  /*2540*/  ISETP.NE.AND P6, PT, R28, R91, PT ;  /* 0x0000005b1c00720c */ /* 0x000fda0003fc5270 */
[----:B------:R-:W-:Y:S05]  /*2550*/  @P6 BRA `(.L_x_3838) ;  /* 0xfffffffc00ec6947 */ /* 0x000fea000383ffff */
.L_x_3837:
[----:B------:R-:W-:Y:S01]  /*2560*/  ISETP.NE.AND P6, PT, R89, RZ, PT ;  /* 0x000000ff5900720c */ /* 0x000fe20003fc5270 */
[----:B------:R-:W-:Y:S05]  /*2570*/  WARPSYNC.ALL ;  /* 0x0000000000007948 */ /* 0x000fea0003800000 */
[----:B------:R-:W-:Y:S07]  /*2580*/  BAR.SYNC.DEFER_BLOCKING 0x0 ;  /* 0x0000000000007b1d */ /* 0x000fee0000010000 */
[----:B------:R-:W-:Y:S05]  /*2590*/  @!P6 BRA `(.L_x_3836) ;  /* 0x0000000400e8e947 */ /* 0x000fea0003800000 */
[----:B-1----:R-:W-:Y:S01]  /*25a0*/  IADD3 R28, R89, -0x1, RZ ;  /* 0xffffffff591c7810 */ /* 0x002fe20007ffe0ff */
[----:B------:R-:W-:-:S03]  /*25b0*/  IMAD.MOV.U32 R38, RZ, RZ, RZ ;  /* 0x000000ffff267224 */ /* 0x000fc600078e00ff */
[----:B------:R-:W-:-:S13]  /*25c0*/  ISETP.GE.U32.AND P6, PT, R28, 0x3, PT ;  /* 0x000000031c00780c */ /* 0x000fda0003fc6070 */
[----:B------:R-:W-:Y:S05]  /*25d0*/  @!P6 BRA `(.L_x_3839) ;  /* 0x000000040008e947 */ /* 0x000fea0003800000 */
[----:B------:R-:W-:Y:S01]  /*25e0*/  LOP3.LUT R28, R89, 0x3, RZ, 0xc0, !PT ;  /* 0x00000003591c7812 */ /* 0x000fe200078ec0ff */
[----:B------:R-:W-:-:S03]  /*25f0*/  HFMA2.MMA R38, -RZ, RZ, 0, 0 ;  /* 0x00000000ff267435 */ /* 0x000fc600000001ff */
[----:B------:R-:W-:-:S08]  /*2600*/  IADD3 R39, -R28, R89, RZ ;  /* 0x000000591c277210 */ /* 0x000fd00007ffe1ff */
.L_x_3840:
        /* <DEDUP_REMOVED lines=63> */
.L_x_3839:
        /* <DEDUP_REMOVED lines=18> */
.L_x_3842:
[----:B------:R-:W-:Y:S05]  /*2b20*/  BSYNC B0 ;  /* 0x0000000000007941 */ /* 0x000fea0003800000 */
.L_x_3841:
[----:B------:R-:W-:-:S13]  /*2b30*/  ISETP.NE.AND P6, PT, R42, 0x1, PT ;  /* 0x000000012a00780c */ /* 0x000fda0003fc5270 */
[----:B------:R-:W-:Y:S05]  /*2b40*/  @!P6 BRA `(.L_x_3836) ;  /* 0x00000000007ce947 */ /* 0x000fea0003800000 */
[----:B------:R-:W-:-:S05]  /*2b50*/  VIADD R40, R38, 0x1 ;  /* 0x0000000126287836 */ /* 0x000fca0000000000 */
        /* <DEDUP_REMOVED lines=27> */
[----:B------:R-:W2:Y:S02]  /*2d10*/  @!P6 LDG.E.64 R28, desc[UR8][R28.64] ;  /* 0x000000081c1ce981 */ /* 0x000ea4000c1e1b00 */
[----:B--2---:R-:W-:Y:S01]  /*2d20*/  @!P6 FADD.FTZ R32, R32, R28 ;  /* 0x0000001c2020e221 */ /* 0x004fe20000010000 */
[----:B------:R-:W-:-:S07]  /*2d30*/  @!P6 FADD.FTZ R33, R33, R29 ;  /* 0x0000001d2121e221 */ /* 0x000fce0000010000 */
.L_x_3836:
[----:B------:R-:W-:Y:S01]  /*2d40*/  ULDC.64 UR12, c[0x0][0x218] ;  /* 0x00008600000c7ab9 */ /* 0x000fe20000000a00 */
[----:B-1----:R-:W-:Y:S01]  /*2d50*/  P2R R28, PR, RZ, 0x1 ;  /* 0x00000001ff1c7803 */ /* 0x002fe20000000000 */
[----:B------:R-:W0:Y:S01]  /*2d60*/  S2UR UR6, SR_CgaCtaId ;  /* 0x00000000000679c3 */ /* 0x000e220000008800 */
[----:B------:R-:W-:Y:S01]  /*2d70*/  LOP3.LUT P0, RZ, R0, UR7, RZ, 0xfc, !PT ;  /* 0x0000000700ff7c12 */ /* 0x000fe2000f80fcff */
[----:B------:R-:W-:Y:S01]  /*2d80*/  UMOV UR5, 0x400 ;  /* 0x0000040000057882 */ /* 0x000fe20000000000 */
[----:B------:R-:W-:Y:S02]  /*2d90*/  ISETP.EQ.U32.AND P6, PT, RZ, UR12, PT ;  /* 0x0000000cff007c0c */ /* 0x000fe4000bfc2070 */
[----:B------:R-:W-:Y:S02]  /*2da0*/  IADD3 R49, R20, R49, RZ ;  /* 0x0000003114317210 */ /* 0x000fe40007ffe0ff */
[----:B------:R-:W-:Y:S02]  /*2db0*/  ISETP.EQ.OR.EX P6, PT, RZ, UR13, P0, P6 ;  /* 0x0000000dff007c0c */ /* 0x000fe400087c2760 */
[----:B------:R-:W-:-:S11]  /*2dc0*/  ISETP.NE.AND P0, PT, R28, RZ, PT ;  /* 0x000000ff1c00720c */ /* 0x000fd60003f05270 */
[----:B------:R-:W1:Y:S01]  /*2dd0*/  @!P6 LDC.64 R30, c[0x0][0x218] ;  /* 0x00008600ff1eeb82 */ /* 0x000e620000000a00 */
[----:B0-----:R-:W-:-:S03]  /*2de0*/  ULEA UR5, UR6, UR5, 0x18 ;  /* 0x0000000506057291 */ /* 0x001fc6000f8ec03f */
[----:B------:R-:W-:Y:S02]  /*2df0*/  ULDC UR6, c[0x0][0x2a4] ;  /* 0x0000a90000067ab9 */ /* 0x000fe40000000800 */
[----:B------:R-:W-:Y:S01]  /*2e00*/  @!P6 FMUL.FTZ R29, R33, UR6 ;  /* 0x00000006211dec20 */ /* 0x000fe20008410000 */
[----:B------:R-:W-:-:S03]  /*2e10*/  @!P6 FMUL.FTZ R28, R32, UR6 ;  /* 0x00000006201cec20 */ /* 0x000fc60008410000 */
[----:B------:R0:W-:Y:S02]  /*2e20*/  @!P5 STS.64 [UR5+0x80], R32 ;  /* 0x00008020ff00d988 */ /* 0x0001e40008000a05 */
[----:B0-----:R-:W-:Y:S01]  /*2e30*/  MOV R32, 0x3f800000 ;  /* 0x3f80000000207802 */ /* 0x001fe20000000f00 */
[----:B-1----:R-:W-:-:S05]  /*2e40*/  @!P6 IMAD.WIDE R38, R14, 0x8, R30 ;  /* 0x000000080e26e825 */ /* 0x002fca00078e021e */
[----:B------:R0:W-:Y:S01]  /*2e50*/  @!P6 STG.E.64 desc[UR8][R38.64], R28 ;  /* 0x0000001c2600e986 */ /* 0x0001e2000c101b08 */
[----:B------:R-:W-:Y:S08]  /*2e60*/  BAR.SYNC.DEFER_BLOCKING 0x0 ;  /* 0x0000000000007b1d */ /* 0x000ff00000010000 */
[----:B0-----:R-:W0:Y:S01]  /*2e70*/  LDC.64 R28, c[0x0][0x230] ;  /* 0x00008c00ff1c7b82 */ /* 0x001e220000000a00 */
[----:B------:R-:W1:Y:S01]  /*2e80*/  LDS.64 R30, [UR5+0x80] ;  /* 0x00008005ff1e7984 */ /* 0x000e620008000a00 */
[----:B0-----:R-:W-:-:S05]  /*2e90*/  IMAD.WIDE R28, R49, 0x2, R28 ;  /* 0x00000002311c7825 */ /* 0x001fca00078e021c */
[----:B------:R-:W2:Y:S04]  /*2ea0*/  LDG.E.U16 R42, desc[UR8][R28.64] ;  /* 0x000000081c2a7981 */ /* 0x000ea8000c1e1500 */
[----:B------:R-:W3:Y:S01]  /*2eb0*/  LDG.E.U16 R39, desc[UR8][R28.64+0x2] ;  /* 0x000002081c277981 */ /* 0x000ee2000c1e1500 */
[----:B-1----:R-:W-:-:S04]  /*2ec0*/  FMUL.FTZ R40, R30, UR6 ;  /* 0x000000061e287c20 */ /* 0x002fc80008410000 */
[----:B------:R-:W-:-:S04]  /*2ed0*/  FMUL.FTZ R30, R40, R40 ;  /* 0x00000028281e7220 */ /* 0x000fc80000410000 */
[----:B------:R-:W-:-:S05]  /*2ee0*/  FFMA.FTZ R30, R31, UR6, -R30 ;  /* 0x000000061f1e7c23 */ /* 0x000fca000801081e */
[----:B------:R-:W-:-:S13]  /*2ef0*/  FSETP.GTU.FTZ.AND P5, PT, R30, RZ, PT ;  /* 0x000000ff1e00720b */ /* 0x000fda0003fbc000 */
[----:B------:R-:W0:Y:S02]  /*2f00*/  @P5 LDC R41, c[0x0][0x238] ;  /* 0x00008e00ff295b82 */ /* 0x000e240000000800 */
[----:B0-----:R-:W-:-:S06]  /*2f10*/  @P5 FADD.FTZ R41, R30, R41 ;  /* 0x000000291e295221 */ /* 0x001fcc0000010000 */
[----:B------:R-:W0:Y:S01]  /*2f20*/  LDC.64 R30, c[0x0][0x228] ;  /* 0x00008a00ff1e7b82 */ /* 0x000e220000000a00 */
[----:B------:R-:W1:Y:S01]  /*2f30*/  @P5 MUFU.RSQ R32, R41 ;  /* 0x0000002900205308 */ /* 0x000e620000001400 */
[----:B0-----:R-:W-:-:S05]  /*2f40*/  IMAD.WIDE R30, R49, 0x2, R30 ;  /* 0x00000002311e7825 */ /* 0x001fca00078e021e */
[----:B------:R-:W4:Y:S04]  /*2f50*/  LDG.E.U16 R33, desc[UR8][R30.64] ;  /* 0x000000081e217981 */ /* 0x000f28000c1e1500 */
[----:B------:R0:W5:Y:S01]  /*2f60*/  LDG.E.U16 R38, desc[UR8][R30.64+0x2] ;  /* 0x000002081e267981 */ /* 0x000162000c1e1500 */
[----:B------:R-:W-:Y:S02]  /*2f70*/  ISETP.NE.AND P6, PT, RZ, UR10, PT ;  /* 0x0000000aff007c0c */ /* 0x000fe4000bfc5270 */
[----:B------:R-:W-:Y:S02]  /*2f80*/  SHF.L.U32 R43, R72, 0x10, RZ ;  /* 0x00000010482b7819 */ /* 0x000fe400000006ff */
[----:B------:R-:W-:Y:S02]  /*2f90*/  SHF.L.U32 R85, R85, 0x10, RZ ;  /* 0x0000001055557819 */ /* 0x000fe400000006ff */
[----:B------:R-:W-:-:S03]  /*2fa0*/  SHF.L.U32 R49, R64, 0x10, RZ ;  /* 0x0000001040317819 */ /* 0x000fc600000006ff */
[----:B------:R-:W-:Y:S01]  /*2fb0*/  FADD.FTZ R85, -R40, R85 ;  /* 0x0000005528557221 */ /* 0x000fe20000010100 */
[--C-:B0-----:R-:W-:Y:S01]  /*2fc0*/  FADD.FTZ R31, R43, -R40.reuse ;  /* 0x800000282b1f7221 */ /* 0x101fe20000010000 */
[----:B------:R-:W-:Y:S02]  /*2fd0*/  SHF.L.U32 R77, R77, 0x10, RZ ;  /* 0x000000104d4d7819 */ /* 0x000fe400000006ff */
[-C--:B-1----:R-:W-:Y:S01]  /*2fe0*/  FMUL.FTZ R85, R85, R32.reuse ;  /* 0x0000002055557220 */ /* 0x082fe20000410000 */
[----:B------:R-:W-:Y:S01]  /*2ff0*/  FMUL.FTZ R31, R31, R32 ;  /* 0x000000201f1f7220 */ /* 0x000fe20000410000 */
[----:B------:R-:W-:Y:S01]  /*3000*/  SHF.L.U32 R89, R65, 0x10, RZ ;  /* 0x0000001041597819 */ /* 0x000fe200000006ff */
[----:B------:R-:W-:Y:S01]  /*3010*/  FADD.FTZ R49, R49, -R40 ;  /* 0x8000002831317221 */ /* 0x000fe20000010000 */
[----:B------:R-:W-:Y:S01]  /*3020*/  SHF.L.U32 R65, R78, 0x10, RZ ;  /* 0x000000104e417819 */ /* 0x000fe200000006ff */
[----:B------:R-:W-:Y:S01]  /*3030*/  FADD.FTZ R77, -R40, R77 ;  /* 0x0000004d284d7221 */ /* 0x000fe20000010100 */
[----:B--2---:R-:W-:-:S02]  /*3040*/  SHF.L.U32 R42, R42, 0x10, RZ ;  /* 0x000000102a2a7819 */ /* 0x004fc400000006ff */
[----:B---3--:R-:W-:Y:S02]  /*3050*/  SHF.L.U32 R39, R39, 0x10, RZ ;  /* 0x0000001027277819 */ /* 0x008fe400000006ff */
[----:B----4-:R-:W-:Y:S01]  /*3060*/  SHF.L.U32 R33, R33, 0x10, RZ ;  /* 0x0000001021217819 */ /* 0x010fe200000006ff */
[----:B-----5:R-:W-:-:S04]  /*3070*/  IMAD.U32 R38, R38, 0x10000, RZ ;  /* 0x0001000026267824 */ /* 0x020fc800078e00ff */
        /* <DEDUP_REMOVED lines=13> */
.L_x_3843:
        /* <DEDUP_REMOVED lines=15> */
.L_x_3845:
[----:B------:R-:W-:Y:S05]  /*3240*/  BSYNC B0 ;  /* 0x0000000000007941 */ /* 0x000fea0003800000 */
.L_x_3844:
[-C--:B------:R-:W-:Y:S01]  /*3250*/  FMUL.FTZ R49, R49, R32.reuse ;  /* 0x0000002031317220 */ /* 0x080fe20000410000 */
[----:B------:R-:W-:Y:S01]  /*3260*/  FMUL.FTZ R77, R77, R32 ;  /* 0x000000204d4d7220 */ /* 0x000fe20000410000 */
[----:B------:R-:W-:Y:S01]  /*3270*/  FADD.FTZ R43, R89, -R40 ;  /* 0x80000028592b7221 */ /* 0x000fe20000010000 */
        /* <DEDUP_REMOVED lines=14> */
.L_x_3846:
[----:B------:R-:W-:Y:S01]  /*3360*/  LOP3.LUT P5, RZ, R48, 0x8, RZ, 0xc0, !PT ;  /* 0x0000000830ff7812 */ /* 0x000fe200078ac0ff */
[----:B------:R-:W-:-:S12]  /*3370*/  BSSY B0, `(.L_x_3847) ;  /* 0x000000e000007945 */ /* 0x000fd80003800000 */
        /* <DEDUP_REMOVED lines=13> */
.L_x_3848:
[----:B------:R-:W-:Y:S05]  /*3450*/  BSYNC B0 ;  /* 0x0000000000007941 */ /* 0x000fea0003800000 */
.L_x_3847:
[-C--:B------:R-:W-:Y:S01]  /*3460*/  FMUL.FTZ R43, R43, R32.reuse ;  /* 0x000000202b2b7220 */ /* 0x080fe20000410000 */
[----:B------:R-:W-:Y:S01]  /*3470*/  FMUL.FTZ R65, R65, R32 ;  /* 0x0000002041417220 */ /* 0x000fe20000410000 */
[----:B------:R-:W-:Y:S02]  /*3480*/  SHF.L.U32 R77, R66, 0x10, RZ ;  /* 0x00000010424d7819 */ /* 0x000fe400000006ff */
[----:B------:R-:W-:Y:S01]  /*3490*/  SHF.L.U32 R79, R79, 0x10, RZ ;  /* 0x000000104f4f7819 */ /* 0x000fe200000006ff */
[----:B------:R-:W-:Y:S01]  /*34a0*/  FFMA.FTZ R43, R33, R43, R42 ;  /* 0x0000002b212b7223 */ /* 0x000fe2000001002a */
[----:B------:R-:W-:Y:S01]  /*34b0*/  SHF.L.U32 R67, R67, 0x10, RZ ;  /* 0x0000001043437819 */ /* 0x000fe200000006ff */
[----:B------:R-:W-:Y:S01]  /*34c0*/  FFMA.FTZ R64, R38, R65, R39 ;  /* 0x0000004126407223 */ /* 0x000fe20000010027 */
[----:B-1----:R-:W-:Y:S01]  /*34d0*/  SHF.L.U32 R49, R80, 0x10, RZ ;  /* 0x0000001050317819 */ /* 0x002fe200000006ff */
        /* <DEDUP_REMOVED lines=11> */
.L_x_3849:
[----:B------:R-:W-:Y:S01]  /*3590*/  LOP3.LUT P5, RZ, R48, 0x4, RZ, 0xc0, !PT ;  /* 0x0000000430ff7812 */ /* 0x000fe200078ac0ff */
[----:B------:R-:W-:-:S12]  /*35a0*/  BSSY B0, `(.L_x_3850) ;  /* 0x000000e000007945 */ /* 0x000fd80003800000 */
        /* <DEDUP_REMOVED lines=13> */
.L_x_3851:
[----:B------:R-:W-:Y:S05]  /*3680*/  BSYNC B0 ;  /* 0x0000000000007941 */ /* 0x000fea0003800000 */
.L_x_3850:
[--C-:B------:R-:W-:Y:S01]  /*3690*/  FADD.FTZ R29, R77, -R40.reuse ;  /* 0x800000284d1d7221 */ /* 0x100fe20000010000 */
[C---:B------:R-:W-:Y:S01]  /*36a0*/  FADD.FTZ R79, -R40.reuse, R79 ;  /* 0x0000004f284f7221 */ /* 0x040fe20000010100 */
[----:B0-----:R-:W-:Y:S01]  /*36b0*/  FADD.FTZ R41, -R40, R49 ;  /* 0x0000003128297221 */ /* 0x001fe20000010100 */
[----:B-1----:R-:W-:Y:S01]  /*36c0*/  FADD.FTZ R31, R67, -R40 ;  /* 0x80000028431f7221 */ /* 0x002fe20000010000 */
        /* <DEDUP_REMOVED lines=17> */
.L_x_3852:
        /* <DEDUP_REMOVED lines=15> */
.L_x_3854:
[----:B------:R-:W-:Y:S05]  /*38d0*/  BSYNC B0 ;  /* 0x0000000000007941 */ /* 0x000fea0003800000 */
.L_x_3853:
[----:B------:R-:W-:Y:S01]  /*38e0*/  SHF.L.U32 R73, R73, 0x10, RZ ;  /* 0x0000001049497819 */ /* 0x000fe200000006ff */
[----:B------:R-:W-:Y:S01]  /*38f0*/  FFMA.FTZ R49, R33, R49, R42 ;  /* 0x0000003121317223 */ /* 0x000fe2000001002a */
[----:B------:R-:W-:Y:S01]  /*3900*/  SHF.L.U32 R81, R81, 0x10, RZ ;  /* 0x0000001051517819 */ /* 0x000fe200000006ff */
        /* <DEDUP_REMOVED lines=12> */
.L_x_3855:
        /* <DEDUP_REMOVED lines=14> */
.L_x_3857:
[----:B------:R-:W-:Y:S05]  /*3ab0*/  BSYNC B0 ;  /* 0x0000000000007941 */ /* 0x000fea0003800000 */
.L_x_3856:
[--C-:B------:R-:W-:Y:S01]  /*3ac0*/  FADD.FTZ R29, R73, -R40.reuse ;  /* 0x80000028491d7221 */ /* 0x100fe20000010000 */
[----:B------:R-:W-:Y:S01]  /*3ad0*/  FADD.FTZ R81, -R40, R81 ;  /* 0x0000005128517221 */ /* 0x000fe20000010100 */
[----:B-1----:R-:W-:Y:S01]  /*3ae0*/  SHF.L.U32 R49, R74, 0x10, RZ ;  /* 0x000000104a317819 */ /* 0x002fe200000006ff */
[----:B------:R-:W-:Y:S01]  /*3af0*/  IMAD.U32 R75, R75, 0x10000, RZ ;  /* 0x000100004b4b7824 */ /* 0x000fe200078e00ff */
[----:B0-----:R-:W-:Y:S01]  /*3b00*/  SHF.L.U32 R31, R82, 0x10, RZ ;  /* 0x00000010521f7819 */ /* 0x001fe200000006ff */
[-C--:B------:R-:W-:Y:S01]  /*3b10*/  FMUL.FTZ R29, R29, R32.reuse ;  /* 0x000000201d1d7220 */ /* 0x080fe20000410000 */
[----:B------:R-:W-:Y:S01]  /*3b20*/  FMUL.FTZ R81, R81, R32 ;  /* 0x0000002051517220 */ /* 0x000fe20000410000 */
[----:B------:R-:W-:Y:S01]  /*3b30*/  SHF.L.U32 R83, R83, 0x10, RZ ;  /* 0x0000001053537819 */ /* 0x000fe200000006ff */
[----:B------:R-:W-:Y:S01]  /*3b40*/  FADD.FTZ R49, R49, -R40 ;  /* 0x8000002831317221 */ /* 0x000fe20000010000 */
        /* <DEDUP_REMOVED lines=14> */
.L_x_3858:
        /* <DEDUP_REMOVED lines=14> */
.L_x_3860:
[----:B------:R-:W-:Y:S05]  /*3d10*/  BSYNC B0 ;  /* 0x0000000000007941 */ /* 0x000fea0003800000 */
.L_x_3859:
        /* <DEDUP_REMOVED lines=17> */
.L_x_3861:
        /* <DEDUP_REMOVED lines=14> */
.L_x_3863:
[----:B------:R-:W-:Y:S05]  /*3f10*/  BSYNC B0 ;  /* 0x0000000000007941 */ /* 0x000fea0003800000 */
.L_x_3862:
[-C--:B------:R-:W-:Y:S01]  /*3f20*/  FMUL.FTZ R43, R43, R32.reuse ;  /* 0x000000202b2b7220 */ /* 0x080fe20000410000 */
[----:B------:R-:W-:Y:S01]  /*3f30*/  FMUL.FTZ R83, R83, R32 ;  /* 0x0000002053537220 */ /* 0x000fe20000410000 */
[----:B------:R-:W-:Y:S02]  /*3f40*/  SHF.L.U32 R73, R50, 0x10, RZ ;  /* 0x0000001032497819 */ /* 0x000fe400000006ff */
[----:B------:R-:W-:Y:S01]  /*3f50*/  SHF.L.U32 R67, R76, 0x10, RZ ;  /* 0x000000104c437819 */ /* 0x000fe200000006ff */
[----:B------:R-:W-:Y:S01]  /*3f60*/  FFMA.FTZ R43, R33, R43, R42 ;  /* 0x0000002b212b7223 */ /* 0x000fe2000001002a */
[----:B-1----:R-:W-:Y:S01]  /*3f70*/  SHF.L.U32 R49, R84, 0x10, RZ ;  /* 0x0000001054317819 */ /* 0x002fe200000006ff */
[----:B------:R-:W-:Y:S01]  /*3f80*/  FFMA.FTZ R50, R38, R83, R39 ;  /* 0x0000005326327223 */ /* 0x000fe20000010027 */
[----:B------:R-:W-:Y:S01]  /*3f90*/  SHF.L.U32 R65, R86, 0x10, RZ ;  /* 0x0000001056417819 */ /* 0x000fe200000006ff */
        /* <DEDUP_REMOVED lines=11> */
.L_x_3864:
        /* <DEDUP_REMOVED lines=14> */
.L_x_3866:
[----:B------:R-:W-:Y:S05]  /*4130*/  BSYNC B0 ;  /* 0x0000000000007941 */ /* 0x000fea0003800000 */
.L_x_3865:
[--C-:B------:R-:W-:Y:S01]  /*4140*/  FADD.FTZ R29, R67, -R40.reuse ;  /* 0x80000028431d7221 */ /* 0x100fe20000010000 */
[C---:B------:R-:W-:Y:S01]  /*4150*/  FADD.FTZ R49, -R40.reuse, R49 ;  /* 0x0000003128317221 */ /* 0x040fe20000010100 */
[----:B01----:R-:W-:Y:S01]  /*4160*/  FADD.FTZ R31, R73, -R40 ;  /* 0x80000028491f7221 */ /* 0x003fe20000010000 */
        /* <DEDUP_REMOVED lines=18> */
.L_x_3867:
        /* <DEDUP_REMOVED lines=14> */
.L_x_3869:
[----:B------:R-:W-:Y:S05]  /*4370*/  BSYNC B0 ;  /* 0x0000000000007941 */ /* 0x000fea0003800000 */
.L_x_3868:
        /* <DEDUP_REMOVED lines=14> */
.L_x_3870:
[----:B------:R-:W-:Y:S01]  /*4460*/  ISETP.GE.U32.AND P5, PT, R22, UR12, PT ;  /* 0x0000000c16007c0c */ /* 0x000fe2000bfa6070 */
[----:B------:R-:W-:Y:S01]  /*4470*/  BSSY B0, `(.L_x_3871) ;  /* 0x0000016000007945 */ /* 0x000fe20003800000 */
[----:B------:R-:W-:Y:S02]  /*4480*/  SHF.L.U32 R29, R52, 0x10, RZ ;  /* 0x00000010341d7819 */ /* 0x000fe400000006ff */
[----:B------:R-:W-:Y:S02]  /*4490*/  ISETP.GE.AND.EX P5, PT, R51, UR13, PT, P5 ;  /* 0x0000000d33007c0c */ /* 0x000fe4000bfa6350 */
[----:B------:R-:W-:Y:S01]  /*44a0*/  SHF.L.U32 R87, R87, 0x10, RZ ;  /* 0x0000001057577819 */ /* 0x000fe200000006ff */
[----:B------:R-:W-:Y:S01]  /*44b0*/  FADD.FTZ R29, R29, -R40 ;  /* 0x800000281d1d7221 */ /* 0x000fe20000010000 */
[----:B------:R-:W-:-:S03]  /*44c0*/  ISETP.GT.U32.OR P5, PT, R0, 0x187, P5 ;  /* 0x000001870000780c */ /* 0x000fc60002fa4470 */
[----:B------:R-:W-:Y:S01]  /*44d0*/  FADD.FTZ R87, -R40, R87 ;  /* 0x0000005728577221 */ /* 0x000fe20000010100 */
[----:B0-----:R-:W-:-:S03]  /*44e0*/  FMUL.FTZ R41, R29, R32 ;  /* 0x000000201d297220 */ /* 0x001fc60000410000 */
        /* <DEDUP_REMOVED lines=14> */
.L_x_3872:
[----:B------:R-:W-:Y:S05]  /*45d0*/  BSYNC B0 ;  /* 0x0000000000007941 */ /* 0x000fea0003800000 */
.L_x_3871:
        /* <DEDUP_REMOVED lines=15> */
.L_x_3873:
[----:B------:R-:W-:Y:S01]  /*46d0*/  ISETP.GE.U32.AND P5, PT, R24, UR12, PT ;  /* 0x0000000c18007c0c */ /* 0x000fe2000bfa6070 */
[----:B0-----:R-:W-:Y:S01]  /*46e0*/  FADD.FTZ R29, R51, -R40 ;  /* 0x80000028331d7221 */ /* 0x001fe20000010000 */
        /* <DEDUP_REMOVED lines=21> */
.L_x_3875:
[----:B------:R-:W-:Y:S05]  /*4840*/  BSYNC B0 ;  /* 0x0000000000007941 */ /* 0x000fea0003800000 */
.L_x_3874:
[----:B------:R-:W-:Y:S05]  /*4850*/  @!P6 BRA `(.L_x_3876) ;  /* 0x000000000028e947 */ /* 0x000fea0003800000 */
        /* <DEDUP_REMOVED lines=10> */
.L_x_3876:
        /* <DEDUP_REMOVED lines=23> */
.L_x_3878:
[----:B------:R-:W-:Y:S05]  /*4a70*/  BSYNC B0 ;  /* 0x0000000000007941 */ /* 0x000fea0003800000 */
.L_x_3877:
[----:B0-----:R-:W-:Y:S01]  /*4a80*/  SHF.L.U32 R43, R58, 0x10, RZ ;  /* 0x000000103a2b7819 */ /* 0x001fe200000006ff */
[----:B------:R-:W-:Y:S01]  /*4a90*/  FFMA.FTZ R34, R33, R34, R42 ;  /* 0x0000002221227223 */ /* 0x000fe2000001002a */
[----:B------:R-:W-:Y:S01]  /*4aa0*/  SHF.L.U32 R35, R35, 0x10, RZ ;  /* 0x0000001023237819 */ /* 0x000fe200000006ff */
        /* <DEDUP_REMOVED lines=12> */
.L_x_3879:
        /* <DEDUP_REMOVED lines=23> */
.L_x_3881:
[----:B------:R-:W-:Y:S05]  /*4ce0*/  BSYNC B0 ;  /* 0x0000000000007941 */ /* 0x000fea0003800000 */
.L_x_3880:
        /* <DEDUP_REMOVED lines=11> */
.L_x_3882:
[----:B------:R-:W-:Y:S01]  /*4da0*/  ISETP.GE.U32.AND P5, PT, R45, UR12, PT ;  /* 0x0000000c2d007c0c */ /* 0x000fe2000bfa6070 */
[----:B0-----:R-:W-:Y:S01]  /*4db0*/  IMAD.U32 R29, R36, 0x10000, RZ ;  /* 0x00010000241d7824 */ /* 0x001fe200078e00ff */
[----:B------:R-:W-:Y:S01]  /*4dc0*/  SHF.L.U32 R31, R60, 0x10, RZ ;  /* 0x000000103c1f7819 */ /* 0x000fe200000006ff */
[----:B------:R-:W-:Y:S01]  /*4dd0*/  BSSY B0, `(.L_x_3883) ;  /* 0x0000014000007945 */ /* 0x000fe20003800000 */
[----:B------:R-:W-:Y:S01]  /*4de0*/  ISETP.GE.AND.EX P5, PT, R59, UR13, PT, P5 ;  /* 0x0000000d3b007c0c */ /* 0x000fe2000bfa6350 */
[----:B------:R-:W-:Y:S02]  /*4df0*/  FADD.FTZ R29, -R40, R29 ;  /* 0x0000001d281d7221 */ /* 0x000fe40000010100 */
[----:B------:R-:W-:Y:S01]  /*4e00*/  FADD.FTZ R31, R31, -R40 ;  /* 0x800000281f1f7221 */ /* 0x000fe20000010000 */
        /* <DEDUP_REMOVED lines=16> */
.L_x_3884:
[----:B------:R-:W-:Y:S05]  /*4f10*/  BSYNC B0 ;  /* 0x0000000000007941 */ /* 0x000fea0003800000 */
.L_x_3883:
        /* <DEDUP_REMOVED lines=15> */
.L_x_3885:
        /* <DEDUP_REMOVED lines=23> */
.L_x_3887:
[----:B------:R-:W-:Y:S05]  /*5180*/  BSYNC B0 ;  /* 0x0000000000007941 */ /* 0x000fea0003800000 */
.L_x_3886:
        /* <DEDUP_REMOVED lines=11> */
.L_x_3888:
        /* <DEDUP_REMOVED lines=16> */
.L_x_3890:
[----:B------:R-:W-:Y:S05]  /*5340*/  BSYNC B0 ;  /* 0x0000000000007941 */ /* 0x000fea0003800000 */
.L_x_3889:
[----:B01----:R-:W0:Y:S01]  /*5350*/  LDC R29, c[0x0][0x10] ;  /* 0x00000400ff1d7b82 */ /* 0x003e220000000800 */
[----:B------:R-:W-:Y:S02]  /*5360*/  IADD3 R16, R16, 0x1, RZ ;  /* 0x0000000110107810 */ /* 0x000fe40007ffe0ff */
[----:B0-----:R-:W-:-:S04]  /*5370*/  IADD3 R14, R29, R14, RZ ;  /* 0x0000000e1d0e7210 */ /* 0x001fc80007ffe0ff */
[----:B------:R-:W-:-:S13]  /*5380*/  ISETP.GE.AND P5, PT, R14, UR4, PT ;  /* 0x000000040e007c0c */ /* 0x000fda000bfa6270 */
[----:B------:R-:W-:Y:S05]  /*5390*/  @!P5 BRA `(.L_x_3891) ;  /* 0xffffffb00040d947 */ /* 0x000fea000383ffff */
[----:B------:R-:W-:Y:S05]  /*53a0*/  EXIT ;  /* 0x000000000000794d */ /* 0x000fea0003800000 */
.L_x_3892:
        /* <DEDUP_REMOVED lines=13> */
.L_x_5626:


//--------------------- .text._Z35group_norm_nhwc_fwd_one_pass_kernelI11Bf16IOBf16WLi256ELi98ELi392EEv26Group_norm_nhwc_fwd_params --------------------------
	.section	.text._Z35group_norm_nhwc_fwd_one_pass_kernelI11Bf16IOBf16WLi256ELi98ELi392EEv26Group_norm_nhwc_fwd_params,"ax",@progbits
	.align	128
        .global         _Z35group_norm_nhwc_fwd_one_pass_kernelI11Bf16IOBf16WLi256ELi98ELi392EEv26Group_norm_nhwc_fwd_params
        .type           _Z35group_norm_nhwc_fwd_one_pass_kernelI11Bf16IOBf16WLi256ELi98ELi392EEv26Group_norm_nhwc_fwd_params,@function
        .size           _Z35group_norm_nhwc_fwd_one_pass_kernelI11Bf16IOBf16WLi256ELi98ELi392EEv26Group_norm_nhwc_fwd_params,(.L_x_5627 - _Z35group_norm_nhwc_fwd_one_pass_kernelI11Bf16IOBf16WLi256ELi98ELi392EEv26Group_norm_nhwc_fwd_params)
        .other          _Z35group_norm_nhwc_fwd_one_pass_kernelI11Bf16IOBf16WLi256ELi98ELi392EEv26Group_norm_nhwc_fwd_params,@"STO_CUDA_ENTRY STV_DEFAULT"
_Z35group_norm_nhwc_fwd_one_pass_kernelI11Bf16IOBf16WLi256ELi98ELi392EEv26Group_norm_nhwc_fwd_params:
.text._Z35group_norm_nhwc_fwd_one_pass_kernelI11Bf16IOBf16WLi256ELi98ELi392EEv26Group_norm_nhwc_fwd_params:
        /* <DEDUP_REMOVED lines=81> */
[----:B------:R-:W-:Y:S02]  /*0510*/  IADD3 R4, R0, 0xe0, RZ ;  /* 0x000000e000047810 */ /* 0x000fe40007ffe0ff */
[----:B------:R-:W-:Y:S02]  /*0520*/  ISETP.LT.U32.AND P0, PT, R2, UR8, PT ;  /* 0x0000000802007c0c */ /* 0x000fe4000bf01070 */
[----:B------:R-:W-:-:S02]  /*0530*/  SHF.R.S32.HI R2, RZ, 0x1f, R2 ;  /* 0x0000001fff027819 */ /* 0x000fc40000011402 */
[----:B------:R-:W-:Y:S02]  /*0540*/  ISETP.LT.U32.AND P2, PT, R4, UR8, PT ;  /* 0x0000000804007c0c */ /* 0x000fe4000bf41070 */
[----:B------:R-:W-:Y:S02]  /*0550*/  SHF.R.S32.HI R4, RZ, 0x1f, R4 ;  /* 0x0000001fff047819 */ /* 0x000fe40000011404 */
[----:B------:R-:W-:Y:S02]  /*0560*/  ISETP.LT.AND.EX P0, PT, R2, UR9, !P6, P0 ;  /* 0x0000000902007c0c */ /* 0x000fe4000f701300 */
[----:B------:R-:W-:Y:S02]  /*0570*/  @P5 LOP3.LUT R5, R5, 0x400000, RZ, 0xfc, !PT ;  /* 0x0040000005055812 */ /* 0x000fe400078efcff */
[----:B------:R-:W-:Y:S02]  /*0580*/  ISETP.LT.U32.AND P5, PT, R98, UR8, PT ;  /* 0x0000000862007c0c */ /* 0x000fe4000bfa1070 */
[----:B------:R-:W-:-:S02]  /*0590*/  LOP3.LUT R5, R5, 0xffdfffff, RZ, 0xc0, !PT ;  /* 0xffdfffff05057812 */ /* 0x000fc400078ec0ff */
[----:B------:R-:W-:Y:S02]  /*05a0*/  ISETP.LT.AND.EX P5, PT, R16, UR9, !P6, P5 ;  /* 0x0000000910007c0c */ /* 0x000fe4000f7a1350 */
[----:B------:R-:W-:Y:S02]  /*05b0*/  IADD3 R2, R0, 0xe8, RZ ;  /* 0x000000e800027810 */ /* 0x000fe40007ffe0ff */
[----:B------:R-:W-:Y:S02]  /*05c0*/  ISETP.LT.AND.EX P2, PT, R4, UR9, !P6, P2 ;  /* 0x0000000904007c0c */ /* 0x000fe4000f741320 */
[----:B------:R-:W-:Y:S02]  /*05d0*/  SHF.R.S32.HI R4, RZ, 0x1f, R2 ;  /* 0x0000001fff047819 */ /* 0x000fe40000011402 */
[----:B------:R-:W-:Y:S02]  /*05e0*/  ISETP.LT.U32.AND P3, PT, R2, UR8, PT ;  /* 0x0000000802007c0c */ /* 0x000fe4000bf61070 */
[----:B------:R-:W-:-:S02]  /*05f0*/  IADD3 R88, R0, 0x68, RZ ;  /* 0x0000006800587810 */ /* 0x000fc40007ffe0ff */
[----:B------:R-:W-:Y:S02]  /*0600*/  ISETP.LT.AND.EX P3, PT, R4, UR9, !P6, P3 ;  /* 0x0000000904007c0c */ /* 0x000fe4000f761330 */
[----:B------:R-:W-:Y:S02]  /*0610*/  @P5 LOP3.LUT R5, R5, 0x200000, RZ, 0xfc, !PT ;  /* 0x0020000005055812 */ /* 0x000fe400078efcff */
[----:B------:R-:W-:Y:S02]  /*0620*/  ISETP.LT.U32.AND P5, PT, R97, UR8, PT ;  /* 0x0000000861007c0c */ /* 0x000fe4000bfa1070 */
[----:B------:R-:W-:Y:S02]  /*0630*/  LOP3.LUT R5, R5, 0xffefffff, RZ, 0xc0, !PT ;  /* 0xffefffff05057812 */ /* 0x000fe400078ec0ff */
[----:B------:R-:W-:Y:S02]  /*0640*/  ISETP.LT.AND.EX P5, PT, R15, UR9, !P6, P5 ;  /* 0x000000090f007c0c */ /* 0x000fe4000f7a1350 */
[----:B------:R-:W-:-:S02]  /*0650*/  SHF.R.S32.HI R4, RZ, 0x1f, R88 ;  /* 0x0000001fff047819 */ /* 0x000fc40000011458 */
[C---:B------:R-:W-:Y:S02]  /*0660*/  IADD3 R3, R0.reuse, 0xd8, RZ ;  /* 0x000000d800037810 */ /* 0x040fe40007ffe0ff */
[C---:B------:R-:W-:Y:S02]  /*0670*/  IADD3 R87, R0.reuse, 0x70, RZ ;  /* 0x0000007000577810 */ /* 0x040fe40007ffe0ff */
[----:B------:R-:W-:Y:S02]  /*0680*/  ISETP.LT.U32.AND P1, PT, R3, UR8, PT ;  /* 0x0000000803007c0c */ /* 0x000fe4000bf21070 */
[----:B------:R-:W-:Y:S02]  /*0690*/  SHF.R.S32.HI R3, RZ, 0x1f, R3 ;  /* 0x0000001fff037819 */ /* 0x000fe40000011403 */
[----:B------:R-:W-:Y:S02]  /*06a0*/  IADD3 R86, R0, 0x78, RZ ;  /* 0x0000007800567810 */ /* 0x000fe40007ffe0ff */
[----:B------:R-:W-:-:S02]  /*06b0*/  @P5 LOP3.LUT R5, R5, 0x100000, RZ, 0xfc, !PT ;  /* 0x0010000005055812 */ /* 0x000fc400078efcff */
[----:B------:R-:W-:Y:S02]  /*06c0*/  ISETP.LT.U32.AND P5, PT, R96, UR8, PT ;  /* 0x0000000860007c0c */ /* 0x000fe4000bfa1070 */
[----:B------:R-:W-:Y:S02]  /*06d0*/  LOP3.LUT R5, R5, 0xfff7ffff, RZ, 0xc0, !PT ;  /* 0xfff7ffff05057812 */ /* 0x000fe400078ec0ff */
[----:B------:R-:W-:Y:S02]  /*06e0*/  ISETP.LT.AND.EX P5, PT, R14, UR9, !P6, P5 ;  /* 0x000000090e007c0c */ /* 0x000fe4000f7a1350 */
[----:B------:R-:W-:Y:S01]  /*06f0*/  ISETP.LT.AND.EX P1, PT, R3, UR9, !P6, P1 ;  /* 0x0000000903007c0c */ /* 0x000fe2000f721310 */
[C---:B------:R-:W-:Y:S01]  /*0700*/  VIADD R3, R0.reuse, 0xf0 ;  /* 0x000000f000037836 */ /* 0x040fe20000000000 */
[----:B------:R-:W-:Y:S02]  /*0710*/  SHF.R.S32.HI R125, RZ, 0x1f, R84 ;  /* 0x0000001fff7d7819 */ /* 0x000fe40000011454 */
[----:B------:R-:W-:-:S02]  /*0720*/  IADD3 R83, R0, 0x88, RZ ;  /* 0x0000008800537810 */ /* 0x000fc40007ffe0ff */
[----:B------:R-:W-:Y:S02]  /*0730*/  SHF.R.S32.HI R2, RZ, 0x1f, R3 ;  /* 0x0000001fff027819 */ /* 0x000fe40000011403 */
[----:B------:R-:W-:Y:S02]  /*0740*/  ISETP.LT.U32.AND P4, PT, R3, UR8, PT ;  /* 0x0000000803007c0c */ /* 0x000fe4000bf81070 */
[----:B------:R-:W-:Y:S02]  /*0750*/  SHF.R.S32.HI R3, RZ, 0x1f, R87 ;  /* 0x0000001fff037819 */ /* 0x000fe40000011457 */
[----:B------:R-:W-:Y:S02]  /*0760*/  @P5 LOP3.LUT R5, R5, 0x80000, RZ, 0xfc, !PT ;  /* 0x0008000005055812 */ /* 0x000fe400078efcff */
[----:B------:R-:W-:Y:S02]  /*0770*/  ISETP.LT.U32.AND P5, PT, R94, UR8, PT ;  /* 0x000000085e007c0c */ /* 0x000fe4000bfa1070 */
[----:B------:R-:W-:-:S02]  /*0780*/  LOP3.LUT R5, R5, 0xfffbffff, RZ, 0xc0, !PT ;  /* 0xfffbffff05057812 */ /* 0x000fc400078ec0ff */
[----:B------:R-:W-:Y:S02]  /*0790*/  ISETP.LT.AND.EX P5, PT, R13, UR9, !P6, P5 ;  /* 0x000000090d007c0c */ /* 0x000fe4000f7a1350 */
[----:B------:R-:W-:Y:S02]  /*07a0*/  ISETP.LT.AND.EX P4, PT, R2, UR9, !P6, P4 ;  /* 0x0000000902007c0c */ /* 0x000fe4000f781340 */
[----:B------:R-:W-:Y:S02]  /*07b0*/  SHF.R.S32.HI R2, RZ, 0x1f, R86 ;  /* 0x0000001fff027819 */ /* 0x000fe40000011456 */
[----:B------:R-:W-:Y:S02]  /*07c0*/  SHF.R.S32.HI R124, RZ, 0x1f, R83 ;  /* 0x0000001fff7c7819 */ /* 0x000fe40000011453 */
[C---:B------:R-:W-:Y:S02]  /*07d0*/  IADD3 R82, R0.reuse, 0x90, RZ ;  /* 0x0000009000527810 */ /* 0x040fe40007ffe0ff */
[----:B------:R-:W-:-:S02]  /*07e0*/  IADD3 R81, R0, 0x98, RZ ;  /* 0x0000009800517810 */ /* 0x000fc40007ffe0ff */
        /* <DEDUP_REMOVED lines=69> */
.L_x_3998:
        /* <DEDUP_REMOVED lines=20> */
[C---:B------:R-:W-:Y:S02]  /*0d80*/  IADD3 R31, R0.reuse, 0xb8, RZ ;  /* 0x000000b8001f7810 */ /* 0x040fe40007ffe0ff */
[----:B----4-:R-:W4:Y:S01]  /*0d90*/  @P3 LDC.64 R76, c[0x0][0x220] ;  /* 0x00008800ff4c3b82 */ /* 0x010f220000000a00 */
[C---:B------:R-:W-:Y:S02]  /*0da0*/  IADD3 R85, R0.reuse, 0xf0, RZ ;  /* 0x000000f000557810 */ /* 0x040fe40007ffe0ff */
[----:B------:R-:W-:-:S05]  /*0db0*/  IADD3 R90, R0, 0xf8, RZ ;  /* 0x000000f8005a7810 */ /* 0x000fca0007ffe0ff */
        /* <DEDUP_REMOVED lines=42> */
[C---:B--2---:R-:W-:Y:S01]  /*1060*/  @P4 LEA R22, P5, R8.reuse, R22, 0x1 ;  /* 0x0000001608164211 */ /* 0x044fe200078a08ff */
[----:B------:R-:W1:Y:S03]  /*1070*/  @P6 LDC.64 R10, c[0x0][0x220] ;  /* 0x00008800ff0a6b82 */ /* 0x000e660000000a00 */
[----:B------:R-:W-:Y:S01]  /*1080*/  @P4 LEA.HI.X R23, R8, R23, R9, 0x1, P5 ;  /* 0x0000001708174211 */ /* 0x000fe200028f0c09 */
[----:B------:R-:W-:Y:S01]  /*1090*/  @P6 IMAD.MOV.U32 R9, RZ, RZ, R69 ;  /* 0x000000ffff096224 */ /* 0x000fe200078e0045 */
[----:B------:R-:W-:Y:S01]  /*10a0*/  LOP3.LUT P4, RZ, R5, 0x800000, RZ, 0xc0, !PT ;  /* 0x0080000005ff7812 */ /* 0x000fe2000788c0ff */
[----:B0-----:R-:W-:Y:S01]  /*10b0*/  @P6 IMAD R8, R14, R12, RZ ;  /* 0x0000000c0e086224 */ /* 0x001fe200078e02ff */
[----:B------:R-:W-:-:S03]  /*10c0*/  SHF.R.S32.HI R14, RZ, 0x1f, R102 ;  /* 0x0000001fff0e7819 */ /* 0x000fc60000011466 */
[----:B------:R-:W-:Y:S01]  /*10d0*/  @P6 IMAD R13, R103, R13, R8 ;  /* 0x0000000d670d6224 */ /* 0x000fe200078e0208 */
[----:B------:R-:W-:-:S07]  /*10e0*/  @P6 MOV R8, R70 ;  /* 0x0000004600086202 */ /* 0x000fce0000000f00 */
[----:B------:R-:W-:Y:S01]  /*10f0*/  @P4 MOV R15, R69 ;  /* 0x00000045000f4202 */ /* 0x000fe20000000f00 */
[----:B------:R-:W-:-:S05]  /*1100*/  @P6 IMAD.WIDE.U32 R8, R103, R12, R8 ;  /* 0x0000000c67086225 */ /* 0x000fca00078e0008 */
[----:B------:R-:W-:Y:S02]  /*1110*/  @P6 IADD3 R9, R9, R13, RZ ;  /* 0x0000000d09096210 */ /* 0x000fe40007ffe0ff */
[----:B------:R-:W0:Y:S01]  /*1120*/  @P3 LDC.64 R12, c[0x0][0x270] ;  /* 0x00009c00ff0c3b82 */ /* 0x000e220000000a00 */
[----:B-1----:R-:W-:-:S04]  /*1130*/  @P6 LEA R10, P5, R8, R10, 0x1 ;  /* 0x0000000a080a6211 */ /* 0x002fc800078a08ff */
[----:B------:R-:W-:Y:S02]  /*1140*/  @P6 LEA.HI.X R11, R8, R11, R9, 0x1, P5 ;  /* 0x0000000b080b6211 */ /* 0x000fe400028f0c09 */
[----:B------:R-:W-:Y:S02]  /*1150*/  @P3 MOV R9, R69 ;  /* 0x0000004500093202 */ /* 0x000fe40000000f00 */
        /* <DEDUP_REMOVED lines=8> */
[C---:B----4-:R-:W-:Y:S01]  /*11e0*/  @P3 LEA R76, P5, R8.reuse, R76, 0x1 ;  /* 0x0000004c084c3211 */ /* 0x050fe200078a08ff */
[----:B------:R-:W0:Y:S03]  /*11f0*/  @P4 LDC.64 R12, c[0x0][0x220] ;  /* 0x00008800ff0c4b82 */ /* 0x000e260000000a00 */
[----:B------:R-:W-:Y:S02]  /*1200*/  @P3 LEA.HI.X R77, R8, R77, R9, 0x1, P5 ;  /* 0x0000004d084d3211 */ /* 0x000fe400028f0c09 */
[----:B------:R-:W-:-:S03]  /*1210*/  LOP3.LUT P3, RZ, R5, 0x200000, RZ, 0xc0, !PT ;  /* 0x0020000005ff7812 */ /* 0x000fc6000786c0ff */
[----:B------:R-:W2:Y:S02]  /*1220*/  @P4 LDC.64 R8, c[0x0][0x270] ;  /* 0x00009c00ff084b82 */ /* 0x000ea40000000a00 */
[----:B--2---:R-:W-:-:S04]  /*1230*/  @P4 IMAD R14, R14, R8, RZ ;  /* 0x000000080e0e4224 */ /* 0x004fc800078e02ff */
[----:B------:R-:W-:Y:S01]  /*1240*/  @P4 IMAD R17, R101, R9, R14 ;  /* 0x0000000965114224 */ /* 0x000fe200078e020e */
[----:B------:R-:W-:-:S05]  /*1250*/  @P4 MOV R14, R70 ;  /* 0x00000046000e4202 */ /* 0x000fca0000000f00 */
[----:B------:R-:W-:Y:S01]  /*1260*/  @P4 IMAD.WIDE.U32 R8, R101, R8, R14 ;  /* 0x0000000865084225 */ /* 0x000fe200078e000e */
[----:B------:R-:W-:-:S04]  /*1270*/  @P6 MOV R15, R69 ;  /* 0x00000045000f6202 */ /* 0x000fc80000000f00 */
[----:B------:R-:W-:Y:S02]  /*1280*/  @P4 IADD3 R9, R9, R17, RZ ;  /* 0x0000001109094210 */ /* 0x000fe40007ffe0ff */
        /* <DEDUP_REMOVED lines=9> */
[----:B------:R-:W-:Y:S02]  /*1320*/  @P6 IMAD.WIDE.U32 R8, R99, R8, R14 ;  /* 0x0000000863086225 */ /* 0x000fe400078e000e */
[----:B------:R-:W0:Y:S03]  /*1330*/  @P3 LDC.64 R14, c[0x0][0x220] ;  /* 0x00008800ff0e3b82 */ /* 0x000e260000000a00 */
[----:B------:R-:W-:Y:S01]  /*1340*/  @P6 IADD3 R9, R9, R17, RZ ;  /* 0x0000001109096210 */ /* 0x000fe20007ffe0ff */
[----:B------:R-:W-:Y:S01]  /*1350*/  @P3 IMAD.MOV.U32 R17, RZ, RZ, R69 ;  /* 0x000000ffff113224 */ /* 0x000fe200078e0045 */
[----:B-1----:R-:W-:-:S04]  /*1360*/  @P6 LEA R74, P5, R8, R74, 0x1 ;  /* 0x0000004a084a6211 */ /* 0x002fc800078a08ff */
[----:B------:R-:W-:Y:S02]  /*1370*/  @P6 LEA.HI.X R75, R8, R75, R9, 0x1, P5 ;  /* 0x0000004b084b6211 */ /* 0x000fe400028f0c09 */
[----:B------:R-:W1:Y:S01]  /*1380*/  @P3 LDC.64 R8, c[0x0][0x270] ;  /* 0x00009c00ff083b82 */ /* 0x000e620000000a00 */
[----:B------:R-:W-:-:S13]  /*1390*/  LOP3.LUT P6, RZ, R5, 0x80000, RZ, 0xc0, !PT ;  /* 0x0008000005ff7812 */ /* 0x000fda00078cc0ff */
[----:B------:R-:W-:Y:S01]  /*13a0*/  @P6 MOV R19, R69 ;  /* 0x0000004500136202 */ /* 0x000fe20000000f00 */
[----:B-1----:R-:W-:-:S04]  /*13b0*/  @P3 IMAD R16, R16, R8, RZ ;  /* 0x0000000810103224 */ /* 0x002fc800078e02ff */
[----:B------:R-:W-:Y:S01]  /*13c0*/  @P3 IMAD R9, R98, R9, R16 ;  /* 0x0000000962093224 */ /* 0x000fe200078e0210 */
[----:B------:R-:W-:-:S05]  /*13d0*/  @P3 MOV R16, R70 ;  /* 0x0000004600103202 */ /* 0x000fca0000000f00 */
[----:B------:R-:W-:-:S05]  /*13e0*/  @P3 IMAD.WIDE.U32 R16, R98, R8, R16 ;  /* 0x0000000862103225 */ /* 0x000fca00078e0010 */
[----:B------:R-:W-:Y:S02]  /*13f0*/  @P3 IADD3 R8, R17, R9, RZ ;  /* 0x0000000911083210 */ /* 0x000fe40007ffe0ff */
[C---:B0-----:R-:W-:Y:S02]  /*1400*/  @P3 LEA R14, P5, R16.reuse, R14, 0x1 ;  /* 0x0000000e100e3211 */ /* 0x041fe400078a08ff */
        /* <DEDUP_REMOVED lines=284> */
[C---:B--2---:R-:W-:Y:S02]  /*25d0*/  @P3 LEA R32, P5, R28.reuse, R32, 0x1 ;  /* 0x000000201c203211 */ /* 0x044fe400078a08ff */
[----:B------:R-:W-:Y:S02]  /*25e0*/  @P4 MOV R29, R69 ;  /* 0x00000045001d4202 */ /* 0x000fe40000000f00 */
[----:B------:R-:W-:Y:S01]  /*25f0*/  @P3 LEA.HI.X R33, R28, R33, R7, 0x1, P5 ;  /* 0x000000211c213211 */ /* 0x000fe200028f0c07 */
[----:B------:R-:W1:Y:S01]  /*2600*/  @P4 LDC.64 R30, c[0x0][0x220] ;  /* 0x00008800ff1e4b82 */ /* 0x000e620000000a00 */
        /* <DEDUP_REMOVED lines=8> */
[----:B------:R-:W0:Y:S02]  /*2690*/  S2R R85, SR_TID.X ;  /* 0x0000000000557919 */ /* 0x000e240000002100 */
[----:B------:R-:W-:Y:S01]  /*26a0*/  @P4 IMAD.IADD R7, R29, 0x1, R7 ;  /* 0x000000011d074824 */ /* 0x000fe200078e0207 */
[----:B-1----:R-:W-:-:S04]  /*26b0*/  @P4 LEA R30, P5, R28, R30, 0x1 ;  /* 0x0000001e1c1e4211 */ /* 0x002fc800078a08ff */
[----:B------:R-:W-:Y:S02]  /*26c0*/  @P4 LEA.HI.X R31, R28, R31, R7, 0x1, P5 ;  /* 0x0000001f1c1f4211 */ /* 0x000fe400028f0c07 */
[----:B------:R-:W-:Y:S02]  /*26d0*/  SHF.R.S32.HI R7, RZ, 0x1f, R90 ;  /* 0x0000001fff077819 */ /* 0x000fe4000001145a */
[----:B------:R-:W-:Y:S02]  /*26e0*/  ISETP.GE.U32.AND P5, PT, R90, UR12, PT ;  /* 0x0000000c5a007c0c */ /* 0x000fe4000bfa6070 */
[----:B------:R-:W-:Y:S02]  /*26f0*/  LOP3.LUT P4, RZ, R5, 0x200000, RZ, 0xc0, !PT ;  /* 0x0020000005ff7812 */ /* 0x000fe4000788c0ff */
[----:B------:R-:W-:-:S04]  /*2700*/  ISETP.GE.AND.EX P5, PT, R7, UR13, PT, P5 ;  /* 0x0000000d07007c0c */ /* 0x000fc8000bfa6350 */
[----:B0-----:R-:W-:-:S13]  /*2710*/  ISETP.GT.U32.OR P5, PT, R85, 0x187, P5 ;  /* 0x000001875500780c */ /* 0x001fda0002fa4470 */
        /* <DEDUP_REMOVED lines=8> */
[----:B0-----:R-:W-:-:S04]  /*27a0*/  @!P5 LEA R28, P6, R8, R28, 0x1 ;  /* 0x0000001c081cd211 */ /* 0x001fc800078c08ff */
[----:B------:R-:W-:Y:S01]  /*27b0*/  @!P5 LEA.HI.X R29, R8, R29, R9, 0x1, P6 ;  /* 0x0000001d081dd211 */ /* 0x000fe200030f0c09 */
[----:B------:R-:W-:Y:S01]  /*27c0*/  HFMA2.MMA R8, -RZ, RZ, 0, 0 ;  /* 0x00000000ff087435 */ /* 0x000fe200000001ff */
[----:B------:R-:W0:Y:S01]  /*27d0*/  S2R R9, SR_TID.X ;  /* 0x0000000000097919 */ /* 0x000e220000002100 */
[----:B------:R-:W-:-:S08]  /*27e0*/  LOP3.LUT P6, RZ, R5, 0x1000000, RZ, 0xc0, !PT ;  /* 0x0100000005ff7812 */ /* 0x000fd000078cc0ff */
[----:B------:R1:W2:Y:S01]  /*27f0*/  @!P5 LDG.E R8, desc[UR8][R28.64] ;  /* 0x000000081c08d981 */ /* 0x0002a2000c1e1900 */
[----:B------:R-:W-:Y:S02]  /*2800*/  ISETP.GT.AND P5, PT, R85, 0x17f, PT ;  /* 0x0000017f5500780c */ /* 0x000fe40003fa4270 */
[----:B0-----:R-:W-:-:S04]  /*2810*/  SHF.R.S32.HI R90, RZ, 0x1f, R9 ;  /* 0x0000001fff5a7819 */ /* 0x001fc80000011409 */
[----:B------:R-:W-:Y:S02]  /*2820*/  LEA.HI R90, R90, R9, RZ, 0x5 ;  /* 0x000000095a5a7211 */ /* 0x000fe400078f28ff */
[----:B------:R-:W-:Y:S02]  /*2830*/  MOV R9, 0xffffffe0 ;  /* 0xffffffe000097802 */ /* 0x000fe40000000f00 */
[----:B-1----:R-:W-:-:S05]  /*2840*/  SHF.R.S32.HI R28, RZ, 0x5, R90 ;  /* 0x00000005ff1c7819 */ /* 0x002fca000001145a */
        /* <DEDUP_REMOVED lines=440> */
.L_x_3894:
[----:B------:R-:W-:Y:S05]  /*43d0*/  BSYNC B0 ;  /* 0x0000000000007941 */ /* 0x000fea0003800000 */
.L_x_3893:
[----:B------:R-:W-:Y:S02]  /*43e0*/  ISETP.GE.U32.AND P6, PT, R56, 0x2, PT ;  /* 0x000000023800780c */ /* 0x000fe40003fc6070 */
[----:B------:R-:W-:Y:S02]  /*43f0*/  PRMT R28, R27, 0x7632, R28 ;  /* 0x000076321b1c7816 */ /* 0x000fe4000000001c */
[----:B------:R-:W-:Y:S02]  /*4400*/  PRMT R29, R44, 0x7632, R29 ;  /* 0x000076322c1d7816 */ /* 0x000fe4000000001d */
[----:B------:R-:W-:Y:S02]  /*4410*/  PRMT R30, R45, 0x7632, R30 ;  /* 0x000076322d1e7816 */ /* 0x000fe4000000001e */
[----:B------:R-:W-:Y:S02]  /*4420*/  PRMT R31, R46, 0x7632, R31 ;  /* 0x000076322e1f7816 */ /* 0x000fe4000000001f */
[----:B------:R-:W-:-:S02]  /*4430*/  PRMT R38, R47, 0x7632, R38 ;  /* 0x000076322f267816 */ /* 0x000fc40000000026 */
[----:B------:R-:W-:Y:S01]  /*4440*/  PRMT R39, R21, 0x7632, R39 ;  /* 0x0000763215277816 */ /* 0x000fe20000000027 */
[----:B------:R-:W-:Y:S06]  /*4450*/  @!P6 BRA `(.L_x_3895) ;  /* 0x000000080070e947 */ /* 0x000fec0003800000 */
        /* <DEDUP_REMOVED lines=8> */
[----:B------:R-:W-:-:S05]  /*44e0*/  SEL R41, R41, 0x1, P6 ;  /* 0x0000000129297807 */ /* 0x000fca0003000000 */
[----:B------:R-:W3:Y:S01]  /*44f0*/  LDC.64 R34, c[0x0][0x240] ;  /* 0x00009000ff227b82 */ /* 0x000ee20000000a00 */
[----:B0-----:R-:W-:-:S04]  /*4500*/  IMAD R85, R85, R42, RZ ;  /* 0x0000002a55557224 */ /* 0x001fc800078e02ff */
[----:B------:R-:W-:-:S05]  /*4510*/  IMAD R90, R85, R56, RZ ;  /* 0x00000038555a7224 */ /* 0x000fca00078e02ff */
[----:B------:R-:W-:Y:S02]  /*4520*/  SHF.L.U32 R95, R90, 0x1, RZ ;  /* 0x000000015a5f7819 */ /* 0x000fe400000006ff */
[----:B------:R-:W-:-:S03]  /*4530*/  ISETP.NE.AND P6, PT, R40, -0x1, PT ;  /* 0xffffffff2800780c */ /* 0x000fc60003fc5270 */
[----:B--2---:R-:W-:-:S04]  /*4540*/  IMAD.WIDE R36, R95, 0x4, R36 ;  /* 0x000000045f247825 */ /* 0x004fc800078e0224 */
[----:B-1----:R-:W-:Y:S01]  /*4550*/  IMAD R95, R42, UR7, R43 ;  /* 0x000000072a5f7c24 */ /* 0x002fe2000f8e022b */
[----:B------:R-:W-:-:S03]  /*4560*/  IADD3 R43, R85, R43, RZ ;  /* 0x0000002b552b7210 */ /* 0x000fc60007ffe0ff */
[----:B------:R-:W-:-:S04]  /*4570*/  IMAD.WIDE.U32 R36, R95, 0x8, R36 ;  /* 0x000000085f247825 */ /* 0x000fc800078e0024 */
[----:B---3--:R-:W-:Y:S01]  /*4580*/  IMAD.WIDE.U32 R34, R43, 0x4, R34 ;  /* 0x000000042b227825 */ /* 0x008fe200078e0022 */
[----:B------:R0:W-:Y:S01]  /*4590*/  STG.E.64 desc[UR8][R36.64], R32 ;  /* 0x0000002024007986 */ /* 0x0001e2000c101b08 */
[----:B------:R-:W-:Y:S06]  /*45a0*/  MEMBAR.ALL.GPU ;  /* 0x0000000000007992 */ /* 0x000fec000000a000 */
[----:B------:R-:W-:-:S00]  /*45b0*/  ERRBAR ;  /* 0x00000000000079ab */ /* 0x000fc00000000000 */
[----:B------:R-:W-:Y:S06]  /*45c0*/  CGAERRBAR ;  /* 0x00000000000075ab */ /* 0x000fec0000000000 */
[----:B------:R0:W-:Y:S01]  /*45d0*/  REDG.E.ADD.S32.STRONG.GPU desc[UR8][R34.64], R41 ;  /* 0x000000292200798e */ /* 0x0001e2000c10e388 */
[----:B------:R-:W-:Y:S05]  /*45e0*/  @!P6 BRA `(.L_x_3896) ;  /* 0x000000000014e947 */ /* 0x000fea0003800000 */
.L_x_3897:
[----:B0-----:R-:W2:Y:S04]  /*45f0*/  LDG.E.STRONG.GPU R37, desc[UR8][R34.64] ;  /* 0x0000000822257981 */ /* 0x001ea8000c1ef900 */
[----:B--2---:R-:W-:Y:S01]  /*4600*/  CCTL.IVALL ;  /* 0x00000000ff00798f */ /* 0x004fe20002000000 */
[----:B------:R-:W-:Y:S05]  /*4610*/  YIELD ;  /* 0x0000000000007946 */ /* 0x000fea0003800000 */
[----:B------:R-:W-:-:S13]  /*4620*/  ISETP.NE.AND P6, PT, R37, R40, PT ;  /* 0x000000282500720c */ /* 0x000fda0003fc5270 */
[----:B------:R-:W-:Y:S05]  /*4630*/  @P6 BRA `(.L_x_3897) ;  /* 0xfffffffc00ec6947 */ /* 0x000fea000383ffff */
.L_x_3896:
[----:B------:R-:W-:Y:S01]  /*4640*/  ISETP.NE.AND P6, PT, R56, RZ, PT ;  /* 0x000000ff3800720c */ /* 0x000fe20003fc5270 */
[----:B------:R-:W-:Y:S05]  /*4650*/  WARPSYNC.ALL ;  /* 0x0000000000007948 */ /* 0x000fea0003800000 */
[----:B------:R-:W-:Y:S07]  /*4660*/  BAR.SYNC.DEFER_BLOCKING 0x0 ;  /* 0x0000000000007b1d */ /* 0x000fee0000010000 */
[----:B------:R-:W-:Y:S05]  /*4670*/  @!P6 BRA `(.L_x_3895) ;  /* 0x0000000400e8e947 */ /* 0x000fea0003800000 */
[----:B0-----:R-:W-:Y:S01]  /*4680*/  VIADD R34, R56, 0xffffffff ;  /* 0xffffffff38227836 */ /* 0x001fe20000000000 */
[----:B------:R-:W-:-:S04]  /*4690*/  HFMA2.MMA R36, -RZ, RZ, 0, 0 ;  /* 0x00000000ff247435 */ /* 0x000fc800000001ff */
[----:B------:R-:W-:-:S13]  /*46a0*/  ISETP.GE.U32.AND P6, PT, R34, 0x3, PT ;  /* 0x000000032200780c */ /* 0x000fda0003fc6070 */
[----:B------:R-:W-:Y:S05]  /*46b0*/  @!P6 BRA `(.L_x_3898) ;  /* 0x000000040008e947 */ /* 0x000fea0003800000 */
[----:B------:R-:W-:Y:S02]  /*46c0*/  LOP3.LUT R37, R56, 0x3, RZ, 0xc0, !PT ;  /* 0x0000000338257812 */ /* 0x000fe400078ec0ff */
[----:B------:R-:W-:Y:S02]  /*46d0*/  MOV R36, RZ ;  /* 0x000000ff00247202 */ /* 0x000fe40000000f00 */
[----:B------:R-:W-:-:S07]  /*46e0*/  IADD3 R37, -R37, R56, RZ ;  /* 0x0000003825257210 */ /* 0x000fce0007ffe1ff */
.L_x_3899:
        /* <DEDUP_REMOVED lines=63> */
.L_x_3898:
        /* <DEDUP_REMOVED lines=18> */
.L_x_3901:
[----:B------:R-:W-:Y:S05]  /*4c00*/  BSYNC B0 ;  /* 0x0000000000007941 */ /* 0x000fea0003800000 */
.L_x_3900:
        /* <DEDUP_REMOVED lines=33> */
.L_x_3895:
[----:B0-----:R-:W0:Y:S01]  /*4e20*/  S2R R35, SR_TID.X ;  /* 0x0000000000237919 */ /* 0x001e220000002100 */
[----:B------:R-:W-:Y:S01]  /*4e30*/  ULDC.64 UR12, c[0x0][0x218] ;  /* 0x00008600000c7ab9 */ /* 0x000fe20000000a00 */
[----:B------:R-:W-:Y:S01]  /*4e40*/  P2R R34, PR, RZ, 0x1 ;  /* 0x00000001ff227803 */ /* 0x000fe20000000000 */
[----:B------:R-:W1:Y:S01]  /*4e50*/  S2UR UR6, SR_CgaCtaId ;  /* 0x00000000000679c3 */ /* 0x000e620000008800 */
[----:B------:R-:W-:Y:S01]  /*4e60*/  ISETP.EQ.U32.AND P6, PT, RZ, UR12, PT ;  /* 0x0000000cff007c0c */ /* 0x000fe2000bfc2070 */
[----:B------:R-:W-:Y:S01]  /*4e70*/  UMOV UR5, 0x400 ;  /* 0x0000040000057882 */ /* 0x000fe20000000000 */
[----:B------:R-:W-:Y:S01]  /*4e80*/  MOV R43, 0x3f800000 ;  /* 0x3f800000002b7802 */ /* 0x000fe20000000f00 */
[----:B-1----:R-:W-:-:S03]  /*4e90*/  ULEA UR5, UR6, UR5, 0x18 ;  /* 0x0000000506057291 */ /* 0x002fc6000f8ec03f */
[----:B------:R-:W-:Y:S01]  /*4ea0*/  ULDC UR6, c[0x0][0x2a4] ;  /* 0x0000a90000067ab9 */ /* 0x000fe20000000800 */
[----:B0-----:R-:W-:-:S04]  /*4eb0*/  LOP3.LUT P0, RZ, R35, UR7, RZ, 0xfc, !PT ;  /* 0x0000000723ff7c12 */ /* 0x001fc8000f80fcff */
[----:B------:R-:W-:Y:S01]  /*4ec0*/  ISETP.EQ.OR.EX P6, PT, RZ, UR13, P0, P6 ;  /* 0x0000000dff007c0c */ /* 0x000fe200087c2760 */
[----:B------:R0:W-:Y:S01]  /*4ed0*/  @!P5 STS.64 [UR5+0x80], R32 ;  /* 0x00008020ff00d988 */ /* 0x0001e20008000a05 */
[----:B------:R-:W-:-:S11]  /*4ee0*/  ISETP.NE.AND P0, PT, R34, RZ, PT ;  /* 0x000000ff2200720c */ /* 0x000fd60003f05270 */
[----:B------:R-:W1:Y:S01]  /*4ef0*/  @!P6 LDC.64 R34, c[0x0][0x218] ;  /* 0x00008600ff22eb82 */ /* 0x000e620000000a00 */
        /* <DEDUP_REMOVED lines=14> */
[----:B------:R-:W-:Y:S01]  /*4fe0*/  IMAD.IADD R37, R4, 0x1, R6 ;  /* 0x0000000104257824 */ /* 0x000fe200078e0206 */
[----:B------:R-:W-:Y:S02]  /*4ff0*/  SHF.L.U32 R14, R14, 0x10, RZ ;  /* 0x000000100e0e7819 */ /* 0x000fe400000006ff */
[----:B------:R-:W-:Y:S01]  /*5000*/  SHF.L.U32 R20, R20, 0x10, RZ ;  /* 0x0000001014147819 */ /* 0x000fe200000006ff */
[----:B-1----:R-:W-:Y:S01]  /*5010*/  IMAD.WIDE R32, R37, 0x2, R32 ;  /* 0x0000000225207825 */ /* 0x002fe200078e0220 */
[----:B------:R-:W-:Y:S01]  /*5020*/  SHF.L.U32 R100, R21, 0x10, RZ ;  /* 0x0000001015647819 */ /* 0x000fe200000006ff */
[----:B------:R1:W2:Y:S02]  /*5030*/  @P5 MUFU.RSQ R43, R36 ;  /* 0x00000024002b5308 */ /* 0x0002a40000001400 */
[----:B0-----:R-:W-:Y:S01]  /*5040*/  IMAD.WIDE R34, R37, 0x2, R34 ;  /* 0x0000000225227825 */ /* 0x001fe200078e0222 */
[----:B------:R-:W3:Y:S04]  /*5050*/  LDG.E.U16 R6, desc[UR8][R32.64] ;  /* 0x0000000820067981 */ /* 0x000ee8000c1e1500 */
[----:B------:R-:W4:Y:S04]  /*5060*/  LDG.E.U16 R37, desc[UR8][R34.64] ;  /* 0x0000000822257981 */ /* 0x000f28000c1e1500 */
[----:B------:R0:W5:Y:S04]  /*5070*/  LDG.E.U16 R56, desc[UR8][R32.64+0x2] ;  /* 0x0000020820387981 */ /* 0x000168000c1e1500 */
[----:B------:R1:W5:Y:S01]  /*5080*/  LDG.E.U16 R106, desc[UR8][R34.64+0x2] ;  /* 0x00000208226a7981 */ /* 0x000362000c1e1500 */
        /* <DEDUP_REMOVED lines=8> */
[----:B0-----:R-:W-:Y:S01]  /*5110*/  SHF.L.U32 R33, R50, 0x10, RZ ;  /* 0x0000001032217819 */ /* 0x001fe200000006ff */
[--C-:B------:R-:W-:Y:S01]  /*5120*/  FADD.FTZ R41, R41, -R42.reuse ;  /* 0x8000002a29297221 */ /* 0x100fe20000010000 */
[----:B-1----:R-:W-:Y:S01]  /*5130*/  SHF.L.U32 R35, R51, 0x10, RZ ;  /* 0x0000001033237819 */ /* 0x002fe200000006ff */
[--C-:B------:R-:W-:Y:S01]  /*5140*/  FADD.FTZ R9, R9, -R42.reuse ;  /* 0x8000002a09097221 */ /* 0x100fe20000010000 */
[----:B------:R-:W-:Y:S01]  /*5150*/  SHF.L.U32 R40, R13, 0x10, RZ ;  /* 0x000000100d287819 */ /* 0x000fe200000006ff */
[--C-:B------:R-:W-:Y:S01]  /*5160*/  FADD.FTZ R15, R15, -R42.reuse ;  /* 0x8000002a0f0f7221 */ /* 0x100fe20000010000 */
        /* <DEDUP_REMOVED lines=39> */
[----:B------:R-:W-:Y:S01]  /*53e0*/  SHF.L.U32 R107, R72, 0x10, RZ ;  /* 0x00000010486b7819 */ /* 0x000fe200000006ff */
[----:B------:R-:W-:Y:S01]  /*53f0*/  FADD.FTZ R72, -R42, R75 ;  /* 0x0000004b2a487221 */ /* 0x000fe20000010100 */
[-C--:B--2---:R-:W-:Y:S01]  /*5400*/  FMUL.FTZ R100, R100, R43.reuse ;  /* 0x0000002b64647220 */ /* 0x084fe20000410000 */
        /* <DEDUP_REMOVED lines=24> */
[----:B------:R-:W0:Y:S01]  /*5590*/  S2R R75, SR_TID.X ;  /* 0x00000000004b7919 */ /* 0x000e220000002100 */
[----:B------:R-:W-:Y:S01]  /*55a0*/  PRMT R119, R54, 0x7632, R119 ;  /* 0x0000763236777816 */ /* 0x000fe20000000077 */
[----:B------:R-:W-:Y:S01]  /*55b0*/  IMAD.U32 R115, R39, 0x10000, RZ ;  /* 0x0001000027737824 */ /* 0x000fe200078e00ff */
[----:B------:R-:W-:Y:S01]  /*55c0*/  PRMT R118, R55, 0x7632, R118 ;  /* 0x0000763237767816 */ /* 0x000fe20000000076 */
[----:B------:R-:W-:Y:S01]  /*55d0*/  IMAD.U32 R57, R57, 0x10000, RZ ;  /* 0x0001000039397824 */ /* 0x000fe200078e00ff */
[----:B------:R-:W-:Y:S01]  /*55e0*/  PRMT R117, R8, 0x7632, R117 ;  /* 0x0000763208757816 */ /* 0x000fe20000000075 */
[----:B------:R-:W-:Y:S01]  /*55f0*/  IMAD.U32 R112, R30, 0x10000, RZ ;  /* 0x000100001e707824 */ /* 0x000fe200078e00ff */
[----:B------:R-:W-:Y:S01]  /*5600*/  ISETP.NE.AND P6, PT, RZ, UR10, PT ;  /* 0x0000000aff007c0c */ /* 0x000fe2000bfc5270 */
[----:B------:R-:W-:Y:S01]  /*5610*/  IMAD.U32 R118, R118, 0x10000, RZ ;  /* 0x0001000076767824 */ /* 0x000fe200078e00ff */
[----:B------:R-:W-:Y:S01]  /*5620*/  SHF.L.U32 R109, R76, 0x10, RZ ;  /* 0x000000104c6d7819 */ /* 0x000fe200000006ff */
[----:B------:R-:W-:Y:S01]  /*5630*/  FADD.FTZ R55, -R42, R107 ;  /* 0x0000006b2a377221 */ /* 0x000fe20000010100 */
[----:B------:R-:W-:Y:S01]  /*5640*/  SHF.L.U32 R39, R74, 0x10, RZ ;  /* 0x000000104a277819 */ /* 0x000fe200000006ff */
[----:B------:R-:W-:Y:S01]  /*5650*/  FADD.FTZ R74, -R42, R115 ;  /* 0x000000732a4a7221 */ /* 0x000fe20000010100 */
[----:B------:R-:W-:Y:S01]  /*5660*/  SHF.L.U32 R58, R58, 0x10, RZ ;  /* 0x000000103a3a7819 */ /* 0x000fe200000006ff */
[-C--:B------:R-:W-:Y:S01]  /*5670*/  FMUL.FTZ R72, R72, R43.reuse ;  /* 0x0000002b48487220 */ /* 0x080fe20000410000 */
[----:B------:R-:W-:Y:S01]  /*5680*/  SHF.L.U32 R59, R59, 0x10, RZ ;  /* 0x000000103b3b7819 */ /* 0x000fe200000006ff */
[----:B------:R-:W-:Y:S01]  /*5690*/  FMUL.FTZ R74, R74, R43 ;  /* 0x0000002b4a4a7220 */ /* 0x000fe20000410000 */
[----:B------:R-:W-:-:S02]  /*56a0*/  SHF.L.U32 R60, R60, 0x10, RZ ;  /* 0x000000103c3c7819 */ /* 0x000fc400000006ff */
[----:B------:R-:W-:Y:S02]  /*56b0*/  SHF.L.U32 R61, R61, 0x10, RZ ;  /* 0x000000103d3d7819 */ /* 0x000fe400000006ff */
[----:B------:R-:W-:Y:S01]  /*56c0*/  SHF.L.U32 R46, R64, 0x10, RZ ;  /* 0x00000010402e7819 */ /* 0x000fe200000006ff */
[C---:B------:R-:W-:Y:S01]  /*56d0*/  FADD.FTZ R64, -R42.reuse, R59 ;  /* 0x0000003b2a407221 */ /* 0x040fe20000010100 */
[----:B------:R-:W-:Y:S01]  /*56e0*/  SHF.L.U32 R47, R65, 0x10, RZ ;  /* 0x00000010412f7819 */ /* 0x000fe200000006ff */
[----:B------:R-:W-:Y:S01]  /*56f0*/  FADD.FTZ R65, -R42, R58 ;  /* 0x0000003a2a417221 */ /* 0x000fe20000010100 */
[----:B------:R-:W-:Y:S01]  /*5700*/  SHF.L.U32 R116, R77, 0x10, RZ ;  /* 0x000000104d747819 */ /* 0x000fe200000006ff */
[----:B------:R-:W-:Y:S01]  /*5710*/  IMAD.U32 R77, R67, 0x10000, RZ ;  /* 0x00010000434d7824 */ /* 0x000fe200078e00ff */
[----:B------:R-:W-:Y:S01]  /*5720*/  SHF.L.U32 R76, R66, 0x10, RZ ;  /* 0x00000010424c7819 */ /* 0x000fe200000006ff */
        /* <DEDUP_REMOVED lines=31> */
[----:B---3--:R-:W-:Y:S01]  /*5920*/  SHF.L.U32 R44, R6, 0x10, RZ ;  /* 0x00000010062c7819 */ /* 0x008fe200000006ff */
[--C-:B------:R-:W-:Y:S01]  /*5930*/  FADD.FTZ R6, R14, -R42.reuse ;  /* 0x8000002a0e067221 */ /* 0x100fe20000010000 */
[--C-:B------:R-:W-:Y:S01]  /*5940*/  FADD.FTZ R14, R20, -R42.reuse ;  /* 0x8000002a140e7221 */ /* 0x100fe20000010000 */
[--C-:B------:R-:W-:Y:S01]  /*5950*/  FADD.FTZ R20, R27, -R42.reuse ;  /* 0x8000002a1b147221 */ /* 0x100fe20000010000 */
[----:B------:R-:W-:Y:S01]  /*5960*/  SHF.L.U32 R27, R49, 0x10, RZ ;  /* 0x00000010311b7819 */ /* 0x000fe200000006ff */
[----:B----4-:R-:W-:Y:S01]  /*5970*/  IMAD.U32 R37, R37, 0x10000, RZ ;  /* 0x0001000025257824 */ /* 0x010fe200078e00ff */
[----:B------:R-:W-:Y:S01]  /*5980*/  PRMT R49, R48, 0x7632, R49 ;  /* 0x0000763230317816 */ /* 0x000fe20000000031 */
[-C--:B------:R-:W-:Y:S01]  /*5990*/  FMUL.FTZ R6, R6, R43.reuse ;  /* 0x0000002b06067220 */ /* 0x080fe20000410000 */
[-C--:B------:R-:W-:Y:S01]  /*59a0*/  FMUL.FTZ R14, R14, R43.reuse ;  /* 0x0000002b0e0e7220 */ /* 0x080fe20000410000 */
[----:B------:R-:W-:Y:S01]  /*59b0*/  FADD.FTZ R26, R27, -R42 ;  /* 0x8000002a1b1a7221 */ /* 0x000fe20000010000 */
[----:B------:R-:W-:Y:S01]  /*59c0*/  PRMT R50, R49, 0x7632, R50 ;  /* 0x0000763231327816 */ /* 0x000fe20000000032 */
[--C-:B------:R-:W-:Y:S01]  /*59d0*/  FADD.FTZ R27, R33, -R42.reuse ;  /* 0x8000002a211b7221 */ /* 0x100fe20000010000 */
[--C-:B------:R-:W-:Y:S01]  /*59e0*/  FADD.FTZ R33, R45, -R42.reuse ;  /* 0x8000002a2d217221 */ /* 0x100fe20000010000 */
[----:B------:R-:W-:Y:S01]  /*59f0*/  SHF.L.U32 R45, R8, 0x10, RZ ;  /* 0x00000010082d7819 */ /* 0x000fe200000006ff */
[-C--:B------:R-:W-:Y:S01]  /*5a00*/  FMUL.FTZ R20, R20, R43.reuse ;  /* 0x0000002b14147220 */ /* 0x080fe20000410000 */
[----:B------:R-:W-:Y:S01]  /*5a10*/  PRMT R51, R50, 0x7632, R51 ;  /* 0x0000763232337816 */ /* 0x000fe20000000033 */
[-C--:B------:R-:W-:Y:S01]  /*5a20*/  FMUL.FTZ R26, R26, R43.reuse ;  /* 0x0000002b1a1a7220 */ /* 0x080fe20000410000 */
[-C--:B------:R-:W-:Y:S01]  /*5a30*/  FMUL.FTZ R27, R27, R43.reuse ;  /* 0x0000002b1b1b7220 */ /* 0x080fe20000410000 */
[----:B------:R-:W-:Y:S01]  /*5a40*/  FADD.FTZ R45, R45, -R42 ;  /* 0x8000002a2d2d7221 */ /* 0x000fe20000010000 */
[----:B------:R-:W-:Y:S01]  /*5a50*/  PRMT R52, R51, 0x7632, R52 ;  /* 0x0000763233347816 */ /* 0x000fe20000000034 */
[-C--:B------:R-:W-:Y:S01]  /*5a60*/  FMUL.FTZ R33, R33, R43.reuse ;  /* 0x0000002b21217220 */ /* 0x080fe20000410000 */
[----:B------:R-:W-:Y:S01]  /*5a70*/  FFMA.FTZ R100, R44, R100, R37 ;  /* 0x000000642c647223 */ /* 0x000fe20000010025 */
[----:B------:R-:W-:Y:S01]  /*5a80*/  FMUL.FTZ R45, R45, R43 ;  /* 0x0000002b2d2d7220 */ /* 0x000fe20000410000 */
[----:B------:R-:W-:Y:S01]  /*5a90*/  PRMT R53, R52, 0x7632, R53 ;  /* 0x0000763234357816 */ /* 0x000fe20000000035 */
[C-C-:B------:R-:W-:Y:S01]  /*5aa0*/  FFMA.FTZ R95, R44.reuse, R95, R37.reuse ;  /* 0x0000005f2c5f7223 */ /* 0x140fe20000010025 */
[C-C-:B------:R-:W-:Y:S01]  /*5ab0*/  FFMA.FTZ R90, R44.reuse, R90, R37.reuse ;  /* 0x0000005a2c5a7223 */ /* 0x140fe20000010025 */
[C-C-:B------:R-:W-:Y:S01]  /*5ac0*/  FFMA.FTZ R85, R44.reuse, R85, R37.reuse ;  /* 0x000000552c557223 */ /* 0x140fe20000010025 */
[----:B------:R-:W-:Y:S01]  /*5ad0*/  PRMT R120, R53, 0x7632, R120 ;  /* 0x0000763235787816 */ /* 0x000fe20000000078 */
        /* <DEDUP_REMOVED lines=28> */
[----:B------:R-:W-:Y:S01]  /*5ca0*/  SHF.L.U32 R45, R63, 0x10, RZ ;  /* 0x000000103f2d7819 */ /* 0x000fe200000006ff */
[----:B------:R-:W-:Y:S01]  /*5cb0*/  IMAD.U32 R44, R62, 0x10000, RZ ;  /* 0x000100003e2c7824 */ /* 0x000fe200078e00ff */
[----:B------:R-:W-:Y:S01]  /*5cc0*/  SHF.L.U32 R49, R49, 0x10, RZ ;  /* 0x0000001031317819 */ /* 0x000fe200000006ff */
[----:B------:R-:W-:Y:S01]  /*5cd0*/  IMAD.U32 R51, R51, 0x10000, RZ ;  /* 0x0001000033337824 */ /* 0x000fe200078e00ff */
        /* <DEDUP_REMOVED lines=20> */
[----:B-----5:R-:W-:Y:S01]  /*5e20*/  SHF.L.U32 R56, R56, 0x10, RZ ;  /* 0x0000001038387819 */ /* 0x020fe200000006ff */
[-C--:B------:R-:W-:Y:S01]  /*5e30*/  FMUL.FTZ R63, R63, R43.reuse ;  /* 0x0000002b3f3f7220 */ /* 0x080fe20000410000 */
[----:B------:R-:W-:Y:S01]  /*5e40*/  SHF.L.U32 R106, R106, 0x10, RZ ;  /* 0x000000106a6a7819 */ /* 0x000fe200000006ff */
        /* <DEDUP_REMOVED lines=48> */
[----:B0-----:R-:W-:Y:S06]  /*6150*/  @!P6 BRA `(.L_x_3902) ;  /* 0x000000000028e947 */ /* 0x001fec0003800000 */
        /* <DEDUP_REMOVED lines=10> */
.L_x_3902:
[----:B------:R-:W-:Y:S01]  /*6200*/  LOP3.LUT P5, RZ, R5, 0x4000000, RZ, 0xc0, !PT ;  /* 0x0400000005ff7812 */ /* 0x000fe200078ac0ff */
[----:B------:R-:W-:-:S12]  /*6210*/  BSSY B0, `(.L_x_3903) ;  /* 0x000000f000007945 */ /* 0x000fd80003800000 */
[----:B------:R-:W-:Y:S05]  /*6220*/  @!P5 BRA `(.L_x_3904) ;  /* 0x000000000034d947 */ /* 0x000fea0003800000 */
[----:B------:R-:W-:Y:S01]  /*6230*/  SHF.R.S32.HI R54, RZ, 0x1f, R0 ;  /* 0x0000001fff367819 */ /* 0x000fe20000011400 */
[----:B------:R-:W-:Y:S01]  /*6240*/  ULDC.64 UR12, c[0x0][0x270] ;  /* 0x00009c00000c7ab9 */ /* 0x000fe20000000a00 */
[----:B------:R-:W-:-:S03]  /*6250*/  IMAD.MOV.U32 R55, RZ, RZ, R69 ;  /* 0x000000ffff377224 */ /* 0x000fc600078e0045 */
[----:B------:R-:W-:Y:S01]  /*6260*/  IMAD R57, R54, UR12, RZ ;  /* 0x0000000c36397c24 */ /* 0x000fe2000f8e02ff */
[----:B------:R-:W-:-:S03]  /*6270*/  MOV R54, R70 ;  /* 0x0000004600367202 */ /* 0x000fc60000000f00 */
[C---:B------:R-:W-:Y:S02]  /*6280*/  IMAD R57, R0.reuse, UR13, R57 ;  /* 0x0000000d00397c24 */ /* 0x040fe4000f8e0239 */
[----:B------:R-:W-:Y:S01]  /*6290*/  IMAD.WIDE.U32 R54, R0, UR12, R54 ;  /* 0x0000000c00367c25 */ /* 0x000fe2000f8e0036 */
[----:B------:R-:W-:-:S04]  /*62a0*/  ULDC.64 UR12, c[0x0][0x210] ;  /* 0x00008400000c7ab9 */ /* 0x000fc80000000a00 */
[----:B------:R-:W-:Y:S02]  /*62b0*/  IADD3 R57, R55, R57, RZ ;  /* 0x0000003937397210 */ /* 0x000fe40007ffe0ff */
[----:B------:R-:W-:Y:S02]  /*62c0*/  LEA R56, P5, R54, UR12, 0x1 ;  /* 0x0000000c36387c11 */ /* 0x000fe4000f8a08ff */
[----:B------:R-:W-:Y:S02]  /*62d0*/  F2FP.BF16.F32.PACK_AB R55, R74, R100 ;  /* 0x000000644a37723e */ /* 0x000fe400000010ff */
[----:B------:R-:W-:-:S05]  /*62e0*/  LEA.HI.X R57, R54, UR13, R57, 0x1, P5 ;  /* 0x0000000d36397c11 */ /* 0x000fca000a8f0c39 */
[----:B------:R0:W-:Y:S04]  /*62f0*/  STG.E desc[UR8][R56.64], R55 ;  /* 0x0000003738007986 */ /* 0x0001e8000c101908 */
.L_x_3904:
[----:B------:R-:W-:Y:S05]  /*6300*/  BSYNC B0 ;  /* 0x0000000000007941 */ /* 0x000fea0003800000 */
.L_x_3903:
        /* <DEDUP_REMOVED lines=11> */
.L_x_3905:
[----:B------:R-:W-:Y:S01]  /*63c0*/  LOP3.LUT P5, RZ, R5, 0x2000000, RZ, 0xc0, !PT ;  /* 0x0200000005ff7812 */ /* 0x000fe200078ac0ff */
[----:B------:R-:W-:-:S12]  /*63d0*/  BSSY B0, `(.L_x_3906) ;  /* 0x000000f000007945 */ /* 0x000fd80003800000 */
[----:B------:R-:W-:Y:S05]  /*63e0*/  @!P5 BRA `(.L_x_3907) ;  /* 0x000000000034d947 */ /* 0x000fea0003800000 */
[----:B------:R-:W-:Y:S01]  /*63f0*/  SHF.R.S32.HI R54, RZ, 0x1f, R103 ;  /* 0x0000001fff367819 */ /* 0x000fe20000011467 */
[----:B------:R-:W-:Y:S01]  /*6400*/  ULDC.64 UR12, c[0x0][0x270] ;  /* 0x00009c00000c7ab9 */ /* 0x000fe20000000a00 */
[----:B0-----:R-:W-:Y:S02]  /*6410*/  MOV R55, R69 ;  /* 0x0000004500377202 */ /* 0x001fe40000000f00 */
[----:B------:R-:W-:Y:S01]  /*6420*/  F2FP.BF16.F32.PACK_AB R73, R73, R95 ;  /* 0x0000005f4949723e */ /* 0x000fe200000010ff */
[----:B------:R-:W-:Y:S01]  /*6430*/  IMAD R56, R54, UR12, RZ ;  /* 0x0000000c36387c24 */ /* 0x000fe2000f8e02ff */
        /* <DEDUP_REMOVED lines=8> */
.L_x_3907:
[----:B------:R-:W-:Y:S05]  /*64c0*/  BSYNC B0 ;  /* 0x0000000000007941 */ /* 0x000fea0003800000 */
.L_x_3906:
[----:B------:R-:W-:Y:S05]  /*64d0*/  @!P6 BRA `(.L_x_3908) ;  /* 0x000000000028e947 */ /* 0x000fea0003800000 */
        /* <DEDUP_REMOVED lines=10> */
.L_x_3908:
[----:B------:R-:W-:Y:S01]  /*6580*/  LOP3.LUT P5, RZ, R5, 0x1000000, RZ, 0xc0, !PT ;  /* 0x0100000005ff7812 */ /* 0x000fe200078ac0ff */
[----:B------:R-:W-:-:S12]  /*6590*/  BSSY B0, `(.L_x_3909) ;  /* 0x000000f000007945 */ /* 0x000fd80003800000 */
[----:B------:R-:W-:Y:S05]  /*65a0*/  @!P5 BRA `(.L_x_3910) ;  /* 0x000000000034d947 */ /* 0x000fea0003800000 */
[----:B------:R-:W-:Y:S01]  /*65b0*/  SHF.R.S32.HI R54, RZ, 0x1f, R102 ;  /* 0x0000001fff367819 */ /* 0x000fe20000011466 */
[----:B------:R-:W-:Y:S01]  /*65c0*/  ULDC.64 UR12, c[0x0][0x270] ;  /* 0x00009c00000c7ab9 */ /* 0x000fe20000000a00 */
[----:B0-----:R-:W-:Y:S02]  /*65d0*/  MOV R55, R69 ;  /* 0x0000004500377202 */ /* 0x001fe40000000f00 */
[----:B------:R-:W-:Y:S01]  /*65e0*/  F2FP.BF16.F32.PACK_AB R63, R63, R90 ;  /* 0x0000005a3f3f723e */ /* 0x000fe200000010ff */
[----:B-1----:R-:W-:Y:S02]  /*65f0*/  IMAD R57, R54, UR12, RZ ;  /* 0x0000000c36397c24 */ /* 0x002fe4000f8e02ff */
        /* <DEDUP_REMOVED lines=8> */
.L_x_3910:
[----:B------:R-:W-:Y:S05]  /*6680*/  BSYNC B0 ;  /* 0x0000000000007941 */ /* 0x000fea0003800000 */
.L_x_3909:
[----:B--2---:R-:W-:Y:S01]  /*6690*/  IADD3 R63, R0, 0xf8, RZ ;  /* 0x000000f8003f7810 */ /* 0x004fe20007ffe0ff */
[----:B------:R-:W-:Y:S06]  /*66a0*/  @!P6 BRA `(.L_x_3911) ;  /* 0x000000000028e947 */ /* 0x000fec0003800000 */
        /* <DEDUP_REMOVED lines=10> */
.L_x_3911:
[----:B------:R-:W-:Y:S01]  /*6750*/  LOP3.LUT P5, RZ, R5, 0x800000, RZ, 0xc0, !PT ;  /* 0x0080000005ff7812 */ /* 0x000fe200078ac0ff */
[----:B------:R-:W-:-:S12]  /*6760*/  BSSY B0, `(.L_x_3912) ;  /* 0x000000f000007945 */ /* 0x000fd80003800000 */
[----:B------:R-:W-:Y:S05]  /*6770*/  @!P5 BRA `(.L_x_3913) ;  /* 0x000000000034d947 */ /* 0x000fea0003800000 */
[----:B------:R-:W-:Y:S01]  /*6780*/  SHF.R.S32.HI R54, RZ, 0x1f, R101 ;  /* 0x0000001fff367819 */ /* 0x000fe20000011465 */
[----:B------:R-:W-:Y:S01]  /*6790*/  ULDC.64 UR12, c[0x0][0x270] ;  /* 0x00009c00000c7ab9 */ /* 0x000fe20000000a00 */
[----:B0-----:R-:W-:Y:S01]  /*67a0*/  IMAD.MOV.U32 R55, RZ, RZ, R69 ;  /* 0x000000ffff377224 */ /* 0x001fe200078e0045 */
        /* <DEDUP_REMOVED lines=10> */
.L_x_3913:
[----:B------:R-:W-:Y:S05]  /*6850*/  BSYNC B0 ;  /* 0x0000000000007941 */ /* 0x000fea0003800000 */
.L_x_3912:
[----:B------:R-:W-:Y:S05]  /*6860*/  @!P6 BRA `(.L_x_3914) ;  /* 0x000000000028e947 */ /* 0x000fea0003800000 */
        /* <DEDUP_REMOVED lines=10> */
.L_x_3914:
[----:B------:R-:W-:Y:S01]  /*6910*/  LOP3.LUT P5, RZ, R5, 0x400000, RZ, 0xc0, !PT ;  /* 0x0040000005ff7812 */ /* 0x000fe200078ac0ff */
[----:B------:R-:W-:-:S12]  /*6920*/  BSSY B0, `(.L_x_3915) ;  /* 0x000000f000007945 */ /* 0x000fd80003800000 */
[----:B------:R-:W-:Y:S05]  /*6930*/  @!P5 BRA `(.L_x_3916) ;  /* 0x000000000034d947 */ /* 0x000fea0003800000 */
[----:B------:R-:W-:Y:S01]  /*6940*/  SHF.R.S32.HI R54, RZ, 0x1f, R99 ;  /* 0x0000001fff367819 */ /* 0x000fe20000011463 */
[----:B------:R-:W-:Y:S01]  /*6950*/  ULDC.64 UR12, c[0x0][0x270] ;  /* 0x00009c00000c7ab9 */ /* 0x000fe20000000a00 */
[----:B0-----:R-:W-:Y:S02]  /*6960*/  MOV R55, R69 ;  /* 0x0000004500377202 */ /* 0x001fe40000000f00 */
[----:B------:R-:W-:Y:S01]  /*6970*/  F2FP.BF16.F32.PACK_AB R41, R67, R41 ;  /* 0x000000294329723e */ /* 0x000fe200000010ff */
[----:B-12---:R-:W-:Y:S01]  /*6980*/  IMAD R56, R54, UR12, RZ ;  /* 0x0000000c36387c24 */ /* 0x006fe2000f8e02ff */
        /* <DEDUP_REMOVED lines=8> */
.L_x_3916:
[----:B------:R-:W-:Y:S05]  /*6a10*/  BSYNC B0 ;  /* 0x0000000000007941 */ /* 0x000fea0003800000 */
.L_x_3915:
[----:B------:R-:W-:Y:S05]  /*6a20*/  @!P6 BRA `(.L_x_3917) ;  /* 0x000000000028e947 */ /* 0x000fea0003800000 */
        /* <DEDUP_REMOVED lines=10> */
.L_x_3917:
[----:B------:R-:W-:Y:S01]  /*6ad0*/  LOP3.LUT P5, RZ, R5, 0x200000, RZ, 0xc0, !PT ;  /* 0x0020000005ff7812 */ /* 0x000fe200078ac0ff */
[----:B------:R-:W-:-:S12]  /*6ae0*/  BSSY B0, `(.L_x_3918) ;  /* 0x000000f000007945 */ /* 0x000fd80003800000 */
[----:B------:R-:W-:Y:S05]  /*6af0*/  @!P5 BRA `(.L_x_3919) ;  /* 0x000000000034d947 */ /* 0x000fea0003800000 */
[----:B---3--:R-:W-:Y:S01]  /*6b00*/  SHF.R.S32.HI R41, RZ, 0x1f, R98 ;  /* 0x0000001fff297819 */ /* 0x008fe20000011462 */
[----:B------:R-:W-:Y:S01]  /*6b10*/  ULDC.64 UR12, c[0x0][0x270] ;  /* 0x00009c00000c7ab9 */ /* 0x000fe20000000a00 */
[----:B0-----:R-:W-:Y:S01]  /*6b20*/  MOV R55, R69 ;  /* 0x0000004500377202 */ /* 0x001fe20000000f00 */
[----:B------:R-:W-:Y:S02]  /*6b30*/  IMAD.MOV.U32 R54, RZ, RZ, R70 ;  /* 0x000000ffff367224 */ /* 0x000fe400078e0046 */
[----:B------:R-:W-:Y:S02]  /*6b40*/  IMAD R41, R41, UR12, RZ ;  /* 0x0000000c29297c24 */ /* 0x000fe4000f8e02ff */
[----:B------:R-:W-:-:S04]  /*6b50*/  IMAD.WIDE.U32 R54, R98, UR12, R54 ;  /* 0x0000000c62367c25 */ /* 0x000fc8000f8e0036 */
[----:B------:R-:W-:Y:S01]  /*6b60*/  IMAD R41, R98, UR13, R41 ;  /* 0x0000000d62297c24 */ /* 0x000fe2000f8e0229 */
[----:B------:R-:W-:Y:S02]  /*6b70*/  ULDC.64 UR12, c[0x0][0x210] ;  /* 0x00008400000c7ab9 */ /* 0x000fe40000000a00 */
[----:B-12---:R-:W-:Y:S02]  /*6b80*/  LEA R56, P5, R54, UR12, 0x1 ;  /* 0x0000000c36387c11 */ /* 0x006fe4000f8a08ff */
[----:B------:R-:W-:-:S04]  /*6b90*/  IADD3 R41, R55, R41, RZ ;  /* 0x0000002937297210 */ /* 0x000fc80007ffe0ff */
[----:B------:R-:W-:Y:S02]  /*6ba0*/  LEA.HI.X R57, R54, UR13, R41, 0x1, P5 ;  /* 0x0000000d36397c11 */ /* 0x000fe4000a8f0c29 */
[----:B------:R-:W-:-:S05]  /*6bb0*/  F2FP.BF16.F32.PACK_AB R41, R66, R40 ;  /* 0x000000284229723e */ /* 0x000fca00000010ff */
[----:B------:R4:W-:Y:S02]  /*6bc0*/  STG.E desc[UR8][R56.64], R41 ;  /* 0x0000002938007986 */ /* 0x0009e4000c101908 */
.L_x_3919:
[----:B------:R-:W-:Y:S05]  /*6bd0*/  BSYNC B0 ;  /* 0x0000000000007941 */ /* 0x000fea0003800000 */
.L_x_3918:
[----:B------:R-:W-:Y:S05]  /*6be0*/  @!P6 BRA `(.L_x_3920) ;  /* 0x000000000028e947 */ /* 0x000fea0003800000 */
[----:B------:R-:W-:Y:S01]  /*6bf0*/  FMUL.FTZ R40, R6, -1.4426950216293334961 ;  /* 0xbfb8aa3b06287820 */ /* 0x000fe20000410000 */
[----:B------:R-:W-:-:S05]  /*6c00*/  FMUL.FTZ R54, R65, -1.4426950216293334961 ;  /* 0xbfb8aa3b41367820 */ /* 0x000fca0000410000 */
[----:B------:R-:W3:Y:S08]  /*6c10*/  MUFU.EX2 R40, R40 ;  /* 0x0000002800287308 */ /* 0x000ef00000000800 */
[----:B------:R-:W0:Y:S01]  /*6c20*/  MUFU.EX2 R54, R54 ;  /* 0x0000003600367308 */ /* 0x000e220000000800 */
[----:B---34-:R-:W-:-:S07]  /*6c30*/  FADD.FTZ R41, R40, 1 ;  /* 0x3f80000028297421 */ /* 0x018fce0000010000 */
[----:B------:R-:W3:Y:S01]  /*6c40*/  MUFU.RCP R41, R41 ;  /* 0x0000002900297308 */ /* 0x000ee20000001000 */
[----:B0-----:R-:W-:-:S07]  /*6c50*/  FADD.FTZ R55, R54, 1 ;  /* 0x3f80000036377421 */ /* 0x001fce0000010000 */
[----:B-12---:R-:W0:Y:S01]  /*6c60*/  MUFU.RCP R56, R55 ;  /* 0x0000003700387308 */ /* 0x006e220000001000 */
[----:B---3--:R-:W-:Y:S01]  /*6c70*/  FMUL.FTZ R6, R6, R41 ;  /* 0x0000002906067220 */ /* 0x008fe20000410000 */
[----:B0-----:R-:W-:-:S07]  /*6c80*/  FMUL.FTZ R65, R65, R56 ;  /* 0x0000003841417220 */ /* 0x001fce0000410000 */
.L_x_3920:
[----:B------:R-:W-:Y:S01]  /*6c90*/  LOP3.LUT P5, RZ, R5, 0x100000, RZ, 0xc0, !PT ;  /* 0x0010000005ff7812 */ /* 0x000fe200078ac0ff */
[----:B------:R-:W-:-:S12]  /*6ca0*/  BSSY B0, `(.L_x_3921) ;  /* 0x000000f000007945 */ /* 0x000fd80003800000 */
[----:B------:R-:W-:Y:S05]  /*6cb0*/  @!P5 BRA `(.L_x_3922) ;  /* 0x000000000034d947 */ /* 0x000fea0003800000 */
[----:B------:R-:W-:Y:S01]  /*6cc0*/  SHF.R.S32.HI R40, RZ, 0x1f, R97 ;  /* 0x0000001fff287819 */ /* 0x000fe20000011461 */
[----:B------:R-:W-:Y:S01]  /*6cd0*/  ULDC.64 UR12, c[0x0][0x270] ;  /* 0x00009c00000c7ab9 */ /* 0x000fe20000000a00 */
[----:B---34-:R-:W-:Y:S02]  /*6ce0*/  MOV R41, R69 ;  /* 0x0000004500297202 */ /* 0x018fe40000000f00 */
[----:B------:R-:W-:Y:S01]  /*6cf0*/  F2FP.BF16.F32.PACK_AB R65, R65, R6 ;  /* 0x000000064141723e */ /* 0x000fe200000010ff */
[----:B------:R-:W-:Y:S01]  /*6d00*/  IMAD R54, R40, UR12, RZ ;  /* 0x0000000c28367c24 */ /* 0x000fe2000f8e02ff */
[----:B------:R-:W-:-:S03]  /*6d10*/  MOV R40, R70 ;  /* 0x0000004600287202 */ /* 0x000fc60000000f00 */
[C---:B0-----:R-:W-:Y:S02]  /*6d20*/  IMAD R55, R97.reuse, UR13, R54 ;  /* 0x0000000d61377c24 */ /* 0x041fe4000f8e0236 */
[----:B------:R-:W-:Y:S01]  /*6d30*/  IMAD.WIDE.U32 R40, R97, UR12, R40 ;  /* 0x0000000c61287c25 */ /* 0x000fe2000f8e0028 */
[----:B------:R-:W-:-:S03]  /*6d40*/  ULDC.64 UR12, c[0x0][0x210] ;  /* 0x00008400000c7ab9 */ /* 0x000fc60000000a00 */
[----:B------:R-:W-:Y:S01]  /*6d50*/  IMAD.IADD R55, R41, 0x1, R55 ;  /* 0x0000000129377824 */ /* 0x000fe200078e0237 */
[----:B------:R-:W-:-:S04]  /*6d60*/  LEA R54, P5, R40, UR12, 0x1 ;  /* 0x0000000c28367c11 */ /* 0x000fc8000f8a08ff */
[----:B------:R-:W-:-:S05]  /*6d70*/  LEA.HI.X R55, R40, UR13, R55, 0x1, P5 ;  /* 0x0000000d28377c11 */ /* 0x000fca000a8f0c37 */
[----:B------:R0:W-:Y:S04]  /*6d80*/  STG.E desc[UR8][R54.64], R65 ;  /* 0x0000004136007986 */ /* 0x0001e8000c101908 */
.L_x_3922:
[----:B------:R-:W-:Y:S05]  /*6d90*/  BSYNC B0 ;  /* 0x0000000000007941 */ /* 0x000fea0003800000 */
.L_x_3921:
[----:B------:R-:W-:Y:S05]  /*6da0*/  @!P6 BRA `(.L_x_3923) ;  /* 0x000000000028e947 */ /* 0x000fea0003800000 */
[----:B------:R-:W-:Y:S01]  /*6db0*/  FMUL.FTZ R6, R9, -1.4426950216293334961 ;  /* 0xbfb8aa3b09067820 */ /* 0x000fe20000410000 */
[----:B---34-:R-:W-:-:S05]  /*6dc0*/  FMUL.FTZ R41, R64, -1.4426950216293334961 ;  /* 0xbfb8aa3b40297820 */ /* 0x018fca0000410000 */
[----:B------:R-:W3:Y:S08]  /*6dd0*/  MUFU.EX2 R6, R6 ;  /* 0x0000000600067308 */ /* 0x000ef00000000800 */
[----:B------:R-:W0:Y:S01]  /*6de0*/  MUFU.EX2 R41, R41 ;  /* 0x0000002900297308 */ /* 0x000e220000000800 */
[----:B---3--:R-:W-:-:S07]  /*6df0*/  FADD.FTZ R40, R6, 1 ;  /* 0x3f80000006287421 */ /* 0x008fce0000010000 */
[----:B------:R-:W3:Y:S01]  /*6e00*/  MUFU.RCP R40, R40 ;  /* 0x0000002800287308 */ /* 0x000ee20000001000 */
[----:B0-----:R-:W-:-:S07]  /*6e10*/  FADD.FTZ R54, R41, 1 ;  /* 0x3f80000029367421 */ /* 0x001fce0000010000 */
[----:B------:R-:W0:Y:S01]  /*6e20*/  MUFU.RCP R55, R54 ;  /* 0x0000003600377308 */ /* 0x000e220000001000 */
[----:B---3--:R-:W-:Y:S01]  /*6e30*/  FMUL.FTZ R9, R9, R40 ;  /* 0x0000002809097220 */ /* 0x008fe20000410000 */
[----:B0-----:R-:W-:-:S07]  /*6e40*/  FMUL.FTZ R64, R64, R55 ;  /* 0x0000003740407220 */ /* 0x001fce0000410000 */
.L_x_3923:
[----:B------:R-:W-:Y:S01]  /*6e50*/  LOP3.LUT P5, RZ, R5, 0x80000, RZ, 0xc0, !PT ;  /* 0x0008000005ff7812 */ /* 0x000fe200078ac0ff */
[----:B------:R-:W-:-:S12]  /*6e60*/  BSSY B0, `(.L_x_3924) ;  /* 0x000000f000007945 */ /* 0x000fd80003800000 */
[----:B------:R-:W-:Y:S05]  /*6e70*/  @!P5 BRA `(.L_x_3925) ;  /* 0x000000000034d947 */ /* 0x000fea0003800000 */
[----:B------:R-:W-:Y:S01]  /*6e80*/  SHF.R.S32.HI R6, RZ, 0x1f, R96 ;  /* 0x0000001fff067819 */ /* 0x000fe20000011460 */
[----:B------:R-:W-:Y:S01]  /*6e90*/  ULDC.64 UR12, c[0x0][0x270] ;  /* 0x00009c00000c7ab9 */ /* 0x000fe20000000a00 */
[----:B------:R-:W-:Y:S02]  /*6ea0*/  MOV R40, R70 ;  /* 0x0000004600287202 */ /* 0x000fe40000000f00 */
[----:B---34-:R-:W-:Y:S01]  /*6eb0*/  MOV R41, R69 ;  /* 0x0000004500297202 */ /* 0x018fe20000000f00 */
[----:B0-----:R-:W-:Y:S01]  /*6ec0*/  IMAD R55, R6, UR12, RZ ;  /* 0x0000000c06377c24 */ /* 0x001fe2000f8e02ff */
        /* <DEDUP_REMOVED lines=8> */
.L_x_3925:
[----:B------:R-:W-:Y:S05]  /*6f50*/  BSYNC B0 ;  /* 0x0000000000007941 */ /* 0x000fea0003800000 */
.L_x_3924:
[----:B------:R-:W-:Y:S05]  /*6f60*/  @!P6 BRA `(.L_x_3926) ;  /* 0x000000000028e947 */ /* 0x000fea0003800000 */
[----:B------:R-:W-:Y:S01]  /*6f70*/  FMUL.FTZ R6, R10, -1.4426950216293334961 ;  /* 0xbfb8aa3b0a067820 */ /* 0x000fe20000410000 */
[----:B------:R-:W-:-:S05]  /*6f80*/  FMUL.FTZ R40, R62, -1.4426950216293334961 ;  /* 0xbfb8aa3b3e287820 */ /* 0x000fca0000410000 */
[----:B------:R-:W0:Y:S08]  /*6f90*/  MUFU.EX2 R6, R6 ;  /* 0x0000000600067308 */ /* 0x000e300000000800 */
[----:B------:R-:W3:Y:S01]  /*6fa0*/  MUFU.EX2 R40, R40 ;  /* 0x0000002800287308 */ /* 0x000ee20000000800 */
[----:B0-----:R-:W-:-:S07]  /*6fb0*/  FADD.FTZ R9, R6, 1 ;  /* 0x3f80000006097421 */ /* 0x001fce0000010000 */
[----:B------:R-:W0:Y:S01]  /*6fc0*/  MUFU.RCP R9, R9 ;  /* 0x0000000900097308 */ /* 0x000e220000001000 */
[----:B---34-:R-:W-:-:S07]  /*6fd0*/  FADD.FTZ R41, R40, 1 ;  /* 0x3f80000028297421 */ /* 0x018fce0000010000 */
[----:B------:R-:W3:Y:S01]  /*6fe0*/  MUFU.RCP R41, R41 ;  /* 0x0000002900297308 */ /* 0x000ee20000001000 */
[----:B0-----:R-:W-:Y:S01]  /*6ff0*/  FMUL.FTZ R10, R10, R9 ;  /* 0x000000090a0a7220 */ /* 0x001fe20000410000 */
[----:B---3--:R-:W-:-:S07]  /*7000*/  FMUL.FTZ R62, R62, R41 ;  /* 0x000000293e3e7220 */ /* 0x008fce0000410000 */
.L_x_3926:
[----:B------:R-:W-:Y:S01]  /*7010*/  LOP3.LUT P5, RZ, R5, 0x40000, RZ, 0xc0, !PT ;  /* 0x0004000005ff7812 */ /* 0x000fe200078ac0ff */
[----:B------:R-:W-:-:S12]  /*7020*/  BSSY B0, `(.L_x_3927) ;  /* 0x000000f000007945 */ /* 0x000fd80003800000 */
[----:B------:R-:W-:Y:S05]  /*7030*/  @!P5 BRA `(.L_x_3928) ;  /* 0x000000000034d947 */ /* 0x000fea0003800000 */
[----:B------:R-:W-:Y:S01]  /*7040*/  SHF.R.S32.HI R6, RZ, 0x1f, R94 ;  /* 0x0000001fff067819 */ /* 0x000fe2000001145e */
[----:B------:R-:W-:Y:S01]  /*7050*/  ULDC.64 UR12, c[0x0][0x270] ;  /* 0x00009c00000c7ab9 */ /* 0x000fe20000000a00 */
[----:B------:R-:W-:Y:S01]  /*7060*/  MOV R40, R70 ;  /* 0x0000004600287202 */ /* 0x000fe20000000f00 */
[----:B---34-:R-:W-:Y:S02]  /*7070*/  IMAD.MOV.U32 R41, RZ, RZ, R69 ;  /* 0x000000ffff297224 */ /* 0x018fe400078e0045 */
[----:B0-----:R-:W-:Y:S02]  /*7080*/  IMAD R9, R6, UR12, RZ ;  /* 0x0000000c06097c24 */ /* 0x001fe4000f8e02ff */
        /* <DEDUP_REMOVED lines=8> */
.L_x_3928:
[----:B------:R-:W-:Y:S05]  /*7110*/  BSYNC B0 ;  /* 0x0000000000007941 */ /* 0x000fea0003800000 */
.L_x_3927:
        /* <DEDUP_REMOVED lines=8> */
[----:B------:R-:W0:Y:S01]  /*71a0*/  MUFU.RCP R10, R9 ;  /* 0x00000009000a7308 */ /* 0x000e220000001000 */
[----:B---3--:R-:W-:Y:S01]  /*71b0*/  FMUL.FTZ R8, R8, R41 ;  /* 0x0000002908087220 */ /* 0x008fe20000410000 */
[----:B0-----:R-:W-:-:S07]  /*71c0*/  FMUL.FTZ R11, R11, R10 ;  /* 0x0000000a0b0b7220 */ /* 0x001fce0000410000 */
.L_x_3929:
[----:B------:R-:W-:Y:S01]  /*71d0*/  LOP3.LUT P5, RZ, R5, 0x20000, RZ, 0xc0, !PT ;  /* 0x0002000005ff7812 */ /* 0x000fe200078ac0ff */
[----:B------:R-:W-:-:S12]  /*71e0*/  BSSY B0, `(.L_x_3930) ;  /* 0x000000f000007945 */ /* 0x000fd80003800000 */
[----:B------:R-:W-:Y:S05]  /*71f0*/  @!P5 BRA `(.L_x_3931) ;  /* 0x000000000034d947 */ /* 0x000fea0003800000 */
[----:B------:R-:W-:Y:S01]  /*7200*/  SHF.R.S32.HI R6, RZ, 0x1f, R93 ;  /* 0x0000001fff067819 */ /* 0x000fe2000001145d */
[----:B------:R-:W-:Y:S01]  /*7210*/  ULDC.64 UR12, c[0x0][0x270] ;  /* 0x00009c00000c7ab9 */ /* 0x000fe20000000a00 */
[----:B------:R-:W-:Y:S02]  /*7220*/  MOV R40, R70 ;  /* 0x0000004600287202 */ /* 0x000fe40000000f00 */
[----:B---34-:R-:W-:Y:S01]  /*7230*/  MOV R41, R69 ;  /* 0x0000004500297202 */ /* 0x018fe20000000f00 */
[----:B------:R-:W-:Y:S01]  /*7240*/  IMAD R6, R6, UR12, RZ ;  /* 0x0000000c06067c24 */ /* 0x000fe2000f8e02ff */
[----:B------:R-:W-:Y:S01]  /*7250*/  F2FP.BF16.F32.PACK_AB R11, R8, R11 ;  /* 0x0000000b080b723e */ /* 0x000fe200000010ff */
[----:B------:R-:W-:-:S04]  /*7260*/  IMAD.WIDE.U32 R40, R93, UR12, R40 ;  /* 0x0000000c5d287c25 */ /* 0x000fc8000f8e0028 */
[----:B0-----:R-:W-:Y:S01]  /*7270*/  IMAD R9, R93, UR13, R6 ;  /* 0x0000000d5d097c24 */ /* 0x001fe2000f8e0206 */
[----:B------:R-:W-:Y:S02]  /*7280*/  ULDC.64 UR12, c[0x0][0x210] ;  /* 0x00008400000c7ab9 */ /* 0x000fe40000000a00 */
[----:B------:R-:W-:Y:S02]  /*7290*/  LEA R54, P5, R40, UR12, 0x1 ;  /* 0x0000000c28367c11 */ /* 0x000fe4000f8a08ff */
[----:B------:R-:W-:-:S04]  /*72a0*/  IADD3 R9, R41, R9, RZ ;  /* 0x0000000929097210 */ /* 0x000fc80007ffe0ff */
[----:B------:R-:W-:-:S05]  /*72b0*/  LEA.HI.X R55, R40, UR13, R9, 0x1, P5 ;  /* 0x0000000d28377c11 */ /* 0x000fca000a8f0c09 */
[----:B------:R0:W-:Y:S02]  /*72c0*/  STG.E desc[UR8][R54.64], R11 ;  /* 0x0000000b36007986 */ /* 0x0001e4000c101908 */
.L_x_3931:
[----:B------:R-:W-:Y:S05]  /*72d0*/  BSYNC B0 ;  /* 0x0000000000007941 */ /* 0x000fea0003800000 */
.L_x_3930:
        /* <DEDUP_REMOVED lines=8> */
[----:B------:R-:W5:Y:S01]  /*7360*/  MUFU.RCP R9, R8 ;  /* 0x0000000800097308 */ /* 0x000f620000001000 */
[----:B0-----:R-:W-:Y:S01]  /*7370*/  FMUL.FTZ R28, R28, R11 ;  /* 0x0000000b1c1c7220 */ /* 0x001fe20000410000 */
[----:B-----5:R-:W-:-:S07]  /*7380*/  FMUL.FTZ R12, R12, R9 ;  /* 0x000000090c0c7220 */ /* 0x020fce0000410000 */
.L_x_3932:
[----:B------:R-:W-:Y:S01]  /*7390*/  LOP3.LUT P5, RZ, R5, 0x10000, RZ, 0xc0, !PT ;  /* 0x0001000005ff7812 */ /* 0x000fe200078ac0ff */
[----:B------:R-:W-:-:S12]  /*73a0*/  BSSY B0, `(.L_x_3933) ;  /* 0x000000f000007945 */ /* 0x000fd80003800000 */
[----:B------:R-:W-:Y:S05]  /*73b0*/  @!P5 BRA `(.L_x_3934) ;  /* 0x000000000034d947 */ /* 0x000fea0003800000 */
[----:B------:R-:W-:Y:S01]  /*73c0*/  SHF.R.S32.HI R6, RZ, 0x1f, R92 ;  /* 0x0000001fff067819 */ /* 0x000fe2000001145c */
[----:B------:R-:W-:Y:S01]  /*73d0*/  ULDC.64 UR12, c[0x0][0x270] ;  /* 0x00009c00000c7ab9 */ /* 0x000fe20000000a00 */
[----:B0-----:R-:W-:Y:S01]  /*73e0*/  MOV R9, R69 ;  /* 0x0000004500097202 */ /* 0x001fe20000000f00 */
        /* <DEDUP_REMOVED lines=10> */
.L_x_3934:
[----:B------:R-:W-:Y:S05]  /*7490*/  BSYNC B0 ;  /* 0x0000000000007941 */ /* 0x000fea0003800000 */
.L_x_3933:
[----:B------:R-:W-:Y:S05]  /*74a0*/  @!P6 BRA `(.L_x_3935) ;  /* 0x000000000028e947 */ /* 0x000fea0003800000 */
[----:B------:R-:W-:Y:S01]  /*74b0*/  FMUL.FTZ R6, R13, -1.4426950216293334961 ;  /* 0xbfb8aa3b0d067820 */ /* 0x000fe20000410000 */
[----:B0-----:R-:W-:-:S05]  /*74c0*/  FMUL.FTZ R9, R29, -1.4426950216293334961 ;  /* 0xbfb8aa3b1d097820 */ /* 0x001fca0000410000 */
        /* <DEDUP_REMOVED lines=8> */
.L_x_3935:
[----:B------:R-:W-:Y:S01]  /*7550*/  LOP3.LUT P5, RZ, R5, 0x8000, RZ, 0xc0, !PT ;  /* 0x0000800005ff7812 */ /* 0x000fe200078ac0ff */
[----:B------:R-:W-:-:S12]  /*7560*/  BSSY B0, `(.L_x_3936) ;  /* 0x000000f000007945 */ /* 0x000fd80003800000 */
[----:B------:R-:W-:Y:S05]  /*7570*/  @!P5 BRA `(.L_x_3937) ;  /* 0x000000000034d947 */ /* 0x000fea0003800000 */
[----:B------:R-:W-:Y:S01]  /*7580*/  SHF.R.S32.HI R6, RZ, 0x1f, R91 ;  /* 0x0000001fff067819 */ /* 0x000fe2000001145b */
[----:B------:R-:W-:Y:S01]  /*7590*/  ULDC.64 UR12, c[0x0][0x270] ;  /* 0x00009c00000c7ab9 */ /* 0x000fe20000000a00 */
[----:B------:R-:W-:Y:S02]  /*75a0*/  MOV R8, R70 ;  /* 0x0000004600087202 */ /* 0x000fe40000000f00 */
[----:B0-----:R-:W-:Y:S01]  /*75b0*/  MOV R9, R69 ;  /* 0x0000004500097202 */ /* 0x001fe20000000f00 */
        /* <DEDUP_REMOVED lines=9> */
.L_x_3937:
[----:B------:R-:W-:Y:S05]  /*7650*/  BSYNC B0 ;  /* 0x0000000000007941 */ /* 0x000fea0003800000 */
.L_x_3936:
        /* <DEDUP_REMOVED lines=11> */
.L_x_3938:
[----:B------:R-:W-:Y:S01]  /*7710*/  LOP3.LUT P5, RZ, R5, 0x4000, RZ, 0xc0, !PT ;  /* 0x0000400005ff7812 */ /* 0x000fe200078ac0ff */
[----:B------:R-:W-:-:S12]  /*7720*/  BSSY B0, `(.L_x_3939) ;  /* 0x000000f000007945 */ /* 0x000fd80003800000 */
[----:B------:R-:W-:Y:S05]  /*7730*/  @!P5 BRA `(.L_x_3940) ;  /* 0x000000000034d947 */ /* 0x000fea0003800000 */
[----:B------:R-:W-:Y:S01]  /*7740*/  SHF.R.S32.HI R6, RZ, 0x1f, R89 ;  /* 0x0000001fff067819 */ /* 0x000fe20000011459 */
[----:B------:R-:W-:Y:S01]  /*7750*/  ULDC.64 UR12, c[0x0][0x270] ;  /* 0x00009c00000c7ab9 */ /* 0x000fe20000000a00 */
[----:B------:R-:W-:Y:S02]  /*7760*/  MOV R8, R70 ;  /* 0x0000004600087202 */ /* 0x000fe40000000f00 */
[----:B0-----:R-:W-:Y:S01]  /*7770*/  MOV R9, R69 ;  /* 0x0000004500097202 */ /* 0x001fe20000000f00 */
        /* <DEDUP_REMOVED lines=9> */
.L_x_3940:
[----:B------:R-:W-:Y:S05]  /*7810*/  BSYNC B0 ;  /* 0x0000000000007941 */ /* 0x000fea0003800000 */
.L_x_3939:
        /* <DEDUP_REMOVED lines=11> */
.L_x_3941:
[----:B------:R-:W-:Y:S01]  /*78d0*/  LOP3.LUT P5, RZ, R5, 0x2000, RZ, 0xc0, !PT ;  /* 0x0000200005ff7812 */ /* 0x000fe200078ac0ff */
[----:B------:R-:W-:-:S12]  /*78e0*/  BSSY B0, `(.L_x_3942) ;  /* 0x000000f000007945 */ /* 0x000fd80003800000 */
[----:B------:R-:W-:Y:S05]  /*78f0*/  @!P5 BRA `(.L_x_3943) ;  /* 0x000000000034d947 */ /* 0x000fea0003800000 */
[----:B------:R-:W-:Y:S01]  /*7900*/  SHF.R.S32.HI R6, RZ, 0x1f, R88 ;  /* 0x0000001fff067819 */ /* 0x000fe20000011458 */
[----:B------:R-:W-:Y:S01]  /*7910*/  ULDC.64 UR12, c[0x0][0x270] ;  /* 0x00009c00000c7ab9 */ /* 0x000fe20000000a00 */
[----:B------:R-:W-:Y:S01]  /*7920*/  MOV R8, R70 ;  /* 0x0000004600087202 */ /* 0x000fe20000000f00 */
[----:B0-----:R-:W-:Y:S01]  /*7930*/  IMAD.MOV.U32 R9, RZ, RZ, R69 ;  /* 0x000000ffff097224 */ /* 0x001fe200078e0045 */
        /* <DEDUP_REMOVED lines=9> */
.L_x_3943:
[----:B------:R-:W-:Y:S05]  /*79d0*/  BSYNC B0 ;  /* 0x0000000000007941 */ /* 0x000fea0003800000 */
.L_x_3942:
        /* <DEDUP_REMOVED lines=11> */
.L_x_3944:
        /* <DEDUP_REMOVED lines=16> */
.L_x_3946:
[----:B------:R-:W-:Y:S05]  /*7b90*/  BSYNC B0 ;  /* 0x0000000000007941 */ /* 0x000fea0003800000 */
.L_x_3945:
        /* <DEDUP_REMOVED lines=11> */
.L_x_3947:
        /* <DEDUP_REMOVED lines=16> */
.L_x_3949:
[----:B------:R-:W-:Y:S05]  /*7d50*/  BSYNC B0 ;  /* 0x0000000000007941 */ /* 0x000fea0003800000 */
.L_x_3948:
        /* <DEDUP_REMOVED lines=11> */
.L_x_3950:
        /* <DEDUP_REMOVED lines=9> */
[----:B------:R-:W-:-:S03]  /*7ea0*/  ULDC.64 UR12, c[0x0][0x210] ;  /* 0x00008400000c7ab9 */ /* 0x000fc60000000a00 */
[----:B------:R-:W-:Y:S01]  /*7eb0*/  IMAD.IADD R11, R9, 0x1, R11 ;  /* 0x00000001090b7824 */ /* 0x000fe200078e020b */
[----:B------:R-:W-:Y:S02]  /*7ec0*/  LEA R10, P5, R8, UR12, 0x1 ;  /* 0x0000000c080a7c11 */ /* 0x000fe4000f8a08ff */
[----:B------:R-:W-:Y:S02]  /*7ed0*/  F2FP.BF16.F32.PACK_AB R9, R42, R18 ;  /* 0x000000122a09723e */ /* 0x000fe400000010ff */
[----:B------:R-:W-:-:S05]  /*7ee0*/  LEA.HI.X R11, R8, UR13, R11, 0x1, P5 ;  /* 0x0000000d080b7c11 */ /* 0x000fca000a8f0c0b */
[----:B------:R0:W-:Y:S04]  /*7ef0*/  STG.E desc[UR8][R10.64], R9 ;  /* 0x000000090a007986 */ /* 0x0001e8000c101908 */
.L_x_3952:
[----:B------:R-:W-:Y:S05]  /*7f00*/  BSYNC B0 ;  /* 0x0000000000007941 */ /* 0x000fea0003800000 */
.L_x_3951:
        /* <DEDUP_REMOVED lines=11> */
.L_x_3953:
[----:B------:R-:W-:Y:S01]  /*7fc0*/  LOP3.LUT P5, RZ, R5, 0x200, RZ, 0xc0, !PT ;  /* 0x0000020005ff7812 */ /* 0x000fe200078ac0ff */
[----:B------:R-:W-:-:S12]  /*7fd0*/  BSSY B0, `(.L_x_3954) ;  /* 0x000000e000007945 */ /* 0x000fd80003800000 */
[----:B------:R-:W-:Y:S05]  /*7fe0*/  @!P5 BRA `(.L_x_3955) ;  /* 0x000000000030d947 */ /* 0x000fea0003800000 */
[----:B------:R-:W-:Y:S01]  /*7ff0*/  ULDC.64 UR12, c[0x0][0x270] ;  /* 0x00009c00000c7ab9 */ /* 0x000fe20000000a00 */
[----:B------:R-:W-:Y:S01]  /*8000*/  MOV R8, R70 ;  /* 0x0000004600087202 */ /* 0x000fe20000000f00 */
[----:B------:R-:W-:Y:S01]  /*8010*/  IMAD R6, R124, UR12, RZ ;  /* 0x0000000c7c067c24 */ /* 0x000fe2000f8e02ff */
[----:B0-----:R-:W-:Y:S02]  /*8020*/  MOV R9, R69 ;  /* 0x0000004500097202 */ /* 0x001fe40000000f00 */
        /* <DEDUP_REMOVED lines=8> */
.L_x_3955:
[----:B------:R-:W-:Y:S05]  /*80b0*/  BSYNC B0 ;  /* 0x0000000000007941 */ /* 0x000fea0003800000 */
.L_x_3954:
        /* <DEDUP_REMOVED lines=11> */
.L_x_3956:
[----:B------:R-:W-:Y:S01]  /*8170*/  LOP3.LUT P5, RZ, R5, 0x100, RZ, 0xc0, !PT ;  /* 0x0000010005ff7812 */ /* 0x000fe200078ac0ff */
[----:B------:R-:W-:-:S12]  /*8180*/  BSSY B0, `(.L_x_3957) ;  /* 0x000000e000007945 */ /* 0x000fd80003800000 */
[----:B------:R-:W-:Y:S05]  /*8190*/  @!P5 BRA `(.L_x_3958) ;  /* 0x000000000030d947 */ /* 0x000fea0003800000 */
[----:B------:R-:W-:Y:S01]  /*81a0*/  ULDC.64 UR12, c[0x0][0x270] ;  /* 0x00009c00000c7ab9 */ /* 0x000fe20000000a00 */
[----:B------:R-:W-:Y:S01]  /*81b0*/  MOV R8, R70 ;  /* 0x0000004600087202 */ /* 0x000fe20000000f00 */
[----:B0-----:R-:W-:Y:S02]  /*81c0*/  IMAD R11, R123, UR12, RZ ;  /* 0x0000000c7b0b7c24 */ /* 0x001fe4000f8e02ff */
[----:B------:R-:W-:Y:S02]  /*81d0*/  IMAD.MOV.U32 R9, RZ, RZ, R69 ;  /* 0x000000ffff097224 */ /* 0x000fe400078e0045 */
        /* <DEDUP_REMOVED lines=8> */
.L_x_3958:
[----:B------:R-:W-:Y:S05]  /*8260*/  BSYNC B0 ;  /* 0x0000000000007941 */ /* 0x000fea0003800000 */
.L_x_3957:
        /* <DEDUP_REMOVED lines=11> */
.L_x_3959:
        /* <DEDUP_REMOVED lines=15> */
.L_x_3961:
[----:B------:R-:W-:Y:S05]  /*8410*/  BSYNC B0 ;  /* 0x0000000000007941 */ /* 0x000fea0003800000 */
.L_x_3960:
        /* <DEDUP_REMOVED lines=11> */
.L_x_3962:
[----:B------:R-:W-:Y:S01]  /*84d0*/  LOP3.LUT P5, RZ, R5, 0x40, RZ, 0xc0, !PT ;  /* 0x0000004005ff7812 */ /* 0x000fe200078ac0ff */
[----:B------:R-:W-:-:S12]  /*84e0*/  BSSY B0, `(.L_x_3963) ;  /* 0x000000e000007945 */ /* 0x000fd80003800000 */
[----:B------:R-:W-:Y:S05]  /*84f0*/  @!P5 BRA `(.L_x_3964) ;  /* 0x000000000030d947 */ /* 0x000fea0003800000 */
[----:B------:R-:W-:Y:S01]  /*8500*/  ULDC.64 UR12, c[0x0][0x270] ;  /* 0x00009c00000c7ab9 */ /* 0x000fe20000000a00 */
[----:B0-----:R-:W-:Y:S01]  /*8510*/  MOV R9, R69 ;  /* 0x0000004500097202 */ /* 0x001fe20000000f00 */
[----:B------:R-:W-:Y:S02]  /*8520*/  IMAD R11, R121, UR12, RZ ;  /* 0x0000000c790b7c24 */ /* 0x000fe4000f8e02ff */
        /* <DEDUP_REMOVED lines=9> */
.L_x_3964:
[----:B------:R-:W-:Y:S05]  /*85c0*/  BSYNC B0 ;  /* 0x0000000000007941 */ /* 0x000fea0003800000 */
.L_x_3963:
        /* <DEDUP_REMOVED lines=11> */
.L_x_3965:
        /* <DEDUP_REMOVED lines=15> */
.L_x_3967:
[----:B------:R-:W-:Y:S05]  /*8770*/  BSYNC B0 ;  /* 0x0000000000007941 */ /* 0x000fea0003800000 */
.L_x_3966:
        /* <DEDUP_REMOVED lines=11> */
.L_x_3968:
        /* <DEDUP_REMOVED lines=15> */
.L_x_3970:
[----:B------:R-:W-:Y:S05]  /*8920*/  BSYNC B0 ;  /* 0x0000000000007941 */ /* 0x000fea0003800000 */
.L_x_3969:
        /* <DEDUP_REMOVED lines=11> */
.L_x_3971:
[----:B------:R-:W-:Y:S01]  /*89e0*/  LOP3.LUT P5, RZ, R5, 0x8, RZ, 0xc0, !PT ;  /* 0x0000000805ff7812 */ /* 0x000fe200078ac0ff */
[----:B------:R-:W-:-:S12]  /*89f0*/  BSSY B0, `(.L_x_3972) ;  /* 0x0000010000007945 */ /* 0x000fd80003800000 */
[----:B------:R-:W-:Y:S05]  /*8a00*/  @!P5 BRA `(.L_x_3973) ;  /* 0x000000000038d947 */ /* 0x000fea0003800000 */
[----:B0-----:R-:W-:Y:S01]  /*8a10*/  IADD3 R11, R0, 0xb8, RZ ;  /* 0x000000b8000b7810 */ /* 0x001fe20007ffe0ff */
[----:B------:R-:W-:Y:S01]  /*8a20*/  ULDC.64 UR12, c[0x0][0x270] ;  /* 0x00009c00000c7ab9 */ /* 0x000fe20000000a00 */
[----:B------:R-:W-:Y:S01]  /*8a30*/  MOV R9, R69 ;  /* 0x0000004500097202 */ /* 0x000fe20000000f00 */
        /* <DEDUP_REMOVED lines=11> */
.L_x_3973:
[----:B------:R-:W-:Y:S05]  /*8af0*/  BSYNC B0 ;  /* 0x0000000000007941 */ /* 0x000fea0003800000 */
.L_x_3972:
        /* <DEDUP_REMOVED lines=11> */
.L_x_3974:
[----:B------:R-:W-:Y:S01]  /*8bb0*/  LOP3.LUT P5, RZ, R5, 0x4, RZ, 0xc0, !PT ;  /* 0x0000000405ff7812 */ /* 0x000fe200078ac0ff */
[----:B------:R-:W-:-:S12]  /*8bc0*/  BSSY B0, `(.L_x_3975) ;  /* 0x0000010000007945 */ /* 0x000fd80003800000 */
[----:B------:R-:W-:Y:S05]  /*8bd0*/  @!P5 BRA `(.L_x_3976) ;  /* 0x000000000038d947 */ /* 0x000fea0003800000 */
[----:B0-----:R-:W-:Y:S01]  /*8be0*/  IADD3 R11, R0, 0xc0, RZ ;  /* 0x000000c0000b7810 */ /* 0x001fe20007ffe0ff */
[----:B------:R-:W-:Y:S01]  /*8bf0*/  ULDC.64 UR12, c[0x0][0x270] ;  /* 0x00009c00000c7ab9 */ /* 0x000fe20000000a00 */
[----:B------:R-:W-:Y:S01]  /*8c00*/  MOV R8, R70 ;  /* 0x0000004600087202 */ /* 0x000fe20000000f00 */
        /* <DEDUP_REMOVED lines=11> */
.L_x_3976:
[----:B------:R-:W-:Y:S05]  /*8cc0*/  BSYNC B0 ;  /* 0x0000000000007941 */ /* 0x000fea0003800000 */
.L_x_3975:
        /* <DEDUP_REMOVED lines=11> */
.L_x_3977:
[----:B------:R-:W-:Y:S01]  /*8d80*/  LOP3.LUT P5, RZ, R5, 0x1, RZ, 0xc0, !PT ;  /* 0x0000000105ff7812 */ /* 0x000fe200078ac0ff */
[----:B------:R-:W-:-:S12]  /*8d90*/  BSSY B0, `(.L_x_3978) ;  /* 0x0000010000007945 */ /* 0x000fd80003800000 */
[----:B------:R-:W-:Y:S05]  /*8da0*/  @!P5 BRA `(.L_x_3979) ;  /* 0x000000000038d947 */ /* 0x000fea0003800000 */
[----:B0-----:R-:W-:Y:S01]  /*8db0*/  IADD3 R11, R0, 0xc8, RZ ;  /* 0x000000c8000b7810 */ /* 0x001fe20007ffe0ff */
[----:B------:R-:W-:Y:S01]  /*8dc0*/  ULDC.64 UR12, c[0x0][0x270] ;  /* 0x00009c00000c7ab9 */ /* 0x000fe20000000a00 */
[----:B------:R-:W-:Y:S02]  /*8dd0*/  MOV R8, R70 ;  /* 0x0000004600087202 */ /* 0x000fe40000000f00 */
[----:B------:R-:W-:Y:S02]  /*8de0*/  SHF.R.S32.HI R6, RZ, 0x1f, R11 ;  /* 0x0000001fff067819 */ /* 0x000fe4000001140b */
[----:B------:R-:W-:Y:S02]  /*8df0*/  MOV R9, R69 ;  /* 0x0000004500097202 */ /* 0x000fe40000000f00 */
        /* <DEDUP_REMOVED lines=9> */
.L_x_3979:
[----:B------:R-:W-:Y:S05]  /*8e90*/  BSYNC B0 ;  /* 0x0000000000007941 */ /* 0x000fea0003800000 */
.L_x_3978:
        /* <DEDUP_REMOVED lines=11> */
.L_x_3980:
        /* <DEDUP_REMOVED lines=16> */
.L_x_3982:
[----:B------:R-:W-:Y:S05]  /*9050*/  BSYNC B0 ;  /* 0x0000000000007941 */ /* 0x000fea0003800000 */
.L_x_3981:
        /* <DEDUP_REMOVED lines=11> */
.L_x_3983:
[----:B------:R-:W-:Y:S04]  /*9110*/  BSSY B0, `(.L_x_3984) ;  /* 0x0000010000007945 */ /* 0x000fe80003800000 */
[----:B------:R-:W-:Y:S05]  /*9120*/  @!P1 BRA `(.L_x_3985) ;  /* 0x0000000000389947 */ /* 0x000fea0003800000 */
[----:B0-----:R-:W-:Y:S01]  /*9130*/  VIADD R11, R0, 0xd8 ;  /* 0x000000d8000b7836 */ /* 0x001fe20000000000 */
[----:B------:R-:W-:Y:S01]  /*9140*/  ULDC.64 UR12, c[0x0][0x270] ;  /* 0x00009c00000c7ab9 */ /* 0x000fe20000000a00 */
[----:B------:R-:W-:Y:S02]  /*9150*/  MOV R8, R70 ;  /* 0x0000004600087202 */ /* 0x000fe40000000f00 */
[----:B------:R-:W-:Y:S02]  /*9160*/  MOV R9, R69 ;  /* 0x0000004500097202 */ /* 0x000fe40000000f00 */
        /* <DEDUP_REMOVED lines=10> */
.L_x_3985:
[----:B------:R-:W-:Y:S05]  /*9210*/  BSYNC B0 ;  /* 0x0000000000007941 */ /* 0x000fea0003800000 */
.L_x_3984:
        /* <DEDUP_REMOVED lines=11> */
.L_x_3986:
[----:B------:R-:W-:Y:S04]  /*92d0*/  BSSY B0, `(.L_x_3987) ;  /* 0x0000010000007945 */ /* 0x000fe80003800000 */
        /* <DEDUP_REMOVED lines=15> */
.L_x_3988:
[----:B------:R-:W-:Y:S05]  /*93d0*/  BSYNC B0 ;  /* 0x0000000000007941 */ /* 0x000fea0003800000 */
.L_x_3987:
        /* <DEDUP_REMOVED lines=11> */
.L_x_3989:
[----:B------:R-:W-:Y:S04]  /*9490*/  BSSY B0, `(.L_x_3990) ;  /* 0x0000010000007945 */ /* 0x000fe80003800000 */
        /* <DEDUP_REMOVED lines=15> */
.L_x_3991:
[----:B------:R-:W-:Y:S05]  /*9590*/  BSYNC B0 ;  /* 0x0000000000007941 */ /* 0x000fea0003800000 */
.L_x_3990:
        /* <DEDUP_REMOVED lines=11> */
.L_x_3992:
        /* <DEDUP_REMOVED lines=16> */
.L_x_3994:
[----:B------:R-:W-:Y:S05]  /*9750*/  BSYNC B0 ;  /* 0x0000000000007941 */ /* 0x000fea0003800000 */
.L_x_3993:
        /* <DEDUP_REMOVED lines=11> */
.L_x_3995:
        /* <DEDUP_REMOVED lines=17> */
.L_x_3997:
[----:B------:R-:W-:Y:S05]  /*9920*/  BSYNC B0 ;  /* 0x0000000000007941 */ /* 0x000fea0003800000 */
.L_x_3996:
[----:B0-----:R-:W0:Y:S01]  /*9930*/  LDC R7, c[0x0][0x10] ;  /* 0x00000400ff077b82 */ /* 0x001e220000000800 */
[----:B------:R-:W-:Y:S02]  /*9940*/  IADD3 R3, R3, 0x1, RZ ;  /* 0x0000000103037810 */ /* 0x000fe40007ffe0ff */
[----:B0-----:R-:W-:-:S04]  /*9950*/  IADD3 R2, R7, R2, RZ ;  /* 0x0000000207027210 */ /* 0x001fc80007ffe0ff */
[----:B------:R-:W-:-:S13]  /*9960*/  ISETP.GE.AND P5, PT, R2, UR4, PT ;  /* 0x0000000402007c0c */ /* 0x000fda000bfa6270 */
[----:B------:R-:W-:Y:S05]  /*9970*/  @!P5 BRA `(.L_x_3998) ;  /* 0xffffff7000b0d947 */ /* 0x000fea000383ffff */
[----:B------:R-:W-:Y:S05]  /*9980*/  EXIT ;  /* 0x000000000000794d */ /* 0x000fea0003800000 */
.L_x_3999:
        /* <DEDUP_REMOVED lines=15> */
.L_x_5627:


//--------------------- .text._Z35group_norm_nhwc_fwd_one_pass_kernelI11Bf16IOBf16WLi512ELi98ELi392EEv26Group_norm_nhwc_fwd_params --------------------------
	.section	.text._Z35group_norm_nhwc_fwd_one_pass_kernelI11Bf16IOBf16WLi512ELi98ELi392EEv26Group_norm_nhwc_fwd_params,"ax",@progbits
	.align	128
        .global         _Z35group_norm_nhwc_fwd_one_pass_kernelI11Bf16IOBf16WLi512ELi98ELi392EEv26Group_norm_nhwc_fwd_params
        .type           _Z35group_norm_nhwc_fwd_one_pass_kernelI11Bf16IOBf16WLi512ELi98ELi392EEv26Group_norm_nhwc_fwd_params,@function
        .size           _Z35group_norm_nhwc_fwd_one_pass_kernelI11Bf16IOBf16WLi512ELi98ELi392EEv26Group_norm_nhwc_fwd_params,(.L_x_5628 - _Z35group_norm_nhwc_fwd_one_pass_kernelI11Bf16IOBf16WLi512ELi98ELi392EEv26Group_norm_nhwc_fwd_params)
        .other          _Z35group_norm_nhwc_fwd_one_pass_kernelI11Bf16IOBf16WLi512ELi98ELi392EEv26Group_norm_nhwc_fwd_params,@"STO_CUDA_ENTRY STV_DEFAULT"
_Z35group_norm_nhwc_fwd_one_pass_kernelI11Bf16IOBf16WLi512ELi98ELi392EEv26Group_norm_nhwc_fwd_params:
.text._Z35group_norm_nhwc_fwd_one_pass_kernelI11Bf16IOBf16WLi512ELi98ELi392EEv26Group_norm_nhwc_fwd_params:
        /* <DEDUP_REMOVED lines=19> */
.L_x_4016:
[----:B------:R-:W-:Y:S01]  /*0130*/  ULDC UR11, c[0x0][0x288] ;  /* 0x0000a200000b7ab9 */ /* 0x000fe20000000800 */
[----:B------:R-:W-:Y:S01]  /*0140*/  IABS R7, UR8 ;  /* 0x0000000800077c13 */ /* 0x000fe20008000000 */
[----:B-1----:R-:W-:Y:S01]  /*0150*/  IMAD.U32 R5, RZ, RZ, UR11 ;  /* 0x0000000bff057e24 */ /* 0x002fe2000f8e00ff */
[----:B------:R-:W-:Y:S01]  /*0160*/  UMOV UR6, URZ ;  /* 0x0000003f00067c82 */ /* 0x000fe20008000000 */
[----:B------:R-:W-:Y:S01]  /*0170*/  ULDC.64 UR16, c[0x0][0x278] ;  /* 0x00009e0000107ab9 */ /* 0x000fe20000000a00 */
[----:B------:R-:W-:Y:S01]  /*0180*/  R2UR UR10, R7 ;  /* 0x00000000070a72ca */ /* 0x000fe200000e0000 */
[C---:B------:R-:W-:Y:S01]  /*0190*/  VIADD R17, R0.reuse, 0x8 ;  /* 0x0000000800117836 */ /* 0x040fe20000000000 */
[----:B------:R-:W-:Y:S01]  /*01a0*/  IABS R5, R5 ;  /* 0x0000000500057213 */ /* 0x000fe20000000000 */
[C---:B0-----:R-:W-:Y:S01]  /*01b0*/  VIADD R23, R0.reuse, 0x10 ;  /* 0x0000001000177836 */ /* 0x041fe20000000000 */
        /* <DEDUP_REMOVED lines=9> */
[----:B------:R-:W0:Y:S01]  /*0250*/  I2F.RP R5, UR15 ;  /* 0x0000000f00057d06 */ /* 0x000e220008209400 */
        /* <DEDUP_REMOVED lines=2400> */
.L_x_4001:
[----:B------:R-:W-:Y:S05]  /*9860*/  BSYNC B0 ;  /* 0x0000000000007941 */ /* 0x000fea0003800000 */
.L_x_4000:
        /* <DEDUP_REMOVED lines=34> */
.L_x_4005:
[----:B------:R-:W2:Y:S04]  /*9a90*/  LDG.E.STRONG.GPU R2, desc[UR12][R18.64] ;  /* 0x0000000c12027981 */ /* 0x000ea8000c1ef900 */
[----:B--2---:R-:W-:Y:S04]  /*9aa0*/  CCTL.IVALL ;  /* 0x00000000ff00798f */ /* 0x004fe80002000000 */
[----:B------:R0:W-:Y:S01]  /*9ab0*/  STL [R1], R2 ;  /* 0x0000000201007387 */ /* 0x0001e20000100800 */
[----:B------:R-:W-:-:S13]  /*9ac0*/  ISETP.NE.AND P1, PT, R2, UR6, PT ;  /* 0x0000000602007c0c */ /* 0x000fda000bf25270 */
[----:B0-----:R-:W-:Y:S05]  /*9ad0*/  @P1 BRA `(.L_x_4005) ;  /* 0xfffffffc00ec1947 */ /* 0x001fea000383ffff */
.L_x_4004:
[----:B------:R-:W-:Y:S05]  /*9ae0*/  BSYNC B0 ;  /* 0x0000000000007941 */ /* 0x000fea0003800000 */
.L_x_4003:
        /* <DEDUP_REMOVED lines=18> */
.L_x_4009:
        /* <DEDUP_REMOVED lines=115> */
.L_x_4008:
        /* <DEDUP_REMOVED lines=61> */
.L_x_4010:
[----:B------:R-:W-:-:S13]  /*a710*/  ISETP.NE.OR P1, PT, R2, RZ, P1 ;  /* 0x000000ff0200720c */ /* 0x000fda0000f25670 */
[----:B------:R-:W-:Y:S05]  /*a720*/  @!P1 BRA `(.L_x_4006) ;  /* 0x00000000007c9947 */ /* 0x000fea0003800000 */
.L_x_4007:
        /* <DEDUP_REMOVED lines=31> */
.L_x_4006:
        /* <DEDUP_REMOVED lines=11> */
.L_x_4012:
[----:B------:R-:W-:Y:S05]  /*a9d0*/  BSYNC B0 ;  /* 0x0000000000007941 */ /* 0x000fea0003800000 */
.L_x_4011:
        /* <DEDUP_REMOVED lines=19> */
.L_x_4002:
        /* <DEDUP_REMOVED lines=10> */
[----:B------:R-:W-:Y:S01]  /*abb0*/  IMAD.U32 R5, RZ, RZ, UR8 ;  /* 0x00000008ff057e24 */ /* 0x000fe2000f8e00ff */
[----:B------:R-:W-:Y:S01]  /*abc0*/  ULDC.64 UR10, c[0x0][0x278] ;  /* 0x00009e00000a7ab9 */ /* 0x000fe20000000a00 */
[----:B------:R-:W-:Y:S01]  /*abd0*/  ULDC.64 UR16, c[0x0][0x270] ;  /* 0x00009c0000107ab9 */ /* 0x000fe20000000a00 */
[----:B------:R-:W1:Y:S01]  /*abe0*/  S2UR UR7, SR_CgaCtaId ;  /* 0x00000000000779c3 */ /* 0x000e620000008800 */
[----:B------:R-:W-:Y:S01]  /*abf0*/  IMAD R17, R17, -0x31, R4 ;  /* 0xffffffcf11117824 */ /* 0x000fe200078e0204 */
[----:B------:R-:W-:Y:S01]  /*ac00*/  ULDC.64 UR18, c[0x0][0x210] ;  /* 0x0000840000127ab9 */ /* 0x000fe20000000a00 */
[----:B------:R-:W-:Y:S01]  /*ac10*/  IMAD.U32 R4, RZ, RZ, UR6 ;  /* 0x00000006ff047e24 */ /* 0x000fe2000f8e00ff */
[----:B------:R-:W-:-:S02]  /*ac20*/  UMOV UR6, 0x400 ;  /* 0x0000040000067882 */ /* 0x000fc40000000000 */
[----:B------:R-:W-:Y:S02]  /*ac30*/  SHF.L.U32 R17, R17, 0x1, RZ ;  /* 0x0000000111117819 */ /* 0x000fe400000006ff */
[----:B------:R-:W2:Y:S03]  /*ac40*/  @!P1 LDC.64 R2, c[0x0][0x218] ;  /* 0x00008600ff029b82 */ /* 0x000ea60000000a00 */
[----:B------:R-:W-:-:S05]  /*ac50*/  IMAD R19, R4, 0x62, R17 ;  /* 0x0000006204137824 */ /* 0x000fca00078e0211 */
[----:B------:R-:W3:Y:S01]  /*ac60*/  LDC.64 R14, c[0x0][0x230] ;  /* 0x00008c00ff0e7b82 */ /* 0x000ee20000000a00 */
[----:B-1----:R-:W-:-:S03]  /*ac70*/  ULEA UR6, UR7, UR6, 0x18 ;  /* 0x0000000607067291 */ /* 0x002fc6000f8ec03f */
[----:B------:R-:W-:Y:S02]  /*ac80*/  ULDC UR7, c[0x0][0x2a4] ;  /* 0x0000a90000077ab9 */ /* 0x000fe40000000800 */
[----:B------:R-:W-:Y:S01]  /*ac90*/  @!P1 FMUL.FTZ R17, R11, UR7 ;  /* 0x000000070b119c20 */ /* 0x000fe20008410000 */
[----:B------:R-:W-:Y:S01]  /*aca0*/  @!P1 FMUL.FTZ R16, R10, UR7 ;  /* 0x000000070a109c20 */ /* 0x000fe20008410000 */
[----:B--2---:R-:W-:Y:S02]  /*acb0*/  @!P1 IMAD.WIDE R2, R5, 0x8, R2 ;  /* 0x0000000805029825 */ /* 0x004fe400078e0202 */
[----:B------:R-:W-:Y:S02]  /*acc0*/  @!P2 STS.64 [UR6+0x80], R10 ;  /* 0x0000800aff00a988 */ /* 0x000fe40008000a06 */
[C---:B0-----:R-:W-:Y:S02]  /*acd0*/  IMAD.WIDE R4, R19.reuse, 0x2, R12 ;  /* 0x0000000213047825 */ /* 0x041fe400078e020c */
[----:B------:R0:W-:Y:S02]  /*ace0*/  @!P1 STG.E.64 desc[UR12][R2.64], R16 ;  /* 0x0000001002009986 */ /* 0x0001e4000c101b0c */
[----:B---3--:R-:W-:Y:S01]  /*acf0*/  IMAD.WIDE R12, R19, 0x2, R14 ;  /* 0x00000002130c7825 */ /* 0x008fe200078e020e */
[----:B------:R-:W-:Y:S06]  /*ad00*/  BAR.SYNC.DEFER_BLOCKING 0x0 ;  /* 0x0000000000007b1d */ /* 0x000fec0000010000 */
[----:B------:R-:W2:Y:S04]  /*ad10*/  LDG.E.U16 R18, desc[UR12][R4.64] ;  /* 0x0000000c04127981 */ /* 0x000ea8000c1e1500 */
[----:B------:R-:W3:Y:S04]  /*ad20*/  LDG.E.U16 R19, desc[UR12][R4.64+0x2] ;  /* 0x0000020c04137981 */ /* 0x000ee8000c1e1500 */
[----:B------:R-:W4:Y:S04]  /*ad30*/  LDG.E.U16 R20, desc[UR12][R12.64] ;  /* 0x0000000c0c147981 */ /* 0x000f28000c1e1500 */
[----:B------:R-:W4:Y:S01]  /*ad40*/  LDG.E.U16 R21, desc[UR12][R12.64+0x2] ;  /* 0x0000020c0c157981 */ /* 0x000f22000c1e1500 */
[----:B0-----:R-:W-:-:S03]  /*ad50*/  IMAD.MOV.U32 R17, RZ, RZ, RZ ;  /* 0x000000ffff117224 */ /* 0x001fc600078e00ff */
[----:B------:R-:W0:Y:S01]  /*ad60*/  LDS.64 R14, [UR6+0x80] ;  /* 0x00008006ff0e7984 */ /* 0x000e220008000a00 */
[----:B------:R-:W-:Y:S01]  /*ad70*/  UMOV UR6, UR5 ;  /* 0x0000000500067c82 */ /* 0x000fe20008000000 */
[----:B0-----:R-:W-:-:S04]  /*ad80*/  FMUL.FTZ R14, R14, UR7 ;  /* 0x000000070e0e7c20 */ /* 0x001fc80008410000 */
[----:B------:R-:W-:-:S04]  /*ad90*/  FMUL.FTZ R22, R14, R14 ;  /* 0x0000000e0e167220 */ /* 0x000fc80000410000 */
[----:B------:R-:W-:Y:S01]  /*ada0*/  FFMA.FTZ R15, R15, UR7, -R22 ;  /* 0x000000070f0f7c23 */ /* 0x000fe20008010816 */
[----:B------:R-:W-:Y:S02]  /*adb0*/  ULDC.U8 UR7, c[0x0][0x28c] ;  /* 0x0000a30000077ab9 */ /* 0x000fe40000000000 */
[----:B------:R-:W-:Y:S02]  /*adc0*/  ISETP.NE.AND P4, PT, RZ, UR7, PT ;  /* 0x00000007ff007c0c */ /* 0x000fe4000bf85270 */
[----:B------:R-:W-:-:S13]  /*add0*/  FSETP.GTU.FTZ.AND P1, PT, R15, RZ, PT ;  /* 0x000000ff0f00720b */ /* 0x000fda0003f3c000 */
[----:B------:R-:W0:Y:S02]  /*ade0*/  @P1 LDC R2, c[0x0][0x238] ;  /* 0x00008e00ff021b82 */ /* 0x000e240000000800 */
[----:B0-----:R-:W-:Y:S01]  /*adf0*/  @P1 FADD.FTZ R2, R15, R2 ;  /* 0x000000020f021221 */ /* 0x001fe20000010000 */
[----:B------:R-:W-:-:S10]  /*ae00*/  HFMA2.MMA R15, -RZ, RZ, 1.875, 0 ;  /* 0x3f800000ff0f7435 */ /* 0x000fd400000001ff */
[----:B------:R0:W1:Y:S01]  /*ae10*/  @P1 MUFU.RSQ R15, R2 ;  /* 0x00000002000f1308 */ /* 0x0000620000001400 */
[----:B--2---:R-:W-:Y:S01]  /*ae20*/  SHF.L.U32 R16, R18, 0x10, RZ ;  /* 0x0000001012107819 */ /* 0x004fe200000006ff */
[----:B---3--:R-:W-:Y:S01]  /*ae30*/  IMAD.U32 R18, R19, 0x10000, RZ ;  /* 0x0001000013127824 */ /* 0x008fe200078e00ff */
[----:B----4-:R-:W-:Y:S01]  /*ae40*/  SHF.L.U32 R19, R20, 0x10, RZ ;  /* 0x0000001014137819 */ /* 0x010fe200000006ff */
[----:B01----:R-:W-:-:S07]  /*ae50*/  IMAD.U32 R21, R21, 0x10000, RZ ;  /* 0x0001000015157824 */ /* 0x003fce00078e00ff */
.L_x_4015:
[----:B------:R-:W2:Y:S04]  /*ae60*/  LDL.U16 R2, [UR6] ;  /* 0x00000006ff027983 */ /* 0x000ea80008100400 */
[----:B-1----:R-:W3:Y:S04]  /*ae70*/  LDL.U16 R4, [UR6+0x2] ;  /* 0x00000206ff047983 */ /* 0x002ee80008100400 */
[----:B------:R-:W4:Y:S04]  /*ae80*/  LDL.U16 R5, [UR6+0x4] ;  /* 0x00000406ff057983 */ /* 0x000f280008100400 */
[----:B0-----:R-:W4:Y:S04]  /*ae90*/  LDL.U16 R10, [UR6+0x6] ;  /* 0x00000606ff0a7983 */ /* 0x001f280008100400 */
[----:B------:R-:W4:Y:S04]  /*aea0*/  LDL.U16 R11, [UR6+0x8] ;  /* 0x00000806ff0b7983 */ /* 0x000f280008100400 */
[----:B------:R-:W4:Y:S04]  /*aeb0*/  LDL.U16 R13, [UR6+0xa] ;  /* 0x00000a06ff0d7983 */ /* 0x000f280008100400 */
[----:B------:R-:W4:Y:S04]  /*aec0*/  LDL.U16 R23, [UR6+0xc] ;  /* 0x00000c06ff177983 */ /* 0x000f280008100400 */
[----:B------:R-:W4:Y:S01]  /*aed0*/  LDL.U16 R12, [UR6+0xe] ;  /* 0x00000e06ff0c7983 */ /* 0x000f220008100400 */
[C---:B-----5:R-:W-:Y:S01]  /*aee0*/  LEA R27, R17.reuse, R0, 0x3 ;  /* 0x00000000111b7211 */ /* 0x060fe200078e18ff */
[----:B------:R-:W-:Y:S01]  /*aef0*/  VIADD R17, R17, 0x4 ;  /* 0x0000000411117836 */ /* 0x000fe20000000000 */
[----:B------:R-:W-:Y:S01]  /*af00*/  UIADD3 UR6, UR6, 0x10, URZ ;  /* 0x0000001006067890 */ /* 0x000fe2000fffe03f */
[----:B------:R-:W-:Y:S01]  /*af10*/  BSSY B0, `(.L_x_4013) ;  /* 0x0000088000007945 */ /* 0x000fe20003800000 */
[----:B------:R-:W-:-:S02]  /*af20*/  ISETP.GE.U32.AND P1, PT, R27, UR10, PT ;  /* 0x0000000a1b007c0c */ /* 0x000fc4000bf26070 */
[----:B------:R-:W-:Y:S02]  /*af30*/  SHF.R.S32.HI R37, RZ, 0x1f, R27 ;  /* 0x0000001fff257819 */ /* 0x000fe4000001141b */
[----:B------:R-:W-:Y:S02]  /*af40*/  IADD3 R34, R27, 0x8, RZ ;  /* 0x000000081b227810 */ /* 0x000fe40007ffe0ff */
[----:B------:R-:W-:Y:S02]  /*af50*/  ISETP.GE.OR.EX P1, PT, R37, UR11, P0, P1 ;  /* 0x0000000b25007c0c */ /* 0x000fe40008726710 */
[----:B------:R-:W-:Y:S02]  /*af60*/  ISETP.GE.U32.AND P3, PT, R34, UR10, PT ;  /* 0x0000000a22007c0c */ /* 0x000fe4000bf66070 */
[----:B------:R-:W-:-:S04]  /*af70*/  SHF.R.S32.HI R45, RZ, 0x1f, R34 ;  /* 0x0000001fff2d7819 */ /* 0x000fc80000011422 */
[----:B------:R-:W-:Y:S02]  /*af80*/  ISETP.GE.OR.EX P3, PT, R45, UR11, P0, P3 ;  /* 0x0000000b2d007c0c */ /* 0x000fe40008766730 */
[----:B--2---:R-:W-:-:S05]  /*af90*/  SHF.L.U32 R3, R2, 0x10, RZ ;  /* 0x0000001002037819 */ /* 0x004fca00000006ff */
[----:B------:R-:W-:Y:S01]  /*afa0*/  FADD.FTZ R2, -R14, R3 ;  /* 0x000000030e027221 */ /* 0x000fe20000010100 */
[----:B---3--:R-:W-:Y:S01]  /*afb0*/  IMAD.U32 R3, R4, 0x10000, RZ ;  /* 0x0001000004037824 */ /* 0x008fe200078e00ff */
[----:B----4-:R-:W-:Y:S02]  /*afc0*/  SHF.L.U32 R5, R5, 0x10, RZ ;  /* 0x0000001005057819 */ /* 0x010fe400000006ff */
[-C--:B------:R-:W-:Y:S01]  /*afd0*/  FMUL.FTZ R2, R2, R15.reuse ;  /* 0x0000000f02027220 */ /* 0x080fe20000410000 */
[C---:B------:R-:W-:Y:S02]  /*afe0*/  FADD.FTZ R4, -R14.reuse, R3 ;  /* 0x000000030e047221 */ /* 0x040fe40000010100 */
[----:B------:R-:W-:Y:S02]  /*aff0*/  FADD.FTZ R20, -R14, R5 ;  /* 0x000000050e147221 */ /* 0x000fe40000010100 */
[----:B------:R-:W-:Y:S01]  /*b000*/  FMUL.FTZ R4, R4, R15 ;  /* 0x0000000f04047220 */ /* 0x000fe20000410000 */
[----:B------:R-:W-:-:S02]  /*b010*/  IMAD.U32 R5, R10, 0x10000, RZ ;  /* 0x000100000a057824 */ /* 0x000fc400078e00ff */
[----:B------:R-:W-:Y:S01]  /*b020*/  FFMA.FTZ R25, R16, R2, R19 ;  /* 0x0000000210197223 */ /* 0x000fe20000010013 */
[-C--:B------:R-:W-:Y:S01]  /*b030*/  FMUL.FTZ R20, R20, R15.reuse ;  /* 0x0000000f14147220 */ /* 0x080fe20000410000 */
[----:B------:R-:W-:Y:S01]  /*b040*/  FFMA.FTZ R28, R18, R4, R21 ;  /* 0x00000004121c7223 */ /* 0x000fe20000010015 */
[----:B------:R-:W-:Y:S01]  /*b050*/  FADD.FTZ R4, -R14, R5 ;  /* 0x000000050e047221 */ /* 0x000fe20000010100 */
[----:B------:R-:W-:Y:S01]  /*b060*/  @P4 FMUL.FTZ R2, R25, -1.4426950216293334961 ;  /* 0xbfb8aa3b19024820 */ /* 0x000fe20000410000 */
[----:B------:R-:W-:Y:S01]  /*b070*/  FFMA.FTZ R26, R16, R20, R19 ;  /* 0x00000014101a7223 */ /* 0x000fe20000010013 */
[----:B------:R-:W-:Y:S01]  /*b080*/  SHF.L.U32 R11, R11, 0x10, RZ ;  /* 0x000000100b0b7819 */ /* 0x000fe200000006ff */
[----:B------:R-:W-:Y:S01]  /*b090*/  FMUL.FTZ R4, R4, R15 ;  /* 0x0000000f04047220 */ /* 0x000fe20000410000 */
[----:B------:R-:W-:Y:S02]  /*b0a0*/  IMAD.U32 R13, R13, 0x10000, RZ ;  /* 0x000100000d0d7824 */ /* 0x000fe400078e00ff */
[----:B------:R-:W-:Y:S01]  /*b0b0*/  @P4 FMUL.FTZ R5, R26, -1.4426950216293334961 ;  /* 0xbfb8aa3b1a054820 */ /* 0x000fe20000410000 */
[----:B------:R-:W0:Y:S01]  /*b0c0*/  @P4 MUFU.EX2 R2, R2 ;  /* 0x0000000200024308 */ /* 0x000e220000000800 */
[----:B------:R-:W-:Y:S01]  /*b0d0*/  FFMA.FTZ R29, R18, R4, R21 ;  /* 0x00000004121d7223 */ /* 0x000fe20000010015 */
[----:B------:R-:W-:Y:S01]  /*b0e0*/  @P4 FMUL.FTZ R3, R28, -1.4426950216293334961 ;  /* 0xbfb8aa3b1c034820 */ /* 0x000fe20000410000 */
[C---:B------:R-:W-:Y:S01]  /*b0f0*/  FADD.FTZ R10, -R14.reuse, R11 ;  /* 0x0000000b0e0a7221 */ /* 0x040fe20000010100 */
[----:B------:R-:W-:Y:S01]  /*b100*/  FADD.FTZ R20, -R14, R13 ;  /* 0x0000000d0e147221 */ /* 0x000fe20000010100 */
[----:B------:R-:W-:Y:S01]  /*b110*/  @P4 FMUL.FTZ R4, R29, -1.4426950216293334961 ;  /* 0xbfb8aa3b1d044820 */ /* 0x000fe20000410000 */
[----:B------:R-:W-:-:S02]  /*b120*/  IMAD.U32 R11, R23, 0x10000, RZ ;  /* 0x00010000170b7824 */ /* 0x000fc400078e00ff */
[-C--:B------:R-:W-:Y:S01]  /*b130*/  FMUL.FTZ R10, R10, R15.reuse ;  /* 0x0000000f0a0a7220 */ /* 0x080fe20000410000 */
[----:B------:R-:W1:Y:S01]  /*b140*/  @P4 MUFU.EX2 R22, R5 ;  /* 0x0000000500164308 */ /* 0x000e620000000800 */
[-C--:B------:R-:W-:Y:S01]  /*b150*/  FMUL.FTZ R20, R20, R15.reuse ;  /* 0x0000000f14147220 */ /* 0x080fe20000410000 */
[----:B------:R-:W-:Y:S01]  /*b160*/  FADD.FTZ R30, -R14, R11 ;  /* 0x0000000b0e1e7221 */ /* 0x000fe20000010100 */
[----:B------:R-:W-:Y:S02]  /*b170*/  FFMA.FTZ R24, R16, R10, R19 ;  /* 0x0000000a10187223 */ /* 0x000fe40000010013 */
[----:B------:R-:W-:Y:S01]  /*b180*/  FFMA.FTZ R31, R18, R20, R21 ;  /* 0x00000014121f7223 */ /* 0x000fe20000010015 */
[----:B------:R-:W-:Y:S01]  /*b190*/  FMUL.FTZ R30, R30, R15 ;  /* 0x0000000f1e1e7220 */ /* 0x000fe20000410000 */
[----:B------:R-:W-:Y:S01]  /*b1a0*/  @P4 FMUL.FTZ R10, R24, -1.4426950216293334961 ;  /* 0xbfb8aa3b180a4820 */ /* 0x000fe20000410000 */
[----:B------:R2:W-:Y:S01]  /*b1b0*/  @P4 MUFU.EX2 R23, R4 ;  /* 0x0000000400174308 */ /* 0x0005e20000000800 */
[----:B------:R-:W-:Y:S01]  /*b1c0*/  @P4 FMUL.FTZ R11, R31, -1.4426950216293334961 ;  /* 0xbfb8aa3b1f0b4820 */ /* 0x000fe20000410000 */
[----:B------:R-:W-:Y:S01]  /*b1d0*/  FFMA.FTZ R20, R16, R30, R19 ;  /* 0x0000001e10147223 */ /* 0x000fe20000010013 */
[----:B0-----:R-:W-:Y:S01]  /*b1e0*/  @P4 FADD.FTZ R2, R2, 1 ;  /* 0x3f80000002024421 */ /* 0x001fe20000010000 */
[----:B------:R-:W-:-:S02]  /*b1f0*/  VIADD R30, R27, 0x10 ;  /* 0x000000101b1e7836 */ /* 0x000fc40000000000 */
[----:B------:R-:W-:Y:S02]  /*b200*/  @P4 FMUL.FTZ R32, R20, -1.4426950216293334961 ;  /* 0xbfb8aa3b14204820 */ /* 0x000fe40000410000 */
[----:B------:R-:W0:Y:S01]  /*b210*/  @P4 MUFU.EX2 R3, R3 ;  /* 0x0000000300034308 */ /* 0x000e220000000800 */
[----:B--2---:R-:W2:Y:S01]  /*b220*/  @!P1 LDC.64 R4, c[0x0][0x270] ;  /* 0x00009c00ff049b82 */ /* 0x004ea20000000a00 */
[----:B------:R-:W-:Y:S01]  /*b230*/  ISETP.GE.U32.AND P2, PT, R30, UR10, PT ;  /* 0x0000000a1e007c0c */ /* 0x000fe2000bf46070 */
[----:B-1----:R-:W-:Y:S01]  /*b240*/  @P4 FADD.FTZ R39, R22, 1 ;  /* 0x3f80000016274421 */ /* 0x002fe20000010000 */
[----:B------:R-:W-:Y:S02]  /*b250*/  SHF.R.S32.HI R33, RZ, 0x1f, R30 ;  /* 0x0000001fff217819 */ /* 0x000fe4000001141e */
[----:B------:R-:W-:Y:S02]  /*b260*/  @!P1 MOV R22, R6 ;  /* 0x0000000600169202 */ /* 0x000fe40000000f00 */
[----:B------:R-:W1:Y:S01]  /*b270*/  @P4 MUFU.EX2 R40, R10 ;  /* 0x0000000a00284308 */ /* 0x000e620000000800 */
[----:B------:R-:W-:-:S07]  /*b280*/  ISETP.GE.OR.EX P2, PT, R33, UR11, P0, P2 ;  /* 0x0000000b21007c0c */ /* 0x000fce0008746720 */
[----:B------:R3:W4:Y:S01]  /*b290*/  @P4 MUFU.EX2 R42, R11 ;  /* 0x0000000b002a4308 */ /* 0x0007220000000800 */
[----:B0-----:R-:W-:-:S07]  /*b2a0*/  @P4 FADD.FTZ R13, R3, 1 ;  /* 0x3f800000030d4421 */ /* 0x001fce0000010000 */
[----:B------:R0:W4:Y:S01]  /*b2b0*/  @P4 MUFU.RCP R36, R2 ;  /* 0x0000000200244308 */ /* 0x0001220000001000 */
[----:B---3--:R-:W3:Y:S01]  /*b2c0*/  @!P1 LDC.64 R10, c[0x0][0x210] ;  /* 0x00008400ff0a9b82 */ /* 0x008ee20000000a00 */
[-C--:B--2---:R-:W-:Y:S02]  /*b2d0*/  @!P1 IMAD R38, R37, R4.reuse, RZ ;  /* 0x0000000425269224 */ /* 0x084fe400078e02ff */
[----:B------:R-:W-:Y:S01]  /*b2e0*/  @P4 FADD.FTZ R37, R23, 1 ;  /* 0x3f80000017254421 */ /* 0x000fe20000010000 */
[----:B------:R-:W-:Y:S02]  /*b2f0*/  @!P1 IMAD.MOV.U32 R23, RZ, RZ, R9 ;  /* 0x000000ffff179224 */ /* 0x000fe400078e0009 */
[----:B-1----:R-:W-:Y:S01]  /*b300*/  @P4 FADD.FTZ R40, R40, 1 ;  /* 0x3f80000028284421 */ /* 0x002fe20000010000 */
[C---:B------:R-:W-:Y:S01]  /*b310*/  @!P1 IMAD R43, R27.reuse, R5, R38 ;  /* 0x000000051b2b9224 */ /* 0x040fe200078e0226 */
[----:B------:R-:W-:Y:S01]  /*b320*/  SHF.L.U32 R5, R12, 0x10, RZ ;  /* 0x000000100c057819 */ /* 0x000fe200000006ff */
[----:B------:R1:W2:Y:S01]  /*b330*/  @P4 MUFU.RCP R35, R13 ;  /* 0x0000000d00234308 */ /* 0x0002a20000001000 */
[----:B0-----:R-:W0:Y:S01]  /*b340*/  @!P3 LDC.64 R2, c[0x0][0x270] ;  /* 0x00009c00ff02bb82 */ /* 0x001e220000000a00 */
[----:B------:R-:W-:-:S04]  /*b350*/  @!P1 IMAD.WIDE.U32 R22, R27, R4, R22 ;  /* 0x000000041b169225 */ /* 0x000fc800078e0016 */
[----:B----4-:R-:W-:Y:S01]  /*b360*/  @P4 FADD.FTZ R42, R42, 1 ;  /* 0x3f8000002a2a4421 */ /* 0x010fe20000010000 */
[----:B------:R-:W-:Y:S01]  /*b370*/  @!P1 IMAD.IADD R23, R23, 0x1, R43 ;  /* 0x0000000117179824 */ /* 0x000fe200078e022b */
[----:B------:R4:W0:Y:S01]  /*b380*/  @P4 MUFU.RCP R38, R37 ;  /* 0x0000002500264308 */ /* 0x0008220000001000 */
[----:B-1----:R-:W1:Y:S01]  /*b390*/  @!P3 LDC.64 R12, c[0x0][0x210] ;  /* 0x00008400ff0cbb82 */ /* 0x002e620000000a00 */
[----:B------:R-:W-:Y:S01]  /*b3a0*/  @P4 FMUL.FTZ R25, R25, R36 ;  /* 0x0000002419194220 */ /* 0x000fe20000410000 */
[----:B------:R-:W-:Y:S01]  /*b3b0*/  FADD.FTZ R36, -R14, R5 ;  /* 0x000000050e247221 */ /* 0x000fe20000010100 */
[----:B------:R-:W-:-:S03]  /*b3c0*/  VIADD R27, R27, 0x18 ;  /* 0x000000181b1b7836 */ /* 0x000fc60000000000 */
[----:B------:R-:W-:Y:S01]  /*b3d0*/  FMUL.FTZ R36, R36, R15 ;  /* 0x0000000f24247220 */ /* 0x000fe20000410000 */
[----:B------:R-:W1:Y:S01]  /*b3e0*/  @P4 MUFU.EX2 R32, R32 ;  /* 0x0000002000204308 */ /* 0x000e620000000800 */
[----:B------:R-:W1:Y:S01]  /*b3f0*/  @!P2 LDC.64 R4, c[0x0][0x270] ;  /* 0x00009c00ff04ab82 */ /* 0x000e620000000a00 */
[----:B--2---:R-:W-:Y:S01]  /*b400*/  @P4 FMUL.FTZ R28, R28, R35 ;  /* 0x000000231c1c4220 */ /* 0x004fe20000410000 */
[----:B---3--:R-:W-:Y:S01]  /*b410*/  @!P1 LEA R10, P5, R22, R10, 0x1 ;  /* 0x0000000a160a9211 */ /* 0x008fe200078a08ff */
[----:B------:R-:W-:Y:S01]  /*b420*/  FFMA.FTZ R35, R18, R36, R21 ;  /* 0x0000002412237223 */ /* 0x000fe20000010015 */
[----:B------:R-:W-:Y:S01]  /*b430*/  @!P3 MOV R36, R6 ;  /* 0x000000060024b202 */ /* 0x000fe20000000f00 */
[----:B----4-:R-:W-:Y:S01]  /*b440*/  @!P3 IMAD.MOV.U32 R37, RZ, RZ, R9 ;  /* 0x000000ffff25b224 */ /* 0x010fe200078e0009 */
[----:B------:R-:W-:Y:S01]  /*b450*/  @!P1 LEA.HI.X R11, R22, R11, R23, 0x1, P5 ;  /* 0x0000000b160b9211 */ /* 0x000fe200028f0c17 */
[----:B------:R-:W2:Y:S01]  /*b460*/  @P4 MUFU.RCP R39, R39 ;  /* 0x0000002700274308 */ /* 0x000ea20000001000 */
[----:B------:R-:W-:Y:S01]  /*b470*/  @!P1 F2FP.BF16.F32.PACK_AB R43, R28, R25 ;  /* 0x000000191c2b923e */ /* 0x000fe200000010ff */
[----:B------:R-:W3:Y:S01]  /*b480*/  @!P2 LDC.64 R22, c[0x0][0x210] ;  /* 0x00008400ff16ab82 */ /* 0x000ee20000000a00 */
[----:B0-----:R-:W-:-:S02]  /*b490*/  @!P3 IMAD R28, R45, R2, RZ ;  /* 0x000000022d1cb224 */ /* 0x001fc400078e02ff */
[----:B------:R-:W-:Y:S01]  /*b4a0*/  @P4 FMUL.FTZ R25, R35, -1.4426950216293334961 ;  /* 0xbfb8aa3b23194820 */ /* 0x000fe20000410000 */
[C---:B------:R-:W-:Y:S01]  /*b4b0*/  @!P3 IMAD.WIDE.U32 R36, R34.reuse, R2, R36 ;  /* 0x000000022224b225 */ /* 0x040fe200078e0024 */
[----:B------:R0:W-:Y:S03]  /*b4c0*/  @!P1 STG.E desc[UR12][R10.64], R43 ;  /* 0x0000002b0a009986 */ /* 0x0001e6000c10190c */
[----:B------:R-:W-:Y:S01]  /*b4d0*/  @P4 FMUL.FTZ R29, R29, R38 ;  /* 0x000000261d1d4220 */ /* 0x000fe20000410000 */
[----:B------:R-:W4:Y:S01]  /*b4e0*/  @P4 MUFU.RCP R41, R40 ;  /* 0x0000002800294308 */ /* 0x000f220000001000 */
[----:B------:R-:W-:Y:S01]  /*b4f0*/  @!P3 IMAD R3, R34, R3, R28 ;  /* 0x000000032203b224 */ /* 0x000fe200078e021c */
[----:B-1----:R-:W-:Y:S01]  /*b500*/  @!P3 LEA R12, P5, R36, R12, 0x1 ;  /* 0x0000000c240cb211 */ /* 0x002fe200078a08ff */
[----:B------:R-:W-:-:S03]  /*b510*/  @P4 FADD.FTZ R32, R32, 1 ;  /* 0x3f80000020204421 */ /* 0x000fc60000010000 */
[----:B------:R-:W-:Y:S02]  /*b520*/  @!P3 IADD3 R2, R37, R3, RZ ;  /* 0x000000032502b210 */ /* 0x000fe40007ffe0ff */
[----:B------:R-:W1:Y:S01]  /*b530*/  @P4 MUFU.EX2 R28, R25 ;  /* 0x00000019001c4308 */ /* 0x000e620000000800 */
[----:B------:R-:W-:Y:S01]  /*b540*/  @!P2 MOV R3, R9 ;  /* 0x000000090003a202 */ /* 0x000fe20000000f00 */
[-C--:B------:R-:W-:Y:S01]  /*b550*/  @!P2 IMAD R33, R33, R4.reuse, RZ ;  /* 0x000000042121a224 */ /* 0x080fe200078e02ff */
[----:B------:R-:W-:Y:S01]  /*b560*/  @!P3 LEA.HI.X R13, R36, R13, R2, 0x1, P5 ;  /* 0x0000000d240db211 */ /* 0x000fe200028f0c02 */
[----:B------:R-:W-:Y:S02]  /*b570*/  @!P2 IMAD.MOV.U32 R2, RZ, RZ, R6 ;  /* 0x000000ffff02a224 */ /* 0x000fe400078e0006 */
[----:B--2---:R-:W-:Y:S01]  /*b580*/  @P4 FMUL.FTZ R26, R26, R39 ;  /* 0x000000271a1a4220 */ /* 0x004fe20000410000 */
[C---:B------:R-:W-:Y:S02]  /*b590*/  @!P2 IMAD R5, R30.reuse, R5, R33 ;  /* 0x000000051e05a224 */ /* 0x040fe400078e0221 */
[----:B------:R-:W-:Y:S01]  /*b5a0*/  @!P2 IMAD.WIDE.U32 R2, R30, R4, R2 ;  /* 0x000000041e02a225 */ /* 0x000fe200078e0002 */
[----:B------:R-:W2:Y:S01]  /*b5b0*/  @P4 MUFU.RCP R42, R42 ;  /* 0x0000002a002a4308 */ /* 0x000ea20000001000 */
[----:B------:R-:W-:-:S02]  /*b5c0*/  SHF.R.S32.HI R4, RZ, 0x1f, R27 ;  /* 0x0000001fff047819 */ /* 0x000fc4000001141b */
[----:B----4-:R-:W-:Y:S01]  /*b5d0*/  @P4 FMUL.FTZ R24, R24, R41 ;  /* 0x0000002918184220 */ /* 0x010fe20000410000 */
[----:B------:R-:W-:Y:S02]  /*b5e0*/  @!P3 F2FP.BF16.F32.PACK_AB R29, R29, R26 ;  /* 0x0000001a1d1db23e */ /* 0x000fe400000010ff */
[----:B---3--:R-:W-:Y:S02]  /*b5f0*/  @!P2 LEA R22, P1, R2, R22, 0x1 ;  /* 0x000000160216a211 */ /* 0x008fe400078208ff */
[----:B------:R-:W-:Y:S01]  /*b600*/  @!P2 IADD3 R3, R3, R5, RZ ;  /* 0x000000050303a210 */ /* 0x000fe20007ffe0ff */
[----:B-1----:R-:W-:Y:S01]  /*b610*/  @P4 FADD.FTZ R28, R28, 1 ;  /* 0x3f8000001c1c4421 */ /* 0x002fe20000010000 */
[----:B------:R-:W1:Y:S01]  /*b620*/  @P4 MUFU.RCP R25, R32 ;  /* 0x0000002000194308 */ /* 0x000e620000001000 */
[----:B------:R0:W-:Y:S01]  /*b630*/  @!P3 STG.E desc[UR12][R12.64], R29 ;  /* 0x0000001d0c00b986 */ /* 0x0001e2000c10190c */
[----:B------:R-:W-:Y:S02]  /*b640*/  @!P2 LEA.HI.X R23, R2, R23, R3, 0x1, P1 ;  /* 0x000000170217a211 */ /* 0x000fe400008f0c03 */
[----:B------:R-:W-:-:S04]  /*b650*/  ISETP.GE.U32.AND P1, PT, R27, UR10, PT ;  /* 0x0000000a1b007c0c */ /* 0x000fc8000bf26070 */
[----:B------:R-:W3:Y:S01]  /*b660*/  @P4 MUFU.RCP R28, R28 ;  /* 0x0000001c001c4308 */ /* 0x000ee20000001000 */
[----:B------:R-:W-:Y:S01]  /*b670*/  ISETP.GE.OR.EX P1, PT, R4, UR11, P0, P1 ;  /* 0x0000000b04007c0c */ /* 0x000fe20008726710 */
[----:B--2---:R-:W-:-:S05]  /*b680*/  @P4 FMUL.FTZ R31, R31, R42 ;  /* 0x0000002a1f1f4220 */ /* 0x004fca0000410000 */
[----:B------:R-:W-:Y:S01]  /*b690*/  @!P2 F2FP.BF16.F32.PACK_AB R31, R31, R24 ;  /* 0x000000181f1fa23e */ /* 0x000fe200000010ff */
[----:B-1----:R-:W-:-:S04]  /*b6a0*/  @P4 FMUL.FTZ R20, R20, R25 ;  /* 0x0000001914144220 */ /* 0x002fc80000410000 */
[----:B------:R0:W-:Y:S01]  /*b6b0*/  @!P2 STG.E desc[UR12][R22.64], R31 ;  /* 0x0000001f1600a986 */ /* 0x0001e2000c10190c */
[----:B------:R-:W-:Y:S01]  /*b6c0*/  ISETP.NE.AND P2, PT, R17, 0x40, PT ;  /* 0x000000401100780c */ /* 0x000fe20003f45270 */
[----:B---3--:R-:W-:Y:S01]  /*b6d0*/  @P4 FMUL.FTZ R35, R35, R28 ;  /* 0x0000001c23234220 */ /* 0x008fe20000410000 */
        /* <DEDUP_REMOVED lines=11> */
.L_x_4014:
[----:B------:R-:W-:Y:S05]  /*b790*/  BSYNC B0 ;  /* 0x0000000000007941 */ /* 0x000fea0003800000 */
.L_x_4013:
        /* <DEDUP_REMOVED lines=11> */
.L_x_4017:
        /* <DEDUP_REMOVED lines=11> */
.L_x_5628:


//--------------------- .text._Z35group_norm_nhwc_fwd_one_pass_kernelI11Bf16IOFp16WLi64ELi98ELi392EEv26Group_norm_nhwc_fwd_params --------------------------
	.section	.text._Z35group_norm_nhwc_fwd_one_pass_kernelI11Bf16IOFp16WLi64ELi98ELi392EEv26Group_norm_nhwc_fwd_params,"ax",@progbits
	.align	128
        .global         _Z35group_norm_nhwc_fwd_one_pass_kernelI11Bf16IOFp16WLi64ELi98ELi392EEv26Group_norm_nhwc_fwd_params
        .type           _Z35group_norm_nhwc_fwd_one_pass_kernelI11Bf16IOFp16WLi64ELi98ELi392EEv26Group_norm_nhwc_fwd_params,@function
        .size           _Z35group_norm_nhwc_fwd_one_pass_kernelI11Bf16IOFp16WLi64ELi98ELi392EEv26Group_norm_nhwc_fwd_params,(.L_x_5629 - _Z35group_norm_nhwc_fwd_one_pass_kernelI11Bf16IOFp16WLi64ELi98ELi392EEv26Group_norm_nhwc_fwd_params)
        .other          _Z35group_norm_nhwc_fwd_one_pass_kernelI11Bf16IOFp16WLi64ELi98ELi392EEv26Group_norm_nhwc_fwd_params,@"STO_CUDA_ENTRY STV_DEFAULT"
_Z35group_norm_nhwc_fwd_one_pass_kernelI11Bf16IOFp16WLi64ELi98ELi392EEv26Group_norm_nhwc_fwd_params:
.text._Z35group_norm_nhwc_fwd_one_pass_kernelI11Bf16IOFp16WLi64ELi98ELi392EEv26Group_norm_nhwc_fwd_params:
        /* <DEDUP_REMOVED lines=58> */
.L_x_4054:
        /* <DEDUP_REMOVED lines=297> */
.L_x_4019:
[----:B------:R-:W-:Y:S05]  /*1630*/  BSYNC B0 ;  /* 0x0000000000007941 */ /* 0x000fea0003800000 */
.L_x_4018:
        /* <DEDUP_REMOVED lines=28> */
.L_x_4022:
[----:B------:R-:W2:Y:S04]  /*1800*/  LDG.E.STRONG.GPU R22, desc[UR8][R18.64] ;  /* 0x0000000812167981 */ /* 0x000ea8000c1ef900 */
[----:B--2---:R-:W-:Y:S01]  /*1810*/  CCTL.IVALL ;  /* 0x00000000ff00798f */ /* 0x004fe20002000000 */
[----:B------:R-:W-:Y:S05]  /*1820*/  YIELD ;  /* 0x0000000000007946 */ /* 0x000fea0003800000 */
[----:B------:R-:W-:-:S13]  /*1830*/  ISETP.NE.AND P6, PT, R22, R27, PT ;  /* 0x0000001b1600720c */ /* 0x000fda0003fc5270 */
[----:B------:R-:W-:Y:S05]  /*1840*/  @P6 BRA `(.L_x_4022) ;  /* 0xfffffffc00ec6947 */ /* 0x000fea000383ffff */
.L_x_4021:
        /* <DEDUP_REMOVED lines=18> */
.L_x_4026:
        /* <DEDUP_REMOVED lines=116> */
.L_x_4025:
        /* <DEDUP_REMOVED lines=62> */
.L_x_4027:
[----:B------:R-:W-:-:S06]  /*2490*/  UISETP.NE.OR UP0, UPT, UR6, URZ, UP0 ;  /* 0x0000003f0600728c */ /* 0x000fcc0008705670 */
[----:B------:R-:W-:-:S13]  /*24a0*/  PLOP3.LUT P6, PT, PT, PT, UP0, 0x80, 0x0 ;  /* 0x000000000000781c */ /* 0x000fda0003fcf008 */
[----:B------:R-:W-:Y:S05]  /*24b0*/  @!P6 BRA `(.L_x_4023) ;  /* 0x00000000007ce947 */ /* 0x000fea0003800000 */
.L_x_4024:
        /* <DEDUP_REMOVED lines=31> */
.L_x_4023:
        /* <DEDUP_REMOVED lines=14> */
.L_x_4029:
[----:B------:R-:W-:Y:S05]  /*2790*/  BSYNC B0 ;  /* 0x0000000000007941 */ /* 0x000fea0003800000 */
.L_x_4028:
        /* <DEDUP_REMOVED lines=17> */
.L_x_4020:
        /* <DEDUP_REMOVED lines=44> */
[----:B--2---:R-:W-:Y:S02]  /*2b70*/  HADD2.F32 R23, -RZ, R47.H0_H0 ;  /* 0x2000002fff177230 */ /* 0x004fe40000004100 */
[----:B---3--:R-:W-:Y:S02]  /*2b80*/  HADD2.F32 R24, -RZ, R52.H0_H0 ;  /* 0x20000034ff187230 */ /* 0x008fe40000004100 */
[----:B----4-:R-:W-:Y:S02]  /*2b90*/  HADD2.F32 R34, -RZ, R53.H0_H0 ;  /* 0x20000035ff227230 */ /* 0x010fe40000004100 */
[----:B-----5:R-:W-:-:S03]  /*2ba0*/  HADD2.F32 R25, -RZ, R54.H0_H0 ;  /* 0x20000036ff197230 */ /* 0x020fc60000004100 */
        /* <DEDUP_REMOVED lines=13> */
.L_x_4030:
        /* <DEDUP_REMOVED lines=14> */
.L_x_4032:
[----:B------:R-:W-:Y:S05]  /*2d60*/  BSYNC B0 ;  /* 0x0000000000007941 */ /* 0x000fea0003800000 */
.L_x_4031:
        /* <DEDUP_REMOVED lines=21> */
.L_x_4033:
        /* <DEDUP_REMOVED lines=14> */
.L_x_4035:
[----:B------:R-:W-:Y:S05]  /*2fa0*/  BSYNC B0 ;  /* 0x0000000000007941 */ /* 0x000fea0003800000 */
.L_x_4034:
        /* <DEDUP_REMOVED lines=22> */
.L_x_4036:
        /* <DEDUP_REMOVED lines=14> */
.L_x_4038:
[----:B------:R-:W-:Y:S05]  /*31f0*/  BSYNC B0 ;  /* 0x0000000000007941 */ /* 0x000fea0003800000 */
.L_x_4037:
        /* <DEDUP_REMOVED lines=17> */
.L_x_4039:
        /* <DEDUP_REMOVED lines=14> */
.L_x_4041:
[----:B------:R-:W-:Y:S05]  /*33f0*/  BSYNC B0 ;  /* 0x0000000000007941 */ /* 0x000fea0003800000 */
.L_x_4040:
        /* <DEDUP_REMOVED lines=24> */
.L_x_4042:
        /* <DEDUP_REMOVED lines=14> */
.L_x_4044:
[----:B------:R-:W-:Y:S05]  /*3660*/  BSYNC B0 ;  /* 0x0000000000007941 */ /* 0x000fea0003800000 */
.L_x_4043:
        /* <DEDUP_REMOVED lines=24> */
.L_x_4045:
        /* <DEDUP_REMOVED lines=14> */
.L_x_4047:
[----:B------:R-:W-:Y:S05]  /*38d0*/  BSYNC B0 ;  /* 0x0000000000007941 */ /* 0x000fea0003800000 */
.L_x_4046:
        /* <DEDUP_REMOVED lines=23> */
.L_x_4048:
        /* <DEDUP_REMOVED lines=14> */
.L_x_4050:
[----:B------:R-:W-:Y:S05]  /*3b30*/  BSYNC B0 ;  /* 0x0000000000007941 */ /* 0x000fea0003800000 */
.L_x_4049:
        /* <DEDUP_REMOVED lines=22> */
.L_x_4051:
        /* <DEDUP_REMOVED lines=13> */
.L_x_4053:
[----:B------:R-:W-:Y:S05]  /*3d70*/  BSYNC B0 ;  /* 0x0000000000007941 */ /* 0x000fea0003800000 */
.L_x_4052:
[----:B------:R-:W-:Y:S01]  /*3d80*/  IADD3 R8, R3, R8, RZ ;  /* 0x0000000803087210 */ /* 0x000fe20007ffe0ff */
[----:B------:R-:W-:-:S03]  /*3d90*/  UIADD3 UR4, UR4, 0x1, URZ ;  /* 0x0000000104047890 */ /* 0x000fc6000fffe03f */
[----:B------:R-:W-:-:S13]  /*3da0*/  ISETP.GE.AND P5, PT, R8, UR5, PT ;  /* 0x0000000508007c0c */ /* 0x000fda000bfa6270 */
[----:B------:R-:W-:Y:S05]  /*3db0*/  @!P5 BRA `(.L_x_4054) ;  /* 0xffffffc40078d947 */ /* 0x000fea000383ffff */
[----:B------:R-:W-:Y:S05]  /*3dc0*/  EXIT ;  /* 0x000000000000794d */ /* 0x000fea0003800000 */
.L_x_4055:
        /* <DEDUP_REMOVED lines=11> */
.L_x_5629:


//--------------------- .text._Z35group_norm_nhwc_fwd_one_pass_kernelI11Bf16IOFp16WLi128ELi98ELi392EEv26Group_norm_nhwc_fwd_params --------------------------
	.section	.text._Z35group_norm_nhwc_fwd_one_pass_kernelI11Bf16IOFp16WLi128ELi98ELi392EEv26Group_norm_nhwc_fwd_params,"ax",@progbits
	.align	128
        .global         _Z35group_norm_nhwc_fwd_one_pass_kernelI11Bf16IOFp16WLi128ELi98ELi392EEv26Group_norm_nhwc_fwd_params
        .type           _Z35group_norm_nhwc_fwd_one_pass_kernelI11Bf16IOFp16WLi128ELi98ELi392EEv26Group_norm_nhwc_fwd_params,@function
        .size           _Z35group_norm_nhwc_fwd_one_pass_kernelI11Bf16IOFp16WLi128ELi98ELi392EEv26Group_norm_nhwc_fwd_params,(.L_x_5630 - _Z35group_norm_nhwc_fwd_one_pass_kernelI11Bf16IOFp16WLi128ELi98ELi392EEv26Group_norm_nhwc_fwd_params)
        .other          _Z35group_norm_nhwc_fwd_one_pass_kernelI11Bf16IOFp16WLi128ELi98ELi392EEv26Group_norm_nhwc_fwd_params,@"STO_CUDA_ENTRY STV_DEFAULT"
_Z35group_norm_nhwc_fwd_one_pass_kernelI11Bf16IOFp16WLi128ELi98ELi392EEv26Group_norm_nhwc_fwd_params:
.text._Z35group_norm_nhwc_fwd_one_pass_kernelI11Bf16IOFp16WLi128ELi98ELi392EEv26Group_norm_nhwc_fwd_params:
        /* <DEDUP_REMOVED lines=74> */
.L_x_4113:
        /* <DEDUP_REMOVED lines=72> */
[----:B------:R-:W-:Y:S02]  /*0920*/  @P4 IMAD R31, R5, R31, R28 ;  /* 0x0000001f051f4224 */ /* 0x000fe400078e021c */
[----:B------:R-:W-:-:S04]  /*0930*/  @P4 IMAD.MOV.U32 R28, RZ, RZ, R70 ;  /* 0x000000ffff1c4224 */ /* 0x000fc800078e0046 */
        /* <DEDUP_REMOVED lines=93> */
[----:B------:R-:W-:Y:S02]  /*0f10*/  @!P5 LEA.HI.X R59, R56, R61, R52, 0x1, P6 ;  /* 0x0000003d383bd211 */ /* 0x000fe400030f0c34 */
[----:B------:R-:W-:Y:S02]  /*0f20*/  MOV R52, RZ ;  /* 0x000000ff00347202 */ /* 0x000fe40000000f00 */
[----:B0-----:R-:W-:-:S04]  /*0f30*/  SHF.R.S32.HI R55, RZ, 0x1f, R26 ;  /* 0x0000001fff377819 */ /* 0x001fc8000001141a */
        /* <DEDUP_REMOVED lines=13> */
[----:B------:R-:W-:Y:S01]  /*1010*/  @!P5 LEA.HI.X R59, R56, R63, R54, 0x1, P6 ;  /* 0x0000003f383bd211 */ /* 0x000fe200030f0c36 */
[----:B------:R-:W-:Y:S01]  /*1020*/  IMAD.MOV.U32 R54, RZ, RZ, RZ ;  /* 0x000000ffff367224 */ /* 0x000fe200078e00ff */
[----:B------:R-:W-:-:S05]  /*1030*/  SHF.R.S32.HI R57, RZ, 0x1f, R44 ;  /* 0x0000001fff397819 */ /* 0x000fca000001142c */
        /* <DEDUP_REMOVED lines=37> */
[----:B------:R-:W-:Y:S02]  /*1290*/  @!P5 MOV R64, R70 ;  /* 0x000000460040d202 */ /* 0x000fe40000000f00 */
[----:B------:R-:W-:-:S05]  /*12a0*/  @!P5 MOV R65, R69 ;  /* 0x000000450041d202 */ /* 0x000fca0000000f00 */
        /* <DEDUP_REMOVED lines=23> */
[----:B------:R-:W-:Y:S01]  /*1420*/  CS2R R64, SRZ ;  /* 0x0000000000407805 */ /* 0x000fe2000001ff00 */
[----:B------:R-:W-:Y:S01]  /*1430*/  IMAD.MOV.U32 R62, RZ, RZ, RZ ;  /* 0x000000ffff3e7224 */ /* 0x000fe200078e00ff */
        /* <DEDUP_REMOVED lines=25> */
[----:B0-----:R-:W-:Y:S02]  /*15d0*/  SHF.L.U32 R35, R38, 0x10, RZ ;  /* 0x0000001026237819 */ /* 0x001fe400000006ff */
[----:B-1----:R-:W-:-:S03]  /*15e0*/  SHF.L.U32 R32, R65, 0x10, RZ ;  /* 0x0000001041207819 */ /* 0x002fc600000006ff */
        /* <DEDUP_REMOVED lines=18> */
[C---:B------:R-:W-:Y:S01]  /*1710*/  FFMA.FTZ R31, R28.reuse, R28, R31 ;  /* 0x0000001c1c1f7223 */ /* 0x040fe2000001001f */
[----:B------:R-:W-:Y:S01]  /*1720*/  FADD.FTZ R29, R28, R29 ;  /* 0x0000001d1c1d7221 */ /* 0x000fe20000010000 */
[C---:B------:R-:W-:Y:S01]  /*1730*/  FADD.FTZ R30, R36.reuse, R37 ;  /* 0x00000025241e7221 */ /* 0x040fe20000010000 */
[----:B------:R-:W-:Y:S01]  /*1740*/  FFMA.FTZ R36, R36, R36, R33 ;  /* 0x0000002424247223 */ /* 0x000fe20000010021 */
[----:B------:R-:W-:Y:S01]  /*1750*/  FADD.FTZ R31, RZ, R31 ;  /* 0x0000001fff1f7221 */ /* 0x000fe20000010000 */
[----:B------:R-:W-:Y:S01]  /*1760*/  PRMT R35, R73, 0x7632, R35 ;  /* 0x0000763249237816 */ /* 0x000fe20000000023 */
[----:B------:R-:W-:Y:S01]  /*1770*/  FADD.FTZ R29, RZ, R29 ;  /* 0x0000001dff1d7221 */ /* 0x000fe20000010000 */
[----:B------:R-:W-:Y:S01]  /*1780*/  SHF.L.U32 R33, R67, 0x10, RZ ;  /* 0x0000001043217819 */ /* 0x000fe200000006ff */
[----:B------:R-:W-:Y:S01]  /*1790*/  FADD.FTZ R31, R31, R36 ;  /* 0x000000241f1f7221 */ /* 0x000fe20000010000 */
[----:B------:R-:W-:Y:S01]  /*17a0*/  FMUL.FTZ R78, R42, R42 ;  /* 0x0000002a2a4e7220 */ /* 0x000fe20000410000 */
[----:B------:R-:W-:Y:S01]  /*17b0*/  SHF.L.U32 R35, R35, 0x10, RZ ;  /* 0x0000001023237819 */ /* 0x000fe200000006ff */
[----:B------:R-:W-:Y:S01]  /*17c0*/  FADD.FTZ R29, R29, R30 ;  /* 0x0000001e1d1d7221 */ /* 0x000fe20000010000 */
[----:B------:R-:W-:Y:S01]  /*17d0*/  PRMT R37, R74, 0x7632, R37 ;  /* 0x000076324a257816 */ /* 0x000fe20000000025 */
[----:B------:R-:W-:Y:S01]  /*17e0*/  FADD.FTZ R31, R31, R32 ;  /* 0x000000201f1f7221 */ /* 0x000fe20000010000 */
[----:B------:R-:W-:Y:S01]  /*17f0*/  SHF.L.U32 R28, R73, 0x10, RZ ;  /* 0x00000010491c7819 */ /* 0x000fe200000006ff */
[C---:B------:R-:W-:Y:S01]  /*1800*/  FADD.FTZ R42, R33.reuse, R42 ;  /* 0x0000002a212a7221 */ /* 0x040fe20000010000 */
[----:B------:R-:W-:Y:S01]  /*1810*/  FFMA.FTZ R78, R33, R33, R78 ;  /* 0x00000021214e7223 */ /* 0x000fe2000001004e */
[----:B------:R-:W-:Y:S01]  /*1820*/  FMUL.FTZ R33, R35, R35 ;  /* 0x0000002323217220 */ /* 0x000fe20000410000 */
[----:B------:R-:W-:Y:S01]  /*1830*/  SHF.L.U32 R36, R37, 0x10, RZ ;  /* 0x0000001025247819 */ /* 0x000fe200000006ff */
[----:B------:R-:W-:Y:S01]  /*1840*/  FADD.FTZ R29, R29, R34 ;  /* 0x000000221d1d7221 */ /* 0x000fe20000010000 */
[----:B------:R-:W-:Y:S01]  /*1850*/  FADD.FTZ R31, R31, R40 ;  /* 0x000000281f1f7221 */ /* 0x000fe20000010000 */
[C---:B------:R-:W-:Y:S01]  /*1860*/  FADD.FTZ R30, R28.reuse, R35 ;  /* 0x000000231c1e7221 */ /* 0x040fe20000010000 */
[----:B------:R-:W-:Y:S01]  /*1870*/  FFMA.FTZ R28, R28, R28, R33 ;  /* 0x0000001c1c1c7223 */ /* 0x000fe20000010021 */
[----:B------:R-:W-:Y:S01]  /*1880*/  PRMT R34, R75, 0x7632, R34 ;  /* 0x000076324b227816 */ /* 0x000fe20000000022 */
[----:B------:R-:W-:-:S02]  /*1890*/  IMAD.U32 R33, R74, 0x10000, RZ ;  /* 0x000100004a217824 */ /* 0x000fc400078e00ff */
        /* <DEDUP_REMOVED lines=11> */
[----:B------:R-:W-:Y:S01]  /*1950*/  SHF.L.U32 R34, R34, 0x10, RZ ;  /* 0x0000001022227819 */ /* 0x000fe200000006ff */
[----:B------:R-:W-:Y:S01]  /*1960*/  FADD.FTZ R29, R29, R30 ;  /* 0x0000001e1d1d7221 */ /* 0x000fe20000010000 */
        /* <DEDUP_REMOVED lines=154> */
.L_x_4057:
[----:B------:R-:W-:Y:S05]  /*2310*/  BSYNC B0 ;  /* 0x0000000000007941 */ /* 0x000fea0003800000 */
.L_x_4056:
        /* <DEDUP_REMOVED lines=31> */
.L_x_4060:
[----:B-1----:R-:W2:Y:S04]  /*2510*/  LDG.E.STRONG.GPU R28, desc[UR8][R30.64] ;  /* 0x000000081e1c7981 */ /* 0x002ea8000c1ef900 */
[----:B--2---:R-:W-:Y:S01]  /*2520*/  CCTL.IVALL ;  /* 0x00000000ff00798f */ /* 0x004fe20002000000 */
[----:B------:R-:W-:Y:S05]  /*2530*/  YIELD ;  /* 0x0000000000007946 */ /* 0x000fea0003800000 */
[----:B------:R-:W-:-:S13]  /*2540*/  ISETP.NE.AND P6, PT, R28, R91, PT ;  /* 0x0000005b1c00720c */ /* 0x000fda0003fc5270 */
[----:B------:R-:W-:Y:S05]  /*2550*/  @P6 BRA `(.L_x_4060) ;  /* 0xfffffffc00ec6947 */ /* 0x000fea000383ffff */
.L_x_4059:
[----:B------:R-:W-:Y:S01]  /*2560*/  ISETP.NE.AND P6, PT, R89, RZ, PT ;  /* 0x000000ff5900720c */ /* 0x000fe20003fc5270 */
[----:B------:R-:W-:Y:S05]  /*2570*/  WARPSYNC.ALL ;  /* 0x0000000000007948 */ /* 0x000fea0003800000 */
[----:B------:R-:W-:Y:S07]  /*2580*/  BAR.SYNC.DEFER_BLOCKING 0x0 ;  /* 0x0000000000007b1d */ /* 0x000fee0000010000 */
[----:B------:R-:W-:Y:S05]  /*2590*/  @!P6 BRA `(.L_x_4058) ;  /* 0x0000000400e8e947 */ /* 0x000fea0003800000 */
[----:B-1----:R-:W-:Y:S01]  /*25a0*/  IADD3 R28, R89, -0x1, RZ ;  /* 0xffffffff591c7810 */ /* 0x002fe20007ffe0ff */
[----:B------:R-:W-:-:S03]  /*25b0*/  HFMA2.MMA R38, -RZ, RZ, 0, 0 ;  /* 0x00000000ff267435 */ /* 0x000fc600000001ff */
[----:B------:R-:W-:-:S13]  /*25c0*/  ISETP.GE.U32.AND P6, PT, R28, 0x3, PT ;  /* 0x000000031c00780c */ /* 0x000fda0003fc6070 */
[----:B------:R-:W-:Y:S05]  /*25d0*/  @!P6 BRA `(.L_x_4061) ;  /* 0x000000040008e947 */ /* 0x000fea0003800000 */
[----:B------:R-:W-:Y:S02]  /*25e0*/  LOP3.LUT R28, R89, 0x3, RZ, 0xc0, !PT ;  /* 0x00000003591c7812 */ /* 0x000fe400078ec0ff */
[----:B------:R-:W-:Y:S02]  /*25f0*/  MOV R38, RZ ;  /* 0x000000ff00267202 */ /* 0x000fe40000000f00 */
[----:B------:R-:W-:-:S07]  /*2600*/  IADD3 R39, -R28, R89, RZ ;  /* 0x000000591c277210 */ /* 0x000fce0007ffe1ff */
.L_x_4062:
[----:B------:R-:W-:-:S13]  /*2610*/  ISETP.EQ.OR P6, PT, R38, UR7, P5 ;  /* 0x0000000726007c0c */ /* 0x000fda000afc2670 */
        /* <DEDUP_REMOVED lines=62> */
.L_x_4061:
        /* <DEDUP_REMOVED lines=18> */
.L_x_4064:
[----:B------:R-:W-:Y:S05]  /*2b20*/  BSYNC B0 ;  /* 0x0000000000007941 */ /* 0x000fea0003800000 */
.L_x_4063:
        /* <DEDUP_REMOVED lines=33> */
.L_x_4058:
        /* <DEDUP_REMOVED lines=35> */
[----:B------:R-:W-:Y:S01]  /*2f70*/  ISETP.NE.AND P6, PT, RZ, UR10, PT ;  /* 0x0000000aff007c0c */ /* 0x000fe2000bfc5270 */
[----:B------:R-:W-:Y:S01]  /*2f80*/  IMAD.U32 R43, R72, 0x10000, RZ ;  /* 0x00010000482b7824 */ /* 0x000fe200078e00ff */
        /* <DEDUP_REMOVED lines=11> */
[----:B--2---:R-:W-:-:S02]  /*3040*/  HADD2.F32 R42, -RZ, R42.H0_H0 ;  /* 0x2000002aff2a7230 */ /* 0x004fc40000004100 */
[----:B---3--:R-:W-:Y:S02]  /*3050*/  HADD2.F32 R39, -RZ, R39.H0_H0 ;  /* 0x20000027ff277230 */ /* 0x008fe40000004100 */
[----:B----4-:R-:W-:Y:S02]  /*3060*/  HADD2.F32 R33, -RZ, R33.H0_H0 ;  /* 0x20000021ff217230 */ /* 0x010fe40000004100 */
[----:B-----5:R-:W-:-:S03]  /*3070*/  HADD2.F32 R38, -RZ, R38.H0_H0 ;  /* 0x20000026ff267230 */ /* 0x020fc60000004100 */
[----:B------:R-:W-:Y:S02]  /*3080*/  FFMA.FTZ R41, R33, R31, R42 ;  /* 0x0000001f21297223 */ /* 0x000fe4000001002a */
        /* <DEDUP_REMOVED lines=12> */
.L_x_4065:
        /* <DEDUP_REMOVED lines=15> */
.L_x_4067:
[----:B------:R-:W-:Y:S05]  /*3240*/  BSYNC B0 ;  /* 0x0000000000007941 */ /* 0x000fea0003800000 */
.L_x_4066:
        /* <DEDUP_REMOVED lines=17> */
.L_x_4068:
        /* <DEDUP_REMOVED lines=15> */
.L_x_4070:
[----:B------:R-:W-:Y:S05]  /*3450*/  BSYNC B0 ;  /* 0x0000000000007941 */ /* 0x000fea0003800000 */
.L_x_4069:
        /* <DEDUP_REMOVED lines=19> */
.L_x_4071:
        /* <DEDUP_REMOVED lines=15> */
.L_x_4073:
[----:B------:R-:W-:Y:S05]  /*3680*/  BSYNC B0 ;  /* 0x0000000000007941 */ /* 0x000fea0003800000 */
.L_x_4072:
        /* <DEDUP_REMOVED lines=21> */
.L_x_4074:
        /* <DEDUP_REMOVED lines=15> */
.L_x_4076:
[----:B------:R-:W-:Y:S05]  /*38d0*/  BSYNC B0 ;  /* 0x0000000000007941 */ /* 0x000fea0003800000 */
.L_x_4075:
        /* <DEDUP_REMOVED lines=15> */
.L_x_4077:
        /* <DEDUP_REMOVED lines=14> */
.L_x_4079:
[----:B------:R-:W-:Y:S05]  /*3ab0*/  BSYNC B0 ;  /* 0x0000000000007941 */ /* 0x000fea0003800000 */
.L_x_4078:
[--C-:B------:R-:W-:Y:S01]  /*3ac0*/  FADD.FTZ R29, R73, -R40.reuse ;  /* 0x80000028491d7221 */ /* 0x100fe20000010000 */
[----:B------:R-:W-:Y:S01]  /*3ad0*/  FADD.FTZ R81, -R40, R81 ;  /* 0x0000005128517221 */ /* 0x000fe20000010100 */
[----:B-1----:R-:W-:Y:S02]  /*3ae0*/  SHF.L.U32 R49, R74, 0x10, RZ ;  /* 0x000000104a317819 */ /* 0x002fe400000006ff */
[----:B0-----:R-:W-:Y:S01]  /*3af0*/  SHF.L.U32 R31, R82, 0x10, RZ ;  /* 0x00000010521f7819 */ /* 0x001fe200000006ff */
        /* <DEDUP_REMOVED lines=19> */
.L_x_4080:
[----:B------:R-:W-:Y:S04]  /*3c30*/  BSSY B0, `(.L_x_4081) ;  /* 0x000000e000007945 */ /* 0x000fe80003800000 */
[----:B------:R-:W-:Y:S05]  /*3c40*/  @!P1 BRA `(.L_x_4082) ;  /* 0x0000000000309947 */ /* 0x000fea0003800000 */
        /* <DEDUP_REMOVED lines=12> */
.L_x_4082:
[----:B------:R-:W-:Y:S05]  /*3d10*/  BSYNC B0 ;  /* 0x0000000000007941 */ /* 0x000fea0003800000 */
.L_x_4081:
        /* <DEDUP_REMOVED lines=17> */
.L_x_4083:
        /* <DEDUP_REMOVED lines=14> */
.L_x_4085:
[----:B------:R-:W-:Y:S05]  /*3f10*/  BSYNC B0 ;  /* 0x0000000000007941 */ /* 0x000fea0003800000 */
.L_x_4084:
        /* <DEDUP_REMOVED lines=19> */
.L_x_4086:
        /* <DEDUP_REMOVED lines=14> */
.L_x_4088:
[----:B------:R-:W-:Y:S05]  /*4130*/  BSYNC B0 ;  /* 0x0000000000007941 */ /* 0x000fea0003800000 */
.L_x_4087:
        /* <DEDUP_REMOVED lines=21> */
.L_x_4089:
        /* <DEDUP_REMOVED lines=14> */
.L_x_4091:
[----:B------:R-:W-:Y:S05]  /*4370*/  BSYNC B0 ;  /* 0x0000000000007941 */ /* 0x000fea0003800000 */
.L_x_4090:
        /* <DEDUP_REMOVED lines=14> */
.L_x_4092:
[----:B------:R-:W-:Y:S01]  /*4460*/  ISETP.GE.U32.AND P5, PT, R22, UR12, PT ;  /* 0x0000000c16007c0c */ /* 0x000fe2000bfa6070 */
[----:B------:R-:W-:Y:S01]  /*4470*/  IMAD.U32 R87, R87, 0x10000, RZ ;  /* 0x0001000057577824 */ /* 0x000fe200078e00ff */
[----:B------:R-:W-:Y:S01]  /*4480*/  SHF.L.U32 R29, R52, 0x10, RZ ;  /* 0x00000010341d7819 */ /* 0x000fe200000006ff */
[----:B------:R-:W-:Y:S01]  /*4490*/  BSSY B0, `(.L_x_4093) ;  /* 0x0000014000007945 */ /* 0x000fe20003800000 */
[----:B------:R-:W-:Y:S01]  /*44a0*/  ISETP.GE.AND.EX P5, PT, R51, UR13, PT, P5 ;  /* 0x0000000d33007c0c */ /* 0x000fe2000bfa6350 */
[----:B------:R-:W-:Y:S02]  /*44b0*/  FADD.FTZ R87, -R40, R87 ;  /* 0x0000005728577221 */ /* 0x000fe40000010100 */
[----:B------:R-:W-:Y:S01]  /*44c0*/  FADD.FTZ R29, R29, -R40 ;  /* 0x800000281d1d7221 */ /* 0x000fe20000010000 */
[----:B------:R-:W-:Y:S01]  /*44d0*/  ISETP.GT.U32.OR P5, PT, R0, 0x187, P5 ;  /* 0x000001870000780c */ /* 0x000fe20002fa4470 */
[-C--:B------:R-:W-:Y:S02]  /*44e0*/  FMUL.FTZ R87, R87, R32.reuse ;  /* 0x0000002057577220 */ /* 0x080fe40000410000 */
[----:B0-----:R-:W-:-:S10]  /*44f0*/  FMUL.FTZ R41, R29, R32 ;  /* 0x000000201d297220 */ /* 0x001fd40000410000 */
        /* <DEDUP_REMOVED lines=13> */
.L_x_4094:
[----:B------:R-:W-:Y:S05]  /*45d0*/  BSYNC B0 ;  /* 0x0000000000007941 */ /* 0x000fea0003800000 */
.L_x_4093:
        /* <DEDUP_REMOVED lines=15> */
.L_x_4095:
        /* <DEDUP_REMOVED lines=23> */
.L_x_4097:
[----:B------:R-:W-:Y:S05]  /*4840*/  BSYNC B0 ;  /* 0x0000000000007941 */ /* 0x000fea0003800000 */
.L_x_4096:
        /* <DEDUP_REMOVED lines=11> */
.L_x_4098:
        /* <DEDUP_REMOVED lines=23> */
.L_x_4100:
[----:B------:R-:W-:Y:S05]  /*4a70*/  BSYNC B0 ;  /* 0x0000000000007941 */ /* 0x000fea0003800000 */
.L_x_4099:
        /* <DEDUP_REMOVED lines=15> */
.L_x_4101:
        /* <DEDUP_REMOVED lines=23> */
.L_x_4103:
[----:B------:R-:W-:Y:S05]  /*4ce0*/  BSYNC B0 ;  /* 0x0000000000007941 */ /* 0x000fea0003800000 */
.L_x_4102:
        /* <DEDUP_REMOVED lines=11> */
.L_x_4104:
        /* <DEDUP_REMOVED lines=23> */
.L_x_4106:
[----:B------:R-:W-:Y:S05]  /*4f10*/  BSYNC B0 ;  /* 0x0000000000007941 */ /* 0x000fea0003800000 */
.L_x_4105:
        /* <DEDUP_REMOVED lines=15> */
.L_x_4107:
        /* <DEDUP_REMOVED lines=23> */
.L_x_4109:
[----:B------:R-:W-:Y:S05]  /*5180*/  BSYNC B0 ;  /* 0x0000000000007941 */ /* 0x000fea0003800000 */
.L_x_4108:
        /* <DEDUP_REMOVED lines=11> */
.L_x_4110:
        /* <DEDUP_REMOVED lines=16> */
.L_x_4112:
[----:B------:R-:W-:Y:S05]  /*5340*/  BSYNC B0 ;  /* 0x0000000000007941 */ /* 0x000fea0003800000 */
.L_x_4111:
[----:B01----:R-:W0:Y:S01]  /*5350*/  LDC R29, c[0x0][0x10] ;  /* 0x00000400ff1d7b82 */ /* 0x003e220000000800 */
[----:B------:R-:W-:Y:S02]  /*5360*/  IADD3 R16, R16, 0x1, RZ ;  /* 0x0000000110107810 */ /* 0x000fe40007ffe0ff */
[----:B0-----:R-:W-:-:S04]  /*5370*/  IADD3 R14, R29, R14, RZ ;  /* 0x0000000e1d0e7210 */ /* 0x001fc80007ffe0ff */
[----:B------:R-:W-:-:S13]  /*5380*/  ISETP.GE.AND P5, PT, R14, UR4, PT ;  /* 0x000000040e007c0c */ /* 0x000fda000bfa6270 */
[----:B------:R-:W-:Y:S05]  /*5390*/  @!P5 BRA `(.L_x_4113) ;  /* 0xffffffb00040d947 */ /* 0x000fea000383ffff */
[----:B------:R-:W-:Y:S05]  /*53a0*/  EXIT ;  /* 0x000000000000794d */ /* 0x000fea0003800000 */
.L_x_4114:
        /* <DEDUP_REMOVED lines=13> */
.L_x_5630:


//--------------------- .text._Z35group_norm_nhwc_fwd_one_pass_kernelI11Bf16IOFp16WLi256ELi98ELi392EEv26Group_norm_nhwc_fwd_params --------------------------
	.section	.text._Z35group_norm_nhwc_fwd_one_pass_kernelI11Bf16IOFp16WLi256ELi98ELi392EEv26Group_norm_nhwc_fwd_params,"ax",@progbits
	.align	128
        .global         _Z35group_norm_nhwc_fwd_one_pass_kernelI11Bf16IOFp16WLi256ELi98ELi392EEv26Group_norm_nhwc_fwd_params
        .type           _Z35group_norm_nhwc_fwd_one_pass_kernelI11Bf16IOFp16WLi256ELi98ELi392EEv26Group_norm_nhwc_fwd_params,@function
        .size           _Z35group_norm_nhwc_fwd_one_pass_kernelI11Bf16IOFp16WLi256ELi98ELi392EEv26Group_norm_nhwc_fwd_params,(.L_x_5631 - _Z35group_norm_nhwc_fwd_one_pass_kernelI11Bf16IOFp16WLi256ELi98ELi392EEv26Group_norm_nhwc_fwd_params)
        .other          _Z35group_norm_nhwc_fwd_one_pass_kernelI11Bf16IOFp16WLi256ELi98ELi392EEv26Group_norm_nhwc_fwd_params,@"STO_CUDA_ENTRY STV_DEFAULT"
_Z35group_norm_nhwc_fwd_one_pass_kernelI11Bf16IOFp16WLi256ELi98ELi392EEv26Group_norm_nhwc_fwd_params:
.text._Z35group_norm_nhwc_fwd_one_pass_kernelI11Bf16IOFp16WLi256ELi98ELi392EEv26Group_norm_nhwc_fwd_params:
        /* <DEDUP_REMOVED lines=196> */
.L_x_4220:
        /* <DEDUP_REMOVED lines=515> */
[----:B------:R-:W3:Y:S04]  /*2c70*/  @P4 LDG.E R44, desc[UR8][R54.64] ;  /* 0x00000008362c4981 */ /* 0x000ee8000c1e1900 */
[----:B------:R0:W3:Y:S01]  /*2c80*/  @P3 LDG.E R45, desc[UR8][R46.64] ;  /* 0x000000082e2d3981 */ /* 0x0000e2000c1e1900 */
[----:B------:R-:W-:Y:S02]  /*2c90*/  LOP3.LUT P1, RZ, R5, 0x10, RZ, 0xc0, !PT ;  /* 0x0000001005ff7812 */ /* 0x000fe4000782c0ff */
[----:B0-----:R-:W-:-:S06]  /*2ca0*/  CS2R R46, SRZ ;  /* 0x00000000002e7805 */ /* 0x001fcc000001ff00 */
[----:B------:R-:W3:Y:S01]  /*2cb0*/  @P2 LDG.E R46, desc[UR8][R52.64] ;  /* 0x00000008342e2981 */ /* 0x000ee2000c1e1900 */
[----:B------:R-:W-:-:S04]  /*2cc0*/  LOP3.LUT P0, RZ, R5, 0x8, RZ, 0xc0, !PT ;  /* 0x0000000805ff7812 */ /* 0x000fc8000780c0ff */
        /* <DEDUP_REMOVED lines=10> */
[----:B------:R-:W-:-:S03]  /*2d70*/  LOP3.LUT P2, RZ, R5, 0x20000000, RZ, 0xc0, !PT ;  /* 0x2000000005ff7812 */ /* 0x000fc6000784c0ff */
[----:B------:R5:W3:Y:S01]  /*2d80*/  @P0 LDG.E R51, desc[UR8][R38.64] ;  /* 0x0000000826330981 */ /* 0x000ae2000c1e1900 */
[----:B------:R-:W-:Y:S02]  /*2d90*/  CS2R R52, SRZ ;  /* 0x0000000000347805 */ /* 0x000fe4000001ff00 */
[----:B------:R-:W-:-:S04]  /*2da0*/  LOP3.LUT P3, RZ, R5, 0x40000000, RZ, 0xc0, !PT ;  /* 0x4000000005ff7812 */ /* 0x000fc8000786c0ff */
[----:B------:R-:W3:Y:S01]  /*2db0*/  @P1 LDG.E R52, desc[UR8][R36.64] ;  /* 0x0000000824341981 */ /* 0x000ee2000c1e1900 */
[----:B------:R-:W-:Y:S02]  /*2dc0*/  CS2R R54, SRZ ;  /* 0x0000000000367805 */ /* 0x000fe4000001ff00 */
[----:B------:R-:W-:Y:S01]  /*2dd0*/  LOP3.LUT P4, RZ, R5, 0x80000000, RZ, 0xc0, !PT ;  /* 0x8000000005ff7812 */ /* 0x000fe2000788c0ff */
[----:B------:R0:W3:Y:S05]  /*2de0*/  @P2 LDG.E R53, desc[UR8][R34.64] ;  /* 0x0000000822352981 */ /* 0x0000ea000c1e1900 */
        /* <DEDUP_REMOVED lines=14> */
[----:B------:R-:W-:Y:S01]  /*2ed0*/  SHF.L.U32 R58, R33, 0x10, RZ ;  /* 0x00000010213a7819 */ /* 0x000fe200000006ff */
[----:B------:R-:W-:Y:S01]  /*2ee0*/  FMUL.FTZ R32, R30, R30 ;  /* 0x0000001e1e207220 */ /* 0x000fe20000410000 */
[----:B------:R-:W-:Y:S01]  /*2ef0*/  PRMT R31, R14, 0x7632, R31 ;  /* 0x000076320e1f7816 */ /* 0x000fe2000000001f */
[C---:B------:R-:W-:Y:S01]  /*2f00*/  FADD.FTZ R43, R57.reuse, R30 ;  /* 0x0000001e392b7221 */ /* 0x040fe20000010000 */
[----:B------:R-:W-:Y:S01]  /*2f10*/  SHF.L.U32 R63, R12, 0x10, RZ ;  /* 0x000000100c3f7819 */ /* 0x000fe200000006ff */
[--C-:B------:R-:W-:Y:S01]  /*2f20*/  FFMA.FTZ R57, R57, R57, R32.reuse ;  /* 0x0000003939397223 */ /* 0x100fe20000010020 */
[----:B------:R-:W-:Y:S01]  /*2f30*/  SHF.L.U32 R31, R31, 0x10, RZ ;  /* 0x000000101f1f7819 */ /* 0x000fe200000006ff */
[----:B------:R-:W-:Y:S01]  /*2f40*/  FMUL.FTZ R30, R58, R58 ;  /* 0x0000003a3a1e7220 */ /* 0x000fe20000410000 */
[----:B------:R-:W-:Y:S01]  /*2f50*/  PRMT R32, R15, 0x7632, R32 ;  /* 0x000076320f207816 */ /* 0x000fe20000000020 */
[C---:B------:R-:W-:Y:S01]  /*2f60*/  FADD.FTZ R58, R63.reuse, R58 ;  /* 0x0000003a3f3a7221 */ /* 0x040fe20000010000 */
[----:B------:R-:W-:Y:S01]  /*2f70*/  SHF.L.U32 R62, R14, 0x10, RZ ;  /* 0x000000100e3e7819 */ /* 0x000fe200000006ff */
[----:B------:R-:W-:Y:S01]  /*2f80*/  FFMA.FTZ R63, R63, R63, R30 ;  /* 0x0000003f3f3f7223 */ /* 0x000fe2000001001e */
[----:B------:R-:W-:Y:S01]  /*2f90*/  SHF.L.U32 R65, R13, 0x10, RZ ;  /* 0x000000100d417819 */ /* 0x000fe200000006ff */
[----:B------:R-:W-:Y:S01]  /*2fa0*/  FMUL.FTZ R33, R31, R31 ;  /* 0x0000001f1f217220 */ /* 0x000fe20000410000 */
[----:B------:R-:W-:Y:S01]  /*2fb0*/  FMUL.FTZ R30, R66, R66 ;  /* 0x00000042421e7220 */ /* 0x000fe20000410000 */
[----:B------:R-:W-:Y:S01]  /*2fc0*/  PRMT R40, R9, 0x7632, R40 ;  /* 0x0000763209287816 */ /* 0x000fe20000000028 */
[----:B------:R-:W-:-:S02]  /*2fd0*/  IMAD.U32 R32, R32, 0x10000, RZ ;  /* 0x0001000020207824 */ /* 0x000fc400078e00ff */
[C---:B------:R-:W-:Y:S01]  /*2fe0*/  FADD.FTZ R64, R62.reuse, R31 ;  /* 0x0000001f3e407221 */ /* 0x040fe20000010000 */
[----:B------:R-:W-:Y:S01]  /*2ff0*/  FADD.FTZ R66, R65, R66 ;  /* 0x0000004241427221 */ /* 0x000fe20000010000 */
[----:B------:R-:W-:Y:S01]  /*3000*/  SHF.L.U32 R61, R15, 0x10, RZ ;  /* 0x000000100f3d7819 */ /* 0x000fe200000006ff */
[----:B------:R-:W-:Y:S01]  /*3010*/  FFMA.FTZ R62, R62, R62, R33 ;  /* 0x0000003e3e3e7223 */ /* 0x000fe20000010021 */
        /* <DEDUP_REMOVED lines=9> */
[----:B------:R-:W-:-:S04]  /*30b0*/  PRMT R33, R17, 0x7632, R33 ;  /* 0x0000763211217816 */ /* 0x000fc80000000021 */
[----:B------:R-:W-:Y:S01]  /*30c0*/  SHF.L.U32 R37, R33, 0x10, RZ ;  /* 0x0000001021257819 */ /* 0x000fe200000006ff */
[----:B------:R-:W-:Y:S01]  /*30d0*/  IMAD.U32 R32, R17, 0x10000, RZ ;  /* 0x0001000011207824 */ /* 0x000fe200078e00ff */
[----:B------:R-:W-:-:S04]  /*30e0*/  PRMT R35, R19, 0x7632, R35 ;  /* 0x0000763213237816 */ /* 0x000fc80000000023 */
[----:B------:R-:W-:Y:S02]  /*30f0*/  SHF.L.U32 R36, R35, 0x10, RZ ;  /* 0x0000001023247819 */ /* 0x000fe400000006ff */
        /* <DEDUP_REMOVED lines=13> */
[----:B------:R-:W-:Y:S01]  /*31d0*/  FFMA.FTZ R32, R32, R32, R31 ;  /* 0x0000002020207223 */ /* 0x000fe2000001001f */
[----:B------:R-:W-:Y:S01]  /*31e0*/  PRMT R67, R20, 0x7632, R67 ;  /* 0x0000763214437816 */ /* 0x000fe20000000043 */
[----:B------:R-:W-:Y:S01]  /*31f0*/  FMUL.FTZ R31, R33, R33 ;  /* 0x00000021211f7220 */ /* 0x000fe20000410000 */
[----:B------:R-:W-:Y:S01]  /*3200*/  PRMT R30, R21, 0x7632, R30 ;  /* 0x00007632151e7816 */ /* 0x000fe2000000001e */
[C---:B------:R-:W-:Y:S01]  /*3210*/  FADD.FTZ R33, R34.reuse, R33 ;  /* 0x0000002122217221 */ /* 0x040fe20000010000 */
[C---:B------:R-:W-:Y:S01]  /*3220*/  FADD.FTZ R36, R35.reuse, R36 ;  /* 0x0000002423247221 */ /* 0x040fe20000010000 */
[----:B------:R-:W-:Y:S01]  /*3230*/  FFMA.FTZ R34, R34, R34, R31 ;  /* 0x0000002222227223 */ /* 0x000fe2000001001f */
[----:B------:R-:W-:Y:S01]  /*3240*/  FFMA.FTZ R31, R35, R35, R40 ;  /* 0x00000023231f7223 */ /* 0x000fe20000010028 */
[----:B------:R-:W-:Y:S01]  /*3250*/  IMAD.U32 R72, R67, 0x10000, RZ ;  /* 0x0001000043487824 */ /* 0x000fe200078e00ff */
[----:B------:R-:W-:-:S02]  /*3260*/  SHF.L.U32 R35, R20, 0x10, RZ ;  /* 0x0000001014237819 */ /* 0x000fc400000006ff */
[----:B------:R-:W-:Y:S02]  /*3270*/  SHF.L.U32 R67, R30, 0x10, RZ ;  /* 0x000000101e437819 */ /* 0x000fe400000006ff */
[----:B------:R-:W-:Y:S01]  /*3280*/  SHF.L.U32 R40, R21, 0x10, RZ ;  /* 0x0000001015287819 */ /* 0x000fe200000006ff */
[----:B------:R-:W-:Y:S01]  /*3290*/  FMUL.FTZ R74, R72, R72 ;  /* 0x00000048484a7220 */ /* 0x000fe20000410000 */
[----:B------:R-:W-:-:S03]  /*32a0*/  FADD.FTZ R30, R35, R72 ;  /* 0x00000048231e7221 */ /* 0x000fc60000010000 */
        /* <DEDUP_REMOVED lines=8> */
[----:B------:R-:W-:-:S03]  /*3330*/  IMAD.U32 R40, R22, 0x10000, RZ ;  /* 0x0001000016287824 */ /* 0x000fc600078e00ff */
[----:B------:R-:W-:Y:S01]  /*3340*/  FMUL.FTZ R67, R39, R39 ;  /* 0x0000002727437220 */ /* 0x000fe20000410000 */
[----:B------:R-:W-:-:S03]  /*3350*/  FADD.FTZ R39, R40, R39 ;  /* 0x0000002728277221 */ /* 0x000fc60000010000 */
[----:B------:R-:W-:Y:S01]  /*3360*/  FFMA.FTZ R40, R40, R40, R67 ;  /* 0x0000002828287223 */ /* 0x000fe20000010043 */
[----:B------:R-:W-:Y:S01]  /*3370*/  FADD.FTZ R67, R72, R41 ;  /* 0x0000002948437221 */ /* 0x000fe20000010000 */
[----:B------:R-:W-:Y:S01]  /*3380*/  FFMA.FTZ R35, R35, R35, R74 ;  /* 0x0000002323237223 */ /* 0x000fe2000001004a */
[----:B------:R-:W-:Y:S02]  /*3390*/  FADD.FTZ R72, R73, R42 ;  /* 0x0000002a49487221 */ /* 0x000fe40000010000 */
[----:B------:R-:W-:Y:S02]  /*33a0*/  FADD.FTZ R74, R67, R56 ;  /* 0x00000038434a7221 */ /* 0x000fe40000010000 */
[----:B------:R-:W-:Y:S02]  /*33b0*/  FADD.FTZ R67, R72, R43 ;  /* 0x0000002b48437221 */ /* 0x000fe40000010000 */
[--C-:B------:R-:W-:Y:S01]  /*33c0*/  FADD.FTZ R74, R74, R57.reuse ;  /* 0x000000394a4a7221 */ /* 0x100fe20000010000 */
[----:B------:R-:W-:Y:S01]  /*33d0*/  PRMT R57, R25, 0x7632, R57 ;  /* 0x0000763219397816 */ /* 0x000fe20000000039 */
[----:B------:R-:W-:-:S04]  /*33e0*/  FADD.FTZ R67, R67, R58 ;  /* 0x0000003a43437221 */ /* 0x000fc80000010000 */
[----:B------:R-:W-:Y:S01]  /*33f0*/  IMAD.U32 R58, R57, 0x10000, RZ ;  /* 0x00010000393a7824 */ /* 0x000fe200078e00ff */
[----:B------:R-:W-:Y:S01]  /*3400*/  SHF.L.U32 R57, R25, 0x10, RZ ;  /* 0x0000001019397819 */ /* 0x000fe200000006ff */
[--C-:B------:R-:W-:Y:S01]  /*3410*/  FADD.FTZ R74, R74, R63.reuse ;  /* 0x0000003f4a4a7221 */ /* 0x100fe20000010000 */
[----:B------:R-:W-:Y:S01]  /*3420*/  PRMT R63, R26, 0x7632, R63 ;  /* 0x000076321a3f7816 */ /* 0x000fe2000000003f */
[----:B------:R-:W-:Y:S02]  /*3430*/  FMUL.FTZ R72, R58, R58 ;  /* 0x0000003a3a487220 */ /* 0x000fe40000410000 */
[C---:B------:R-:W-:Y:S01]  /*3440*/  FADD.FTZ R58, R57.reuse, R58 ;  /* 0x0000003a393a7221 */ /* 0x040fe20000010000 */
[----:B------:R-:W-:Y:S01]  /*3450*/  FADD.FTZ R65, R74, R65 ;  /* 0x000000414a417221 */ /* 0x000fe20000010000 */
[----:B------:R-:W-:Y:S01]  /*3460*/  FFMA.FTZ R57, R57, R57, R72 ;  /* 0x0000003939397223 */ /* 0x000fe20000010048 */
[----:B------:R-:W-:Y:S01]  /*3470*/  FADD.FTZ R67, R67, R66 ;  /* 0x0000004243437221 */ /* 0x000fe20000010000 */
[----:B------:R-:W-:Y:S01]  /*3480*/  SHF.L.U32 R72, R63, 0x10, RZ ;  /* 0x000000103f487819 */ /* 0x000fe200000006ff */
[----:B------:R-:W-:Y:S01]  /*3490*/  FADD.FTZ R66, R65, R62 ;  /* 0x0000003e41427221 */ /* 0x000fe20000010000 */
[----:B------:R-:W-:Y:S01]  /*34a0*/  SHF.L.U32 R63, R26, 0x10, RZ ;  /* 0x000000101a3f7819 */ /* 0x000fe200000006ff */
[----:B------:R-:W-:Y:S01]  /*34b0*/  FADD.FTZ R64, R67, R64 ;  /* 0x0000004043407221 */ /* 0x000fe20000010000 */
[----:B------:R-:W-:Y:S01]  /*34c0*/  PRMT R65, R27, 0x7632, R65 ;  /* 0x000076321b417816 */ /* 0x000fe20000000041 */
[----:B------:R-:W-:-:S02]  /*34d0*/  FMUL.FTZ R74, R72, R72 ;  /* 0x00000048484a7220 */ /* 0x000fc40000410000 */
[----:B------:R-:W-:Y:S01]  /*34e0*/  FADD.FTZ R62, R63, R72 ;  /* 0x000000483f3e7221 */ /* 0x000fe20000010000 */
[----:B------:R-:W-:Y:S01]  /*34f0*/  SHF.L.U32 R72, R65, 0x10, RZ ;  /* 0x0000001041487819 */ /* 0x000fe200000006ff */
[----:B------:R-:W-:Y:S01]  /*3500*/  FADD.FTZ R59, R64, R59 ;  /* 0x0000003b403b7221 */ /* 0x000fe20000010000 */
[----:B------:R-:W-:Y:S01]  /*3510*/  PRMT R41, R23, 0x7632, R41 ;  /* 0x0000763217297816 */ /* 0x000fe20000000029 */
[----:B------:R-:W-:Y:S01]  /*3520*/  FADD.FTZ R61, R66, R61 ;  /* 0x0000003d423d7221 */ /* 0x000fe20000010000 */
[----:B------:R-:W-:Y:S02]  /*3530*/  IMAD.U32 R65, R27, 0x10000, RZ ;  /* 0x000100001b417824 */ /* 0x000fe400078e00ff */
[----:B------:R-:W-:Y:S01]  /*3540*/  FADD.FTZ R64, R59, R60 ;  /* 0x0000003c3b407221 */ /* 0x000fe20000010000 */
[----:B------:R-:W-:Y:S01]  /*3550*/  FMUL.FTZ R66, R72, R72 ;  /* 0x0000004848427220 */ /* 0x000fe20000410000 */
[----:B------:R-:W-:Y:S01]  /*3560*/  SHF.L.U32 R41, R41, 0x10, RZ ;  /* 0x0000001029297819 */ /* 0x000fe200000006ff */
[----:B------:R-:W-:Y:S01]  /*3570*/  FADD.FTZ R61, R61, R38 ;  /* 0x000000263d3d7221 */ /* 0x000fe20000010000 */
[----:B------:R-:W-:-:S02]  /*3580*/  PRMT R43, R24, 0x7632, R43 ;  /* 0x00007632182b7816 */ /* 0x000fc4000000002b */
[----:B------:R-:W-:Y:S01]  /*3590*/  PRMT R67, R44, 0x7632, R67 ;  /* 0x000076322c437816 */ /* 0x000fe20000000043 */
[----:B------:R-:W-:Y:S01]  /*35a0*/  FADD.FTZ R60, R65, R72 ;  /* 0x00000048413c7221 */ /* 0x000fe20000010000 */
[----:B------:R-:W-:Y:S01]  /*35b0*/  SHF.L.U32 R42, R23, 0x10, RZ ;  /* 0x00000010172a7819 */ /* 0x000fe200000006ff */
[----:B------:R-:W-:Y:S01]  /*35c0*/  FFMA.FTZ R59, R65, R65, R66 ;  /* 0x00000041413b7223 */ /* 0x000fe20000010042 */
[----:B------:R-:W-:Y:S01]  /*35d0*/  SHF.L.U32 R67, R67, 0x10, RZ ;  /* 0x0000001043437819 */ /* 0x000fe200000006ff */
[----:B------:R-:W-:Y:S01]  /*35e0*/  FADD.FTZ R64, R64, R37 ;  /* 0x0000002540407221 */ /* 0x000fe20000010000 */
[----:B------:R-:W-:Y:S01]  /*35f0*/  PRMT R65, R45, 0x7632, R65 ;  /* 0x000076322d417816 */ /* 0x000fe20000000041 */
[----:B------:R-:W-:Y:S01]  /*3600*/  FMUL.FTZ R73, R41, R41 ;  /* 0x0000002929497220 */ /* 0x000fe20000410000 */
[----:B------:R-:W-:Y:S01]  /*3610*/  SHF.L.U32 R43, R43, 0x10, RZ ;  /* 0x000000102b2b7819 */ /* 0x000fe200000006ff */
[----:B------:R-:W-:Y:S01]  /*3620*/  FADD.FTZ R61, R61, R32 ;  /* 0x000000203d3d7221 */ /* 0x000fe20000010000 */
[----:B------:R-:W-:Y:S01]  /*3630*/  SHF.L.U32 R38, R44, 0x10, RZ ;  /* 0x000000102c267819 */ /* 0x000fe200000006ff */
[----:B------:R-:W-:Y:S01]  /*3640*/  FMUL.FTZ R37, R67, R67 ;  /* 0x0000004343257220 */ /* 0x000fe20000410000 */
[----:B------:R-:W-:Y:S01]  /*3650*/  FADD.FTZ R33, R64, R33 ;  /* 0x0000002140217221 */ /* 0x000fe20000010000 */
[----:B------:R-:W-:Y:S01]  /*3660*/  FADD.FTZ R41, R42, R41 ;  /* 0x000000292a297221 */ /* 0x000fe20000010000 */
[----:B------:R-:W-:Y:S01]  /*3670*/  SHF.L.U32 R56, R24, 0x10, RZ ;  /* 0x0000001018387819 */ /* 0x000fe200000006ff */
[----:B------:R-:W-:Y:S01]  /*3680*/  FFMA.FTZ R42, R42, R42, R73 ;  /* 0x0000002a2a2a7223 */ /* 0x000fe20000010049 */
[----:B------:R-:W-:Y:S01]  /*3690*/  SHF.L.U32 R65, R65, 0x10, RZ ;  /* 0x0000001041417819 */ /* 0x000fe200000006ff */
[----:B------:R-:W-:Y:S01]  /*36a0*/  FADD.FTZ R34, R61, R34 ;  /* 0x000000223d227221 */ /* 0x000fe20000010000 */
[----:B------:R-:W-:Y:S01]  /*36b0*/  FMUL.FTZ R73, R43, R43 ;  /* 0x0000002b2b497220 */ /* 0x000fe20000410000 */
[----:B------:R-:W-:Y:S01]  /*36c0*/  FADD.FTZ R32, R38, R67 ;  /* 0x0000004326207221 */ /* 0x000fe20000010000 */
[----:B------:R-:W-:Y:S01]  /*36d0*/  PRMT R64, R46, 0x7632, R64 ;  /* 0x000076322e407816 */ /* 0x000fe20000000040 */
[----:B------:R-:W-:Y:S01]  /*36e0*/  FFMA.FTZ R37, R38, R38, R37 ;  /* 0x0000002626257223 */ /* 0x000fe20000010025 */
[----:B------:R-:W-:Y:S01]  /*36f0*/  FADD.FTZ R61, R33, R36 ;  /* 0x00000024213d7221 */ /* 0x000fe20000010000 */
[----:B------:R-:W-:Y:S01]  /*3700*/  SHF.L.U32 R38, R45, 0x10, RZ ;  /* 0x000000102d267819 */ /* 0x000fe200000006ff */
[----:B------:R-:W-:Y:S01]  /*3710*/  FADD.FTZ R43, R56, R43 ;  /* 0x0000002b382b7221 */ /* 0x000fe20000010000 */
[----:B------:R-:W-:Y:S01]  /*3720*/  FMUL.FTZ R67, R65, R65 ;  /* 0x0000004141437220 */ /* 0x000fe20000410000 */
[----:B------:R-:W-:Y:S01]  /*3730*/  FADD.FTZ R34, R34, R31 ;  /* 0x0000001f22227221 */ /* 0x000fe20000010000 */
[----:B------:R-:W-:Y:S01]  /*3740*/  FFMA.FTZ R56, R56, R56, R73 ;  /* 0x0000003838387223 */ /* 0x000fe20000010049 */
[----:B------:R-:W-:-:S02]  /*3750*/  IMAD.U32 R73, R64, 0x10000, RZ ;  /* 0x0001000040497824 */ /* 0x000fc400078e00ff */
[----:B------:R-:W-:Y:S01]  /*3760*/  FADD.FTZ R30, R61, R30 ;  /* 0x0000001e3d1e7221 */ /* 0x000fe20000010000 */
[C---:B------:R-:W-:Y:S01]  /*3770*/  FADD.FTZ R33, R38.reuse, R65 ;  /* 0x0000004126217221 */ /* 0x040fe20000010000 */
[----:B------:R-:W-:Y:S01]  /*3780*/  FFMA.FTZ R31, R38, R38, R67 ;  /* 0x00000026261f7223 */ /* 0x000fe20000010043 */
[----:B------:R-:W-:Y:S01]  /*3790*/  FADD.FTZ R35, R34, R35 ;  /* 0x0000002322237221 */ /* 0x000fe20000010000 */
[----:B------:R-:W-:Y:S01]  /*37a0*/  SHF.L.U32 R38, R46, 0x10, RZ ;  /* 0x000000102e267819 */ /* 0x000fe200000006ff */
[----:B------:R-:W-:Y:S01]  /*37b0*/  FMUL.FTZ R61, R73, R73 ;  /* 0x00000049493d7220 */ /* 0x000fe20000410000 */
[--C-:B------:R-:W-:Y:S01]  /*37c0*/  FADD.FTZ R36, R30, R39.reuse ;  /* 0x000000271e247221 */ /* 0x100fe20000010000 */
[----:B------:R-:W-:Y:S01]  /*37d0*/  PRMT R39, R47, 0x7632, R39 ;  /* 0x000076322f277816 */ /* 0x000fe20000000027 */
[----:B------:R-:W-:Y:S01]  /*37e0*/  FADD.FTZ R35, R35, R40 ;  /* 0x0000002823237221 */ /* 0x000fe20000010000 */
[----:B------:R-:W-:Y:S01]  /*37f0*/  FFMA.FTZ R34, R38, R38, R61 ;  /* 0x0000002626227223 */ /* 0x000fe2000001003d */
[----:B------:R-:W-:Y:S01]  /*3800*/  FADD.FTZ R36, R36, R41 ;  /* 0x0000002924247221 */ /* 0x000fe20000010000 */
[----:B------:R-:W-:Y:S01]  /*3810*/  SHF.L.U32 R61, R39, 0x10, RZ ;  /* 0x00000010273d7819 */ /* 0x000fe200000006ff */
[----:B------:R-:W-:Y:S01]  /*3820*/  FADD.FTZ R39, R35, R42 ;  /* 0x0000002a23277221 */ /* 0x000fe20000010000 */
[----:B------:R-:W-:Y:S01]  /*3830*/  FADD.FTZ R30, R38, R73 ;  /* 0x00000049261e7221 */ /* 0x000fe20000010000 */
[----:B------:R-:W-:Y:S01]  /*3840*/  SHF.L.U32 R38, R47, 0x10, RZ ;  /* 0x000000102f267819 */ /* 0x000fe200000006ff */
[----:B------:R-:W-:Y:S01]  /*3850*/  FADD.FTZ R43, R36, R43 ;  /* 0x0000002b242b7221 */ /* 0x000fe20000010000 */
[----:B------:R-:W-:Y:S01]  /*3860*/  PRMT R40, R48, 0x7632, R40 ;  /* 0x0000763230287816 */ /* 0x000fe20000000028 */
[----:B------:R-:W-:Y:S01]  /*3870*/  FADD.FTZ R56, R39, R56 ;  /* 0x0000003827387221 */ /* 0x000fe20000010000 */
[----:B------:R-:W-:Y:S01]  /*3880*/  FMUL.FTZ R41, R61, R61 ;  /* 0x0000003d3d297220 */ /* 0x000fe20000410000 */
[----:B------:R-:W-:Y:S01]  /*3890*/  FFMA.FTZ R63, R63, R63, R74 ;  /* 0x0000003f3f3f7223 */ /* 0x000fe2000001004a */
[----:B------:R-:W-:Y:S01]  /*38a0*/  SHF.L.U32 R40, R40, 0x10, RZ ;  /* 0x0000001028287819 */ /* 0x000fe200000006ff */
[----:B------:R-:W-:Y:S01]  /*38b0*/  FADD.FTZ R43, R43, R58 ;  /* 0x0000003a2b2b7221 */ /* 0x000fe20000010000 */
[----:B------:R-:W-:Y:S01]  /*38c0*/  FADD.FTZ R56, R56, R57 ;  /* 0x0000003938387221 */ /* 0x000fe20000010000 */
[--C-:B------:R-:W-:Y:S01]  /*38d0*/  FFMA.FTZ R36, R38, R38, R41.reuse ;  /* 0x0000002626247223 */ /* 0x100fe20000010029 */
[----:B------:R-:W-:Y:S01]  /*38e0*/  IMAD.U32 R39, R48, 0x10000, RZ ;  /* 0x0001000030277824 */ /* 0x000fe200078e00ff */
[----:B------:R-:W-:Y:S01]  /*38f0*/  PRMT R41, R49, 0x7632, R41 ;  /* 0x0000763231297816 */ /* 0x000fe20000000029 */
[----:B------:R-:W-:Y:S01]  /*3900*/  FADD.FTZ R35, R38, R61 ;  /* 0x0000003d26237221 */ /* 0x000fe20000010000 */
[----:B------:R-:W-:Y:S01]  /*3910*/  FADD.FTZ R43, R43, R62 ;  /* 0x0000003e2b2b7221 */ /* 0x000fe20000010000 */
[----:B------:R-:W-:Y:S01]  /*3920*/  FADD.FTZ R56, R56, R63 ;  /* 0x0000003f38387221 */ /* 0x000fe20000010000 */
[----:B------:R-:W-:Y:S01]  /*3930*/  FMUL.FTZ R42, R40, R40 ;  /* 0x00000028282a7220 */ /* 0x000fe20000410000 */
[----:B------:R-:W-:Y:S01]  /*3940*/  FADD.FTZ R38, R39, R40 ;  /* 0x0000002827267221 */ /* 0x000fe20000010000 */
[----:B------:R-:W-:Y:S01]  /*3950*/  SHF.L.U32 R40, R41, 0x10, RZ ;  /* 0x0000001029287819 */ /* 0x000fe200000006ff */
[----:B------:R-:W-:Y:S01]  /*3960*/  FADD.FTZ R43, R43, R60 ;  /* 0x0000003c2b2b7221 */ /* 0x000fe20000010000 */
[----:B------:R-:W-:Y:S01]  /*3970*/  PRMT R57, R50, 0x7632, R57 ;  /* 0x0000763232397816 */ /* 0x000fe20000000039 */
[----:B------:R-:W-:Y:S01]  /*3980*/  FADD.FTZ R56, R56, R59 ;  /* 0x0000003b38387221 */ /* 0x000fe20000010000 */
[----:B------:R-:W-:Y:S01]  /*3990*/  SHF.L.U32 R41, R49, 0x10, RZ ;  /* 0x0000001031297819 */ /* 0x000fe200000006ff */
[----:B------:R-:W-:Y:S01]  /*39a0*/  FFMA.FTZ R39, R39, R39, R42 ;  /* 0x0000002727277223 */ /* 0x000fe2000001002a */
[----:B------:R-:W-:Y:S01]  /*39b0*/  FMUL.FTZ R42, R40, R40 ;  /* 0x00000028282a7220 */ /* 0x000fe20000410000 */
[----:B------:R-:W-:Y:S01]  /*39c0*/  SHF.L.U32 R57, R57, 0x10, RZ ;  /* 0x0000001039397819 */ /* 0x000fe200000006ff */
[----:B------:R-:W-:Y:S01]  /*39d0*/  FADD.FTZ R32, R43, R32 ;  /* 0x000000202b207221 */ /* 0x000fe20000010000 */
[----:B------:R-:W-:Y:S01]  /*39e0*/  FADD.FTZ R56, R56, R37 ;  /* 0x0000002538387221 */ /* 0x000fe20000010000 */
[----:B------:R-:W-:Y:S01]  /*39f0*/  PRMT R58, R51, 0x7632, R58 ;  /* 0x00007632333a7816 */ /* 0x000fe2000000003a */
[C---:B------:R-:W-:Y:S01]  /*3a00*/  FADD.FTZ R40, R41.reuse, R40 ;  /* 0x0000002829287221 */ /* 0x040fe20000010000 */
[----:B------:R-:W-:Y:S01]  /*3a10*/  FFMA.FTZ R41, R41, R41, R42 ;  /* 0x0000002929297223 */ /* 0x000fe2000001002a */
[----:B------:R-:W-:Y:S01]  /*3a20*/  SHF.L.U32 R42, R50, 0x10, RZ ;  /* 0x00000010322a7819 */ /* 0x000fe200000006ff */
[----:B------:R-:W-:Y:S01]  /*3a30*/  FADD.FTZ R37, R32, R33 ;  /* 0x0000002120257221 */ /* 0x000fe20000010000 */
[----:B------:R-:W-:Y:S01]  /*3a40*/  FADD.FTZ R31, R56, R31 ;  /* 0x0000001f381f7221 */ /* 0x000fe20000010000 */
[----:B------:R-:W-:Y:S01]  /*3a50*/  FMUL.FTZ R43, R57, R57 ;  /* 0x00000039392b7220 */ /* 0x000fe20000410000 */
[----:B------:R-:W-:-:S02]  /*3a60*/  IMAD.U32 R58, R58, 0x10000, RZ ;  /* 0x000100003a3a7824 */ /* 0x000fc400078e00ff */
[----:B------:R-:W-:Y:S01]  /*3a70*/  FADD.FTZ R30, R37, R30 ;  /* 0x0000001e251e7221 */ /* 0x000fe20000010000 */
[----:B------:R-:W-:Y:S01]  /*3a80*/  FADD.FTZ R31, R31, R34 ;  /* 0x000000221f1f7221 */ /* 0x000fe20000010000 */
[C---:B------:R-:W-:Y:S01]  /*3a90*/  FADD.FTZ R32, R42.reuse, R57 ;  /* 0x000000392a207221 */ /* 0x040fe20000010000 */
[----:B------:R-:W-:Y:S01]  /*3aa0*/  FFMA.FTZ R33, R42, R42, R43 ;  /* 0x0000002a2a217223 */ /* 0x000fe2000001002b */
        /* <DEDUP_REMOVED lines=11> */
[----:B------:R-:W-:Y:S01]  /*3b60*/  FADD.FTZ R35, R35, R38 ;  /* 0x0000002623237221 */ /* 0x000fe20000010000 */
[----:B------:R-:W-:Y:S01]  /*3b70*/  FMUL.FTZ R31, R57, R57 ;  /* 0x00000039391f7220 */ /* 0x000fe20000410000 */
[----:B------:R-:W-:Y:S01]  /*3b80*/  SHF.L.U32 R38, R37, 0x10, RZ ;  /* 0x0000001025267819 */ /* 0x000fe200000006ff */
[----:B------:R-:W-:Y:S01]  /*3b90*/  FADD.FTZ R36, R36, R41 ;  /* 0x0000002924247221 */ /* 0x000fe20000010000 */
[----:B------:R-:W-:Y:S01]  /*3ba0*/  PRMT R37, R54, 0x7632, R37 ;  /* 0x0000763236257816 */ /* 0x000fe20000000025 */
[C---:B------:R-:W-:Y:S01]  /*3bb0*/  FADD.FTZ R57, R30.reuse, R57 ;  /* 0x000000391e397221 */ /* 0x040fe20000010000 */
[----:B------:R-:W-:Y:S01]  /*3bc0*/  FFMA.FTZ R30, R30, R30, R31 ;  /* 0x0000001e1e1e7223 */ /* 0x000fe2000001001f */
[----:B------:R-:W-:Y:S01]  /*3bd0*/  FADD.FTZ R35, R35, R40 ;  /* 0x0000002823237221 */ /* 0x000fe20000010000 */
[----:B------:R-:W-:-:S02]  /*3be0*/  IMAD.U32 R31, R53, 0x10000, RZ ;  /* 0x00010000351f7824 */ /* 0x000fc400078e00ff */
        /* <DEDUP_REMOVED lines=9> */
[----:B------:R-:W-:Y:S01]  /*3c80*/  PRMT R38, R55, 0x7632, R38 ;  /* 0x0000763237267816 */ /* 0x000fe20000000026 */
[----:B------:R-:W-:Y:S01]  /*3c90*/  FADD.FTZ R32, R32, R43 ;  /* 0x0000002b20207221 */ /* 0x000fe20000010000 */
[C---:B------:R-:W-:Y:S01]  /*3ca0*/  FADD.FTZ R37, R31.reuse, R36 ;  /* 0x000000241f257221 */ /* 0x040fe20000010000 */
[----:B------:R-:W-:Y:S01]  /*3cb0*/  FFMA.FTZ R34, R31, R31, R34 ;  /* 0x0000001f1f227223 */ /* 0x000fe20000010022 */
[----:B------:R-:W-:Y:S01]  /*3cc0*/  SHF.L.U32 R38, R38, 0x10, RZ ;  /* 0x0000001026267819 */ /* 0x000fe200000006ff */
[----:B------:R-:W-:Y:S01]  /*3cd0*/  FADD.FTZ R32, R32, R57 ;  /* 0x0000003920207221 */ /* 0x000fe20000010000 */
[----:B------:R-:W-:Y:S01]  /*3ce0*/  SHF.L.U32 R31, R55, 0x10, RZ ;  /* 0x00000010371f7819 */ /* 0x000fe200000006ff */
[----:B------:R-:W-:Y:S01]  /*3cf0*/  FADD.FTZ R33, R33, R30 ;  /* 0x0000001e21217221 */ /* 0x000fe20000010000 */
[----:B------:R-:W-:Y:S01]  /*3d00*/  PRMT R39, R8, 0x7632, R39 ;  /* 0x0000763208277816 */ /* 0x000fe20000000027 */
[----:B------:R-:W0:Y:S01]  /*3d10*/  S2R R30, SR_LANEID ;  /* 0x00000000001e7919 */ /* 0x000e220000000000 */
[----:B------:R-:W-:Y:S01]  /*3d20*/  FADD.FTZ R32, R32, R35 ;  /* 0x0000002320207221 */ /* 0x000fe20000010000 */
[----:B------:R-:W-:Y:S01]  /*3d30*/  FMUL.FTZ R36, R38, R38 ;  /* 0x0000002626247220 */ /* 0x000fe20000410000 */
[----:B------:R-:W-:Y:S01]  /*3d40*/  FADD.FTZ R33, R33, R40 ;  /* 0x0000002821217221 */ /* 0x000fe20000010000 */
[----:B------:R-:W-:Y:S01]  /*3d50*/  FADD.FTZ R35, R31, R38 ;  /* 0x000000261f237221 */ /* 0x000fe20000010000 */
[----:B------:R-:W-:-:S02]  /*3d60*/  IMAD.U32 R38, R39, 0x10000, RZ ;  /* 0x0001000027267824 */ /* 0x000fc400078e00ff */
[----:B------:R-:W-:Y:S01]  /*3d70*/  FFMA.FTZ R36, R31, R31, R36 ;  /* 0x0000001f1f247223 */ /* 0x000fe20000010024 */
[----:B------:R-:W-:Y:S01]  /*3d80*/  FADD.FTZ R32, R32, R37 ;  /* 0x0000002520207221 */ /* 0x000fe20000010000 */
[----:B------:R-:W-:Y:S01]  /*3d90*/  FADD.FTZ R33, R33, R34 ;  /* 0x0000002221217221 */ /* 0x000fe20000010000 */
        /* <DEDUP_REMOVED lines=8> */
[----:B------:R-:W1:Y:S04]  /*3e20*/  SHFL.DOWN PT, R31, R32, 0x1, R29 ;  /* 0x08200000201f7989 */ /* 0x000e6800000e001d */
[----:B------:R-:W2:Y:S01]  /*3e30*/  SHFL.DOWN PT, R34, R33, 0x1, R29 ;  /* 0x0820000021227989 */ /* 0x000ea200000e001d */
[C---:B0-----:R-:W-:Y:S02]  /*3e40*/  ISETP.GE.AND P5, PT, R30.reuse, R29, PT ;  /* 0x0000001d1e00720c */ /* 0x041fe40003fa6270 */
[----:B------:R-:W-:-:S11]  /*3e50*/  IADD3 R36, R30, 0x2, RZ ;  /* 0x000000021e247810 */ /* 0x000fd60007ffe0ff */
        /* <DEDUP_REMOVED lines=16> */
[----:B------:R-:W-:Y:S01]  /*3f60*/  ISETP.GT.AND P5, PT, R36, R29, PT ;  /* 0x0000001d2400720c */ /* 0x000fe20003fa4270 */
[----:B------:R-:W-:-:S12]  /*3f70*/  VIADD R36, R30, 0x10 ;  /* 0x000000101e247836 */ /* 0x000fd80000000000 */
        /* <DEDUP_REMOVED lines=69> */
.L_x_4116:
[----:B------:R-:W-:Y:S05]  /*43d0*/  BSYNC B0 ;  /* 0x0000000000007941 */ /* 0x000fea0003800000 */
.L_x_4115:
        /* <DEDUP_REMOVED lines=33> */
.L_x_4119:
[----:B0-----:R-:W2:Y:S04]  /*45f0*/  LDG.E.STRONG.GPU R37, desc[UR8][R34.64] ;  /* 0x0000000822257981 */ /* 0x001ea8000c1ef900 */
[----:B--2---:R-:W-:Y:S01]  /*4600*/  CCTL.IVALL ;  /* 0x00000000ff00798f */ /* 0x004fe20002000000 */
[----:B------:R-:W-:Y:S05]  /*4610*/  YIELD ;  /* 0x0000000000007946 */ /* 0x000fea0003800000 */
[----:B------:R-:W-:-:S13]  /*4620*/  ISETP.NE.AND P6, PT, R37, R40, PT ;  /* 0x000000282500720c */ /* 0x000fda0003fc5270 */
[----:B------:R-:W-:Y:S05]  /*4630*/  @P6 BRA `(.L_x_4119) ;  /* 0xfffffffc00ec6947 */ /* 0x000fea000383ffff */
.L_x_4118:
        /* <DEDUP_REMOVED lines=11> */
.L_x_4121:
        /* <DEDUP_REMOVED lines=63> */
.L_x_4120:
        /* <DEDUP_REMOVED lines=18> */
.L_x_4123:
[----:B------:R-:W-:Y:S05]  /*4c00*/  BSYNC B0 ;  /* 0x0000000000007941 */ /* 0x000fea0003800000 */
.L_x_4122:
        /* <DEDUP_REMOVED lines=33> */
.L_x_4117:
        /* <DEDUP_REMOVED lines=30> */
[----:B------:R-:W-:Y:S01]  /*5000*/  IMAD.U32 R100, R21, 0x10000, RZ ;  /* 0x0001000015647824 */ /* 0x000fe200078e00ff */
        /* <DEDUP_REMOVED lines=14> */
[----:B0-----:R-:W-:Y:S01]  /*50f0*/  IMAD.U32 R33, R50, 0x10000, RZ ;  /* 0x0001000032217824 */ /* 0x001fe200078e00ff */
[----:B------:R-:W-:Y:S01]  /*5100*/  SHF.L.U32 R15, R22, 0x10, RZ ;  /* 0x00000010160f7819 */ /* 0x000fe200000006ff */
[----:B------:R-:W-:Y:S01]  /*5110*/  IMAD.U32 R22, R45, 0x10000, RZ ;  /* 0x000100002d167824 */ /* 0x000fe200078e00ff */
[----:B------:R-:W-:Y:S01]  /*5120*/  SHF.L.U32 R45, R52, 0x10, RZ ;  /* 0x00000010342d7819 */ /* 0x000fe200000006ff */
[--C-:B------:R-:W-:Y:S01]  /*5130*/  FADD.FTZ R100, R100, -R42.reuse ;  /* 0x8000002a64647221 */ /* 0x100fe20000010000 */
[----:B-1----:R-:W-:Y:S01]  /*5140*/  SHF.L.U32 R35, R51, 0x10, RZ ;  /* 0x0000001033237819 */ /* 0x002fe200000006ff */
        /* <DEDUP_REMOVED lines=75> */
[----:B------:R-:W-:Y:S01]  /*5600*/  SHF.L.U32 R115, R39, 0x10, RZ ;  /* 0x0000001027737819 */ /* 0x000fe200000006ff */
[----:B------:R-:W-:Y:S01]  /*5610*/  FADD.FTZ R55, -R42, R107 ;  /* 0x0000006b2a377221 */ /* 0x000fe20000010100 */
[----:B------:R-:W-:Y:S01]  /*5620*/  ISETP.NE.AND P6, PT, RZ, UR10, PT ;  /* 0x0000000aff007c0c */ /* 0x000fe2000bfc5270 */
[----:B------:R-:W-:Y:S01]  /*5630*/  FMUL.FTZ R72, R72, R43 ;  /* 0x0000002b48487220 */ /* 0x000fe20000410000 */
[----:B------:R-:W-:-:S02]  /*5640*/  SHF.L.U32 R116, R77, 0x10, RZ ;  /* 0x000000104d747819 */ /* 0x000fc400000006ff */
[----:B------:R-:W-:Y:S02]  /*5650*/  SHF.L.U32 R109, R76, 0x10, RZ ;  /* 0x000000104c6d7819 */ /* 0x000fe400000006ff */
[----:B------:R-:W-:Y:S01]  /*5660*/  SHF.L.U32 R39, R74, 0x10, RZ ;  /* 0x000000104a277819 */ /* 0x000fe200000006ff */
[----:B------:R-:W-:Y:S01]  /*5670*/  FADD.FTZ R74, -R42, R115 ;  /* 0x000000732a4a7221 */ /* 0x000fe20000010100 */
[----:B------:R-:W-:Y:S02]  /*5680*/  SHF.L.U32 R58, R58, 0x10, RZ ;  /* 0x000000103a3a7819 */ /* 0x000fe400000006ff */
[----:B------:R-:W-:Y:S01]  /*5690*/  SHF.L.U32 R59, R59, 0x10, RZ ;  /* 0x000000103b3b7819 */ /* 0x000fe200000006ff */
[-C--:B------:R-:W-:Y:S01]  /*56a0*/  FMUL.FTZ R74, R74, R43.reuse ;  /* 0x0000002b4a4a7220 */ /* 0x080fe20000410000 */
[----:B------:R-:W-:Y:S01]  /*56b0*/  SHF.L.U32 R61, R61, 0x10, RZ ;  /* 0x000000103d3d7819 */ /* 0x000fe200000006ff */
[----:B------:R-:W-:Y:S01]  /*56c0*/  FADD.FTZ R65, -R42, R58 ;  /* 0x0000003a2a417221 */ /* 0x000fe20000010100 */
[----:B------:R-:W-:Y:S01]  /*56d0*/  SHF.L.U32 R46, R64, 0x10, RZ ;  /* 0x00000010402e7819 */ /* 0x000fe200000006ff */
[----:B------:R-:W-:Y:S01]  /*56e0*/  FADD.FTZ R64, -R42, R59 ;  /* 0x0000003b2a407221 */ /* 0x000fe20000010100 */
[----:B------:R-:W-:Y:S01]  /*56f0*/  SHF.L.U32 R57, R57, 0x10, RZ ;  /* 0x0000001039397819 */ /* 0x000fe200000006ff */
[-C--:B------:R-:W-:Y:S01]  /*5700*/  FMUL.FTZ R65, R65, R43.reuse ;  /* 0x0000002b41417220 */ /* 0x080fe20000410000 */
[----:B------:R-:W-:Y:S01]  /*5710*/  SHF.L.U32 R76, R66, 0x10, RZ ;  /* 0x00000010424c7819 */ /* 0x000fe200000006ff */
[-C--:B------:R-:W-:Y:S01]  /*5720*/  FMUL.FTZ R64, R64, R43.reuse ;  /* 0x0000002b40407220 */ /* 0x080fe20000410000 */
        /* <DEDUP_REMOVED lines=31> */
[----:B---3--:R-:W-:-:S02]  /*5920*/  HADD2.F32 R44, -RZ, R6.H0_H0 ;  /* 0x20000006ff2c7230 */ /* 0x008fc40000004100 */
[--C-:B------:R-:W-:Y:S01]  /*5930*/  FADD.FTZ R6, R14, -R42.reuse ;  /* 0x8000002a0e067221 */ /* 0x100fe20000010000 */
[--C-:B------:R-:W-:Y:S01]  /*5940*/  FADD.FTZ R14, R20, -R42.reuse ;  /* 0x8000002a140e7221 */ /* 0x100fe20000010000 */
[--C-:B------:R-:W-:Y:S01]  /*5950*/  FADD.FTZ R20, R27, -R42.reuse ;  /* 0x8000002a1b147221 */ /* 0x100fe20000010000 */
[----:B------:R-:W-:Y:S01]  /*5960*/  SHF.L.U32 R27, R49, 0x10, RZ ;  /* 0x00000010311b7819 */ /* 0x000fe200000006ff */
[----:B----4-:R-:W-:Y:S01]  /*5970*/  HADD2.F32 R37, -RZ, R37.H0_H0 ;  /* 0x20000025ff257230 */ /* 0x010fe20000004100 */
        /* <DEDUP_REMOVED lines=74> */
[----:B-----5:R-:W-:-:S02]  /*5e20*/  HADD2.F32 R56, -RZ, R56.H0_H0 ;  /* 0x20000038ff387230 */ /* 0x020fc40000004100 */
[-C--:B------:R-:W-:Y:S01]  /*5e30*/  FMUL.FTZ R63, R63, R43.reuse ;  /* 0x0000002b3f3f7220 */ /* 0x080fe20000410000 */
[----:B------:R-:W-:Y:S02]  /*5e40*/  HADD2.F32 R106, -RZ, R106.H0_H0 ;  /* 0x2000006aff6a7230 */ /* 0x000fe40000004100 */
        /* <DEDUP_REMOVED lines=59> */
.L_x_4124:
        /* <DEDUP_REMOVED lines=16> */
.L_x_4126:
[----:B------:R-:W-:Y:S05]  /*6300*/  BSYNC B0 ;  /* 0x0000000000007941 */ /* 0x000fea0003800000 */
.L_x_4125:
        /* <DEDUP_REMOVED lines=11> */
.L_x_4127:
        /* <DEDUP_REMOVED lines=16> */
.L_x_4129:
[----:B------:R-:W-:Y:S05]  /*64c0*/  BSYNC B0 ;  /* 0x0000000000007941 */ /* 0x000fea0003800000 */
.L_x_4128:
        /* <DEDUP_REMOVED lines=11> */
.L_x_4130:
        /* <DEDUP_REMOVED lines=16> */
.L_x_4132:
[----:B------:R-:W-:Y:S05]  /*6680*/  BSYNC B0 ;  /* 0x0000000000007941 */ /* 0x000fea0003800000 */
.L_x_4131:
        /* <DEDUP_REMOVED lines=12> */
.L_x_4133:
        /* <DEDUP_REMOVED lines=16> */
.L_x_4135:
[----:B------:R-:W-:Y:S05]  /*6850*/  BSYNC B0 ;  /* 0x0000000000007941 */ /* 0x000fea0003800000 */
.L_x_4134:
        /* <DEDUP_REMOVED lines=11> */
.L_x_4136:
        /* <DEDUP_REMOVED lines=16> */
.L_x_4138:
[----:B------:R-:W-:Y:S05]  /*6a10*/  BSYNC B0 ;  /* 0x0000000000007941 */ /* 0x000fea0003800000 */
.L_x_4137:
        /* <DEDUP_REMOVED lines=11> */
.L_x_4139:
        /* <DEDUP_REMOVED lines=16> */
.L_x_4141:
[----:B------:R-:W-:Y:S05]  /*6bd0*/  BSYNC B0 ;  /* 0x0000000000007941 */ /* 0x000fea0003800000 */
.L_x_4140:
        /* <DEDUP_REMOVED lines=11> */
.L_x_4142:
        /* <DEDUP_REMOVED lines=16> */
.L_x_4144:
[----:B------:R-:W-:Y:S05]  /*6d90*/  BSYNC B0 ;  /* 0x0000000000007941 */ /* 0x000fea0003800000 */
.L_x_4143:
        /* <DEDUP_REMOVED lines=11> */
.L_x_4145:
        /* <DEDUP_REMOVED lines=16> */
.L_x_4147:
[----:B------:R-:W-:Y:S05]  /*6f50*/  BSYNC B0 ;  /* 0x0000000000007941 */ /* 0x000fea0003800000 */
.L_x_4146:
        /* <DEDUP_REMOVED lines=11> */
.L_x_4148:
        /* <DEDUP_REMOVED lines=16> */
.L_x_4150:
[----:B------:R-:W-:Y:S05]  /*7110*/  BSYNC B0 ;  /* 0x0000000000007941 */ /* 0x000fea0003800000 */
.L_x_4149:
        /* <DEDUP_REMOVED lines=11> */
.L_x_4151:
        /* <DEDUP_REMOVED lines=16> */
.L_x_4153:
[----:B------:R-:W-:Y:S05]  /*72d0*/  BSYNC B0 ;  /* 0x0000000000007941 */ /* 0x000fea0003800000 */
.L_x_4152:
        /* <DEDUP_REMOVED lines=11> */
.L_x_4154:
        /* <DEDUP_REMOVED lines=16> */
.L_x_4156:
[----:B------:R-:W-:Y:S05]  /*7490*/  BSYNC B0 ;  /* 0x0000000000007941 */ /* 0x000fea0003800000 */
.L_x_4155:
        /* <DEDUP_REMOVED lines=11> */
.L_x_4157:
        /* <DEDUP_REMOVED lines=16> */
.L_x_4159:
[----:B------:R-:W-:Y:S05]  /*7650*/  BSYNC B0 ;  /* 0x0000000000007941 */ /* 0x000fea0003800000 */
.L_x_4158:
        /* <DEDUP_REMOVED lines=11> */
.L_x_4160:
        /* <DEDUP_REMOVED lines=16> */
.L_x_4162:
[----:B------:R-:W-:Y:S05]  /*7810*/  BSYNC B0 ;  /* 0x0000000000007941 */ /* 0x000fea0003800000 */
.L_x_4161:
        /* <DEDUP_REMOVED lines=11> */
.L_x_4163:
        /* <DEDUP_REMOVED lines=16> */
.L_x_4165:
[----:B------:R-:W-:Y:S05]  /*79d0*/  BSYNC B0 ;  /* 0x0000000000007941 */ /* 0x000fea0003800000 */
.L_x_4164:
        /* <DEDUP_REMOVED lines=11> */
.L_x_4166:
        /* <DEDUP_REMOVED lines=16> */
.L_x_4168:
[----:B------:R-:W-:Y:S05]  /*7b90*/  BSYNC B0 ;  /* 0x0000000000007941 */ /* 0x000fea0003800000 */
.L_x_4167:
        /* <DEDUP_REMOVED lines=11> */
.L_x_4169:
        /* <DEDUP_REMOVED lines=16> */
.L_x_4171:
[----:B------:R-:W-:Y:S05]  /*7d50*/  BSYNC B0 ;  /* 0x0000000000007941 */ /* 0x000fea0003800000 */
.L_x_4170:
        /* <DEDUP_REMOVED lines=11> */
.L_x_4172:
        /* <DEDUP_REMOVED lines=15> */
.L_x_4174:
[----:B------:R-:W-:Y:S05]  /*7f00*/  BSYNC B0 ;  /* 0x0000000000007941 */ /* 0x000fea0003800000 */
.L_x_4173:
        /* <DEDUP_REMOVED lines=11> */
.L_x_4175:
        /* <DEDUP_REMOVED lines=15> */
.L_x_4177:
[----:B------:R-:W-:Y:S05]  /*80b0*/  BSYNC B0 ;  /* 0x0000000000007941 */ /* 0x000fea0003800000 */
.L_x_4176:
        /* <DEDUP_REMOVED lines=11> */
.L_x_4178:
        /* <DEDUP_REMOVED lines=15> */
.L_x_4180:
[----:B------:R-:W-:Y:S05]  /*8260*/  BSYNC B0 ;  /* 0x0000000000007941 */ /* 0x000fea0003800000 */
.L_x_4179:
        /* <DEDUP_REMOVED lines=11> */
.L_x_4181:
        /* <DEDUP_REMOVED lines=15> */
.L_x_4183:
[----:B------:R-:W-:Y:S05]  /*8410*/  BSYNC B0 ;  /* 0x0000000000007941 */ /* 0x000fea0003800000 */
.L_x_4182:
        /* <DEDUP_REMOVED lines=11> */
.L_x_4184:
        /* <DEDUP_REMOVED lines=15> */
.L_x_4186:
[----:B------:R-:W-:Y:S05]  /*85c0*/  BSYNC B0 ;  /* 0x0000000000007941 */ /* 0x000fea0003800000 */
.L_x_4185:
        /* <DEDUP_REMOVED lines=11> */
.L_x_4187:
        /* <DEDUP_REMOVED lines=15> */
.L_x_4189:
[----:B------:R-:W-:Y:S05]  /*8770*/  BSYNC B0 ;  /* 0x0000000000007941 */ /* 0x000fea0003800000 */
.L_x_4188:
        /* <DEDUP_REMOVED lines=11> */
.L_x_4190:
        /* <DEDUP_REMOVED lines=15> */
.L_x_4192:
[----:B------:R-:W-:Y:S05]  /*8920*/  BSYNC B0 ;  /* 0x0000000000007941 */ /* 0x000fea0003800000 */
.L_x_4191:
        /* <DEDUP_REMOVED lines=11> */
.L_x_4193:
        /* <DEDUP_REMOVED lines=17> */
.L_x_4195:
[----:B------:R-:W-:Y:S05]  /*8af0*/  BSYNC B0 ;  /* 0x0000000000007941 */ /* 0x000fea0003800000 */
.L_x_4194:
        /* <DEDUP_REMOVED lines=11> */
.L_x_4196:
        /* <DEDUP_REMOVED lines=17> */
.L_x_4198:
[----:B------:R-:W-:Y:S05]  /*8cc0*/  BSYNC B0 ;  /* 0x0000000000007941 */ /* 0x000fea0003800000 */
.L_x_4197:
        /* <DEDUP_REMOVED lines=11> */
.L_x_4199:
        /* <DEDUP_REMOVED lines=17> */
.L_x_4201:
[----:B------:R-:W-:Y:S05]  /*8e90*/  BSYNC B0 ;  /* 0x0000000000007941 */ /* 0x000fea0003800000 */
.L_x_4200:
        /* <DEDUP_REMOVED lines=11> */
.L_x_4202:
        /* <DEDUP_REMOVED lines=16> */
.L_x_4204:
[----:B------:R-:W-:Y:S05]  /*9050*/  BSYNC B0 ;  /* 0x0000000000007941 */ /* 0x000fea0003800000 */
.L_x_4203:
        /* <DEDUP_REMOVED lines=11> */
.L_x_4205:
        /* <DEDUP_REMOVED lines=16> */
.L_x_4207:
[----:B------:R-:W-:Y:S05]  /*9210*/  BSYNC B0 ;  /* 0x0000000000007941 */ /* 0x000fea0003800000 */
.L_x_4206:
        /* <DEDUP_REMOVED lines=11> */
.L_x_4208:
        /* <DEDUP_REMOVED lines=16> */
.L_x_4210:
[----:B------:R-:W-:Y:S05]  /*93d0*/  BSYNC B0 ;  /* 0x0000000000007941 */ /* 0x000fea0003800000 */
.L_x_4209:
        /* <DEDUP_REMOVED lines=11> */
.L_x_4211:
        /* <DEDUP_REMOVED lines=16> */
.L_x_4213:
[----:B------:R-:W-:Y:S05]  /*9590*/  BSYNC B0 ;  /* 0x0000000000007941 */ /* 0x000fea0003800000 */
.L_x_4212:
        /* <DEDUP_REMOVED lines=11> */
.L_x_4214:
        /* <DEDUP_REMOVED lines=16> */
.L_x_4216:
[----:B------:R-:W-:Y:S05]  /*9750*/  BSYNC B0 ;  /* 0x0000000000007941 */ /* 0x000fea0003800000 */
.L_x_4215:
        /* <DEDUP_REMOVED lines=11> */
.L_x_4217:
        /* <DEDUP_REMOVED lines=17> */
.L_x_4219:
[----:B------:R-:W-:Y:S05]  /*9920*/  BSYNC B0 ;  /* 0x0000000000007941 */ /* 0x000fea0003800000 */
.L_x_4218:
[----:B0-----:R-:W0:Y:S01]  /*9930*/  LDC R7, c[0x0][0x10] ;  /* 0x00000400ff077b82 */ /* 0x001e220000000800 */
[----:B------:R-:W-:Y:S02]  /*9940*/  IADD3 R3, R3, 0x1, RZ ;  /* 0x0000000103037810 */ /* 0x000fe40007ffe0ff */
[----:B0-----:R-:W-:-:S04]  /*9950*/  IADD3 R2, R7, R2, RZ ;  /* 0x0000000207027210 */ /* 0x001fc80007ffe0ff */
[----:B------:R-:W-:-:S13]  /*9960*/  ISETP.GE.AND P5, PT, R2, UR4, PT ;  /* 0x0000000402007c0c */ /* 0x000fda000bfa6270 */
[----:B------:R-:W-:Y:S05]  /*9970*/  @!P5 BRA `(.L_x_4220) ;  /* 0xffffff7000b0d947 */ /* 0x000fea000383ffff */
[----:B------:R-:W-:Y:S05]  /*9980*/  EXIT ;  /* 0x000000000000794d */ /* 0x000fea0003800000 */
.L_x_4221:
        /* <DEDUP_REMOVED lines=15> */
.L_x_5631:


//--------------------- .text._Z35group_norm_nhwc_fwd_one_pass_kernelI11Bf16IOFp16WLi512ELi98ELi392EEv26Group_norm_nhwc_fwd_params --------------------------
	.section	.text._Z35group_norm_nhwc_fwd_one_pass_kernelI11Bf16IOFp16WLi512ELi98ELi392EEv26Group_norm_nhwc_fwd_params,"ax",@progbits
	.align	128
        .global         _Z35group_norm_nhwc_fwd_one_pass_kernelI11Bf16IOFp16WLi512ELi98ELi392EEv26Group_norm_nhwc_fwd_params
        .type           _Z35group_norm_nhwc_fwd_one_pass_kernelI11Bf16IOFp16WLi512ELi98ELi392EEv26Group_norm_nhwc_fwd_params,@function
        .size           _Z35group_norm_nhwc_fwd_one_pass_kernelI11Bf16IOFp16WLi512ELi98ELi392EEv26Group_norm_nhwc_fwd_params,(.L_x_5632 - _Z35group_norm_nhwc_fwd_one_pass_kernelI11Bf16IOFp16WLi512ELi98ELi392EEv26Group_norm_nhwc_fwd_params)
        .other          _Z35group_norm_nhwc_fwd_one_pass_kernelI11Bf16IOFp16WLi512ELi98ELi392EEv26Group_norm_nhwc_fwd_params,@"STO_CUDA_ENTRY STV_DEFAULT"
_Z35group_norm_nhwc_fwd_one_pass_kernelI11Bf16IOFp16WLi512ELi98ELi392EEv26Group_norm_nhwc_fwd_params:
.text._Z35group_norm_nhwc_fwd_one_pass_kernelI11Bf16IOFp16WLi512ELi98ELi392EEv26Group_norm_nhwc_fwd_params:
        /* <DEDUP_REMOVED lines=19> */
.L_x_4238:
        /* <DEDUP_REMOVED lines=1860> */
[----:B------:R-:W-:Y:S02]  /*7570*/  FMUL.FTZ R53, R15, R15 ;  /* 0x0000000f0f357220 */ /* 0x000fe40000410000 */
[C---:B------:R-:W-:Y:S02]  /*7580*/  FADD.FTZ R15, R13.reuse, R15 ;  /* 0x0000000f0d0f7221 */ /* 0x040fe40000010000 */
[----:B------:R-:W-:Y:S01]  /*7590*/  FFMA.FTZ R53, R13, R13, R53 ;  /* 0x0000000d0d357223 */ /* 0x000fe20000010035 */
[----:B------:R-:W-:Y:S01]  /*75a0*/  FADD.FTZ R11, R11, R14 ;  /* 0x0000000e0b0b7221 */ /* 0x000fe20000010000 */
[----:B------:R-:W2:Y:S01]  /*75b0*/  LDL.LU R13, [R1+0x1a8] ;  /* 0x0001a800010d7983 */ /* 0x000ea20000300800 */
[----:B------:R-:W-:-:S03]  /*75c0*/  FADD.FTZ R10, R52, R10 ;  /* 0x0000000a340a7221 */ /* 0x000fc60000010000 */
[----:B------:R-:W3:Y:S01]  /*75d0*/  LDL.LU R14, [R1+0x1a4] ;  /* 0x0001a400010e7983 */ /* 0x000ee20000300800 */
[----:B------:R-:W-:-:S03]  /*75e0*/  FADD.FTZ R11, R11, R53 ;  /* 0x000000350b0b7221 */ /* 0x000fc60000010000 */
[----:B------:R-:W4:Y:S04]  /*75f0*/  LDL.LU R52, [R1+0x1bc] ;  /* 0x0001bc0001347983 */ /* 0x000f280000300800 */
[----:B------:R-:W4:Y:S01]  /*7600*/  LDL.LU R53, [R1+0x1c0] ;  /* 0x0001c00001357983 */ /* 0x000f220000300800 */
[----:B------:R-:W-:Y:S01]  /*7610*/  FADD.FTZ R10, R10, R15 ;  /* 0x0000000f0a0a7221 */ /* 0x000fe20000010000 */
[----:B--2---:R-:W-:Y:S01]  /*7620*/  SHF.L.U32 R13, R13, 0x10, RZ ;  /* 0x000000100d0d7819 */ /* 0x004fe200000006ff */
[----:B---3--:R-:W-:-:S04]  /*7630*/  IMAD.U32 R14, R14, 0x10000, RZ ;  /* 0x000100000e0e7824 */ /* 0x008fc800078e00ff */
[----:B------:R-:W-:Y:S01]  /*7640*/  FMUL.FTZ R15, R13, R13 ;  /* 0x0000000d0d0f7220 */ /* 0x000fe20000410000 */
[----:B----4-:R-:W-:Y:S01]  /*7650*/  SHF.L.U32 R52, R52, 0x10, RZ ;  /* 0x0000001034347819 */ /* 0x010fe200000006ff */
[C---:B------:R-:W-:Y:S02]  /*7660*/  FADD.FTZ R13, R14.reuse, R13 ;  /* 0x0000000d0e0d7221 */ /* 0x040fe40000010000 */
[----:B------:R-:W-:Y:S01]  /*7670*/  FFMA.FTZ R15, R14, R14, R15 ;  /* 0x0000000e0e0f7223 */ /* 0x000fe2000001000f */
[----:B------:R-:W-:Y:S02]  /*7680*/  IMAD.U32 R53, R53, 0x10000, RZ ;  /* 0x0001000035357824 */ /* 0x000fe400078e00ff */
[----:B------:R-:W-:Y:S01]  /*7690*/  FADD.FTZ R10, R10, R13 ;  /* 0x0000000d0a0a7221 */ /* 0x000fe20000010000 */
[----:B------:R-:W-:Y:S01]  /*76a0*/  FMUL.FTZ R14, R52, R52 ;  /* 0x00000034340e7220 */ /* 0x000fe20000410000 */
[----:B------:R-:W-:Y:S01]  /*76b0*/  FADD.FTZ R52, R53, R52 ;  /* 0x0000003435347221 */ /* 0x000fe20000010000 */
[----:B------:R-:W-:-:S02]  /*76c0*/  SHF.L.U32 R13, R6, 0x10, RZ ;  /* 0x00000010060d7819 */ /* 0x000fc400000006ff */
[----:B------:R-:W-:Y:S01]  /*76d0*/  FFMA.FTZ R14, R53, R53, R14 ;  /* 0x00000035350e7223 */ /* 0x000fe2000001000e */
[----:B------:R-:W-:Y:S01]  /*76e0*/  FADD.FTZ R11, R11, R15 ;  /* 0x0000000f0b0b7221 */ /* 0x000fe20000010000 */
[----:B------:R-:W-:Y:S01]  /*76f0*/  FADD.FTZ R53, R10, R52 ;  /* 0x000000340a357221 */ /* 0x000fe20000010000 */
[----:B------:R-:W2:Y:S04]  /*7700*/  LDL.LU R6, [R1+0x1f0] ;  /* 0x0001f00001067983 */ /* 0x000ea80000300800 */
[----:B------:R-:W3:Y:S01]  /*7710*/  LDL.LU R10, [R1+0x1cc] ;  /* 0x0001cc00010a7983 */ /* 0x000ee20000300800 */
[----:B------:R-:W-:Y:S02]  /*7720*/  IMAD.U32 R15, R7, 0x10000, RZ ;  /* 0x00010000070f7824 */ /* 0x000fe400078e00ff */
[----:B------:R-:W-:Y:S01]  /*7730*/  FMUL.FTZ R52, R13, R13 ;  /* 0x0000000d0d347220 */ /* 0x000fe20000410000 */
[----:B------:R-:W-:Y:S01]  /*7740*/  FADD.FTZ R11, R11, R14 ;  /* 0x0000000e0b0b7221 */ /* 0x000fe20000010000 */
[----:B------:R-:W4:Y:S04]  /*7750*/  LDL.LU R7, [R1+0x1e8] ;  /* 0x0001e80001077983 */ /* 0x000f280000300800 */
[----:B------:R-:W2:Y:S01]  /*7760*/  LDL.LU R14, [R1+0x1d0] ;  /* 0x0001d000010e7983 */ /* 0x000ea20000300800 */
[C---:B------:R-:W-:Y:S01]  /*7770*/  FFMA.FTZ R52, R15.reuse, R15, R52 ;  /* 0x0000000f0f347223 */ /* 0x040fe20000010034 */
[----:B------:R-:W-:-:S02]  /*7780*/  FADD.FTZ R13, R15, R13 ;  /* 0x0000000d0f0d7221 */ /* 0x000fc40000010000 */
[----:B------:R-:W4:Y:S01]  /*7790*/  LDL.LU R15, [R1+0x1c4] ;  /* 0x0001c400010f7983 */ /* 0x000f220000300800 */
[----:B------:R-:W-:-:S03]  /*77a0*/  FADD.FTZ R11, R11, R52 ;  /* 0x000000340b0b7221 */ /* 0x000fc60000010000 */
[----:B------:R-:W4:Y:S01]  /*77b0*/  LDL.LU R52, [R1+0x1dc] ;  /* 0x0001dc0001347983 */ /* 0x000f220000300800 */
[----:B------:R-:W-:Y:S01]  /*77c0*/  FADD.FTZ R53, R53, R13 ;  /* 0x0000000d35357221 */ /* 0x000fe20000010000 */
[----:B---3--:R-:W-:-:S05]  /*77d0*/  SHF.L.U32 R10, R10, 0x10, RZ ;  /* 0x000000100a0a7819 */ /* 0x008fca00000006ff */
[----:B------:R-:W-:Y:S01]  /*77e0*/  FMUL.FTZ R13, R10, R10 ;  /* 0x0000000a0a0d7220 */ /* 0x000fe20000410000 */
[----:B--2---:R-:W-:-:S04]  /*77f0*/  IMAD.U32 R14, R14, 0x10000, RZ ;  /* 0x000100000e0e7824 */ /* 0x004fc800078e00ff */
[C---:B------:R-:W-:Y:S01]  /*7800*/  FFMA.FTZ R13, R14.reuse, R14, R13 ;  /* 0x0000000e0e0d7223 */ /* 0x040fe2000001000d */
[----:B----4-:R-:W-:Y:S01]  /*7810*/  SHF.L.U32 R15, R15, 0x10, RZ ;  /* 0x000000100f0f7819 */ /* 0x010fe200000006ff */
        /* <DEDUP_REMOVED lines=516> */
.L_x_4223:
[----:B------:R-:W-:Y:S05]  /*9860*/  BSYNC B0 ;  /* 0x0000000000007941 */ /* 0x000fea0003800000 */
.L_x_4222:
        /* <DEDUP_REMOVED lines=34> */
.L_x_4227:
[----:B------:R-:W2:Y:S04]  /*9a90*/  LDG.E.STRONG.GPU R2, desc[UR12][R18.64] ;  /* 0x0000000c12027981 */ /* 0x000ea8000c1ef900 */
[----:B--2---:R-:W-:Y:S04]  /*9aa0*/  CCTL.IVALL ;  /* 0x00000000ff00798f */ /* 0x004fe80002000000 */
[----:B------:R0:W-:Y:S01]  /*9ab0*/  STL [R1], R2 ;  /* 0x0000000201007387 */ /* 0x0001e20000100800 */
[----:B------:R-:W-:-:S13]  /*9ac0*/  ISETP.NE.AND P1, PT, R2, UR6, PT ;  /* 0x0000000602007c0c */ /* 0x000fda000bf25270 */
[----:B0-----:R-:W-:Y:S05]  /*9ad0*/  @P1 BRA `(.L_x_4227) ;  /* 0xfffffffc00ec1947 */ /* 0x001fea000383ffff */
.L_x_4226:
[----:B------:R-:W-:Y:S05]  /*9ae0*/  BSYNC B0 ;  /* 0x0000000000007941 */ /* 0x000fea0003800000 */
.L_x_4225:
        /* <DEDUP_REMOVED lines=18> */
.L_x_4231:
        /* <DEDUP_REMOVED lines=115> */
.L_x_4230:
        /* <DEDUP_REMOVED lines=61> */
.L_x_4232:
[----:B------:R-:W-:-:S13]  /*a710*/  ISETP.NE.OR P1, PT, R2, RZ, P1 ;  /* 0x000000ff0200720c */ /* 0x000fda0000f25670 */
[----:B------:R-:W-:Y:S05]  /*a720*/  @!P1 BRA `(.L_x_4228) ;  /* 0x00000000007c9947 */ /* 0x000fea0003800000 */
.L_x_4229:
        /* <DEDUP_REMOVED lines=31> */
.L_x_4228:
        /* <DEDUP_REMOVED lines=11> */
.L_x_4234:
[----:B------:R-:W-:Y:S05]  /*a9d0*/  BSYNC B0 ;  /* 0x0000000000007941 */ /* 0x000fea0003800000 */
.L_x_4233:
        /* <DEDUP_REMOVED lines=19> */
.L_x_4224:
        /* <DEDUP_REMOVED lines=49> */
[----:B--2---:R-:W-:Y:S02]  /*ae20*/  HADD2.F32 R16, -RZ, R18.H0_H0 ;  /* 0x20000012ff107230 */ /* 0x004fe40000004100 */
[----:B---3--:R-:W-:Y:S02]  /*ae30*/  HADD2.F32 R18, -RZ, R19.H0_H0 ;  /* 0x20000013ff127230 */ /* 0x008fe40000004100 */
[----:B----4-:R-:W-:Y:S02]  /*ae40*/  HADD2.F32 R19, -RZ, R20.H0_H0 ;  /* 0x20000014ff137230 */ /* 0x010fe40000004100 */
[----:B01----:R-:W-:-:S07]  /*ae50*/  HADD2.F32 R21, -RZ, R21.H0_H0 ;  /* 0x20000015ff157230 */ /* 0x003fce0000004100 */
.L_x_4237:
        /* <DEDUP_REMOVED lines=147> */
.L_x_4236:
[----:B------:R-:W-:Y:S05]  /*b790*/  BSYNC B0 ;  /* 0x0000000000007941 */ /* 0x000fea0003800000 */
.L_x_4235:
        /* <DEDUP_REMOVED lines=11> */
.L_x_4239:
        /* <DEDUP_REMOVED lines=11> */
.L_x_5632:


//--------------------- .text._Z35group_norm_nhwc_fwd_one_pass_kernelI11Fp16IOFp32WLi64ELi98ELi392EEv26Group_norm_nhwc_fwd_params --------------------------
	.section	.text._Z35group_norm_nhwc_fwd_one_pass_kernelI11Fp16IOFp32WLi64ELi98ELi392EEv26Group_norm_nhwc_fwd_params,"ax",@progbits
	.align	128
        .global         _Z35group_norm_nhwc_fwd_one_pass_kernelI11Fp16IOFp32WLi64ELi98ELi392EEv26Group_norm_nhwc_fwd_params
        .type           _Z35group_norm_nhwc_fwd_one_pass_kernelI11Fp16IOFp32WLi64ELi98ELi392EEv26Group_norm_nhwc_fwd_params,@function
        .size           _Z35group_norm_nhwc_fwd_one_pass_kernelI11Fp16IOFp32WLi64ELi98ELi392EEv26Group_norm_nhwc_fwd_params,(.L_x_5633 - _Z35group_norm_nhwc_fwd_one_pass_kernelI11Fp16IOFp32WLi64ELi98ELi392EEv26Group_norm_nhwc_fwd_params)
        .other          _Z35group_norm_nhwc_fwd_one_pass_kernelI11Fp16IOFp32WLi64ELi98ELi392EEv26Group_norm_nhwc_fwd_params,@"STO_CUDA_ENTRY STV_DEFAULT"
_Z35group_norm_nhwc_fwd_one_pass_kernelI11Fp16IOFp32WLi64ELi98ELi392EEv26Group_norm_nhwc_fwd_params:
.text._Z35group_norm_nhwc_fwd_one_pass_kernelI11Fp16IOFp32WLi64ELi98ELi392EEv26Group_norm_nhwc_fwd_params:
        /* <DEDUP_REMOVED lines=8> */
[----:B------:R-:W-:Y:S01]  /*0080*/  S2UR UR10, SR_CTAID.X ;  /* 0x00000000000a79c3 */ /* 0x000fe20000002500 */
[----:B------:R-:W-:Y:S01]  /*0090*/  ULDC.64 UR8, c[0x0][0x278] ;  /* 0x00009e0000087ab9 */ /* 0x000fe20000000a00 */
[----:B------:R-:W-:Y:S01]  /*00a0*/  UMOV UR4, 0x400 ;  /* 0x0000040000047882 */ /* 0x000fe20000000000 */
[----:B------:R-:W-:Y:S01]  /*00b0*/  MOV R20, R28 ;  /* 0x0000001c00147202 */ /* 0x000fe20000000f00 */
[----:B------:R-:W-:-:S04]  /*00c0*/  ULDC.U8 UR11, c[0x0][0x28c] ;  /* 0x0000a300000b7ab9 */ /* 0x000fc80000000000 */
[----:B------:R-:W1:Y:S08]  /*00d0*/  LDC R31, c[0x0][0x294] ;  /* 0x0000a500ff1f7b82 */ /* 0x000e700000000800 */
[----:B------:R-:W2:Y:S08]  /*00e0*/  S2UR UR6, SR_CgaCtaId ;  /* 0x00000000000679c3 */ /* 0x000eb00000008800 */
[----:B------:R-:W3:Y:S01]  /*00f0*/  LDC R23, c[0x0][0x10] ;  /* 0x00000400ff177b82 */ /* 0x000ee20000000800 */
[C---:B0-----:R-:W-:Y:S01]  /*0100*/  IMAD.WIDE.U32 R2, R29.reuse, 0x5397829d, RZ ;  /* 0x5397829d1d027825 */ /* 0x041fe200078e00ff */
[----:B------:R-:W-:-:S06]  /*0110*/  ISETP.GE.U32.AND P4, PT, R29, 0x188, PT ;  /* 0x000001881d00780c */ /* 0x000fcc0003f86070 */
[----:B------:R-:W0:Y:S01]  /*0120*/  LDC R21, c[0x0][0xc] ;  /* 0x00000300ff157b82 */ /* 0x000e220000000800 */
[----:B------:R-:W-:Y:S02]  /*0130*/  ISETP.GT.AND P5, PT, R29, 0x17f, PT ;  /* 0x0000017f1d00780c */ /* 0x000fe40003fa4270 */
[----:B------:R-:W-:Y:S01]  /*0140*/  SHF.R.U32.HI R2, RZ, 0x4, R3 ;  /* 0x00000004ff027819 */ /* 0x000fe20000011603 */
[----:B--2---:R-:W-:-:S04]  /*0150*/  ULEA UR4, UR6, UR4, 0x18 ;  /* 0x0000000406047291 */ /* 0x004fc8000f8ec03f */
[----:B-1----:R-:W-:-:S05]  /*0160*/  IMAD R31, R31, UR10, R2 ;  /* 0x0000000a1f1f7c24 */ /* 0x002fca000f8e0202 */
[C---:B------:R-:W-:Y:S02]  /*0170*/  IADD3 R26, R31.reuse, 0x8, RZ ;  /* 0x000000081f1a7810 */ /* 0x040fe40007ffe0ff */
[C---:B------:R-:W-:Y:S02]  /*0180*/  IADD3 R24, R31.reuse, 0x10, RZ ;  /* 0x000000101f187810 */ /* 0x040fe40007ffe0ff */
[----:B------:R-:W-:Y:S02]  /*0190*/  ISETP.LT.U32.AND P0, PT, R26, UR8, PT ;  /* 0x000000081a007c0c */ /* 0x000fe4000bf01070 */
[----:B------:R-:W-:Y:S02]  /*01a0*/  SHF.R.S32.HI R0, RZ, 0x1f, R26 ;  /* 0x0000001fff007819 */ /* 0x000fe4000001141a */
[----:B------:R-:W-:Y:S02]  /*01b0*/  IADD3 R22, R31, 0x18, RZ ;  /* 0x000000181f167810 */ /* 0x000fe40007ffe0ff */
[----:B------:R-:W-:-:S02]  /*01c0*/  ISETP.LT.AND.EX P0, PT, R0, UR9, !P4, P0 ;  /* 0x0000000900007c0c */ /* 0x000fc4000e701300 */
[----:B------:R-:W-:Y:S02]  /*01d0*/  SHF.R.S32.HI R0, RZ, 0x1f, R29 ;  /* 0x0000001fff007819 */ /* 0x000fe4000001141d */
[----:B------:R-:W-:Y:S02]  /*01e0*/  ISETP.LT.U32.AND P3, PT, R31, UR8, PT ;  /* 0x000000081f007c0c */ /* 0x000fe4000bf61070 */
[----:B------:R-:W-:Y:S02]  /*01f0*/  ISETP.LT.U32.AND P1, PT, R24, UR8, PT ;  /* 0x0000000818007c0c */ /* 0x000fe4000bf21070 */
[----:B------:R-:W-:Y:S02]  /*0200*/  ISETP.LT.U32.AND P2, PT, R22, UR8, PT ;  /* 0x0000000816007c0c */ /* 0x000fe4000bf41070 */
[----:B------:R-:W-:Y:S02]  /*0210*/  SHF.R.S32.HI R3, RZ, 0x1f, R24 ;  /* 0x0000001fff037819 */ /* 0x000fe40000011418 */
[----:B------:R-:W-:-:S02]  /*0220*/  SHF.R.S32.HI R4, RZ, 0x1f, R22 ;  /* 0x0000001fff047819 */ /* 0x000fc40000011416 */
[----:B------:R-:W-:Y:S02]  /*0230*/  SHF.R.S32.HI R25, RZ, 0x1f, R31 ;  /* 0x0000001fff197819 */ /* 0x000fe4000001141f */
[----:B------:R-:W-:Y:S02]  /*0240*/  LEA.HI R0, R0, R29, RZ, 0x5 ;  /* 0x0000001d00007211 */ /* 0x000fe400078f28ff */
[----:B------:R-:W-:Y:S02]  /*0250*/  ISETP.LT.AND.EX P1, PT, R3, UR9, !P4, P1 ;  /* 0x0000000903007c0c */ /* 0x000fe4000e721310 */
[----:B------:R-:W-:Y:S02]  /*0260*/  ISETP.LT.AND.EX P2, PT, R4, UR9, !P4, P2 ;  /* 0x0000000904007c0c */ /* 0x000fe4000e741320 */
[----:B------:R-:W-:Y:S01]  /*0270*/  ISETP.LT.AND.EX P3, PT, R25, UR9, !P4, P3 ;  /* 0x0000000919007c0c */ /* 0x000fe2000e761330 */
[----:B------:R-:W-:Y:S01]  /*0280*/  ULDC.64 UR8, c[0x0][0x218] ;  /* 0x0000860000087ab9 */ /* 0x000fe20000000a00 */
[----:B------:R-:W-:Y:S01]  /*0290*/  LOP3.LUT P4, RZ, R29, UR10, RZ, 0xfc, !PT ;  /* 0x0000000a1dff7c12 */ /* 0x000fe2000f88fcff */
[----:B------:R-:W-:Y:S01]  /*02a0*/  IMAD R29, R2, -0x31, R29 ;  /* 0xffffffcf021d7824 */ /* 0x000fe200078e021d */
[----:B------:R-:W-:-:S02]  /*02b0*/  LOP3.LUT R2, R0, 0xffffffe0, RZ, 0xc0, !PT ;  /* 0xffffffe000027812 */ /* 0x000fc400078ec0ff */
[----:B------:R-:W-:Y:S02]  /*02c0*/  ISETP.NE.U32.AND P6, PT, RZ, UR8, PT ;  /* 0x00000008ff007c0c */ /* 0x000fe4000bfc5070 */
[----:B------:R-:W-:Y:S02]  /*02d0*/  IADD3 R2, -R2, 0x187, RZ ;  /* 0x0000018702027810 */ /* 0x000fe40007ffe1ff */
[----:B------:R-:W-:Y:S02]  /*02e0*/  SHF.R.S32.HI R11, RZ, 0x5, R0 ;  /* 0x00000005ff0b7819 */ /* 0x000fe40000011400 */
[----:B------:R-:W-:Y:S02]  /*02f0*/  SHF.L.U32 R29, R29, 0x1, RZ ;  /* 0x000000011d1d7819 */ /* 0x000fe400000006ff */
[----:B------:R-:W-:Y:S02]  /*0300*/  IADD3 R10, R31, 0x38, RZ ;  /* 0x000000381f0a7810 */ /* 0x000fe40007ffe0ff */
[----:B------:R-:W-:-:S02]  /*0310*/  SEL R27, R2, 0x1f, P5 ;  /* 0x0000001f021b7807 */ /* 0x000fc40002800000 */
[----:B------:R-:W-:Y:S01]  /*0320*/  ISETP.NE.AND.EX P4, PT, RZ, UR9, !P4, P6 ;  /* 0x00000009ff007c0c */ /* 0x000fe2000e785360 */
[----:B------:R-:W-:Y:S01]  /*0330*/  ULDC.64 UR8, c[0x0][0x208] ;  /* 0x0000820000087ab9 */ /* 0x000fe20000000a00 */
[----:B------:R-:W-:Y:S01]  /*0340*/  LEA R11, R11, UR4, 0x3 ;  /* 0x000000040b0b7c11 */ /* 0x000fe2000f8e18ff */
[----:B0--3--:R-:W-:-:S10]  /*0350*/  UMOV UR4, URZ ;  /* 0x0000003f00047c82 */ /* 0x009fd40008000000 */
.L_x_4276:
[----:B0-----:R-:W0:Y:S01]  /*0360*/  LDC R9, c[0x0][0x288] ;  /* 0x0000a200ff097b82 */ /* 0x001e220000000800 */
[----:B------:R-:W-:Y:S01]  /*0370*/  ULDC.64 UR6, c[0x0][0x280] ;  /* 0x0000a00000067ab9 */ /* 0x000fe20000000a00 */
[----:B------:R-:W-:-:S06]  /*0380*/  SHF.R.S32.HI R13, RZ, 0x1f, R26 ;  /* 0x0000001fff0d7819 */ /* 0x000fcc000001141a */
[----:B------:R-:W1:Y:S08]  /*0390*/  @P3 LDC.64 R16, c[0x0][0x220] ;  /* 0x00008800ff103b82 */ /* 0x000e700000000a00 */
[----:B------:R-:W2:Y:S01]  /*03a0*/  @P0 LDC.64 R14, c[0x0][0x220] ;  /* 0x00008800ff0e0b82 */ /* 0x000ea20000000a00 */
[----:B0-----:R-:W-:-:S04]  /*03b0*/  IABS R5, R9 ;  /* 0x0000000900057213 */ /* 0x001fc80000000000 */
[----:B------:R-:W0:Y:S08]  /*03c0*/  I2F.RP R0, R5 ;  /* 0x0000000500007306 */ /* 0x000e300000209400 */
[----:B0-----:R-:W0:Y:S02]  /*03d0*/  MUFU.RCP R0, R0 ;  /* 0x0000000000007308 */ /* 0x001e240000001000 */
[----:B0-----:R-:W-:-:S06]  /*03e0*/  IADD3 R2, R0, 0xffffffe, RZ ;  /* 0x0ffffffe00027810 */ /* 0x001fcc0007ffe0ff */
[----:B------:R0:W3:Y:S02]  /*03f0*/  F2I.FTZ.U32.TRUNC.NTZ R3, R2 ;  /* 0x0000000200037305 */ /* 0x0000e4000021f000 */
[----:B0-----:R-:W-:Y:S01]  /*0400*/  HFMA2.MMA R2, -RZ, RZ, 0, 0 ;  /* 0x00000000ff027435 */ /* 0x001fe200000001ff */
[----:B---3--:R-:W-:-:S05]  /*0410*/  IADD3 R4, RZ, -R3, RZ ;  /* 0x80000003ff047210 */ /* 0x008fca0007ffe0ff */
        /* <DEDUP_REMOVED lines=10> */
[----:B------:R-:W-:Y:S01]  /*04c0*/  LOP3.LUT R0, R20, R9, RZ, 0x3c, !PT ;  /* 0x0000000914007212 */ /* 0x000fe200078e3cff */
[----:B------:R-:W0:Y:S03]  /*04d0*/  @P3 LDC.64 R4, c[0x0][0x270] ;  /* 0x00009c00ff043b82 */ /* 0x000e260000000a00 */
[----:B------:R-:W-:-:S07]  /*04e0*/  ISETP.GE.AND P5, PT, R0, RZ, PT ;  /* 0x000000ff0000720c */ /* 0x000fce0003fa6270 */
[----:B------:R-:W-:Y:S02]  /*04f0*/  @P6 IADD3 R3, R3, 0x1, RZ ;  /* 0x0000000103036810 */ /* 0x000fe40007ffe0ff */
[----:B------:R-:W-:-:S04]  /*0500*/  ISETP.NE.AND P6, PT, R9, RZ, PT ;  /* 0x000000ff0900720c */ /* 0x000fc80003fc5270 */
[----:B------:R-:W-:-:S09]  /*0510*/  @!P5 IADD3 R3, -R3, RZ, RZ ;  /* 0x000000ff0303d210 */ /* 0x000fd20007ffe1ff */
[----:B------:R-:W-:-:S04]  /*0520*/  @!P6 LOP3.LUT R3, RZ, R9, RZ, 0x33, !PT ;  /* 0x00000009ff03e212 */ /* 0x000fc800078e33ff */
[----:B------:R-:W-:Y:S02]  /*0530*/  IADD3 R7, -R3, RZ, RZ ;  /* 0x000000ff03077210 */ /* 0x000fe40007ffe1ff */
[----:B------:R-:W-:-:S03]  /*0540*/  SHF.R.S32.HI R0, RZ, 0x1f, R3 ;  /* 0x0000001fff007819 */ /* 0x000fc60000011403 */
[----:B------:R-:W-:Y:S01]  /*0550*/  IMAD R30, R9, R7, R20 ;  /* 0x00000007091e7224 */ /* 0x000fe200078e0214 */
[----:B------:R-:W-:Y:S01]  /*0560*/  SHF.R.S32.HI R7, RZ, 0x1f, R29 ;  /* 0x0000001fff077819 */ /* 0x000fe2000001141d */
[----:B------:R-:W3:Y:S01]  /*0570*/  @P0 LDC.64 R8, c[0x0][0x270] ;  /* 0x00009c00ff080b82 */ /* 0x000ee20000000a00 */
[----:B------:R-:W-:Y:S02]  /*0580*/  IMAD R0, R0, UR6, RZ ;  /* 0x0000000600007c24 */ /* 0x000fe4000f8e02ff */
[----:B------:R-:W-:Y:S02]  /*0590*/  IMAD R30, R30, 0x62, RZ ;  /* 0x000000621e1e7824 */ /* 0x000fe400078e02ff */
[----:B------:R-:W-:Y:S02]  /*05a0*/  IMAD R35, R3, UR7, R0 ;  /* 0x0000000703237c24 */ /* 0x000fe4000f8e0200 */
[----:B0-----:R-:W-:Y:S01]  /*05b0*/  @P3 IMAD R0, R25, R4, RZ ;  /* 0x0000000419003224 */ /* 0x001fe200078e02ff */
[----:B------:R-:W-:-:S04]  /*05c0*/  IADD3 R32, P5, R29, R30, RZ ;  /* 0x0000001e1d207210 */ /* 0x000fc80007fbe0ff */
[----:B------:R-:W-:Y:S01]  /*05d0*/  LEA.HI.X.SX32 R33, R30, R7, 0x1, P5 ;  /* 0x000000071e217211 */ /* 0x000fe200028f0eff */
[----:B------:R-:W-:Y:S02]  /*05e0*/  @P3 IMAD R7, R31, R5, R0 ;  /* 0x000000051f073224 */ /* 0x000fe400078e0200 */
[----:B------:R-:W-:Y:S01]  /*05f0*/  IMAD.WIDE.U32 R32, R3, UR6, R32 ;  /* 0x0000000603207c25 */ /* 0x000fe2000f8e0020 */
[----:B------:R-:W-:Y:S01]  /*0600*/  ULDC.64 UR6, c[0x0][0x278] ;  /* 0x00009e0000067ab9 */ /* 0x000fe20000000a00 */
[----:B------:R-:W0:Y:S03]  /*0610*/  @P1 LDC.64 R2, c[0x0][0x270] ;  /* 0x00009c00ff021b82 */ /* 0x000e260000000a00 */
[----:B------:R-:W-:Y:S02]  /*0620*/  IADD3 R35, R33, R35, RZ ;  /* 0x0000002321237210 */ /* 0x000fe40007ffe0ff */
[----:B------:R-:W-:Y:S01]  /*0630*/  @P3 MOV R34, R32 ;  /* 0x0000002000223202 */ /* 0x000fe20000000f00 */
[----:B---3--:R-:W-:-:S04]  /*0640*/  @P0 IMAD R6, R13, R8, RZ ;  /* 0x000000080d060224 */ /* 0x008fc800078e02ff */
[----:B------:R-:W-:-:S04]  /*0650*/  @P3 IMAD.WIDE.U32 R4, R31, R4, R34 ;  /* 0x000000041f043225 */ /* 0x000fc800078e0022 */
[----:B------:R-:W-:Y:S01]  /*0660*/  @P0 IMAD R13, R26, R9, R6 ;  /* 0x000000091a0d0224 */ /* 0x000fe200078e0206 */
[----:B------:R-:W-:Y:S02]  /*0670*/  @P3 IADD3 R0, R5, R7, RZ ;  /* 0x0000000705003210 */ /* 0x000fe40007ffe0ff */
[----:B------:R-:W-:Y:S02]  /*0680*/  @P0 MOV R6, R32 ;  /* 0x0000002000060202 */ /* 0x000fe40000000f00 */
[----:B------:R-:W-:Y:S02]  /*0690*/  @P0 MOV R7, R35 ;  /* 0x0000002300070202 */ /* 0x000fe40000000f00 */
[----:B-1----:R-:W-:Y:S01]  /*06a0*/  @P3 LEA R16, P5, R4, R16, 0x1 ;  /* 0x0000001004103211 */ /* 0x002fe200078a08ff */
[----:B------:R-:W-:-:S03]  /*06b0*/  @P0 IMAD.WIDE.U32 R8, R26, R8, R6 ;  /* 0x000000081a080225 */ /* 0x000fc600078e0006 */
[----:B------:R-:W-:Y:S01]  /*06c0*/  @P3 LEA.HI.X R17, R4, R17, R0, 0x1, P5 ;  /* 0x0000001104113211 */ /* 0x000fe200028f0c00 */
[----:B------:R-:W1:Y:S01]  /*06d0*/  @P1 LDC.64 R6, c[0x0][0x220] ;  /* 0x00008800ff061b82 */ /* 0x000e620000000a00 */
[----:B------:R-:W-:Y:S02]  /*06e0*/  @P0 IADD3 R0, R9, R13, RZ ;  /* 0x0000000d09000210 */ /* 0x000fe40007ffe0ff */
[----:B--2---:R-:W-:Y:S02]  /*06f0*/  @P0 LEA R14, P5, R8, R14, 0x1 ;  /* 0x0000000e080e0211 */ /* 0x004fe400078a08ff */
[----:B------:R-:W-:-:S03]  /*0700*/  SHF.R.S32.HI R13, RZ, 0x1f, R24 ;  /* 0x0000001fff0d7819 */ /* 0x000fc60000011418 */
[----:B------:R-:W2:Y:S01]  /*0710*/  @P2 LDC.64 R4, c[0x0][0x270] ;  /* 0x00009c00ff042b82 */ /* 0x000ea20000000a00 */
[----:B------:R-:W-:Y:S02]  /*0720*/  @P0 LEA.HI.X R15, R8, R15, R0, 0x1, P5 ;  /* 0x0000000f080f0211 */ /* 0x000fe400028f0c00 */
[----:B------:R-:W-:Y:S02]  /*0730*/  CS2R R8, SRZ ;  /* 0x0000000000087805 */ /* 0x000fe4000001ff00 */
[----:B------:R-:W-:Y:S01]  /*0740*/  @P1 MOV R18, R32 ;  /* 0x0000002000121202 */ /* 0x000fe20000000f00 */
[-C--:B0-----:R-:W-:Y:S01]  /*0750*/  @P1 IMAD R0, R13, R2.reuse, RZ ;  /* 0x000000020d001224 */ /* 0x081fe200078e02ff */
[----:B------:R-:W-:Y:S01]  /*0760*/  @P1 MOV R19, R35 ;  /* 0x0000002300131202 */ /* 0x000fe20000000f00 */
[----:B------:R-:W0:Y:S01]  /*0770*/  @P2 LDC.64 R12, c[0x0][0x220] ;  /* 0x00008800ff0c2b82 */ /* 0x000e220000000a00 */
[----:B------:R-:W3:Y:S01]  /*0780*/  @P3 LDG.E R9, desc[UR8][R16.64] ;  /* 0x0000000810093981 */ /* 0x000ee2000c1e1900 */
[----:B------:R-:W-:Y:S01]  /*0790*/  @P1 IMAD.WIDE.U32 R18, R24, R2, R18 ;  /* 0x0000000218121225 */ /* 0x000fe200078e0012 */
[----:B------:R-:W-:-:S02]  /*07a0*/  SHF.R.S32.HI R31, RZ, 0x1f, R22 ;  /* 0x0000001fff1f7819 */ /* 0x000fc40000011416 */
[----:B------:R4:W5:Y:S01]  /*07b0*/  @P0 LDG.E R8, desc[UR8][R14.64] ;  /* 0x000000080e080981 */ /* 0x000962000c1e1900 */
[----:B------:R-:W-:Y:S01]  /*07c0*/  @P1 IMAD R3, R24, R3, R0 ;  /* 0x0000000318031224 */ /* 0x000fe200078e0200 */
[----:B-1----:R-:W-:-:S04]  /*07d0*/  @P1 LEA R2, P5, R18, R6, 0x1 ;  /* 0x0000000612021211 */ /* 0x002fc800078a08ff */
[----:B------:R-:W-:Y:S02]  /*07e0*/  @P1 IADD3 R0, R19, R3, RZ ;  /* 0x0000000313001210 */ /* 0x000fe40007ffe0ff */
[----:B----4-:R-:W-:Y:S01]  /*07f0*/  @P2 MOV R14, R32 ;  /* 0x00000020000e2202 */ /* 0x010fe20000000f00 */
[-C--:B--2---:R-:W-:Y:S01]  /*0800*/  @P2 IMAD R6, R31, R4.reuse, RZ ;  /* 0x000000041f062224 */ /* 0x084fe200078e02ff */
[----:B------:R-:W-:Y:S02]  /*0810*/  @P2 MOV R15, R35 ;  /* 0x00000023000f2202 */ /* 0x000fe40000000f00 */
[----:B------:R-:W-:Y:S01]  /*0820*/  @P1 LEA.HI.X R3, R18, R7, R0, 0x1, P5 ;  /* 0x0000000712031211 */ /* 0x000fe200028f0c00 */
[C---:B------:R-:W-:Y:S01]  /*0830*/  @P2 IMAD R17, R22.reuse, R5, R6 ;  /* 0x0000000516112224 */ /* 0x040fe200078e0206 */
[----:B------:R-:W-:Y:S01]  /*0840*/  CS2R R6, SRZ ;  /* 0x0000000000067805 */ /* 0x000fe2000001ff00 */
[----:B------:R-:W-:-:S05]  /*0850*/  @P2 IMAD.WIDE.U32 R4, R22, R4, R14 ;  /* 0x0000000416042225 */ /* 0x000fca00078e000e */
[----:B------:R1:W2:Y:S01]  /*0860*/  @P1 LDG.E R7, desc[UR8][R2.64] ;  /* 0x0000000802071981 */ /* 0x0002a2000c1e1900 */
[----:B------:R-:W-:Y:S02]  /*0870*/  @P2 IADD3 R0, R5, R17, RZ ;  /* 0x0000001105002210 */ /* 0x000fe40007ffe0ff */
[----:B0-----:R-:W-:-:S04]  /*0880*/  @P2 LEA R12, P5, R4, R12, 0x1 ;  /* 0x0000000c040c2211 */ /* 0x001fc800078a08ff */
[----:B------:R-:W-:Y:S01]  /*0890*/  @P2 LEA.HI.X R13, R4, R13, R0, 0x1, P5 ;  /* 0x0000000d040d2211 */ /* 0x000fe200028f0c00 */
[----:B------:R-:W0:Y:S01]  /*08a0*/  S2R R14, SR_TID.X ;  /* 0x00000000000e7919 */ /* 0x000e220000002100 */
[----:B------:R-:W4:Y:S03]  /*08b0*/  LDC R0, c[0x0][0x294] ;  /* 0x0000a500ff007b82 */ /* 0x000f260000000800 */
[----:B------:R1:W2:Y:S01]  /*08c0*/  @P2 LDG.E R6, desc[UR8][R12.64] ;  /* 0x000000080c062981 */ /* 0x0002a2000c1e1900 */
[----:B0-----:R-:W-:Y:S01]  /*08d0*/  IMAD.WIDE.U32 R4, R14, 0x5397829d, RZ ;  /* 0x5397829d0e047825 */ /* 0x001fe200078e00ff */
[----:B------:R-:W-:-:S04]  /*08e0*/  HFMA2.MMA R4, -RZ, RZ, 0, 0 ;  /* 0x00000000ff047435 */ /* 0x000fc800000001ff */
[----:B------:R-:W-:-:S05]  /*08f0*/  SHF.R.U32.HI R5, RZ, 0x4, R5 ;  /* 0x00000004ff057819 */ /* 0x000fca0000011605 */
[----:B----4-:R-:W-:-:S05]  /*0900*/  IMAD R5, R0, UR10, R5 ;  /* 0x0000000a00057c24 */ /* 0x010fca000f8e0205 */
[C---:B------:R-:W-:Y:S02]  /*0910*/  IADD3 R19, R5.reuse, 0x20, RZ ;  /* 0x0000002005137810 */ /* 0x040fe40007ffe0ff */
[----:B------:R-:W-:Y:S02]  /*0920*/  IADD3 R31, R5, 0x28, RZ ;  /* 0x00000028051f7810 */ /* 0x000fe40007ffe0ff */
[----:B------:R-:W-:Y:S02]  /*0930*/  ISETP.GE.U32.AND P5, PT, R19, UR6, PT ;  /* 0x0000000613007c0c */ /* 0x000fe4000bfa6070 */
[----:B------:R-:W-:-:S04]  /*0940*/  SHF.R.S32.HI R15, RZ, 0x1f, R19 ;  /* 0x0000001fff0f7819 */ /* 0x000fc80000011413 */
[----:B------:R-:W-:-:S04]  /*0950*/  ISETP.GE.AND.EX P5, PT, R15, UR7, PT, P5 ;  /* 0x000000070f007c0c */ /* 0x000fc8000bfa6350 */
[----:B------:R-:W-:-:S13]  /*0960*/  ISETP.LT.U32.AND P5, PT, R14, 0x188, !P5 ;  /* 0x000001880e00780c */ /* 0x000fda0006fa1070 */
[----:B-1----:R-:W0:Y:S01]  /*0970*/  @P5 LDC.64 R2, c[0x0][0x270] ;  /* 0x00009c00ff025b82 */ /* 0x002e220000000a00 */
[----:B------:R-:W-:Y:S02]  /*0980*/  @P5 MOV R16, R32 ;  /* 0x0000002000105202 */ /* 0x000fe40000000f00 */
[----:B------:R-:W-:-:S05]  /*0990*/  @P5 MOV R17, R35 ;  /* 0x0000002300115202 */ /* 0x000fca0000000f00 */
[----:B------:R-:W1:Y:S01]  /*09a0*/  @P5 LDC.64 R12, c[0x0][0x220] ;  /* 0x00008800ff0c5b82 */ /* 0x000e620000000a00 */
[----:B0-----:R-:W-:-:S04]  /*09b0*/  @P5 IMAD R0, R15, R2, RZ ;  /* 0x000000020f005224 */ /* 0x001fc800078e02ff */
[C---:B------:R-:W-:Y:S02]  /*09c0*/  @P5 IMAD R15, R19.reuse, R3, R0 ;  /* 0x00000003130f5224 */ /* 0x040fe400078e0200 */
[----:B------:R-:W-:-:S05]  /*09d0*/  @P5 IMAD.WIDE.U32 R2, R19, R2, R16 ;  /* 0x0000000213025225 */ /* 0x000fca00078e0010 */
[----:B------:R-:W-:Y:S02]  /*09e0*/  @P5 IADD3 R0, R3, R15, RZ ;  /* 0x0000000f03005210 */ /* 0x000fe40007ffe0ff */
[C---:B-1----:R-:W-:Y:S02]  /*09f0*/  @P5 LEA R16, P6, R2.reuse, R12, 0x1 ;  /* 0x0000000c02105211 */ /* 0x042fe400078c08ff */
[----:B------:R-:W-:Y:S02]  /*0a00*/  SHF.R.S32.HI R15, RZ, 0x1f, R31 ;  /* 0x0000001fff0f7819 */ /* 0x000fe4000001141f */
[----:B------:R-:W-:Y:S02]  /*0a10*/  @P5 LEA.HI.X R17, R2, R13, R0, 0x1, P6 ;  /* 0x0000000d02115211 */ /* 0x000fe400030f0c00 */
[----:B------:R-:W-:-:S03]  /*0a20*/  ISETP.GE.U32.AND P6, PT, R31, UR6, PT ;  /* 0x000000061f007c0c */ /* 0x000fc6000bfc6070 */
[----:B------:R-:W4:Y:S01]  /*0a30*/  @P5 LDG.E R4, desc[UR8][R16.64] ;  /* 0x0000000810045981 */ /* 0x000f22000c1e1900 */
[----:B------:R-:W-:-:S04]  /*0a40*/  ISETP.GE.AND.EX P6, PT, R15, UR7, PT, P6 ;  /* 0x000000070f007c0c */ /* 0x000fc8000bfc6360 */
        /* <DEDUP_REMOVED lines=8> */
[----:B-1----:R-:W-:-:S04]  /*0ad0*/  @P6 LEA R12, P5, R18, R12, 0x1 ;  /* 0x0000000c120c6211 */ /* 0x002fc800078a08ff */
[----:B------:R-:W-:Y:S02]  /*0ae0*/  @P6 IADD3 R0, R19, R3, RZ ;  /* 0x0000000313006210 */ /* 0x000fe40007ffe0ff */
[----:B------:R-:W-:Y:S02]  /*0af0*/  IADD3 R19, R5, 0x30, RZ ;  /* 0x0000003005137810 */ /* 0x000fe40007ffe0ff */
[----:B------:R-:W-:Y:S02]  /*0b00*/  @P6 LEA.HI.X R13, R18, R13, R0, 0x1, P5 ;  /* 0x0000000d120d6211 */ /* 0x000fe400028f0c00 */
[----:B------:R-:W-:Y:S02]  /*0b10*/  ISETP.GE.U32.AND P5, PT, R19, UR6, PT ;  /* 0x0000000613007c0c */ /* 0x000fe4000bfa6070 */
[----:B------:R-:W-:-:S04]  /*0b20*/  SHF.R.S32.HI R15, RZ, 0x1f, R19 ;  /* 0x0000001fff0f7819 */ /* 0x000fc80000011413 */
[----:B------:R-:W-:Y:S01]  /*0b30*/  ISETP.GE.AND.EX P5, PT, R15, UR7, PT, P5 ;  /* 0x000000070f007c0c */ /* 0x000fe2000bfa6350 */
[----:B------:R-:W-:-:S03]  /*0b40*/  HFMA2.MMA R3, -RZ, RZ, 0, 0 ;  /* 0x00000000ff037435 */ /* 0x000fc600000001ff */
[----:B------:R-:W-:-:S07]  /*0b50*/  ISETP.LT.U32.AND P5, PT, R14, 0x188, !P5 ;  /* 0x000001880e00780c */ /* 0x000fce0006fa1070 */
[----:B------:R0:W4:Y:S06]  /*0b60*/  @P6 LDG.E R3, desc[UR8][R12.64] ;  /* 0x000000080c036981 */ /* 0x00012c000c1e1900 */
[----:B0-----:R-:W0:Y:S01]  /*0b70*/  @P5 LDC.64 R12, c[0x0][0x270] ;  /* 0x00009c00ff0c5b82 */ /* 0x001e220000000a00 */
[--C-:B---3--:R-:W-:Y:S02]  /*0b80*/  HADD2.F32 R31, -RZ, R9.reuse.H1_H1 ;  /* 0x30000009ff1f7230 */ /* 0x108fe40000004100 */
[----:B------:R-:W-:Y:S02]  /*0b90*/  HADD2.F32 R0, -RZ, R9.H0_H0 ;  /* 0x20000009ff007230 */ /* 0x000fe40000004100 */
[----:B-----5:R-:W-:-:S02]  /*0ba0*/  HADD2.F32 R37, -RZ, R8.H1_H1 ;  /* 0x30000008ff257230 */ /* 0x020fc40000004100 */
[----:B------:R-:W-:Y:S01]  /*0bb0*/  FMUL.FTZ R17, R31, R31 ;  /* 0x0000001f1f117220 */ /* 0x000fe20000410000 */
[----:B------:R-:W-:Y:S02]  /*0bc0*/  HADD2.F32 R2, -RZ, R8.H0_H0 ;  /* 0x20000008ff027230 */ /* 0x000fe40000004100 */
[C---:B------:R-:W-:Y:S01]  /*0bd0*/  FADD.FTZ R31, R0.reuse, R31 ;  /* 0x0000001f001f7221 */ /* 0x040fe20000010000 */
[----:B------:R-:W-:Y:S01]  /*0be0*/  FFMA.FTZ R17, R0, R0, R17 ;  /* 0x0000000000117223 */ /* 0x000fe20000010011 */
[----:B------:R-:W-:Y:S01]  /*0bf0*/  FMUL.FTZ R39, R37, R37 ;  /* 0x0000002525277220 */ /* 0x000fe20000410000 */
[C---:B------:R-:W-:Y:S02]  /*0c00*/  FADD.FTZ R0, R2.reuse, R37 ;  /* 0x0000002502007221 */ /* 0x040fe40000010000 */
[----:B------:R-:W-:Y:S01]  /*0c10*/  FADD.FTZ R17, RZ, R17 ;  /* 0x00000011ff117221 */ /* 0x000fe20000010000 */
[----:B------:R-:W-:Y:S01]  /*0c20*/  FFMA.FTZ R2, R2, R2, R39 ;  /* 0x0000000202027223 */ /* 0x000fe20000010027 */
[----:B------:R-:W-:-:S03]  /*0c30*/  FADD.FTZ R31, RZ, R31 ;  /* 0x0000001fff1f7221 */ /* 0x000fc60000010000 */
[----:B------:R-:W-:Y:S01]  /*0c40*/  FADD.FTZ R2, R17, R2 ;  /* 0x0000000211027221 */ /* 0x000fe20000010000 */
[----:B------:R-:W-:Y:S01]  /*0c50*/  FADD.FTZ R0, R31, R0 ;  /* 0x000000001f007221 */ /* 0x000fe20000010000 */
[--C-:B--2---:R-:W-:Y:S02]  /*0c60*/  HADD2.F32 R17, -RZ, R7.reuse.H1_H1 ;  /* 0x30000007ff117230 */ /* 0x104fe40000004100 */
[----:B------:R-:W-:-:S03]  /*0c70*/  HADD2.F32 R16, -RZ, R7.H0_H0 ;  /* 0x20000007ff107230 */ /* 0x000fc60000004100 */
[----:B------:R-:W-:Y:S02]  /*0c80*/  FMUL.FTZ R31, R17, R17 ;  /* 0x00000011111f7220 */ /* 0x000fe40000410000 */
[----:B------:R-:W-:-:S04]  /*0c90*/  FADD.FTZ R17, R16, R17 ;  /* 0x0000001110117221 */ /* 0x000fc80000010000 */
[----:B------:R-:W-:Y:S01]  /*0ca0*/  FADD.FTZ R38, R0, R17 ;  /* 0x0000001100267221 */ /* 0x000fe20000010000 */
[--C-:B------:R-:W-:Y:S02]  /*0cb0*/  HADD2.F32 R17, -RZ, R6.reuse.H1_H1 ;  /* 0x30000006ff117230 */ /* 0x100fe40000004100 */
[----:B------:R-:W-:Y:S02]  /*0cc0*/  HADD2.F32 R36, -RZ, R6.H0_H0 ;  /* 0x20000006ff247230 */ /* 0x000fe40000004100 */
[----:B------:R-:W-:Y:S01]  /*0cd0*/  FFMA.FTZ R31, R16, R16, R31 ;  /* 0x00000010101f7223 */ /* 0x000fe2000001001f */
[----:B0-----:R-:W-:Y:S02]  /*0ce0*/  @P5 IMAD R0, R15, R12, RZ ;  /* 0x0000000c0f005224 */ /* 0x001fe400078e02ff */
[----:B------:R-:W-:Y:S01]  /*0cf0*/  FMUL.FTZ R37, R17, R17 ;  /* 0x0000001111257220 */ /* 0x000fe20000410000 */
[----:B------:R-:W-:Y:S01]  /*0d00*/  @P5 MOV R16, R32 ;  /* 0x0000002000105202 */ /* 0x000fe20000000f00 */
[C---:B------:R-:W-:Y:S01]  /*0d10*/  FADD.FTZ R15, R36.reuse, R17 ;  /* 0x00000011240f7221 */ /* 0x040fe20000010000 */
[----:B------:R-:W-:Y:S01]  /*0d20*/  @P5 MOV R17, R35 ;  /* 0x0000002300115202 */ /* 0x000fe20000000f00 */
[----:B------:R-:W-:Y:S01]  /*0d30*/  FFMA.FTZ R36, R36, R36, R37 ;  /* 0x0000002424247223 */ /* 0x000fe20000010025 */
[----:B------:R-:W-:-:S02]  /*0d40*/  @P5 IMAD R37, R19, R13, R0 ;  /* 0x0000000d13255224 */ /* 0x000fc400078e0200 */
[----:B------:R-:W-:Y:S02]  /*0d50*/  @P5 IMAD.WIDE.U32 R16, R19, R12, R16 ;  /* 0x0000000c13105225 */ /* 0x000fe400078e0010 */
[----:B------:R-:W0:Y:S03]  /*0d60*/  @P5 LDC.64 R12, c[0x0][0x220] ;  /* 0x00008800ff0c5b82 */ /* 0x000e260000000a00 */
[----:B------:R-:W-:Y:S02]  /*0d70*/  @P5 IADD3 R0, R17, R37, RZ ;  /* 0x0000002511005210 */ /* 0x000fe40007ffe0ff */
[----:B------:R-:W-:Y:S02]  /*0d80*/  SHF.R.S32.HI R17, RZ, 0x1f, R10 ;  /* 0x0000001fff117819 */ /* 0x000fe4000001140a */
[----:B0-----:R-:W-:-:S04]  /*0d90*/  @P5 LEA R18, P6, R16, R12, 0x1 ;  /* 0x0000000c10125211 */ /* 0x001fc800078c08ff */
[----:B------:R-:W-:Y:S02]  /*0da0*/  @P5 LEA.HI.X R19, R16, R13, R0, 0x1, P6 ;  /* 0x0000000d10135211 */ /* 0x000fe400030f0c00 */
[----:B------:R-:W-:-:S04]  /*0db0*/  ISETP.GE.U32.AND P6, PT, R10, UR6, PT ;  /* 0x000000060a007c0c */ /* 0x000fc8000bfc6070 */
[----:B------:R-:W-:-:S04]  /*0dc0*/  ISETP.GE.AND.EX P6, PT, R17, UR7, PT, P6 ;  /* 0x0000000711007c0c */ /* 0x000fc8000bfc6360 */
[----:B------:R-:W-:-:S13]  /*0dd0*/  ISETP.LT.U32.AND P6, PT, R14, 0x188, !P6 ;  /* 0x000001880e00780c */ /* 0x000fda00077c1070 */
[----:B------:R-:W0:Y:S01]  /*0de0*/  @P6 LDC.64 R12, c[0x0][0x270] ;  /* 0x00009c00ff0c6b82 */ /* 0x000e220000000a00 */
[----:B------:R-:W-:Y:S01]  /*0df0*/  @P6 MOV R16, R32 ;  /* 0x0000002000106202 */ /* 0x000fe20000000f00 */
[----:B------:R-:W-:Y:S01]  /*0e00*/  FADD.FTZ R31, R2, R31 ;  /* 0x0000001f021f7221 */ /* 0x000fe20000010000 */
[----:B------:R-:W-:-:S10]  /*0e10*/  HFMA2.MMA R2, -RZ, RZ, 0, 0 ;  /* 0x00000000ff027435 */ /* 0x000fd400000001ff */
[----:B------:R1:W2:Y:S01]  /*0e20*/  @P5 LDG.E R2, desc[UR8][R18.64] ;  /* 0x0000000812025981 */ /* 0x0002a2000c1e1900 */
[----:B0-----:R-:W-:Y:S01]  /*0e30*/  @P6 IMAD R0, R17, R12, RZ ;  /* 0x0000000c11006224 */ /* 0x001fe200078e02ff */
[----:B------:R-:W-:-:S03]  /*0e40*/  @P6 MOV R17, R35 ;  /* 0x0000002300116202 */ /* 0x000fc60000000f00 */
[C---:B------:R-:W-:Y:S02]  /*0e50*/  @P6 IMAD R37, R10.reuse, R13, R0 ;  /* 0x0000000d0a256224 */ /* 0x040fe400078e0200 */
[----:B------:R-:W-:Y:S02]  /*0e60*/  @P6 IMAD.WIDE.U32 R16, R10, R12, R16 ;  /* 0x0000000c0a106225 */ /* 0x000fe400078e0010 */
[----:B------:R-:W0:Y:S03]  /*0e70*/  @P6 LDC.64 R12, c[0x0][0x220] ;  /* 0x00008800ff0c6b82 */ /* 0x000e260000000a00 */
[----:B------:R-:W-:Y:S02]  /*0e80*/  @P6 IADD3 R0, R17, R37, RZ ;  /* 0x0000002511006210 */ /* 0x000fe40007ffe0ff */
[----:B0-----:R-:W-:-:S04]  /*0e90*/  @P6 LEA R12, P5, R16, R12, 0x1 ;  /* 0x0000000c100c6211 */ /* 0x001fc800078a08ff */
[----:B------:R-:W-:Y:S01]  /*0ea0*/  @P6 LEA.HI.X R13, R16, R13, R0, 0x1, P5 ;  /* 0x0000000d100d6211 */ /* 0x000fe200028f0c00 */
[----:B------:R-:W-:-:S10]  /*0eb0*/  HFMA2.MMA R0, -RZ, RZ, 0, 0 ;  /* 0x00000000ff007435 */ /* 0x000fd400000001ff */
[----:B------:R0:W3:Y:S01]  /*0ec0*/  @P6 LDG.E R0, desc[UR8][R12.64] ;  /* 0x000000080c006981 */ /* 0x0000e2000c1e1900 */
[--C-:B----4-:R-:W-:Y:S02]  /*0ed0*/  HADD2.F32 R17, -RZ, R4.reuse.H1_H1 ;  /* 0x30000004ff117230 */ /* 0x110fe40000004100 */
[----:B------:R-:W-:Y:S02]  /*0ee0*/  HADD2.F32 R16, -RZ, R4.H0_H0 ;  /* 0x20000004ff107230 */ /* 0x000fe40000004100 */
[----:B------:R-:W-:Y:S01]  /*0ef0*/  FADD.FTZ R31, R31, R36 ;  /* 0x000000241f1f7221 */ /* 0x000fe20000010000 */
[----:B-1----:R-:W-:Y:S02]  /*0f00*/  FMUL.FTZ R19, R17, R17 ;  /* 0x0000001111137220 */ /* 0x002fe40000410000 */
[----:B------:R-:W-:Y:S01]  /*0f10*/  FADD.FTZ R18, R16, R17 ;  /* 0x0000001110127221 */ /* 0x000fe20000010000 */
[----:B------:R-:W-:Y:S01]  /*0f20*/  FADD.FTZ R15, R38, R15 ;  /* 0x0000000f260f7221 */ /* 0x000fe20000010000 */
[----:B------:R-:W-:-:S03]  /*0f30*/  FFMA.FTZ R16, R16, R16, R19 ;  /* 0x0000001010107223 */ /* 0x000fc60000010013 */
[----:B------:R-:W-:Y:S01]  /*0f40*/  FADD.FTZ R15, R15, R18 ;  /* 0x000000120f0f7221 */ /* 0x000fe20000010000 */
[----:B------:R-:W-:Y:S01]  /*0f50*/  FADD.FTZ R16, R31, R16 ;  /* 0x000000101f107221 */ /* 0x000fe20000010000 */
[--C-:B------:R-:W-:Y:S02]  /*0f60*/  HADD2.F32 R36, -RZ, R3.reuse.H1_H1 ;  /* 0x30000003ff247230 */ /* 0x100fe40000004100 */
[----:B------:R-:W-:-:S03]  /*0f70*/  HADD2.F32 R17, -RZ, R3.H0_H0 ;  /* 0x20000003ff117230 */ /* 0x000fc60000004100 */
[----:B0-----:R-:W-:Y:S02]  /*0f80*/  FMUL.FTZ R12, R36, R36 ;  /* 0x00000024240c7220 */ /* 0x001fe40000410000 */
[C---:B------:R-:W-:Y:S02]  /*0f90*/  FADD.FTZ R36, R17.reuse, R36 ;  /* 0x0000002411247221 */ /* 0x040fe40000010000 */
[----:B------:R-:W-:Y:S02]  /*0fa0*/  FFMA.FTZ R17, R17, R17, R12 ;  /* 0x0000001111117223 */ /* 0x000fe4000001000c */
[----:B------:R-:W-:Y:S02]  /*0fb0*/  FADD.FTZ R15, R15, R36 ;  /* 0x000000240f0f7221 */ /* 0x000fe40000010000 */
[----:B------:R-:W-:Y:S01]  /*0fc0*/  FADD.FTZ R16, R16, R17 ;  /* 0x0000001110107221 */ /* 0x000fe20000010000 */
[--C-:B--2---:R-:W-:Y:S02]  /*0fd0*/  HADD2.F32 R12, -RZ, R2.reuse.H1_H1 ;  /* 0x30000002ff0c7230 */ /* 0x104fe40000004100 */
[----:B------:R-:W-:-:S03]  /*0fe0*/  HADD2.F32 R13, -RZ, R2.H0_H0 ;  /* 0x20000002ff0d7230 */ /* 0x000fc60000004100 */
[----:B------:R-:W-:Y:S02]  /*0ff0*/  FMUL.FTZ R36, R12, R12 ;  /* 0x0000000c0c247220 */ /* 0x000fe40000410000 */
[C---:B------:R-:W-:Y:S02]  /*1000*/  FADD.FTZ R18, R13.reuse, R12 ;  /* 0x0000000c0d127221 */ /* 0x040fe40000010000 */
[----:B------:R-:W0:Y:S01]  /*1010*/  S2R R12, SR_LANEID ;  /* 0x00000000000c7919 */ /* 0x000e220000000000 */
[----:B------:R-:W-:Y:S01]  /*1020*/  FFMA.FTZ R13, R13, R13, R36 ;  /* 0x0000000d0d0d7223 */ /* 0x000fe20000010024 */
[----:B------:R-:W-:-:S03]  /*1030*/  FADD.FTZ R18, R15, R18 ;  /* 0x000000120f127221 */ /* 0x000fc60000010000 */
[----:B------:R-:W-:Y:S01]  /*1040*/  FADD.FTZ R13, R16, R13 ;  /* 0x0000000d100d7221 */ /* 0x000fe20000010000 */
[--C-:B---3--:R-:W-:Y:S02]  /*1050*/  HADD2.F32 R36, -RZ, R0.reuse.H1_H1 ;  /* 0x30000000ff247230 */ /* 0x108fe40000004100 */
[----:B------:R-:W-:-:S03]  /*1060*/  HADD2.F32 R15, -RZ, R0.H0_H0 ;  /* 0x20000000ff0f7230 */ /* 0x000fc60000004100 */
[----:B------:R-:W-:Y:S02]  /*1070*/  FMUL.FTZ R16, R36, R36 ;  /* 0x0000002424107220 */ /* 0x000fe40000410000 */
[C---:B------:R-:W-:Y:S02]  /*1080*/  FADD.FTZ R17, R15.reuse, R36 ;  /* 0x000000240f117221 */ /* 0x040fe40000010000 */
[----:B------:R-:W-:Y:S02]  /*1090*/  FFMA.FTZ R16, R15, R15, R16 ;  /* 0x0000000f0f107223 */ /* 0x000fe40000010010 */
[----:B------:R-:W-:Y:S02]  /*10a0*/  FADD.FTZ R18, R18, R17 ;  /* 0x0000001112127221 */ /* 0x000fe40000010000 */
[----:B------:R-:W-:-:S03]  /*10b0*/  FADD.FTZ R36, R13, R16 ;  /* 0x000000100d247221 */ /* 0x000fc60000010000 */
        /* <DEDUP_REMOVED lines=27> */
[----:B------:R-:W-:Y:S01]  /*1270*/  ISETP.NE.AND P6, PT, R12, RZ, PT ;  /* 0x000000ff0c00720c */ /* 0x000fe20003fc5270 */
[----:B------:R-:W-:Y:S10]  /*1280*/  BSSY B0, `(.L_x_4240) ;  /* 0x000002c000007945 */ /* 0x000ff40003800000 */
[----:B0-----:R-:W-:Y:S01]  /*1290*/  @!P5 FADD.FTZ R18, R18, R13 ;  /* 0x0000000d1212d221 */ /* 0x001fe20000010000 */
[----:B-1----:R-:W-:Y:S01]  /*12a0*/  @!P5 FADD.FTZ R36, R36, R15 ;  /* 0x0000000f2424d221 */ /* 0x002fe20000010000 */
[----:B------:R-:W-:-:S03]  /*12b0*/  ISETP.NE.AND P5, PT, R14, RZ, PT ;  /* 0x000000ff0e00720c */ /* 0x000fc60003fa5270 */
[----:B------:R-:W-:Y:S02]  /*12c0*/  MOV R16, R18 ;  /* 0x0000001200107202 */ /* 0x000fe40000000f00 */
[----:B------:R-:W-:-:S05]  /*12d0*/  MOV R17, R36 ;  /* 0x0000002400117202 */ /* 0x000fca0000000f00 */
[----:B------:R0:W-:Y:S01]  /*12e0*/  @!P6 STS.64 [R11+0x10], R16 ;  /* 0x000010100b00e388 */ /* 0x0001e20000000a00 */
[----:B------:R-:W-:Y:S01]  /*12f0*/  BAR.SYNC.DEFER_BLOCKING 0x0 ;  /* 0x0000000000007b1d */ /* 0x000fe20000010000 */
[----:B------:R-:W-:-:S05]  /*1300*/  ISETP.GE.U32.AND P6, PT, R21, 0x2, PT ;  /* 0x000000021500780c */ /* 0x000fca0003fc6070 */
[----:B------:R-:W-:Y:S08]  /*1310*/  @P5 BRA `(.L_x_4241) ;  /* 0x0000000000885947 */ /* 0x000ff00003800000 */
[----:B------:R-:W1:Y:S01]  /*1320*/  S2UR UR7, SR_CgaCtaId ;  /* 0x00000000000779c3 */ /* 0x000e620000008800 */
[----:B------:R-:W-:Y:S02]  /*1330*/  UMOV UR6, 0x400 ;  /* 0x0000040000067882 */ /* 0x000fe40000000000 */
[----:B-1----:R-:W-:-:S09]  /*1340*/  ULEA UR6, UR7, UR6, 0x18 ;  /* 0x0000000607067291 */ /* 0x002fd2000f8ec03f */
[----:B------:R-:W1:Y:S04]  /*1350*/  LDS.64 R18, [UR6+0x18] ;  /* 0x00001806ff127984 */ /* 0x000e680008000a00 */
[----:B------:R-:W2:Y:S01]  /*1360*/  LDS.128 R12, [UR6+0x20] ;  /* 0x00002006ff0c7984 */ /* 0x000ea20008000c00 */
[----:B-1----:R-:W-:Y:S01]  /*1370*/  FADD.FTZ R31, R16, R18 ;  /* 0x00000012101f7221 */ /* 0x002fe20000010000 */
[----:B------:R-:W-:Y:S02]  /*1380*/  FADD.FTZ R36, R17, R19 ;  /* 0x0000001311247221 */ /* 0x000fe40000010000 */
[----:B0-----:R-:W0:Y:S01]  /*1390*/  LDS.128 R16, [UR6+0x30] ;  /* 0x00003006ff107984 */ /* 0x001e220008000c00 */
[----:B--2---:R-:W-:Y:S01]  /*13a0*/  FADD.FTZ R31, R31, R12 ;  /* 0x0000000c1f1f7221 */ /* 0x004fe20000010000 */
        /* <DEDUP_REMOVED lines=25> */
.L_x_4241:
[----:B------:R-:W-:Y:S05]  /*1540*/  BSYNC B0 ;  /* 0x0000000000007941 */ /* 0x000fea0003800000 */
.L_x_4240:
[----:B------:R-:W-:Y:S05]  /*1550*/  @!P6 BRA `(.L_x_4242) ;  /* 0x00000010009ce947 */ /* 0x000fea0003800000 */
[----:B------:R-:W1:Y:S01]  /*1560*/  LDC.64 R12, c[0x0][0x240] ;  /* 0x00009000ff0c7b82 */ /* 0x000e620000000a00 */
[----:B------:R-:W-:-:S06]  /*1570*/  ULOP3.LUT UR6, UR4, 0x1, URZ, 0xc0, !UPT ;  /* 0x0000000104067892 */ /* 0x000fcc000f8ec03f */
[----:B------:R-:W-:Y:S01]  /*1580*/  IMAD R14, R23, UR6, RZ ;  /* 0x00000006170e7c24 */ /* 0x000fe2000f8e02ff */
[----:B------:R-:W2:Y:S03]  /*1590*/  LDC.64 R18, c[0x0][0x248] ;  /* 0x00009200ff127b82 */ /* 0x000ea60000000a00 */
[C---:B------:R-:W-:Y:S01]  /*15a0*/  IMAD R31, R14.reuse, R21, RZ ;  /* 0x000000150e1f7224 */ /* 0x040fe200078e02ff */
[----:B------:R-:W-:-:S04]  /*15b0*/  IADD3 R15, R14, R28, RZ ;  /* 0x0000001c0e0f7210 */ /* 0x000fc80007ffe0ff */
[----:B------:R-:W-:Y:S01]  /*15c0*/  SHF.L.U32 R31, R31, 0x1, RZ ;  /* 0x000000011f1f7819 */ /* 0x000fe200000006ff */
[----:B-1----:R-:W-:-:S04]  /*15d0*/  IMAD.WIDE.U32 R12, R15, 0x4, R12 ;  /* 0x000000040f0c7825 */ /* 0x002fc800078e000c */
[----:B--2---:R-:W-:Y:S01]  /*15e0*/  IMAD.WIDE R18, R31, 0x4, R18 ;  /* 0x000000041f127825 */ /* 0x004fe200078e0212 */
[----:B------:R-:W-:Y:S06]  /*15f0*/  @P5 BRA `(.L_x_4243) ;  /* 0x0000000000545947 */ /* 0x000fec0003800000 */
[----:B------:R-:W-:Y:S01]  /*1600*/  IMAD R15, R23, UR10, R28 ;  /* 0x0000000a170f7c24 */ /* 0x000fe2000f8e021c */
[----:B------:R-:W-:Y:S01]  /*1610*/  ULOP3.LUT UP0, URZ, UR4, 0x2, URZ, 0xc0, !UPT ;  /* 0x00000002043f7892 */ /* 0x000fe2000f80c03f */
[----:B------:R-:W-:-:S03]  /*1620*/  UMOV UR6, 0xffffffff ;  /* 0xffffffff00067882 */ /* 0x000fc60000000000 */
[----:B------:R-:W-:Y:S01]  /*1630*/  LEA R14, P6, R15, R18, 0x3 ;  /* 0x000000120f0e7211 */ /* 0x000fe200078c18ff */
[----:B------:R-:W-:-:S03]  /*1640*/  USEL UR6, UR6, 0x1, UP0 ;  /* 0x0000000106067887 */ /* 0x000fc60008000000 */
[----:B------:R-:W-:Y:S02]  /*1650*/  LEA.HI.X R15, R15, R19, RZ, 0x3, P6 ;  /* 0x000000130f0f7211 */ /* 0x000fe400030f1cff */
[----:B------:R-:W-:Y:S02]  /*1660*/  PLOP3.LUT P6, PT, PT, PT, UP0, 0x80, 0x0 ;  /* 0x000000000000781c */ /* 0x000fe40003fcf008 */
        /* <DEDUP_REMOVED lines=8> */
[----:B-1----:R-:W-:Y:S05]  /*16f0*/  @!P6 BRA `(.L_x_4243) ;  /* 0x000000000014e947 */ /* 0x002fea0003800000 */
.L_x_4244:
[----:B------:R-:W2:Y:S04]  /*1700*/  LDG.E.STRONG.GPU R14, desc[UR8][R12.64] ;  /* 0x000000080c0e7981 */ /* 0x000ea8000c1ef900 */
[----:B--2---:R-:W-:Y:S01]  /*1710*/  CCTL.IVALL ;  /* 0x00000000ff00798f */ /* 0x004fe20002000000 */
[----:B------:R-:W-:Y:S05]  /*1720*/  YIELD ;  /* 0x0000000000007946 */ /* 0x000fea0003800000 */
[----:B------:R-:W-:-:S13]  /*1730*/  ISETP.NE.AND P6, PT, R14, R31, PT ;  /* 0x0000001f0e00720c */ /* 0x000fda0003fc5270 */
[----:B------:R-:W-:Y:S05]  /*1740*/  @P6 BRA `(.L_x_4244) ;  /* 0xfffffffc00ec6947 */ /* 0x000fea000383ffff */
.L_x_4243:
        /* <DEDUP_REMOVED lines=19> */
.L_x_4248:
[----:B------:R-:W-:-:S13]  /*1880*/  ISETP.EQ.OR P6, PT, R14, UR10, P5 ;  /* 0x0000000a0e007c0c */ /* 0x000fda000afc2670 */
[----:B------:R-:W-:-:S04]  /*1890*/  @!P6 IMAD R37, R23, R14, R28 ;  /* 0x0000000e1725e224 */ /* 0x000fc800078e021c */
[----:B------:R-:W-:-:S05]  /*18a0*/  @!P6 IMAD.WIDE.U32 R36, R37, 0x8, R18 ;  /* 0x000000082524e825 */ /* 0x000fca00078e0012 */
[----:B------:R-:W0:Y:S01]  /*18b0*/  @!P6 LDG.E.64 R12, desc[UR8][R36.64] ;  /* 0x00000008240ce981 */ /* 0x000e22000c1e1b00 */
[----:B------:R-:W-:Y:S01]  /*18c0*/  IADD3 R39, R14, 0x1, RZ ;  /* 0x000000010e277810 */ /* 0x000fe20007ffe0ff */
[----:B0-----:R-:W-:Y:S01]  /*18d0*/  @!P6 FADD.FTZ R16, R16, R12 ;  /* 0x0000000c1010e221 */ /* 0x001fe20000010000 */
        /* <DEDUP_REMOVED lines=110> */
.L_x_4247:
[----:B------:R-:W-:-:S06]  /*1fc0*/  UISETP.GT.AND UP1, UPT, UR6, 0x4, UPT ;  /* 0x000000040600788c */ /* 0x000fcc000bf24270 */
[----:B------:R-:W-:-:S13]  /*1fd0*/  PLOP3.LUT P6, PT, PT, PT, UP1, 0x40, 0x0 ;  /* 0x000000000000781c */ /* 0x000fda0003fce818 */
[----:B------:R-:W-:Y:S05]  /*1fe0*/  @P6 BRA `(.L_x_4249) ;  /* 0x0000000000ec6947 */ /* 0x000fea0003800000 */
        /* <DEDUP_REMOVED lines=59> */
.L_x_4249:
[----:B------:R-:W-:-:S06]  /*23a0*/  UISETP.NE.OR UP0, UPT, UR6, URZ, UP0 ;  /* 0x0000003f0600728c */ /* 0x000fcc0008705670 */
[----:B------:R-:W-:-:S13]  /*23b0*/  PLOP3.LUT P6, PT, PT, PT, UP0, 0x80, 0x0 ;  /* 0x000000000000781c */ /* 0x000fda0003fcf008 */
[----:B------:R-:W-:Y:S05]  /*23c0*/  @!P6 BRA `(.L_x_4245) ;  /* 0x00000000007ce947 */ /* 0x000fea0003800000 */
.L_x_4246:
        /* <DEDUP_REMOVED lines=31> */
.L_x_4245:
[----:B------:R-:W-:-:S04]  /*25c0*/  LOP3.LUT R15, R21, 0x3, RZ, 0xc0, !PT ;  /* 0x00000003150f7812 */ /* 0x000fc800078ec0ff */
        /* <DEDUP_REMOVED lines=11> */
[----:B------:R-:W0:Y:S02]  /*2680*/  LDG.E.64 R12, desc[UR8][R12.64] ;  /* 0x000000080c0c7981 */ /* 0x000e24000c1e1b00 */
[----:B0-----:R-:W-:Y:S01]  /*2690*/  FADD.FTZ R16, R16, R12 ;  /* 0x0000000c10107221 */ /* 0x001fe20000010000 */
[----:B------:R-:W-:-:S07]  /*26a0*/  FADD.FTZ R17, R17, R13 ;  /* 0x0000000d11117221 */ /* 0x000fce0000010000 */
.L_x_4251:
[----:B------:R-:W-:Y:S05]  /*26b0*/  BSYNC B0 ;  /* 0x0000000000007941 */ /* 0x000fea0003800000 */
.L_x_4250:
[----:B------:R-:W-:-:S13]  /*26c0*/  ISETP.NE.AND P6, PT, R15, 0x1, PT ;  /* 0x000000010f00780c */ /* 0x000fda0003fc5270 */
[----:B------:R-:W-:Y:S05]  /*26d0*/  @!P6 BRA `(.L_x_4242) ;  /* 0x00000000003ce947 */ /* 0x000fea0003800000 */
[----:B------:R-:W-:-:S04]  /*26e0*/  IADD3 R37, R14, 0x1, RZ ;  /* 0x000000010e257810 */ /* 0x000fc80007ffe0ff */
[----:B------:R-:W-:-:S13]  /*26f0*/  ISETP.EQ.OR P6, PT, R37, UR10, P5 ;  /* 0x0000000a25007c0c */ /* 0x000fda000afc2670 */
[----:B------:R-:W-:-:S04]  /*2700*/  @!P6 IMAD R37, R37, R23, R28 ;  /* 0x000000172525e224 */ /* 0x000fc800078e021c */
[----:B------:R-:W-:-:S05]  /*2710*/  @!P6 IMAD.WIDE.U32 R36, R37, 0x8, R18 ;  /* 0x000000082524e825 */ /* 0x000fca00078e0012 */
[----:B------:R-:W0:Y:S01]  /*2720*/  @!P6 LDG.E.64 R12, desc[UR8][R36.64] ;  /* 0x00000008240ce981 */ /* 0x000e22000c1e1b00 */
[----:B------:R-:W-:Y:S01]  /*2730*/  IADD3 R14, R14, 0x2, RZ ;  /* 0x000000020e0e7810 */ /* 0x000fe20007ffe0ff */
[----:B0-----:R-:W-:Y:S01]  /*2740*/  @!P6 FADD.FTZ R16, R16, R12 ;  /* 0x0000000c1010e221 */ /* 0x001fe20000010000 */
        /* <DEDUP_REMOVED lines=8> */
.L_x_4242:
[----:B------:R-:W1:Y:S01]  /*27d0*/  S2UR UR7, SR_CgaCtaId ;  /* 0x00000000000779c3 */ /* 0x000e620000008800 */
[----:B------:R-:W-:Y:S01]  /*27e0*/  UMOV UR6, 0x400 ;  /* 0x0000040000067882 */ /* 0x000fe20000000000 */
[----:B------:R-:W-:Y:S01]  /*27f0*/  ULDC UR12, c[0x0][0x2a4] ;  /* 0x0000a900000c7ab9 */ /* 0x000fe20000000800 */
[----:B------:R-:W-:Y:S01]  /*2800*/  IADD3 R31, R29, R30, RZ ;  /* 0x0000001e1d1f7210 */ /* 0x000fe20007ffe0ff */
[----:B------:R-:W-:Y:S01]  /*2810*/  @P4 FMUL.FTZ R15, R17, UR12 ;  /* 0x0000000c110f4c20 */ /* 0x000fe20008410000 */
[----:B------:R-:W-:-:S03]  /*2820*/  @P4 FMUL.FTZ R14, R16, UR12 ;  /* 0x0000000c100e4c20 */ /* 0x000fc60008410000 */
[----:B------:R-:W2:Y:S08]  /*2830*/  @P4 LDC.64 R38, c[0x0][0x218] ;  /* 0x00008600ff264b82 */ /* 0x000eb00000000a00 */
[----:B------:R-:W3:Y:S01]  /*2840*/  LDC.64 R18, c[0x0][0x228] ;  /* 0x00008a00ff127b82 */ /* 0x000ee20000000a00 */
[----:B-1----:R-:W-:-:S07]  /*2850*/  ULEA UR6, UR7, UR6, 0x18 ;  /* 0x0000000607067291 */ /* 0x002fce000f8ec03f */
[----:B------:R-:W1:Y:S01]  /*2860*/  LDC.64 R12, c[0x0][0x230] ;  /* 0x00008c00ff0c7b82 */ /* 0x000e620000000a00 */
[----:B--2---:R-:W-:Y:S01]  /*2870*/  @P4 IMAD.WIDE R38, R20, 0x8, R38 ;  /* 0x0000000814264825 */ /* 0x004fe200078e0226 */
[----:B------:R-:W-:Y:S04]  /*2880*/  @!P5 STS.64 [UR6+0x80], R16 ;  /* 0x00008010ff00d988 */ /* 0x000fe80008000a06 */
[----:B------:R2:W-:Y:S01]  /*2890*/  @P4 STG.E.64 desc[UR8][R38.64], R14 ;  /* 0x0000000e26004986 */ /* 0x0005e2000c101b08 */
[----:B---3--:R-:W-:-:S04]  /*28a0*/  IMAD.WIDE R36, R31, 0x4, R18 ;  /* 0x000000041f247825 */ /* 0x008fc800078e0212 */
[----:B-1----:R-:W-:Y:S01]  /*28b0*/  IMAD.WIDE R30, R31, 0x4, R12 ;  /* 0x000000041f1e7825 */ /* 0x002fe200078e020c */
[----:B------:R-:W-:Y:S06]  /*28c0*/  BAR.SYNC.DEFER_BLOCKING 0x0 ;  /* 0x0000000000007b1d */ /* 0x000fec0000010000 */
[----:B------:R-:W3:Y:S04]  /*28d0*/  LDG.E.64 R12, desc[UR8][R36.64] ;  /* 0x00000008240c7981 */ /* 0x000ee8000c1e1b00 */
[----:B--2---:R1:W3:Y:S01]  /*28e0*/  LDG.E.64 R14, desc[UR8][R30.64] ;  /* 0x000000081e0e7981 */ /* 0x0042e2000c1e1b00 */
[----:B------:R-:W-:Y:S01]  /*28f0*/  UMOV UR6, 0x400 ;  /* 0x0000040000067882 */ /* 0x000fe20000000000 */
[----:B------:R-:W-:Y:S01]  /*2900*/  ISETP.NE.AND P6, PT, RZ, UR11, PT ;  /* 0x0000000bff007c0c */ /* 0x000fe2000bfc5270 */
[----:B------:R-:W-:Y:S01]  /*2910*/  ULEA UR6, UR7, UR6, 0x18 ;  /* 0x0000000607067291 */ /* 0x000fe2000f8ec03f */
[----:B0-----:R-:W-:Y:S01]  /*2920*/  HADD2.F32 R17, -RZ, R9.H0_H0 ;  /* 0x20000009ff117230 */ /* 0x001fe20000004100 */
[----:B-1----:R-:W0:Y:S01]  /*2930*/  S2R R30, SR_TID.X ;  /* 0x00000000001e7919 */ /* 0x002e220000002100 */
[----:B------:R-:W1:Y:S06]  /*2940*/  LDC R31, c[0x0][0x294] ;  /* 0x0000a500ff1f7b82 */ /* 0x000e6c0000000800 */
[----:B------:R-:W2:Y:S02]  /*2950*/  LDS.64 R18, [UR6+0x80] ;  /* 0x00008006ff127984 */ /* 0x000ea40008000a00 */
[----:B--2---:R-:W-:-:S04]  /*2960*/  FMUL.FTZ R38, R18, UR12 ;  /* 0x0000000c12267c20 */ /* 0x004fc80008410000 */
[----:B------:R-:W-:-:S04]  /*2970*/  FMUL.FTZ R18, R38, R38 ;  /* 0x0000002626127220 */ /* 0x000fc80000410000 */
[----:B------:R-:W-:Y:S01]  /*2980*/  FFMA.FTZ R18, R19, UR12, -R18 ;  /* 0x0000000c13127c23 */ /* 0x000fe20008010812 */
[----:B------:R-:W-:Y:S02]  /*2990*/  HADD2.F32 R19, -RZ, R9.H1_H1 ;  /* 0x30000009ff137230 */ /* 0x000fe40000004100 */
[--C-:B------:R-:W-:Y:S02]  /*29a0*/  FADD.FTZ R9, R17, -R38.reuse ;  /* 0x8000002611097221 */ /* 0x100fe40000010000 */
[----:B------:R-:W-:Y:S01]  /*29b0*/  FSETP.GTU.FTZ.AND P5, PT, R18, RZ, PT ;  /* 0x000000ff1200720b */ /* 0x000fe20003fbc000 */
[----:B------:R-:W-:-:S12]  /*29c0*/  FADD.FTZ R16, R19, -R38 ;  /* 0x8000002613107221 */ /* 0x000fd80000010000 */
[----:B------:R-:W-:Y:S01]  /*29d0*/  VOTEU.ANY UP0, P5 ;  /* 0x00000000003f7886 */ /* 0x000fe20002800100 */
[----:B------:R-:W-:-:S04]  /*29e0*/  PLOP3.LUT P5, PT, PT, PT, UP0, 0x80, 0x0 ;  /* 0x000000000000781c */ /* 0x000fc80003faf008 */
[----:B------:R-:W-:-:S09]  /*29f0*/  @UP0 ULDC UR6, c[0x0][0x238] ;  /* 0x00008e0000060ab9 */ /* 0x000fd20000000800 */
[----:B------:R-:W-:Y:S01]  /*2a00*/  @P5 FADD.FTZ R18, R18, UR6 ;  /* 0x0000000612125e21 */ /* 0x000fe20008010000 */
[----:B------:R-:W-:-:S05]  /*2a10*/  UMOV UR6, 0x3f800000 ;  /* 0x3f80000000067882 */ /* 0x000fca0000000000 */
[----:B------:R-:W2:Y:S02]  /*2a20*/  @P5 MUFU.RSQ R18, R18 ;  /* 0x0000001200125308 */ /* 0x000ea40000001400 */
[----:B--2---:R-:W-:-:S13]  /*2a30*/  @P5 R2UR UR7, R18 ;  /* 0x00000000120752ca */ /* 0x004fda00000e0000 */
[----:B------:R-:W-:Y:S02]  /*2a40*/  @UP0 UMOV UR6, UR7 ;  /* 0x0000000700060c82 */ /* 0x000fe40008000000 */
[----:B------:R-:W-:Y:S01]  /*2a50*/  FMUL.FTZ R9, R9, UR6 ;  /* 0x0000000609097c20 */ /* 0x000fe20008410000 */
[----:B------:R-:W-:-:S03]  /*2a60*/  FMUL.FTZ R16, R16, UR6 ;  /* 0x0000000610107c20 */ /* 0x000fc60008410000 */
[----:B---3--:R-:W-:Y:S01]  /*2a70*/  FFMA.FTZ R9, R12, R9, R14 ;  /* 0x000000090c097223 */ /* 0x008fe2000001000e */
        /* <DEDUP_REMOVED lines=12> */
.L_x_4252:
[----:B------:R-:W-:Y:S04]  /*2b40*/  BSSY B0, `(.L_x_4253) ;  /* 0x000000e000007945 */ /* 0x000fe80003800000 */
[----:B------:R-:W-:Y:S05]  /*2b50*/  @!P3 BRA `(.L_x_4254) ;  /* 0x000000000030b947 */ /* 0x000fea0003800000 */
[----:B------:R-:W-:Y:S01]  /*2b60*/  ULDC.64 UR12, c[0x0][0x270] ;  /* 0x00009c00000c7ab9 */ /* 0x000fe20000000a00 */
[----:B------:R-:W-:Y:S01]  /*2b70*/  MOV R17, R35 ;  /* 0x0000002300117202 */ /* 0x000fe20000000f00 */
[----:B------:R-:W-:Y:S01]  /*2b80*/  IMAD R16, R25, UR12, RZ ;  /* 0x0000000c19107c24 */ /* 0x000fe2000f8e02ff */
[----:B------:R-:W-:-:S03]  /*2b90*/  F2FP.F16.F32.PACK_AB R9, R36, R9 ;  /* 0x000000092409723e */ /* 0x000fc600000000ff */
[----:B------:R-:W-:Y:S01]  /*2ba0*/  IMAD R19, R5, UR13, R16 ;  /* 0x0000000d05137c24 */ /* 0x000fe2000f8e0210 */
[----:B------:R-:W-:-:S05]  /*2bb0*/  MOV R16, R32 ;  /* 0x0000002000107202 */ /* 0x000fca0000000f00 */
[----:B------:R-:W-:Y:S01]  /*2bc0*/  IMAD.WIDE.U32 R16, R5, UR12, R16 ;  /* 0x0000000c05107c25 */ /* 0x000fe2000f8e0010 */
[----:B------:R-:W-:-:S04]  /*2bd0*/  ULDC.64 UR12, c[0x0][0x210] ;  /* 0x00008400000c7ab9 */ /* 0x000fc80000000a00 */
[----:B------:R-:W-:Y:S02]  /*2be0*/  IADD3 R19, R17, R19, RZ ;  /* 0x0000001311137210 */ /* 0x000fe40007ffe0ff */
[----:B------:R-:W-:-:S04]  /*2bf0*/  LEA R18, P5, R16, UR12, 0x1 ;  /* 0x0000000c10127c11 */ /* 0x000fc8000f8a08ff */
[----:B------:R-:W-:-:S05]  /*2c00*/  LEA.HI.X R19, R16, UR13, R19, 0x1, P5 ;  /* 0x0000000d10137c11 */ /* 0x000fca000a8f0c13 */
[----:B------:R0:W-:Y:S04]  /*2c10*/  STG.E desc[UR8][R18.64], R9 ;  /* 0x0000000912007986 */ /* 0x0001e8000c101908 */
.L_x_4254:
[----:B------:R-:W-:Y:S05]  /*2c20*/  BSYNC B0 ;  /* 0x0000000000007941 */ /* 0x000fea0003800000 */
.L_x_4253:
[--C-:B------:R-:W-:Y:S02]  /*2c30*/  HADD2.F32 R5, -RZ, R8.reuse.H0_H0 ;  /* 0x20000008ff057230 */ /* 0x100fe40000004100 */
[----:B0-----:R-:W-:-:S03]  /*2c40*/  HADD2.F32 R9, -RZ, R8.H1_H1 ;  /* 0x30000008ff097230 */ /* 0x001fc60000004100 */
[--C-:B------:R-:W-:Y:S02]  /*2c50*/  FADD.FTZ R5, R5, -R38.reuse ;  /* 0x8000002605057221 */ /* 0x100fe40000010000 */
[----:B------:R-:W-:Y:S02]  /*2c60*/  FADD.FTZ R8, R9, -R38 ;  /* 0x8000002609087221 */ /* 0x000fe40000010000 */
[----:B------:R-:W-:Y:S02]  /*2c70*/  FMUL.FTZ R5, R5, UR6 ;  /* 0x0000000605057c20 */ /* 0x000fe40008410000 */
[----:B------:R-:W-:Y:S02]  /*2c80*/  FMUL.FTZ R8, R8, UR6 ;  /* 0x0000000608087c20 */ /* 0x000fe40008410000 */
        /* <DEDUP_REMOVED lines=13> */
.L_x_4255:
[----:B------:R-:W-:Y:S04]  /*2d60*/  BSSY B0, `(.L_x_4256) ;  /* 0x000000f000007945 */ /* 0x000fe80003800000 */
[----:B------:R-:W-:Y:S05]  /*2d70*/  @!P0 BRA `(.L_x_4257) ;  /* 0x0000000000348947 */ /* 0x000fea0003800000 */
[----:B------:R-:W-:Y:S01]  /*2d80*/  SHF.R.S32.HI R17, RZ, 0x1f, R26 ;  /* 0x0000001fff117819 */ /* 0x000fe2000001141a */
[----:B------:R-:W-:Y:S01]  /*2d90*/  ULDC.64 UR12, c[0x0][0x270] ;  /* 0x00009c00000c7ab9 */ /* 0x000fe20000000a00 */
[----:B------:R-:W-:Y:S02]  /*2da0*/  MOV R8, R32 ;  /* 0x0000002000087202 */ /* 0x000fe40000000f00 */
[----:B------:R-:W-:Y:S01]  /*2db0*/  MOV R9, R35 ;  /* 0x0000002300097202 */ /* 0x000fe20000000f00 */
[----:B------:R-:W-:Y:S01]  /*2dc0*/  IMAD R17, R17, UR12, RZ ;  /* 0x0000000c11117c24 */ /* 0x000fe2000f8e02ff */
[----:B------:R-:W-:Y:S01]  /*2dd0*/  F2FP.F16.F32.PACK_AB R5, R18, R5 ;  /* 0x000000051205723e */ /* 0x000fe200000000ff */
[----:B------:R-:W-:-:S04]  /*2de0*/  IMAD.WIDE.U32 R8, R26, UR12, R8 ;  /* 0x0000000c1a087c25 */ /* 0x000fc8000f8e0008 */
[----:B------:R-:W-:Y:S01]  /*2df0*/  IMAD R17, R26, UR13, R17 ;  /* 0x0000000d1a117c24 */ /* 0x000fe2000f8e0211 */
[----:B------:R-:W-:Y:S02]  /*2e00*/  ULDC.64 UR12, c[0x0][0x210] ;  /* 0x00008400000c7ab9 */ /* 0x000fe40000000a00 */
[----:B------:R-:W-:Y:S02]  /*2e10*/  LEA R16, P5, R8, UR12, 0x1 ;  /* 0x0000000c08107c11 */ /* 0x000fe4000f8a08ff */
[----:B------:R-:W-:-:S04]  /*2e20*/  IADD3 R17, R9, R17, RZ ;  /* 0x0000001109117210 */ /* 0x000fc80007ffe0ff */
[----:B------:R-:W-:-:S05]  /*2e30*/  LEA.HI.X R17, R8, UR13, R17, 0x1, P5 ;  /* 0x0000000d08117c11 */ /* 0x000fca000a8f0c11 */
[----:B------:R0:W-:Y:S02]  /*2e40*/  STG.E desc[UR8][R16.64], R5 ;  /* 0x0000000510007986 */ /* 0x0001e4000c101908 */
.L_x_4257:
[----:B------:R-:W-:Y:S05]  /*2e50*/  BSYNC B0 ;  /* 0x0000000000007941 */ /* 0x000fea0003800000 */
.L_x_4256:
[--C-:B0-----:R-:W-:Y:S02]  /*2e60*/  HADD2.F32 R5, -RZ, R7.reuse.H0_H0 ;  /* 0x20000007ff057230 */ /* 0x101fe40000004100 */
[----:B------:R-:W-:Y:S02]  /*2e70*/  HADD2.F32 R7, -RZ, R7.H1_H1 ;  /* 0x30000007ff077230 */ /* 0x000fe40000004100 */
[----:B------:R-:W-:-:S04]  /*2e80*/  IMAD.WIDE.U32 R8, R30, 0x5397829d, RZ ;  /* 0x5397829d1e087825 */ /* 0x000fc800078e00ff */
[--C-:B------:R-:W-:Y:S01]  /*2e90*/  FADD.FTZ R5, R5, -R38.reuse ;  /* 0x8000002605057221 */ /* 0x100fe20000010000 */
[--C-:B------:R-:W-:Y:S01]  /*2ea0*/  FADD.FTZ R7, R7, -R38.reuse ;  /* 0x8000002607077221 */ /* 0x100fe20000010000 */
[--C-:B------:R-:W-:Y:S01]  /*2eb0*/  HADD2.F32 R19, -RZ, R6.reuse.H1_H1 ;  /* 0x30000006ff137230 */ /* 0x100fe20000004100 */
[----:B------:R-:W-:Y:S01]  /*2ec0*/  SHF.R.U32.HI R8, RZ, 0x4, R9 ;  /* 0x00000004ff087819 */ /* 0x000fe20000011609 */
[----:B------:R-:W-:Y:S02]  /*2ed0*/  HADD2.F32 R9, -RZ, R6.H0_H0 ;  /* 0x20000006ff097230 */ /* 0x000fe40000004100 */
[----:B------:R-:W-:Y:S01]  /*2ee0*/  FMUL.FTZ R17, R5, UR6 ;  /* 0x0000000605117c20 */ /* 0x000fe20008410000 */
[----:B------:R-:W-:Y:S01]  /*2ef0*/  FMUL.FTZ R18, R7, UR6 ;  /* 0x0000000607127c20 */ /* 0x000fe20008410000 */
[----:B------:R-:W-:Y:S01]  /*2f00*/  FADD.FTZ R16, R19, -R38 ;  /* 0x8000002613107221 */ /* 0x000fe20000010000 */
[----:B------:R-:W-:Y:S02]  /*2f10*/  IMAD R31, R31, UR10, R8 ;  /* 0x0000000a1f1f7c24 */ /* 0x000fe4000f8e0208 */
[----:B------:R-:W-:Y:S01]  /*2f20*/  FADD.FTZ R5, R9, -R38 ;  /* 0x8000002609057221 */ /* 0x000fe20000010000 */
        /* <DEDUP_REMOVED lines=13> */
.L_x_4258:
        /* <DEDUP_REMOVED lines=15> */
.L_x_4260:
[----:B------:R-:W-:Y:S05]  /*30f0*/  BSYNC B0 ;  /* 0x0000000000007941 */ /* 0x000fea0003800000 */
.L_x_4259:
        /* <DEDUP_REMOVED lines=17> */
.L_x_4261:
        /* <DEDUP_REMOVED lines=15> */
.L_x_4263:
[----:B------:R-:W-:Y:S05]  /*3300*/  BSYNC B0 ;  /* 0x0000000000007941 */ /* 0x000fea0003800000 */
.L_x_4262:
[--C-:B------:R-:W-:Y:S01]  /*3310*/  HADD2.F32 R7, -RZ, R4.reuse.H0_H0 ;  /* 0x20000004ff077230 */ /* 0x100fe20000004100 */
[----:B------:R-:W-:Y:S01]  /*3320*/  ISETP.GE.U32.AND P5, PT, R17, UR14, PT ;  /* 0x0000000e11007c0c */ /* 0x000fe2000bfa6070 */
[----:B0-----:R-:W-:Y:S01]  /*3330*/  HADD2.F32 R9, -RZ, R4.H1_H1 ;  /* 0x30000004ff097230 */ /* 0x001fe20000004100 */
[----:B------:R-:W-:Y:S02]  /*3340*/  SHF.R.S32.HI R5, RZ, 0x1f, R17 ;  /* 0x0000001fff057819 */ /* 0x000fe40000011411 */
[--C-:B------:R-:W-:Y:S02]  /*3350*/  FADD.FTZ R4, R7, -R38.reuse ;  /* 0x8000002607047221 */ /* 0x100fe40000010000 */
[----:B------:R-:W-:Y:S01]  /*3360*/  FADD.FTZ R6, R9, -R38 ;  /* 0x8000002609067221 */ /* 0x000fe20000010000 */
[----:B------:R-:W-:Y:S01]  /*3370*/  ISETP.GE.AND.EX P5, PT, R5, UR15, PT, P5 ;  /* 0x0000000f05007c0c */ /* 0x000fe2000bfa6350 */
[----:B------:R-:W-:Y:S01]  /*3380*/  FMUL.FTZ R7, R4, UR6 ;  /* 0x0000000604077c20 */ /* 0x000fe20008410000 */
[----:B------:R-:W-:Y:S01]  /*3390*/  IADD3 R9, R31, 0x28, RZ ;  /* 0x000000281f097810 */ /* 0x000fe20007ffe0ff */
        /* <DEDUP_REMOVED lines=15> */
.L_x_4264:
[----:B------:R-:W-:Y:S04]  /*3490*/  BSSY B0, `(.L_x_4265) ;  /* 0x000000e000007945 */ /* 0x000fe80003800000 */
[----:B------:R-:W-:Y:S05]  /*34a0*/  @!P5 BRA `(.L_x_4266) ;  /* 0x000000000030d947 */ /* 0x000fea0003800000 */
[----:B------:R-:W-:Y:S01]  /*34b0*/  ULDC.64 UR12, c[0x0][0x270] ;  /* 0x00009c00000c7ab9 */ /* 0x000fe20000000a00 */
[----:B------:R-:W-:Y:S01]  /*34c0*/  F2FP.F16.F32.PACK_AB R19, R19, R8 ;  /* 0x000000081313723e */ /* 0x000fe200000000ff */
[----:B------:R-:W-:Y:S01]  /*34d0*/  IMAD R4, R5, UR12, RZ ;  /* 0x0000000c05047c24 */ /* 0x000fe2000f8e02ff */
[----:B------:R-:W-:-:S03]  /*34e0*/  MOV R5, R35 ;  /* 0x0000002300057202 */ /* 0x000fc60000000f00 */
        /* <DEDUP_REMOVED lines=8> */
.L_x_4266:
[----:B------:R-:W-:Y:S05]  /*3570*/  BSYNC B0 ;  /* 0x0000000000007941 */ /* 0x000fea0003800000 */
.L_x_4265:
[--C-:B------:R-:W-:Y:S01]  /*3580*/  HADD2.F32 R5, -RZ, R3.reuse.H0_H0 ;  /* 0x20000003ff057230 */ /* 0x100fe20000004100 */
[----:B------:R-:W-:Y:S01]  /*3590*/  ISETP.GE.U32.AND P5, PT, R9, UR14, PT ;  /* 0x0000000e09007c0c */ /* 0x000fe2000bfa6070 */
[----:B0-----:R-:W-:Y:S01]  /*35a0*/  HADD2.F32 R7, -RZ, R3.H1_H1 ;  /* 0x30000003ff077230 */ /* 0x001fe20000004100 */
[----:B------:R-:W-:Y:S02]  /*35b0*/  SHF.R.S32.HI R18, RZ, 0x1f, R9 ;  /* 0x0000001fff127819 */ /* 0x000fe40000011409 */
[--C-:B------:R-:W-:Y:S01]  /*35c0*/  FADD.FTZ R3, R5, -R38.reuse ;  /* 0x8000002605037221 */ /* 0x100fe20000010000 */
[----:B------:R-:W-:Y:S01]  /*35d0*/  IADD3 R17, R31, 0x30, RZ ;  /* 0x000000301f117810 */ /* 0x000fe20007ffe0ff */
[----:B------:R-:W-:Y:S01]  /*35e0*/  FADD.FTZ R4, R7, -R38 ;  /* 0x8000002607047221 */ /* 0x000fe20000010000 */
        /* <DEDUP_REMOVED lines=17> */
.L_x_4267:
[----:B------:R-:W-:Y:S04]  /*3700*/  BSSY B0, `(.L_x_4268) ;  /* 0x000000e000007945 */ /* 0x000fe80003800000 */
[----:B------:R-:W-:Y:S05]  /*3710*/  @!P5 BRA `(.L_x_4269) ;  /* 0x000000000030d947 */ /* 0x000fea0003800000 */
[----:B------:R-:W-:Y:S01]  /*3720*/  ULDC.64 UR12, c[0x0][0x270] ;  /* 0x00009c00000c7ab9 */ /* 0x000fe20000000a00 */
[----:B------:R-:W-:Y:S01]  /*3730*/  MOV R4, R32 ;  /* 0x0000002000047202 */ /* 0x000fe20000000f00 */
[----:B------:R-:W-:Y:S01]  /*3740*/  IMAD R18, R18, UR12, RZ ;  /* 0x0000000c12127c24 */ /* 0x000fe2000f8e02ff */
[----:B------:R-:W-:Y:S02]  /*3750*/  MOV R5, R35 ;  /* 0x0000002300057202 */ /* 0x000fe40000000f00 */
        /* <DEDUP_REMOVED lines=8> */
.L_x_4269:
[----:B------:R-:W-:Y:S05]  /*37e0*/  BSYNC B0 ;  /* 0x0000000000007941 */ /* 0x000fea0003800000 */
.L_x_4268:
[--C-:B0-----:R-:W-:Y:S01]  /*37f0*/  HADD2.F32 R3, -RZ, R2.reuse.H0_H0 ;  /* 0x20000002ff037230 */ /* 0x101fe20000004100 */
[----:B------:R-:W-:Y:S01]  /*3800*/  ISETP.GE.U32.AND P5, PT, R17, UR14, PT ;  /* 0x0000000e11007c0c */ /* 0x000fe2000bfa6070 */
[----:B------:R-:W-:Y:S01]  /*3810*/  HADD2.F32 R5, -RZ, R2.H1_H1 ;  /* 0x30000002ff057230 */ /* 0x000fe20000004100 */
[----:B------:R-:W-:Y:S02]  /*3820*/  SHF.R.S32.HI R16, RZ, 0x1f, R17 ;  /* 0x0000001fff107819 */ /* 0x000fe40000011411 */
[----:B------:R-:W-:Y:S01]  /*3830*/  FADD.FTZ R2, R3, -R38 ;  /* 0x8000002603027221 */ /* 0x000fe20000010000 */
[----:B------:R-:W-:Y:S01]  /*3840*/  SHF.R.S32.HI R6, RZ, 0x1f, R10 ;  /* 0x0000001fff067819 */ /* 0x000fe2000001140a */
        /* <DEDUP_REMOVED lines=18> */
.L_x_4270:
        /* <DEDUP_REMOVED lines=14> */
.L_x_4272:
[----:B------:R-:W-:Y:S05]  /*3a50*/  BSYNC B0 ;  /* 0x0000000000007941 */ /* 0x000fea0003800000 */
.L_x_4271:
[--C-:B------:R-:W-:Y:S01]  /*3a60*/  HADD2.F32 R3, -RZ, R0.reuse.H0_H0 ;  /* 0x20000000ff037230 */ /* 0x100fe20000004100 */
[----:B------:R-:W-:Y:S01]  /*3a70*/  ISETP.GE.U32.AND P5, PT, R10, UR14, PT ;  /* 0x0000000e0a007c0c */ /* 0x000fe2000bfa6070 */
[----:B0-----:R-:W-:-:S03]  /*3a80*/  HADD2.F32 R5, -RZ, R0.H1_H1 ;  /* 0x30000000ff057230 */ /* 0x001fc60000004100 */
[--C-:B------:R-:W-:Y:S01]  /*3a90*/  FADD.FTZ R0, R3, -R38.reuse ;  /* 0x8000002603007221 */ /* 0x100fe20000010000 */
[----:B------:R-:W-:Y:S01]  /*3aa0*/  ISETP.GE.AND.EX P5, PT, R6, UR15, PT, P5 ;  /* 0x0000000f06007c0c */ /* 0x000fe2000bfa6350 */
[----:B------:R-:W-:Y:S02]  /*3ab0*/  FADD.FTZ R38, R5, -R38 ;  /* 0x8000002605267221 */ /* 0x000fe40000010000 */
[----:B------:R-:W-:Y:S01]  /*3ac0*/  FMUL.FTZ R3, R0, UR6 ;  /* 0x0000000600037c20 */ /* 0x000fe20008410000 */
[----:B------:R-:W-:Y:S01]  /*3ad0*/  ISETP.LT.U32.AND P5, PT, R30, 0x188, !P5 ;  /* 0x000001881e00780c */ /* 0x000fe20006fa1070 */
[----:B------:R-:W-:Y:S02]  /*3ae0*/  FMUL.FTZ R38, R38, UR6 ;  /* 0x0000000626267c20 */ /* 0x000fe40008410000 */
[----:B------:R-:W-:Y:S02]  /*3af0*/  FFMA.FTZ R12, R12, R3, R14 ;  /* 0x000000030c0c7223 */ /* 0x000fe4000001000e */
[----:B------:R-:W-:Y:S01]  /*3b00*/  FFMA.FTZ R13, R13, R38, R15 ;  /* 0x000000260d0d7223 */ /* 0x000fe2000001000f */
[----:B------:R-:W-:Y:S07]  /*3b10*/  @!P6 BRA `(.L_x_4273) ;  /* 0x000000000028e947 */ /* 0x000fee0003800000 */
        /* <DEDUP_REMOVED lines=10> */
.L_x_4273:
[----:B------:R-:W-:Y:S04]  /*3bc0*/  BSSY B0, `(.L_x_4274) ;  /* 0x000000d000007945 */ /* 0x000fe80003800000 */
[----:B------:R-:W-:Y:S05]  /*3bd0*/  @!P5 BRA `(.L_x_4275) ;  /* 0x00000000002cd947 */ /* 0x000fea0003800000 */
[----:B------:R-:W-:Y:S01]  /*3be0*/  ULDC.64 UR6, c[0x0][0x270] ;  /* 0x00009c0000067ab9 */ /* 0x000fe20000000a00 */
        /* <DEDUP_REMOVED lines=10> */
.L_x_4275:
[----:B------:R-:W-:Y:S05]  /*3c90*/  BSYNC B0 ;  /* 0x0000000000007941 */ /* 0x000fea0003800000 */
.L_x_4274:
[----:B------:R-:W-:Y:S01]  /*3ca0*/  IADD3 R20, R23, R20, RZ ;  /* 0x0000001417147210 */ /* 0x000fe20007ffe0ff */
[----:B------:R-:W-:-:S03]  /*3cb0*/  UIADD3 UR4, UR4, 0x1, URZ ;  /* 0x0000000104047890 */ /* 0x000fc6000fffe03f */
[----:B------:R-:W-:-:S13]  /*3cc0*/  ISETP.GE.AND P5, PT, R20, UR5, PT ;  /* 0x0000000514007c0c */ /* 0x000fda000bfa6270 */
[----:B------:R-:W-:Y:S05]  /*3cd0*/  @!P5 BRA `(.L_x_4276) ;  /* 0xffffffc400a0d947 */ /* 0x000fea000383ffff */
[----:B------:R-:W-:Y:S05]  /*3ce0*/  EXIT ;  /* 0x000000000000794d */ /* 0x000fea0003800000 */
.L_x_4277:
        /* <DEDUP_REMOVED lines=9> */
.L_x_5633:


//--------------------- .text._Z35group_norm_nhwc_fwd_one_pass_kernelI11Fp16IOFp32WLi128ELi98ELi392EEv26Group_norm_nhwc_fwd_params --------------------------
	.section	.text._Z35group_norm_nhwc_fwd_one_pass_kernelI11Fp16IOFp32WLi128ELi98ELi392EEv26Group_norm_nhwc_fwd_params,"ax",@progbits
	.align	128
        .global         _Z35group_norm_nhwc_fwd_one_pass_kernelI11Fp16IOFp32WLi128ELi98ELi392EEv26Group_norm_nhwc_fwd_params
        .type           _Z35group_norm_nhwc_fwd_one_pass_kernelI11Fp16IOFp32WLi128ELi98ELi392EEv26Group_norm_nhwc_fwd_params,@function
        .size           _Z35group_norm_nhwc_fwd_one_pass_kernelI11Fp16IOFp32WLi128ELi98ELi392EEv26Group_norm_nhwc_fwd_params,(.L_x_5634 - _Z35group_norm_nhwc_fwd_one_pass_kernelI11Fp16IOFp32WLi128ELi98ELi392EEv26Group_norm_nhwc_fwd_params)
        .other          _Z35group_norm_nhwc_fwd_one_pass_kernelI11Fp16IOFp32WLi128ELi98ELi392EEv26Group_norm_nhwc_fwd_params,@"STO_CUDA_ENTRY STV_DEFAULT"
_Z35group_norm_nhwc_fwd_one_pass_kernelI11Fp16IOFp32WLi128ELi98ELi392EEv26Group_norm_nhwc_fwd_params:
.text._Z35group_norm_nhwc_fwd_one_pass_kernelI11Fp16IOFp32WLi128ELi98ELi392EEv26Group_norm_nhwc_fwd_params:
        /* <DEDUP_REMOVED lines=16> */
[----:B-1----:R-:W-:Y:S01]  /*0100*/  IMAD R51, R4, UR7, R53 ;  /* 0x0000000704337c24 */ /* 0x002fe2000f8e0235 */
[----:B------:R-:W-:Y:S01]  /*0110*/  HFMA2.MMA R4, -RZ, RZ, 0, 0 ;  /* 0x00000000ff047435 */ /* 0x000fe200000001ff */
[----:B------:R-:W-:-:S03]  /*0120*/  IMAD R53, R53, -0x31, R0 ;  /* 0xffffffcf35357824 */ /* 0x000fc600078e0200 */
[C---:B------:R-:W-:Y:S02]  /*0130*/  IADD3 R3, R51.reuse, 0x40, RZ ;  /* 0x0000004033037810 */ /* 0x040fe40007ffe0ff */
[----:B------:R-:W-:Y:S02]  /*0140*/  ISETP.LT.U32.AND P2, PT, R51, UR8, PT ;  /* 0x0000000833007c0c */ /* 0x000fe4000bf41070 */
[----:B------:R-:W-:Y:S02]  /*0150*/  ISETP.LT.U32.AND P1, PT, R3, UR8, PT ;  /* 0x0000000803007c0c */ /* 0x000fe4000bf21070 */
[----:B------:R-:W-:Y:S02]  /*0160*/  SHF.R.S32.HI R3, RZ, 0x1f, R3 ;  /* 0x0000001fff037819 */ /* 0x000fe40000011403 */
[----:B------:R-:W-:Y:S02]  /*0170*/  IADD3 R50, R51, 0x8, RZ ;  /* 0x0000000833327810 */ /* 0x000fe40007ffe0ff */
[----:B------:R-:W-:-:S02]  /*0180*/  ISETP.LT.AND.EX P1, PT, R3, UR9, !P4, P1 ;  /* 0x0000000903007c0c */ /* 0x000fc4000e721310 */
[----:B------:R-:W-:Y:S02]  /*0190*/  SHF.R.S32.HI R3, RZ, 0x1f, R51 ;  /* 0x0000001fff037819 */ /* 0x000fe40000011433 */
[----:B------:R-:W-:Y:S02]  /*01a0*/  ISETP.LT.U32.AND P5, PT, R50, UR8, PT ;  /* 0x0000000832007c0c */ /* 0x000fe4000bfa1070 */
[----:B------:R-:W-:Y:S02]  /*01b0*/  ISETP.LT.AND.EX P2, PT, R3, UR9, !P4, P2 ;  /* 0x0000000903007c0c */ /* 0x000fe4000e741320 */
[----:B------:R-:W-:Y:S02]  /*01c0*/  SHF.R.S32.HI R5, RZ, 0x1f, R50 ;  /* 0x0000001fff057819 */ /* 0x000fe40000011432 */
[----:B------:R-:W-:Y:S02]  /*01d0*/  IADD3 R49, R51, 0x10, RZ ;  /* 0x0000001033317810 */ /* 0x000fe40007ffe0ff */
[----:B------:R-:W-:-:S02]  /*01e0*/  ISETP.LT.AND.EX P6, PT, R5, UR9, !P4, P5 ;  /* 0x0000000905007c0c */ /* 0x000fc4000e7c1350 */
[----:B------:R-:W-:Y:S02]  /*01f0*/  IADD3 R2, R51, 0x38, RZ ;  /* 0x0000003833027810 */ /* 0x000fe40007ffe0ff */
[----:B------:R-:W-:Y:S02]  /*0200*/  ISETP.LT.U32.AND P3, PT, R49, UR8, PT ;  /* 0x0000000831007c0c */ /* 0x000fe4000bf61070 */
[----:B------:R-:W-:Y:S02]  /*0210*/  SHF.R.S32.HI R7, RZ, 0x1f, R49 ;  /* 0x0000001fff077819 */ /* 0x000fe40000011431 */
[----:B------:R-:W-:Y:S02]  /*0220*/  @P2 LOP3.LUT R54, R54, 0x20, RZ, 0xfc, !PT ;  /* 0x0000002036362812 */ /* 0x000fe400078efcff */
[----:B------:R-:W-:Y:S02]  /*0230*/  ISETP.LT.U32.AND P0, PT, R2, UR8, PT ;  /* 0x0000000802007c0c */ /* 0x000fe4000bf01070 */
[----:B------:R-:W-:-:S02]  /*0240*/  SHF.R.S32.HI R2, RZ, 0x1f, R2 ;  /* 0x0000001fff027819 */ /* 0x000fc40000011402 */
[----:B------:R-:W-:Y:S02]  /*0250*/  IADD3 R48, R51, 0x18, RZ ;  /* 0x0000001833307810 */ /* 0x000fe40007ffe0ff */
[----:B------:R-:W-:Y:S02]  /*0260*/  ISETP.LT.AND.EX P5, PT, R7, UR9, !P4, P3 ;  /* 0x0000000907007c0c */ /* 0x000fe4000e7a1330 */
[----:B------:R-:W-:Y:S02]  /*0270*/  LOP3.LUT R54, R54, 0xffffffef, RZ, 0xc0, !PT ;  /* 0xffffffef36367812 */ /* 0x000fe400078ec0ff */
[----:B------:R-:W-:Y:S02]  /*0280*/  ISETP.LT.AND.EX P0, PT, R2, UR9, !P4, P0 ;  /* 0x0000000902007c0c */ /* 0x000fe4000e701300 */
[----:B------:R-:W-:Y:S01]  /*0290*/  ISETP.LT.U32.AND P2, PT, R48, UR8, PT ;  /* 0x0000000830007c0c */ /* 0x000fe2000bf41070 */
[----:B------:R-:W0:Y:S01]  /*02a0*/  S2R R2, SR_LANEID ;  /* 0x0000000000027919 */ /* 0x000e220000000000 */
[----:B------:R-:W-:-:S02]  /*02b0*/  SHF.R.S32.HI R9, RZ, 0x1f, R48 ;  /* 0x0000001fff097819 */ /* 0x000fc40000011430 */
[----:B------:R-:W-:Y:S02]  /*02c0*/  @P6 LOP3.LUT R54, R54, 0x10, RZ, 0xfc, !PT ;  /* 0x0000001036366812 */ /* 0x000fe400078efcff */
[----:B------:R-:W-:Y:S02]  /*02d0*/  ISETP.LT.AND.EX P3, PT, R9, UR9, !P4, P2 ;  /* 0x0000000909007c0c */ /* 0x000fe4000e761320 */
[----:B------:R-:W-:Y:S02]  /*02e0*/  LOP3.LUT R54, R54, 0xfffffff7, RZ, 0xc0, !PT ;  /* 0xfffffff736367812 */ /* 0x000fe400078ec0ff */
[C---:B------:R-:W-:Y:S02]  /*02f0*/  IADD3 R47, R51.reuse, 0x20, RZ ;  /* 0x00000020332f7810 */ /* 0x040fe40007ffe0ff */
[----:B------:R-:W-:Y:S02]  /*0300*/  @P5 LOP3.LUT R54, R54, 0x8, RZ, 0xfc, !PT ;  /* 0x0000000836365812 */ /* 0x000fe400078efcff */
[----:B------:R-:W-:-:S02]  /*0310*/  IADD3 R46, R51, 0x28, RZ ;  /* 0x00000028332e7810 */ /* 0x000fc40007ffe0ff */
[----:B------:R-:W-:Y:S02]  /*0320*/  LOP3.LUT R54, R54, 0xfffffffb, RZ, 0xc0, !PT ;  /* 0xfffffffb36367812 */ /* 0x000fe400078ec0ff */
[----:B------:R-:W-:Y:S02]  /*0330*/  IADD3 R45, R51, 0x30, RZ ;  /* 0x00000030332d7810 */ /* 0x000fe40007ffe0ff */
[----:B------:R-:W-:Y:S02]  /*0340*/  @P3 LOP3.LUT R54, R54, 0x4, RZ, 0xfc, !PT ;  /* 0x0000000436363812 */ /* 0x000fe400078efcff */
        /* <DEDUP_REMOVED lines=9> */
[----:B------:R-:W-:Y:S02]  /*03e0*/  IADD3 R10, R51, 0x70, RZ ;  /* 0x00000070330a7810 */ /* 0x000fe40007ffe0ff */
[----:B------:R-:W-:Y:S02]  /*03f0*/  ISETP.LT.AND.EX P2, PT, R11, UR9, !P4, P2 ;  /* 0x000000090b007c0c */ /* 0x000fe4000e741320 */
[----:B------:R-:W-:Y:S02]  /*0400*/  ISETP.LT.AND.EX P3, PT, R13, UR9, !P4, P3 ;  /* 0x000000090d007c0c */ /* 0x000fe4000e761330 */
[----:B------:R-:W-:Y:S01]  /*0410*/  ISETP.LT.AND.EX P4, PT, R15, UR9, !P4, P5 ;  /* 0x000000090f007c0c */ /* 0x000fe2000e781350 */
[----:B0-----:R-:W-:-:S12]  /*0420*/  ULDC.64 UR8, c[0x0][0x208] ;  /* 0x0000820000087ab9 */ /* 0x001fd80000000a00 */
.L_x_4335:
[----:B0-----:R-:W0:Y:S01]  /*0430*/  LDC R23, c[0x0][0x288] ;  /* 0x0000a200ff177b82 */ /* 0x001e220000000800 */
[C---:B------:R-:W-:Y:S01]  /*0440*/  LOP3.LUT P6, RZ, R54.reuse, 0x20, RZ, 0xc0, !PT ;  /* 0x0000002036ff7812 */ /* 0x040fe200078cc0ff */
[----:B------:R-:W-:Y:S01]  /*0450*/  ULDC.64 UR12, c[0x0][0x280] ;  /* 0x0000a000000c7ab9 */ /* 0x000fe20000000a00 */
[----:B------:R-:W-:Y:S02]  /*0460*/  P2R R18, PR, RZ, 0x1 ;  /* 0x00000001ff127803 */ /* 0x000fe40000000000 */
[C---:B------:R-:W-:Y:S02]  /*0470*/  LOP3.LUT P0, RZ, R54.reuse, 0x10, RZ, 0xc0, !PT ;  /* 0x0000001036ff7812 */ /* 0x040fe4000780c0ff */
[----:B------:R-:W-:Y:S01]  /*0480*/  P2R R14, PR, RZ, 0x2 ;  /* 0x00000002ff0e7803 */ /* 0x000fe20000000000 */
[----:B------:R-:W1:Y:S01]  /*0490*/  @P2 LDC.64 R64, c[0x0][0x220] ;  /* 0x00008800ff402b82 */ /* 0x000e620000000a00 */
[----:B------:R-:W-:Y:S02]  /*04a0*/  LOP3.LUT P1, RZ, R54, 0x8, RZ, 0xc0, !PT ;  /* 0x0000000836ff7812 */ /* 0x000fe4000782c0ff */
[----:B------:R-:W-:-:S02]  /*04b0*/  IADD3 R29, R51, 0x40, RZ ;  /* 0x00000040331d7810 */ /* 0x000fc40007ffe0ff */
[----:B------:R-:W-:Y:S02]  /*04c0*/  IADD3 R33, R51, 0x48, RZ ;  /* 0x0000004833217810 */ /* 0x000fe40007ffe0ff */
[----:B------:R-:W-:Y:S01]  /*04d0*/  P2R R26, PR, RZ, 0x4 ;  /* 0x00000004ff1a7803 */ /* 0x000fe20000000000 */
[----:B------:R-:W2:Y:S01]  /*04e0*/  @P6 LDC.64 R38, c[0x0][0x220] ;  /* 0x00008800ff266b82 */ /* 0x000ea20000000a00 */
[----:B------:R-:W-:Y:S02]  /*04f0*/  P2R R27, PR, RZ, 0x8 ;  /* 0x00000008ff1b7803 */ /* 0x000fe40000000000 */
[----:B0-----:R-:W-:-:S05]  /*0500*/  IABS R19, R23 ;  /* 0x0000001700137213 */ /* 0x001fca0000000000 */
[----:B------:R-:W0:Y:S01]  /*0510*/  @P0 LDC.64 R42, c[0x0][0x220] ;  /* 0x00008800ff2a0b82 */ /* 0x000e220000000a00 */
[----:B------:R-:W3:Y:S07]  /*0520*/  I2F.RP R12, R19 ;  /* 0x00000013000c7306 */ /* 0x000eee0000209400 */
[----:B------:R-:W4:Y:S08]  /*0530*/  @P1 LDC.64 R68, c[0x0][0x220] ;  /* 0x00008800ff441b82 */ /* 0x000f300000000a00 */
[----:B------:R-:W5:Y:S01]  /*0540*/  @P3 LDC.64 R62, c[0x0][0x220] ;  /* 0x00008800ff3e3b82 */ /* 0x000f620000000a00 */
[----:B---3--:R-:W3:Y:S07]  /*0550*/  MUFU.RCP R12, R12 ;  /* 0x0000000c000c7308 */ /* 0x008eee0000001000 */
[----:B------:R-:W5:Y:S01]  /*0560*/  @P4 LDC.64 R24, c[0x0][0x220] ;  /* 0x00008800ff184b82 */ /* 0x000f620000000a00 */
        /* <DEDUP_REMOVED lines=15> */
[----:B------:R-:W-:-:S11]  /*0660*/  LOP3.LUT R12, R52, R23, RZ, 0x3c, !PT ;  /* 0x00000017340c7212 */ /* 0x000fd600078e3cff */
[----:B------:R-:W-:Y:S02]  /*0670*/  @P5 IADD3 R17, R17, 0x1, RZ ;  /* 0x0000000111115810 */ /* 0x000fe40007ffe0ff */
[----:B------:R-:W-:Y:S02]  /*0680*/  ISETP.GE.AND P5, PT, R12, RZ, PT ;  /* 0x000000ff0c00720c */ /* 0x000fe40003fa6270 */
[----:B------:R-:W-:-:S11]  /*0690*/  MOV R19, R17 ;  /* 0x0000001100137202 */ /* 0x000fd60000000f00 */
        /* <DEDUP_REMOVED lines=12> */
[----:B------:R-:W3:Y:S01]  /*0760*/  @P6 LDC.64 R16, c[0x0][0x270] ;  /* 0x00009c00ff106b82 */ /* 0x000ee20000000a00 */
[----:B------:R-:W-:Y:S01]  /*0770*/  IMAD.WIDE.U32 R58, R19, UR12, R58 ;  /* 0x0000000c133a7c25 */ /* 0x000fe2000f8e003a */
[----:B------:R-:W-:-:S04]  /*0780*/  ULDC.64 UR12, c[0x0][0x278] ;  /* 0x00009e00000c7ab9 */ /* 0x000fc80000000a00 */
[----:B------:R-:W-:Y:S02]  /*0790*/  IADD3 R61, R59, R61, RZ ;  /* 0x0000003d3b3d7210 */ /* 0x000fe40007ffe0ff */
[----:B------:R-:W-:Y:S01]  /*07a0*/  @P6 MOV R60, R58 ;  /* 0x0000003a003c6202 */ /* 0x000fe20000000f00 */
[----:B---3--:R-:W-:-:S04]  /*07b0*/  @P6 IMAD R12, R3, R16, RZ ;  /* 0x00000010030c6224 */ /* 0x008fc800078e02ff */
[C---:B------:R-:W-:Y:S02]  /*07c0*/  @P6 IMAD R19, R51.reuse, R17, R12 ;  /* 0x0000001133136224 */ /* 0x040fe400078e020c */
[----:B------:R-:W-:-:S05]  /*07d0*/  @P6 IMAD.WIDE.U32 R16, R51, R16, R60 ;  /* 0x0000001033106225 */ /* 0x000fca00078e003c */
[----:B------:R-:W-:Y:S02]  /*07e0*/  @P6 IADD3 R12, R17, R19, RZ ;  /* 0x00000013110c6210 */ /* 0x000fe40007ffe0ff */
[C---:B--2---:R-:W-:Y:S02]  /*07f0*/  @P6 LEA R38, P5, R16.reuse, R38, 0x1 ;  /* 0x0000002610266211 */ /* 0x044fe400078a08ff */
[----:B------:R-:W-:Y:S02]  /*0800*/  @P0 MOV R17, R61 ;  /* 0x0000003d00110202 */ /* 0x000fe40000000f00 */
[----:B------:R-:W-:Y:S01]  /*0810*/  @P6 LEA.HI.X R39, R16, R39, R12, 0x1, P5 ;  /* 0x0000002710276211 */ /* 0x000fe200028f0c0c */
[----:B-1----:R-:W-:Y:S01]  /*0820*/  @P0 IMAD R12, R5, R20, RZ ;  /* 0x00000014050c0224 */ /* 0x002fe200078e02ff */
[----:B------:R-:W-:Y:S02]  /*0830*/  @P0 MOV R16, R58 ;  /* 0x0000003a00100202 */ /* 0x000fe40000000f00 */
[----:B------:R-:W-:Y:S01]  /*0840*/  LOP3.LUT P6, RZ, R54, 0x4, RZ, 0xc0, !PT ;  /* 0x0000000436ff7812 */ /* 0x000fe200078cc0ff */
[----:B------:R-:W-:-:S02]  /*0850*/  @P0 IMAD R19, R50, R21, R12 ;  /* 0x0000001532130224 */ /* 0x000fc400078e020c */
[----:B------:R-:W-:-:S05]  /*0860*/  @P0 IMAD.WIDE.U32 R16, R50, R20, R16 ;  /* 0x0000001432100225 */ /* 0x000fca00078e0010 */
[----:B------:R-:W-:Y:S02]  /*0870*/  @P0 IADD3 R12, R17, R19, RZ ;  /* 0x00000013110c0210 */ /* 0x000fe40007ffe0ff */
[C---:B0-----:R-:W-:Y:S02]  /*0880*/  @P0 LEA R42, P5, R16.reuse, R42, 0x1 ;  /* 0x0000002a102a0211 */ /* 0x041fe400078a08ff */
[----:B------:R-:W-:Y:S01]  /*0890*/  @P1 MOV R17, R61 ;  /* 0x0000003d00111202 */ /* 0x000fe20000000f00 */
[----:B------:R-:W0:Y:S01]  /*08a0*/  @P6 LDC.64 R66, c[0x0][0x220] ;  /* 0x00008800ff426b82 */ /* 0x000e220000000a00 */
[----:B------:R-:W-:Y:S02]  /*08b0*/  @P0 LEA.HI.X R43, R16, R43, R12, 0x1, P5 ;  /* 0x0000002b102b0211 */ /* 0x000fe400028f0c0c */
[----:B------:R-:W-:Y:S02]  /*08c0*/  ISETP.NE.AND P0, PT, R18, RZ, PT ;  /* 0x000000ff1200720c */ /* 0x000fe40003f05270 */
[----:B------:R-:W-:-:S03]  /*08d0*/  @P1 MOV R16, R58 ;  /* 0x0000003a00101202 */ /* 0x000fc60000000f00 */
[----:B------:R-:W1:Y:S08]  /*08e0*/  @P1 LDC.64 R18, c[0x0][0x270] ;  /* 0x00009c00ff121b82 */ /* 0x000e700000000a00 */
[----:B------:R-:W2:Y:S01]  /*08f0*/  @P0 LDC.64 R22, c[0x0][0x220] ;  /* 0x00008800ff160b82 */ /* 0x000ea20000000a00 */
[-C--:B-1----:R-:W-:Y:S02]  /*0900*/  @P1 IMAD R12, R7, R18.reuse, RZ ;  /* 0x00000012070c1224 */ /* 0x082fe400078e02ff */
[----:B------:R-:W-:-:S04]  /*0910*/  @P1 IMAD.WIDE.U32 R16, R49, R18, R16 ;  /* 0x0000001231101225 */ /* 0x000fc800078e0010 */
[----:B------:R-:W-:Y:S01]  /*0920*/  @P1 IMAD R19, R49, R19, R12 ;  /* 0x0000001331131224 */ /* 0x000fe200078e020c */
[----:B----4-:R-:W-:-:S04]  /*0930*/  @P1 LEA R68, P5, R16, R68, 0x1 ;  /* 0x0000004410441211 */ /* 0x010fc800078a08ff */
[----:B------:R-:W-:Y:S02]  /*0940*/  @P1 IADD3 R12, R17, R19, RZ ;  /* 0x00000013110c1210 */ /* 0x000fe40007ffe0ff */
[----:B------:R-:W1:Y:S01]  /*0950*/  @P6 LDC.64 R18, c[0x0][0x270] ;  /* 0x00009c00ff126b82 */ /* 0x000e620000000a00 */
[----:B------:R-:W-:Y:S02]  /*0960*/  @P6 MOV R17, R61 ;  /* 0x0000003d00116202 */ /* 0x000fe40000000f00 */
[----:B------:R-:W-:Y:S02]  /*0970*/  @P1 LEA.HI.X R69, R16, R69, R12, 0x1, P5 ;  /* 0x0000004510451211 */ /* 0x000fe400028f0c0c */
[----:B------:R-:W-:Y:S02]  /*0980*/  @P6 MOV R16, R58 ;  /* 0x0000003a00106202 */ /* 0x000fe40000000f00 */
[----:B------:R-:W-:Y:S01]  /*0990*/  ISETP.NE.AND P1, PT, R14, RZ, PT ;  /* 0x000000ff0e00720c */ /* 0x000fe20003f25270 */
[----:B-1----:R-:W-:-:S02]  /*09a0*/  @P6 IMAD R12, R9, R18, RZ ;  /* 0x00000012090c6224 */ /* 0x002fc400078e02ff */
[----:B------:R-:W-:Y:S01]  /*09b0*/  @P6 IMAD.WIDE.U32 R16, R48, R18, R16 ;  /* 0x0000001230106225 */ /* 0x000fe200078e0010 */
[----:B------:R-:W-:-:S03]  /*09c0*/  @P2 MOV R18, R58 ;  /* 0x0000003a00122202 */ /* 0x000fc60000000f00 */
[----:B------:R-:W-:Y:S01]  /*09d0*/  @P6 IMAD R19, R48, R19, R12 ;  /* 0x0000001330136224 */ /* 0x000fe200078e020c */
[----:B0-----:R-:W-:-:S04]  /*09e0*/  @P6 LEA R66, P5, R16, R66, 0x1 ;  /* 0x0000004210426211 */ /* 0x001fc800078a08ff */
[----:B------:R-:W-:Y:S02]  /*09f0*/  @P6 IADD3 R12, R17, R19, RZ ;  /* 0x00000013110c6210 */ /* 0x000fe40007ffe0ff */
[----:B------:R-:W-:Y:S02]  /*0a00*/  @P2 MOV R19, R61 ;  /* 0x0000003d00132202 */ /* 0x000fe40000000f00 */
[----:B------:R-:W-:Y:S02]  /*0a10*/  @P6 LEA.HI.X R67, R16, R67, R12, 0x1, P5 ;  /* 0x0000004310436211 */ /* 0x000fe400028f0c0c */
[----:B------:R-:W0:Y:S02]  /*0a20*/  @P2 LDC.64 R16, c[0x0][0x270] ;  /* 0x00009c00ff102b82 */ /* 0x000e240000000a00 */
[----:B0-----:R-:W-:-:S04]  /*0a30*/  @P2 IMAD R12, R11, R16, RZ ;  /* 0x000000100b0c2224 */ /* 0x001fc800078e02ff */
[C---:B------:R-:W-:Y:S02]  /*0a40*/  @P2 IMAD R21, R47.reuse, R17, R12 ;  /* 0x000000112f152224 */ /* 0x040fe400078e020c */
[----:B------:R-:W-:Y:S01]  /*0a50*/  @P2 IMAD.WIDE.U32 R16, R47, R16, R18 ;  /* 0x000000102f102225 */ /* 0x000fe200078e0012 */
[----:B------:R-:W-:Y:S02]  /*0a60*/  @P3 MOV R18, R58 ;  /* 0x0000003a00123202 */ /* 0x000fe40000000f00 */
[----:B------:R-:W-:Y:S02]  /*0a70*/  @P3 MOV R19, R61 ;  /* 0x0000003d00133202 */ /* 0x000fe40000000f00 */
[----:B------:R-:W-:Y:S02]  /*0a80*/  @P2 IADD3 R12, R17, R21, RZ ;  /* 0x00000015110c2210 */ /* 0x000fe40007ffe0ff */
[----:B------:R-:W-:Y:S02]  /*0a90*/  @P2 LEA R64, P5, R16, R64, 0x1 ;  /* 0x0000004010402211 */ /* 0x000fe400078a08ff */
[----:B------:R-:W-:-:S02]  /*0aa0*/  IADD3 R21, R51, 0x38, RZ ;  /* 0x0000003833157810 */ /* 0x000fc40007ffe0ff */
[----:B------:R-:W-:Y:S02]  /*0ab0*/  @P2 LEA.HI.X R65, R16, R65, R12, 0x1, P5 ;  /* 0x0000004110412211 */ /* 0x000fe400028f0c0c */
[----:B------:R-:W0:Y:S02]  /*0ac0*/  @P3 LDC.64 R16, c[0x0][0x270] ;  /* 0x00009c00ff103b82 */ /* 0x000e240000000a00 */
[-C--:B0-----:R-:W-:Y:S02]  /*0ad0*/  @P3 IMAD R12, R13, R16.reuse, RZ ;  /* 0x000000100d0c3224 */ /* 0x081fe400078e02ff */
[----:B------:R-:W-:-:S04]  /*0ae0*/  @P3 IMAD.WIDE.U32 R18, R46, R16, R18 ;  /* 0x000000102e123225 */ /* 0x000fc800078e0012 */
[----:B------:R-:W-:Y:S01]  /*0af0*/  @P3 IMAD R17, R46, R17, R12 ;  /* 0x000000112e113224 */ /* 0x000fe200078e020c */
[----:B-----5:R-:W-:-:S04]  /*0b00*/  @P3 LEA R62, P5, R18, R62, 0x1 ;  /* 0x0000003e123e3211 */ /* 0x020fc800078a08ff */
[----:B------:R-:W-:Y:S02]  /*0b10*/  @P3 IADD3 R12, R19, R17, RZ ;  /* 0x00000011130c3210 */ /* 0x000fe40007ffe0ff */
[----:B------:R-:W0:Y:S01]  /*0b20*/  @P4 LDC.64 R16, c[0x0][0x270] ;  /* 0x00009c00ff104b82 */ /* 0x000e220000000a00 */
[----:B------:R-:W-:Y:S02]  /*0b30*/  @P4 MOV R19, R61 ;  /* 0x0000003d00134202 */ /* 0x000fe40000000f00 */
[----:B------:R-:W-:Y:S02]  /*0b40*/  @P3 LEA.HI.X R63, R18, R63, R12, 0x1, P5 ;  /* 0x0000003f123f3211 */ /* 0x000fe400028f0c0c */
[----:B------:R-:W-:Y:S01]  /*0b50*/  @P4 MOV R18, R58 ;  /* 0x0000003a00124202 */ /* 0x000fe20000000f00 */
[----:B0-----:R-:W-:-:S04]  /*0b60*/  @P4 IMAD R12, R15, R16, RZ ;  /* 0x000000100f0c4224 */ /* 0x001fc800078e02ff */
[----:B------:R-:W-:-:S04]  /*0b70*/  @P4 IMAD.WIDE.U32 R18, R45, R16, R18 ;  /* 0x000000102d124225 */ /* 0x000fc800078e0012 */
[----:B------:R-:W-:Y:S01]  /*0b80*/  @P4 IMAD R17, R45, R17, R12 ;  /* 0x000000112d114224 */ /* 0x000fe200078e020c */
[----:B------:R-:W-:-:S04]  /*0b90*/  @P4 LEA R24, P5, R18, R24, 0x1 ;  /* 0x0000001812184211 */ /* 0x000fc800078a08ff */
[----:B------:R-:W-:Y:S02]  /*0ba0*/  @P4 IADD3 R12, R19, R17, RZ ;  /* 0x00000011130c4210 */ /* 0x000fe40007ffe0ff */
[----:B------:R-:W0:Y:S01]  /*0bb0*/  @P0 LDC.64 R16, c[0x0][0x270] ;  /* 0x00009c00ff100b82 */ /* 0x000e220000000a00 */
[----:B------:R-:W-:Y:S02]  /*0bc0*/  SHF.R.S32.HI R19, RZ, 0x1f, R21 ;  /* 0x0000001fff137819 */ /* 0x000fe40000011415 */
[----:B------:R-:W-:Y:S02]  /*0bd0*/  @P4 LEA.HI.X R25, R18, R25, R12, 0x1, P5 ;  /* 0x0000001912194211 */ /* 0x000fe400028f0c0c */
[----:B------:R-:W-:Y:S01]  /*0be0*/  @P0 MOV R18, R58 ;  /* 0x0000003a00120202 */ /* 0x000fe20000000f00 */
[----:B0-----:R-:W-:Y:S01]  /*0bf0*/  @P0 IMAD R12, R19, R16, RZ ;  /* 0x00000010130c0224 */ /* 0x001fe200078e02ff */
[----:B------:R-:W-:-:S03]  /*0c00*/  @P0 MOV R19, R61 ;  /* 0x0000003d00130202 */ /* 0x000fc60000000f00 */
[C---:B------:R-:W-:Y:S02]  /*0c10*/  @P0 IMAD R17, R21.reuse, R17, R12 ;  /* 0x0000001115110224 */ /* 0x040fe400078e020c */
[----:B------:R-:W-:Y:S02]  /*0c20*/  @P0 IMAD.WIDE.U32 R18, R21, R16, R18 ;  /* 0x0000001015120225 */ /* 0x000fe400078e0012 */
[----:B------:R-:W0:Y:S03]  /*0c30*/  @P1 LDC.64 R20, c[0x0][0x220] ;  /* 0x00008800ff141b82 */ /* 0x000e260000000a00 */
[----:B------:R-:W-:Y:S02]  /*0c40*/  @P0 IADD3 R12, R19, R17, RZ ;  /* 0x00000011130c0210 */ /* 0x000fe40007ffe0ff */
[C---:B--2---:R-:W-:Y:S02]  /*0c50*/  @P0 LEA R22, P5, R18.reuse, R22, 0x1 ;  /* 0x0000001612160211 */ /* 0x044fe400078a08ff */
[----:B------:R-:W-:Y:S01]  /*0c60*/  SHF.R.S32.HI R19, RZ, 0x1f, R29 ;  /* 0x0000001fff137819 */ /* 0x000fe2000001141d */
[----:B------:R-:W1:Y:S01]  /*0c70*/  @P1 LDC.64 R16, c[0x0][0x270] ;  /* 0x00009c00ff101b82 */ /* 0x000e620000000a00 */
[----:B------:R-:W-:-:S02]  /*0c80*/  @P0 LEA.HI.X R23, R18, R23, R12, 0x1, P5 ;  /* 0x0000001712170211 */ /* 0x000fc400028f0c0c */
[----:B------:R-:W-:Y:S01]  /*0c90*/  @P1 MOV R18, R58 ;  /* 0x0000003a00121202 */ /* 0x000fe20000000f00 */
[----:B-1----:R-:W-:Y:S01]  /*0ca0*/  @P1 IMAD R12, R19, R16, RZ ;  /* 0x00000010130c1224 */ /* 0x002fe200078e02ff */
[----:B------:R-:W-:-:S03]  /*0cb0*/  @P1 MOV R19, R61 ;  /* 0x0000003d00131202 */ /* 0x000fc60000000f00 */
[C---:B------:R-:W-:Y:S02]  /*0cc0*/  @P1 IMAD R17, R29.reuse, R17, R12 ;  /* 0x000000111d111224 */ /* 0x040fe400078e020c */
[----:B------:R-:W-:Y:S01]  /*0cd0*/  @P1 IMAD.WIDE.U32 R18, R29, R16, R18 ;  /* 0x000000101d121225 */ /* 0x000fe200078e0012 */
[----:B------:R-:W-:-:S04]  /*0ce0*/  SHF.R.S32.HI R29, RZ, 0x1f, R33 ;  /* 0x0000001fff1d7819 */ /* 0x000fc80000011421 */
[----:B------:R-:W-:Y:S02]  /*0cf0*/  @P1 IADD3 R12, R19, R17, RZ ;  /* 0x00000011130c1210 */ /* 0x000fe40007ffe0ff */
[----:B0-----:R-:W-:-:S04]  /*0d00*/  @P1 LEA R20, P5, R18, R20, 0x1 ;  /* 0x0000001412141211 */ /* 0x001fc800078a08ff */
[----:B------:R-:W-:Y:S02]  /*0d10*/  @P1 LEA.HI.X R21, R18, R21, R12, 0x1, P5 ;  /* 0x0000001512151211 */ /* 0x000fe400028f0c0c */
[----:B------:R-:W-:-:S04]  /*0d20*/  ISETP.GE.U32.AND P5, PT, R33, UR12, PT ;  /* 0x0000000c21007c0c */ /* 0x000fc8000bfa6070 */
[----:B------:R-:W-:-:S04]  /*0d30*/  ISETP.GE.AND.EX P5, PT, R29, UR13, PT, P5 ;  /* 0x0000000d1d007c0c */ /* 0x000fc8000bfa6350 */
[----:B------:R-:W-:-:S13]  /*0d40*/  ISETP.GT.U32.OR P5, PT, R0, 0x187, P5 ;  /* 0x000001870000780c */ /* 0x000fda0002fa4470 */
        /* <DEDUP_REMOVED lines=8> */
[----:B-1----:R-:W-:-:S04]  /*0dd0*/  @!P5 LEA R28, P6, R16, R18, 0x1 ;  /* 0x00000012101cd211 */ /* 0x002fc800078c08ff */
[----:B------:R-:W-:Y:S02]  /*0de0*/  @!P5 LEA.HI.X R29, R16, R19, R12, 0x1, P6 ;  /* 0x00000013101dd211 */ /* 0x000fe400030f0c0c */
[----:B------:R-:W-:Y:S02]  /*0df0*/  MOV R12, RZ ;  /* 0x000000ff000c7202 */ /* 0x000fe40000000f00 */
[----:B------:R-:W-:-:S04]  /*0e00*/  IADD3 R33, R51, 0x50, RZ ;  /* 0x0000005033217810 */ /* 0x000fc80007ffe0ff */
[----:B------:R0:W2:Y:S01]  /*0e10*/  @!P5 LDG.E R12, desc[UR8][R28.64] ;  /* 0x000000081c0cd981 */ /* 0x0000a2000c1e1900 */
[----:B------:R-:W-:Y:S02]  /*0e20*/  SHF.R.S32.HI R31, RZ, 0x1f, R33 ;  /* 0x0000001fff1f7819 */ /* 0x000fe40000011421 */
[----:B------:R-:W-:-:S04]  /*0e30*/  ISETP.GE.U32.AND P5, PT, R33, UR12, PT ;  /* 0x0000000c21007c0c */ /* 0x000fc8000bfa6070 */
[----:B------:R-:W-:-:S04]  /*0e40*/  ISETP.GE.AND.EX P5, PT, R31, UR13, PT, P5 ;  /* 0x0000000d1f007c0c */ /* 0x000fc8000bfa6350 */
[----:B------:R-:W-:-:S13]  /*0e50*/  ISETP.GT.U32.OR P5, PT, R0, 0x187, P5 ;  /* 0x000001870000780c */ /* 0x000fda0002fa4470 */
[----:B------:R-:W1:Y:S01]  /*0e60*/  @!P5 LDC.64 R16, c[0x0][0x270] ;  /* 0x00009c00ff10db82 */ /* 0x000e620000000a00 */
[----:B0-----:R-:W-:Y:S02]  /*0e70*/  @!P5 MOV R28, R58 ;  /* 0x0000003a001cd202 */ /* 0x001fe40000000f00 */
[----:B------:R-:W-:-:S05]  /*0e80*/  @!P5 MOV R29, R61 ;  /* 0x0000003d001dd202 */ /* 0x000fca0000000f00 */
[----:B------:R-:W0:Y:S01]  /*0e90*/  @!P5 LDC.64 R18, c[0x0][0x220] ;  /* 0x00008800ff12db82 */ /* 0x000e220000000a00 */
[----:B-1----:R-:W-:-:S04]  /*0ea0*/  @!P5 IMAD R14, R31, R16, RZ ;  /* 0x000000101f0ed224 */ /* 0x002fc800078e02ff */
[C---:B------:R-:W-:Y:S02]  /*0eb0*/  @!P5 IMAD R31, R33.reuse, R17, R14 ;  /* 0x00000011211fd224 */ /* 0x040fe400078e020e */
[----:B------:R-:W-:-:S05]  /*0ec0*/  @!P5 IMAD.WIDE.U32 R16, R33, R16, R28 ;  /* 0x000000102110d225 */ /* 0x000fca00078e001c */
[----:B------:R-:W-:Y:S02]  /*0ed0*/  @!P5 IADD3 R14, R17, R31, RZ ;  /* 0x0000001f110ed210 */ /* 0x000fe40007ffe0ff */
[----:B0-----:R-:W-:-:S04]  /*0ee0*/  @!P5 LEA R28, P6, R16, R18, 0x1 ;  /* 0x00000012101cd211 */ /* 0x001fc800078c08ff */
[----:B------:R-:W-:Y:S02]  /*0ef0*/  @!P5 LEA.HI.X R29, R16, R19, R14, 0x1, P6 ;  /* 0x00000013101dd211 */ /* 0x000fe400030f0c0e */
[----:B------:R-:W-:Y:S02]  /*0f00*/  MOV R14, RZ ;  /* 0x000000ff000e7202 */ /* 0x000fe40000000f00 */
[----:B------:R-:W-:-:S04]  /*0f10*/  IADD3 R33, R51, 0x58, RZ ;  /* 0x0000005833217810 */ /* 0x000fc80007ffe0ff */
[----:B------:R0:W3:Y:S01]  /*0f20*/  @!P5 LDG.E R14, desc[UR8][R28.64] ;  /* 0x000000081c0ed981 */ /* 0x0000e2000c1e1900 */
        /* <DEDUP_REMOVED lines=8> */
[-C--:B-1----:R-:W-:Y:S02]  /*0fb0*/  @!P2 IMAD R30, R31, R16.reuse, RZ ;  /* 0x000000101f1ea224 */ /* 0x082fe400078e02ff */
[----:B------:R-:W-:-:S04]  /*0fc0*/  @!P2 IMAD.WIDE.U32 R28, R33, R16, R28 ;  /* 0x00000010211ca225 */ /* 0x000fc800078e001c */
[----:B------:R-:W-:Y:S01]  /*0fd0*/  @!P2 IMAD R17, R33, R17, R30 ;  /* 0x000000112111a224 */ /* 0x000fe200078e021e */
[----:B0-----:R-:W-:-:S04]  /*0fe0*/  @!P2 LEA R34, P5, R28, R18, 0x1 ;  /* 0x000000121c22a211 */ /* 0x001fc800078a08ff */
[----:B------:R-:W-:Y:S02]  /*0ff0*/  @!P2 IADD3 R16, R29, R17, RZ ;  /* 0x000000111d10a210 */ /* 0x000fe40007ffe0ff */
[----:B------:R-:W-:Y:S02]  /*1000*/  SHF.R.S32.HI R29, RZ, 0x1f, R6 ;  /* 0x0000001fff1d7819 */ /* 0x000fe40000011406 */
[----:B------:R-:W-:Y:S02]  /*1010*/  @!P2 LEA.HI.X R35, R28, R19, R16, 0x1, P5 ;  /* 0x000000131c23a211 */ /* 0x000fe400028f0c10 */
        /* <DEDUP_REMOVED lines=19> */
[----:B------:R-:W-:Y:S02]  /*1150*/  @!P6 MOV R33, R61 ;  /* 0x0000003d0021e202 */ /* 0x000fe40000000f00 */
[----:B------:R-:W-:-:S03]  /*1160*/  MOV R30, RZ ;  /* 0x000000ff001e7202 */ /* 0x000fc60000000f00 */
[----:B------:R-:W1:Y:S03]  /*1170*/  @!P6 LDC.64 R18, c[0x0][0x220] ;  /* 0x00008800ff12eb82 */ /* 0x000e660000000a00 */
[----:B------:R-:W4:Y:S01]  /*1180*/  @!P5 LDG.E R30, desc[UR8][R36.64] ;  /* 0x00000008241ed981 */ /* 0x000f22000c1e1900 */
[----:B------:R-:W-:Y:S01]  /*1190*/  ISETP.GE.U32.AND P5, PT, R10, UR12, PT ;  /* 0x0000000c0a007c0c */ /* 0x000fe2000bfa6070 */
[-C--:B0-----:R-:W-:Y:S02]  /*11a0*/  @!P6 IMAD R28, R31, R16.reuse, RZ ;  /* 0x000000101f1ce224 */ /* 0x081fe400078e02ff */
[----:B------:R-:W-:-:S04]  /*11b0*/  @!P6 IMAD.WIDE.U32 R32, R8, R16, R32 ;  /* 0x000000100820e225 */ /* 0x000fc800078e0020 */
[----:B------:R-:W-:Y:S01]  /*11c0*/  @!P6 IMAD R17, R8, R17, R28 ;  /* 0x000000110811e224 */ /* 0x000fe200078e021c */
[----:B------:R-:W-:Y:S02]  /*11d0*/  MOV R28, RZ ;  /* 0x000000ff001c7202 */ /* 0x000fe40000000f00 */
[C---:B-1----:R-:W-:Y:S02]  /*11e0*/  @!P6 LEA R40, P3, R32.reuse, R18, 0x1 ;  /* 0x000000122028e211 */ /* 0x042fe400078608ff */
[----:B------:R-:W-:Y:S02]  /*11f0*/  @!P6 IADD3 R16, R33, R17, RZ ;  /* 0x000000112110e210 */ /* 0x000fe40007ffe0ff */
[----:B------:R-:W-:Y:S01]  /*1200*/  SHF.R.S32.HI R33, RZ, 0x1f, R10 ;  /* 0x0000001fff217819 */ /* 0x000fe2000001140a */
[----:B------:R0:W5:Y:S01]  /*1210*/  @!P2 LDG.E R28, desc[UR8][R34.64] ;  /* 0x00000008221ca981 */ /* 0x000162000c1e1900 */
[----:B------:R-:W-:Y:S02]  /*1220*/  @!P6 LEA.HI.X R41, R32, R19, R16, 0x1, P3 ;  /* 0x000000132029e211 */ /* 0x000fe400018f0c10 */
[----:B------:R-:W-:-:S04]  /*1230*/  ISETP.GE.AND.EX P5, PT, R33, UR13, PT, P5 ;  /* 0x0000000d21007c0c */ /* 0x000fc8000bfa6350 */
[----:B------:R-:W-:-:S13]  /*1240*/  ISETP.GT.U32.OR P5, PT, R0, 0x187, P5 ;  /* 0x000001870000780c */ /* 0x000fda0002fa4470 */
[----:B------:R-:W1:Y:S08]  /*1250*/  @!P5 LDC.64 R16, c[0x0][0x270] ;  /* 0x00009c00ff10db82 */ /* 0x000e700000000a00 */
[----:B------:R-:W2:Y:S01]  /*1260*/  @!P5 LDC.64 R18, c[0x0][0x220] ;  /* 0x00008800ff12db82 */ /* 0x000ea20000000a00 */
[----:B0-----:R-:W-:Y:S02]  /*1270*/  @!P5 MOV R35, R61 ;  /* 0x0000003d0023d202 */ /* 0x001fe40000000f00 */
[----:B------:R-:W-:-:S06]  /*1280*/  MOV R32, RZ ;  /* 0x000000ff00207202 */ /* 0x000fcc0000000f00 */
[----:B------:R0:W4:Y:S01]  /*1290*/  @!P6 LDG.E R32, desc[UR8][R40.64] ;  /* 0x000000082820e981 */ /* 0x000122000c1e1900 */
[----:B-1----:R-:W-:-:S04]  /*12a0*/  @!P5 IMAD R34, R33, R16, RZ ;  /* 0x000000102122d224 */ /* 0x002fc800078e02ff */
[----:B------:R-:W-:Y:S01]  /*12b0*/  @!P5 IMAD R17, R10, R17, R34 ;  /* 0x000000110a11d224 */ /* 0x000fe200078e0222 */
[----:B------:R-:W-:-:S05]  /*12c0*/  @!P5 MOV R34, R58 ;  /* 0x0000003a0022d202 */ /* 0x000fca0000000f00 */
[----:B------:R-:W-:-:S05]  /*12d0*/  @!P5 IMAD.WIDE.U32 R34, R10, R16, R34 ;  /* 0x000000100a22d225 */ /* 0x000fca00078e0022 */
[----:B------:R-:W-:Y:S02]  /*12e0*/  @!P5 IADD3 R16, R35, R17, RZ ;  /* 0x000000112310d210 */ /* 0x000fe40007ffe0ff */
[----:B--2---:R-:W-:-:S04]  /*12f0*/  @!P5 LEA R36, P6, R34, R18, 0x1 ;  /* 0x000000122224d211 */ /* 0x004fc800078c08ff */
[----:B------:R-:W-:Y:S02]  /*1300*/  @!P5 LEA.HI.X R37, R34, R19, R16, 0x1, P6 ;  /* 0x000000132225d211 */ /* 0x000fe400030f0c10 */
[----:B------:R-:W-:Y:S02]  /*1310*/  MOV R34, RZ ;  /* 0x000000ff00227202 */ /* 0x000fe40000000f00 */
[----:B0-----:R-:W-:-:S04]  /*1320*/  IADD3 R41, R51, 0x78, RZ ;  /* 0x0000007833297810 */ /* 0x001fc80007ffe0ff */
[----:B------:R0:W2:Y:S01]  /*1330*/  @!P5 LDG.E R34, desc[UR8][R36.64] ;  /* 0x000000082422d981 */ /* 0x0000a2000c1e1900 */
[----:B------:R-:W-:Y:S02]  /*1340*/  SHF.R.S32.HI R19, RZ, 0x1f, R41 ;  /* 0x0000001fff137819 */ /* 0x000fe40000011429 */
[----:B------:R-:W-:-:S04]  /*1350*/  ISETP.GE.U32.AND P5, PT, R41, UR12, PT ;  /* 0x0000000c29007c0c */ /* 0x000fc8000bfa6070 */
[----:B------:R-:W-:-:S04]  /*1360*/  ISETP.GE.AND.EX P5, PT, R19, UR13, PT, P5 ;  /* 0x0000000d13007c0c */ /* 0x000fc8000bfa6350 */
[----:B------:R-:W-:-:S13]  /*1370*/  ISETP.GT.U32.OR P5, PT, R0, 0x187, P5 ;  /* 0x000001870000780c */ /* 0x000fda0002fa4470 */
[----:B------:R-:W1:Y:S02]  /*1380*/  @!P5 LDC.64 R16, c[0x0][0x270] ;  /* 0x00009c00ff10db82 */ /* 0x000e640000000a00 */
[----:B-1----:R-:W-:Y:S01]  /*1390*/  @!P5 IMAD R18, R19, R16, RZ ;  /* 0x000000101312d224 */ /* 0x002fe200078e02ff */
[----:B------:R-:W-:-:S03]  /*13a0*/  @!P5 MOV R19, R61 ;  /* 0x0000003d0013d202 */ /* 0x000fc60000000f00 */
[----:B------:R-:W-:Y:S01]  /*13b0*/  @!P5 IMAD R35, R41, R17, R18 ;  /* 0x000000112923d224 */ /* 0x000fe200078e0212 */
[----:B------:R-:W-:-:S05]  /*13c0*/  @!P5 MOV R18, R58 ;  /* 0x0000003a0012d202 */ /* 0x000fca0000000f00 */
[----:B------:R-:W-:Y:S02]  /*13d0*/  @!P5 IMAD.WIDE.U32 R18, R41, R16, R18 ;  /* 0x000000102912d225 */ /* 0x000fe400078e0012 */
[----:B------:R-:W1:Y:S03]  /*13e0*/  @!P5 LDC.64 R16, c[0x0][0x220] ;  /* 0x00008800ff10db82 */ /* 0x000e660000000a00 */
[----:B------:R-:W-:Y:S02]  /*13f0*/  @!P5 IADD3 R19, R19, R35, RZ ;  /* 0x000000231313d210 */ /* 0x000fe40007ffe0ff */
[----:B------:R-:W-:Y:S02]  /*1400*/  MOV R35, RZ ;  /* 0x000000ff00237202 */ /* 0x000fe40000000f00 */
[----:B------:R-:W-:Y:S02]  /*1410*/  LOP3.LUT P3, RZ, R54, 0x20, RZ, 0xc0, !PT ;  /* 0x0000002036ff7812 */ /* 0x000fe4000786c0ff */
[----:B-1----:R-:W-:-:S04]  /*1420*/  @!P5 LEA R16, P6, R18, R16, 0x1 ;  /* 0x000000101210d211 */ /* 0x002fc800078c08ff */
[----:B------:R-:W-:Y:S02]  /*1430*/  @!P5 LEA.HI.X R17, R18, R17, R19, 0x1, P6 ;  /* 0x000000111211d211 */ /* 0x000fe400030f0c13 */
[----:B------:R-:W-:Y:S02]  /*1440*/  SHF.R.S32.HI R19, RZ, 0x1f, R0 ;  /* 0x0000001fff137819 */ /* 0x000fe40000011400 */
[----:B------:R-:W-:Y:S01]  /*1450*/  LOP3.LUT P2, RZ, R54, 0x10, RZ, 0xc0, !PT ;  /* 0x0000001036ff7812 */ /* 0x000fe2000784c0ff */
[----:B------:R-:W2:Y:S01]  /*1460*/  @!P5 LDG.E R35, desc[UR8][R16.64] ;  /* 0x000000081023d981 */ /* 0x000ea2000c1e1900 */
[----:B------:R-:W-:Y:S02]  /*1470*/  LEA.HI R18, R19, R0, RZ, 0x5 ;  /* 0x0000000013127211 */ /* 0x000fe400078f28ff */
[----:B------:R-:W-:Y:S02]  /*1480*/  MOV R19, 0xffffffe0 ;  /* 0xffffffe000137802 */ /* 0x000fe40000000f00 */
[----:B------:R-:W-:-:S02]  /*1490*/  SHF.R.S32.HI R18, RZ, 0x5, R18 ;  /* 0x00000005ff127819 */ /* 0x000fc40000011412 */
[----:B------:R-:W-:-:S03]  /*14a0*/  ISETP.GT.AND P5, PT, R0, 0x17f, PT ;  /* 0x0000017f0000780c */ /* 0x000fc60003fa4270 */
[----:B------:R-:W-:Y:S01]  /*14b0*/  IMAD R19, R18, R19, 0x187 ;  /* 0x0000018712137424 */ /* 0x000fe200078e0213 */
[----:B0-----:R-:W-:-:S04]  /*14c0*/  CS2R R36, SRZ ;  /* 0x0000000000247805 */ /* 0x001fc8000001ff00 */
[----:B------:R-:W-:Y:S02]  /*14d0*/  SEL R19, R19, 0x1f, P5 ;  /* 0x0000001f13137807 */ /* 0x000fe40002800000 */
[C---:B------:R-:W-:Y:S01]  /*14e0*/  LOP3.LUT P5, RZ, R54.reuse, 0x8, RZ, 0xc0, !PT ;  /* 0x0000000836ff7812 */ /* 0x040fe200078ac0ff */
[----:B------:R0:W3:Y:S01]  /*14f0*/  @P3 LDG.E R36, desc[UR8][R38.64] ;  /* 0x0000000826243981 */ /* 0x0000e2000c1e1900 */
[----:B------:R-:W-:-:S03]  /*1500*/  LOP3.LUT P6, RZ, R54, 0x4, RZ, 0xc0, !PT ;  /* 0x0000000436ff7812 */ /* 0x000fc600078cc0ff */
[----:B------:R1:W5:Y:S01]  /*1510*/  @P2 LDG.E R37, desc[UR8][R42.64] ;  /* 0x000000082a252981 */ /* 0x000362000c1e1900 */
[----:B0-----:R-:W-:Y:S02]  /*1520*/  CS2R R38, SRZ ;  /* 0x0000000000267805 */ /* 0x001fe4000001ff00 */
[----:B------:R-:W-:-:S05]  /*1530*/  ISETP.NE.AND P2, PT, R26, RZ, PT ;  /* 0x000000ff1a00720c */ /* 0x000fca0003f45270 */
[----:B------:R-:W4:Y:S01]  /*1540*/  @P5 LDG.E R38, desc[UR8][R68.64] ;  /* 0x0000000844265981 */ /* 0x000f22000c1e1900 */
[----:B------:R-:W-:Y:S02]  /*1550*/  ISETP.NE.AND P3, PT, R27, RZ, PT ;  /* 0x000000ff1b00720c */ /* 0x000fe40003f65270 */
[----:B------:R-:W-:Y:S01]  /*1560*/  CS2R R40, SRZ ;  /* 0x0000000000287805 */ /* 0x000fe2000001ff00 */
[----:B------:R-:W2:Y:S05]  /*1570*/  @P6 LDG.E R39, desc[UR8][R66.64] ;  /* 0x0000000842276981 */ /* 0x000eaa000c1e1900 */
[----:B------:R-:W2:Y:S01]  /*1580*/  @P2 LDG.E R40, desc[UR8][R64.64] ;  /* 0x0000000840282981 */ /* 0x000ea2000c1e1900 */
[----:B-1----:R-:W-:-:S04]  /*1590*/  CS2R R42, SRZ ;  /* 0x00000000002a7805 */ /* 0x002fc8000001ff00 */
[----:B------:R-:W2:Y:S04]  /*15a0*/  @P3 LDG.E R41, desc[UR8][R62.64] ;  /* 0x000000083e293981 */ /* 0x000ea8000c1e1900 */
[----:B------:R0:W2:Y:S01]  /*15b0*/  @P4 LDG.E R42, desc[UR8][R24.64] ;  /* 0x00000008182a4981 */ /* 0x0000a2000c1e1900 */
[----:B------:R-:W-:-:S03]  /*15c0*/  MOV R44, RZ ;  /* 0x000000ff002c7202 */ /* 0x000fc60000000f00 */
[----:B------:R-:W2:Y:S04]  /*15d0*/  @P0 LDG.E R43, desc[UR8][R22.64] ;  /* 0x00000008162b0981 */ /* 0x000ea8000c1e1900 */
[----:B------:R4:W2:Y:S01]  /*15e0*/  @P1 LDG.E R44, desc[UR8][R20.64] ;  /* 0x00000008142c1981 */ /* 0x0008a2000c1e1900 */
[----:B------:R-:W-:Y:S01]  /*15f0*/  ISETP.GE.AND P5, PT, R2, R19, PT ;  /* 0x000000130200720c */ /* 0x000fe20003fa6270 */
[--C-:B---3--:R-:W-:Y:S02]  /*1600*/  HADD2.F32 R17, -RZ, R36.reuse.H1_H1 ;  /* 0x30000024ff117230 */ /* 0x108fe40000004100 */
[----:B------:R-:W-:Y:S02]  /*1610*/  HADD2.F32 R16, -RZ, R36.H0_H0 ;  /* 0x20000024ff107230 */ /* 0x000fe40000004100 */
[----:B-----5:R-:W-:-:S02]  /*1620*/  HADD2.F32 R55, -RZ, R37.H1_H1 ;  /* 0x30000025ff377230 */ /* 0x020fc40000004100 */
[----:B------:R-:W-:Y:S01]  /*1630*/  FMUL.FTZ R27, R17, R17 ;  /* 0x00000011111b7220 */ /* 0x000fe20000410000 */
[----:B------:R-:W-:Y:S02]  /*1640*/  HADD2.F32 R26, -RZ, R37.H0_H0 ;  /* 0x20000025ff1a7230 */ /* 0x000fe40000004100 */
[C---:B------:R-:W-:Y:S01]  /*1650*/  FADD.FTZ R17, R16.reuse, R17 ;  /* 0x0000001110117221 */ /* 0x040fe20000010000 */
[----:B------:R-:W-:Y:S02]  /*1660*/  FFMA.FTZ R27, R16, R16, R27 ;  /* 0x00000010101b7223 */ /* 0x000fe4000001001b */
[----:B------:R-:W-:Y:S01]  /*1670*/  FADD.FTZ R16, R26, R55 ;  /* 0x000000371a107221 */ /* 0x000fe20000010000 */
[----:B------:R-:W-:Y:S01]  /*1680*/  FADD.FTZ R17, RZ, R17 ;  /* 0x00000011ff117221 */ /* 0x000fe20000010000 */
[----:B0-----:R-:W-:Y:S01]  /*1690*/  FMUL.FTZ R25, R55, R55 ;  /* 0x0000003737197220 */ /* 0x001fe20000410000 */
[--C-:B----4-:R-:W-:Y:S02]  /*16a0*/  HADD2.F32 R21, -RZ, R38.reuse.H1_H1 ;  /* 0x30000026ff157230 */ /* 0x110fe40000004100 */
[----:B------:R-:W-:-:S02]  /*16b0*/  HADD2.F32 R20, -RZ, R38.H0_H0 ;  /* 0x20000026ff147230 */ /* 0x000fc40000004100 */
[----:B------:R-:W-:Y:S01]  /*16c0*/  FADD.FTZ R16, R17, R16 ;  /* 0x0000001011107221 */ /* 0x000fe20000010000 */
[--C-:B--2---:R-:W-:Y:S02]  /*16d0*/  HADD2.F32 R23, -RZ, R39.reuse.H1_H1 ;  /* 0x30000027ff177230 */ /* 0x104fe40000004100 */
[----:B------:R-:W-:Y:S01]  /*16e0*/  FMUL.FTZ R17, R21, R21 ;  /* 0x0000001515117220 */ /* 0x000fe20000410000 */
[----:B------:R-:W-:Y:S01]  /*16f0*/  FFMA.FTZ R26, R26, R26, R25 ;  /* 0x0000001a1a1a7223 */ /* 0x000fe20000010019 */
[C---:B------:R-:W-:Y:S01]  /*1700*/  FADD.FTZ R21, R20.reuse, R21 ;  /* 0x0000001514157221 */ /* 0x040fe20000010000 */
[----:B------:R-:W-:Y:S01]  /*1710*/  FADD.FTZ R27, RZ, R27 ;  /* 0x0000001bff1b7221 */ /* 0x000fe20000010000 */
[----:B------:R-:W-:Y:S02]  /*1720*/  HADD2.F32 R22, -RZ, R39.H0_H0 ;  /* 0x20000027ff167230 */ /* 0x000fe40000004100 */
[----:B------:R-:W-:Y:S01]  /*1730*/  FFMA.FTZ R17, R20, R20, R17 ;  /* 0x0000001414117223 */ /* 0x000fe20000010011 */
[----:B------:R-:W-:Y:S01]  /*1740*/  FADD.FTZ R16, R16, R21 ;  /* 0x0000001510107221 */ /* 0x000fe20000010000 */
[----:B------:R-:W-:Y:S01]  /*1750*/  FADD.FTZ R26, R27, R26 ;  /* 0x0000001a1b1a7221 */ /* 0x000fe20000010000 */
[----:B------:R-:W-:Y:S01]  /*1760*/  FMUL.FTZ R21, R23, R23 ;  /* 0x0000001717157220 */ /* 0x000fe20000410000 */
[----:B------:R-:W-:-:S02]  /*1770*/  HADD2.F32 R25, -RZ, R40.H1_H1 ;  /* 0x30000028ff197230 */ /* 0x000fc40000004100 */
[----:B------:R-:W-:Y:S01]  /*1780*/  FADD.FTZ R23, R22, R23 ;  /* 0x0000001716177221 */ /* 0x000fe20000010000 */
[----:B------:R-:W-:Y:S01]  /*1790*/  FADD.FTZ R17, R26, R17 ;  /* 0x000000111a117221 */ /* 0x000fe20000010000 */
[----:B------:R-:W-:Y:S01]  /*17a0*/  FFMA.FTZ R22, R22, R22, R21 ;  /* 0x0000001616167223 */ /* 0x000fe20000010015 */
[----:B------:R-:W-:Y:S02]  /*17b0*/  HADD2.F32 R20, -RZ, R40.H0_H0 ;  /* 0x20000028ff147230 */ /* 0x000fe40000004100 */
[----:B------:R-:W-:Y:S01]  /*17c0*/  FMUL.FTZ R21, R25, R25 ;  /* 0x0000001919157220 */ /* 0x000fe20000410000 */
[----:B------:R-:W-:Y:S01]  /*17d0*/  FADD.FTZ R17, R17, R22 ;  /* 0x0000001611117221 */ /* 0x000fe20000010000 */
[--C-:B------:R-:W-:Y:S02]  /*17e0*/  HADD2.F32 R22, -RZ, R41.reuse.H1_H1 ;  /* 0x30000029ff167230 */ /* 0x100fe40000004100 */
[C---:B------:R-:W-:Y:S01]  /*17f0*/  FADD.FTZ R25, R20.reuse, R25 ;  /* 0x0000001914197221 */ /* 0x040fe20000010000 */
[----:B------:R-:W-:Y:S01]  /*1800*/  FFMA.FTZ R20, R20, R20, R21 ;  /* 0x0000001414147223 */ /* 0x000fe20000010015 */
[----:B------:R-:W-:-:S02]  /*1810*/  HADD2.F32 R21, -RZ, R41.H0_H0 ;  /* 0x20000029ff157230 */ /* 0x000fc40000004100 */
[----:B------:R-:W-:Y:S01]  /*1820*/  FADD.FTZ R16, R16, R23 ;  /* 0x0000001710107221 */ /* 0x000fe20000010000 */
[----:B------:R-:W-:Y:S01]  /*1830*/  FMUL.FTZ R24, R22, R22 ;  /* 0x0000001616187220 */ /* 0x000fe20000410000 */
[----:B------:R-:W-:Y:S01]  /*1840*/  FADD.FTZ R17, R17, R20 ;  /* 0x0000001411117221 */ /* 0x000fe20000010000 */
[C---:B------:R-:W-:Y:S02]  /*1850*/  FADD.FTZ R23, R21.reuse, R22 ;  /* 0x0000001615177221 */ /* 0x040fe40000010000 */
[----:B------:R-:W-:Y:S01]  /*1860*/  FFMA.FTZ R24, R21, R21, R24 ;  /* 0x0000001515187223 */ /* 0x000fe20000010018 */
[----:B------:R-:W-:Y:S01]  /*1870*/  FADD.FTZ R16, R16, R25 ;  /* 0x0000001910107221 */ /* 0x000fe20000010000 */
[--C-:B------:R-:W-:Y:S02]  /*1880*/  HADD2.F32 R21, -RZ, R42.reuse.H1_H1 ;  /* 0x3000002aff157230 */ /* 0x100fe40000004100 */
[----:B------:R-:W-:Y:S02]  /*1890*/  HADD2.F32 R20, -RZ, R42.H0_H0 ;  /* 0x2000002aff147230 */ /* 0x000fe40000004100 */
[----:B------:R-:W-:Y:S01]  /*18a0*/  FADD.FTZ R16, R16, R23 ;  /* 0x0000001710107221 */ /* 0x000fe20000010000 */
[----:B------:R-:W-:-:S02]  /*18b0*/  HADD2.F32 R25, -RZ, R43.H1_H1 ;  /* 0x3000002bff197230 */ /* 0x000fc40000004100 */
[----:B------:R-:W-:Y:S01]  /*18c0*/  FMUL.FTZ R23, R21, R21 ;  /* 0x0000001515177220 */ /* 0x000fe20000410000 */
[C---:B------:R-:W-:Y:S01]  /*18d0*/  FADD.FTZ R21, R20.reuse, R21 ;  /* 0x0000001514157221 */ /* 0x040fe20000010000 */
[----:B------:R-:W-:Y:S01]  /*18e0*/  FADD.FTZ R17, R17, R24 ;  /* 0x0000001811117221 */ /* 0x000fe20000010000 */
[----:B------:R-:W-:Y:S02]  /*18f0*/  HADD2.F32 R22, -RZ, R43.H0_H0 ;  /* 0x2000002bff167230 */ /* 0x000fe40000004100 */
[----:B------:R-:W-:Y:S01]  /*1900*/  FFMA.FTZ R20, R20, R20, R23 ;  /* 0x0000001414147223 */ /* 0x000fe20000010017 */
[----:B------:R-:W-:Y:S01]  /*1910*/  FADD.FTZ R16, R16, R21 ;  /* 0x0000001510107221 */ /* 0x000fe20000010000 */
[--C-:B------:R-:W-:Y:S02]  /*1920*/  HADD2.F32 R23, -RZ, R44.reuse.H1_H1 ;  /* 0x3000002cff177230 */ /* 0x100fe40000004100 */
[----:B------:R-:W-:Y:S01]  /*1930*/  FMUL.FTZ R21, R25, R25 ;  /* 0x0000001919157220 */ /* 0x000fe20000410000 */
[----:B------:R-:W-:Y:S01]  /*1940*/  FADD.FTZ R17, R17, R20 ;  /* 0x0000001411117221 */ /* 0x000fe20000010000 */
[----:B------:R-:W-:Y:S01]  /*1950*/  FADD.FTZ R25, R22, R25 ;  /* 0x0000001916197221 */ /* 0x000fe20000010000 */
[----:B------:R-:W-:-:S02]  /*1960*/  HADD2.F32 R20, -RZ, R44.H0_H0 ;  /* 0x2000002cff147230 */ /* 0x000fc40000004100 */
[----:B------:R-:W-:Y:S01]  /*1970*/  FFMA.FTZ R22, R22, R22, R21 ;  /* 0x0000001616167223 */ /* 0x000fe20000010015 */
[----:B------:R-:W-:Y:S01]  /*1980*/  FMUL.FTZ R21, R23, R23 ;  /* 0x0000001717157220 */ /* 0x000fe20000410000 */
[--C-:B------:R-:W-:Y:S02]  /*1990*/  HADD2.F32 R24, -RZ, R12.reuse.H1_H1 ;  /* 0x3000000cff187230 */ /* 0x100fe40000004100 */
[C---:B------:R-:W-:Y:S01]  /*19a0*/  FADD.FTZ R23, R20.reuse, R23 ;  /* 0x0000001714177221 */ /* 0x040fe20000010000 */
[----:B------:R-:W-:Y:S01]  /*19b0*/  FADD.FTZ R17, R17, R22 ;  /* 0x0000001611117221 */ /* 0x000fe20000010000 */
[----:B------:R-:W-:Y:S01]  /*19c0*/  FFMA.FTZ R20, R20, R20, R21 ;  /* 0x0000001414147223 */ /* 0x000fe20000010015 */
[----:B------:R-:W-:Y:S01]  /*19d0*/  FADD.FTZ R16, R16, R25 ;  /* 0x0000001910107221 */ /* 0x000fe20000010000 */
[----:B------:R-:W-:Y:S02]  /*19e0*/  HADD2.F32 R21, -RZ, R12.H0_H0 ;  /* 0x2000000cff157230 */ /* 0x000fe40000004100 */
[----:B------:R-:W-:Y:S01]  /*19f0*/  FMUL.FTZ R22, R24, R24 ;  /* 0x0000001818167220 */ /* 0x000fe20000410000 */
[----:B------:R-:W-:-:S02]  /*1a00*/  HADD2.F32 R25, -RZ, R14.H1_H1 ;  /* 0x3000000eff197230 */ /* 0x000fc40000004100 */
[----:B------:R-:W-:Y:S01]  /*1a10*/  FADD.FTZ R17, R17, R20 ;  /* 0x0000001411117221 */ /* 0x000fe20000010000 */
[----:B------:R-:W-:Y:S01]  /*1a20*/  FADD.FTZ R16, R16, R23 ;  /* 0x0000001710107221 */ /* 0x000fe20000010000 */
[----:B------:R-:W-:Y:S02]  /*1a30*/  HADD2.F32 R20, -RZ, R14.H0_H0 ;  /* 0x2000000eff147230 */ /* 0x000fe40000004100 */
[C---:B------:R-:W-:Y:S01]  /*1a40*/  FADD.FTZ R23, R21.reuse, R24 ;  /* 0x0000001815177221 */ /* 0x040fe20000010000 */
[----:B------:R-:W-:Y:S01]  /*1a50*/  FFMA.FTZ R22, R21, R21, R22 ;  /* 0x0000001515167223 */ /* 0x000fe20000010016 */
[----:B------:R-:W-:Y:S01]  /*1a60*/  FMUL.FTZ R21, R25, R25 ;  /* 0x0000001919157220 */ /* 0x000fe20000410000 */
[C---:B------:R-:W-:Y:S02]  /*1a70*/  FADD.FTZ R25, R20.reuse, R25 ;  /* 0x0000001914197221 */ /* 0x040fe40000010000 */
[----:B------:R-:W-:Y:S01]  /*1a80*/  FADD.FTZ R17, R17, R22 ;  /* 0x0000001611117221 */ /* 0x000fe20000010000 */
[----:B------:R-:W-:Y:S01]  /*1a90*/  FFMA.FTZ R20, R20, R20, R21 ;  /* 0x0000001414147223 */ /* 0x000fe20000010015 */
[----:B------:R-:W-:-:S02]  /*1aa0*/  HADD2.F32 R22, -RZ, R28.H1_H1 ;  /* 0x3000001cff167230 */ /* 0x000fc40000004100 */
[----:B------:R-:W-:Y:S01]  /*1ab0*/  FADD.FTZ R16, R16, R23 ;  /* 0x0000001710107221 */ /* 0x000fe20000010000 */
[----:B------:R-:W-:Y:S02]  /*1ac0*/  HADD2.F32 R21, -RZ, R28.H0_H0 ;  /* 0x2000001cff157230 */ /* 0x000fe40000004100 */
[----:B------:R-:W-:Y:S01]  /*1ad0*/  FADD.FTZ R17, R17, R20 ;  /* 0x0000001411117221 */ /* 0x000fe20000010000 */
[----:B------:R-:W-:Y:S01]  /*1ae0*/  FADD.FTZ R16, R16, R25 ;  /* 0x0000001910107221 */ /* 0x000fe20000010000 */
[----:B------:R-:W-:Y:S01]  /*1af0*/  FMUL.FTZ R20, R22, R22 ;  /* 0x0000001616147220 */ /* 0x000fe20000410000 */
[C---:B------:R-:W-:Y:S01]  /*1b00*/  FADD.FTZ R23, R21.reuse, R22 ;  /* 0x0000001615177221 */ /* 0x040fe20000010000 */
[--C-:B------:R-:W-:Y:S02]  /*1b10*/  HADD2.F32 R25, -RZ, R30.reuse.H1_H1 ;  /* 0x3000001eff197230 */ /* 0x100fe40000004100 */
[----:B------:R-:W-:Y:S02]  /*1b20*/  HADD2.F32 R22, -RZ, R30.H0_H0 ;  /* 0x2000001eff167230 */ /* 0x000fe40000004100 */
[----:B------:R-:W-:Y:S01]  /*1b30*/  FFMA.FTZ R20, R21, R21, R20 ;  /* 0x0000001515147223 */ /* 0x000fe20000010014 */
[----:B------:R-:W-:Y:S01]  /*1b40*/  FADD.FTZ R16, R16, R23 ;  /* 0x0000001710107221 */ /* 0x000fe20000010000 */
[----:B------:R-:W-:-:S02]  /*1b50*/  HADD2.F32 R23, -RZ, R32.H1_H1 ;  /* 0x30000020ff177230 */ /* 0x000fc40000004100 */
[----:B------:R-:W-:Y:S01]  /*1b60*/  FMUL.FTZ R21, R25, R25 ;  /* 0x0000001919157220 */ /* 0x000fe20000410000 */
[----:B------:R-:W-:Y:S01]  /*1b70*/  FADD.FTZ R17, R17, R20 ;  /* 0x0000001411117221 */ /* 0x000fe20000010000 */
[C---:B------:R-:W-:Y:S01]  /*1b80*/  FADD.FTZ R25, R22.reuse, R25 ;  /* 0x0000001916197221 */ /* 0x040fe20000010000 */
[----:B------:R-:W-:Y:S02]  /*1b90*/  HADD2.F32 R20, -RZ, R32.H0_H0 ;  /* 0x20000020ff147230 */ /* 0x000fe40000004100 */
[----:B------:R-:W-:Y:S01]  /*1ba0*/  FFMA.FTZ R22, R22, R22, R21 ;  /* 0x0000001616167223 */ /* 0x000fe20000010015 */
[----:B------:R-:W-:Y:S01]  /*1bb0*/  FMUL.FTZ R21, R23, R23 ;  /* 0x0000001717157220 */ /* 0x000fe20000410000 */
[--C-:B------:R-:W-:Y:S02]  /*1bc0*/  HADD2.F32 R24, -RZ, R34.reuse.H1_H1 ;  /* 0x30000022ff187230 */ /* 0x100fe40000004100 */
[C---:B------:R-:W-:Y:S01]  /*1bd0*/  FADD.FTZ R23, R20.reuse, R23 ;  /* 0x0000001714177221 */ /* 0x040fe20000010000 */
[----:B------:R-:W-:Y:S01]  /*1be0*/  FADD.FTZ R17, R17, R22 ;  /* 0x0000001611117221 */ /* 0x000fe20000010000 */
[----:B------:R-:W-:Y:S01]  /*1bf0*/  FFMA.FTZ R20, R20, R20, R21 ;  /* 0x0000001414147223 */ /* 0x000fe20000010015 */
[----:B------:R-:W-:Y:S01]  /*1c00*/  FADD.FTZ R16, R16, R25 ;  /* 0x0000001910107221 */ /* 0x000fe20000010000 */
[----:B------:R-:W-:-:S02]  /*1c10*/  HADD2.F32 R21, -RZ, R34.H0_H0 ;  /* 0x20000022ff157230 */ /* 0x000fc40000004100 */
[----:B------:R-:W-:Y:S01]  /*1c20*/  FMUL.FTZ R22, R24, R24 ;  /* 0x0000001818167220 */ /* 0x000fe20000410000 */
[--C-:B------:R-:W-:Y:S02]  /*1c30*/  HADD2.F32 R25, -RZ, R35.reuse.H1_H1 ;  /* 0x30000023ff197230 */ /* 0x100fe40000004100 */
[----:B------:R-:W-:Y:S01]  /*1c40*/  FADD.FTZ R17, R17, R20 ;  /* 0x0000001411117221 */ /* 0x000fe20000010000 */
[----:B------:R-:W-:Y:S01]  /*1c50*/  FADD.FTZ R16, R16, R23 ;  /* 0x0000001710107221 */ /* 0x000fe20000010000 */
[----:B------:R-:W-:Y:S02]  /*1c60*/  HADD2.F32 R20, -RZ, R35.H0_H0 ;  /* 0x20000023ff147230 */ /* 0x000fe40000004100 */
[C---:B------:R-:W-:Y:S01]  /*1c70*/  FADD.FTZ R23, R21.reuse, R24 ;  /* 0x0000001815177221 */ /* 0x040fe20000010000 */
[----:B------:R-:W-:Y:S01]  /*1c80*/  FFMA.FTZ R22, R21, R21, R22 ;  /* 0x0000001515167223 */ /* 0x000fe20000010016 */
[----:B------:R-:W-:Y:S01]  /*1c90*/  FMUL.FTZ R21, R25, R25 ;  /* 0x0000001919157220 */ /* 0x000fe20000410000 */
[----:B------:R-:W-:Y:S01]  /*1ca0*/  FADD.FTZ R25, R20, R25 ;  /* 0x0000001914197221 */ /* 0x000fe20000010000 */
[----:B------:R-:W-:Y:S01]  /*1cb0*/  FADD.FTZ R16, R16, R23 ;  /* 0x0000001710107221 */ /* 0x000fe20000010000 */
[----:B------:R-:W-:Y:S01]  /*1cc0*/  FADD.FTZ R17, R17, R22 ;  /* 0x0000001611117221 */ /* 0x000fe20000010000 */
[----:B------:R-:W-:-:S02]  /*1cd0*/  FFMA.FTZ R20, R20, R20, R21 ;  /* 0x0000001414147223 */ /* 0x000fc40000010015 */
[----:B------:R-:W-:Y:S02]  /*1ce0*/  FADD.FTZ R16, R16, R25 ;  /* 0x0000001910107221 */ /* 0x000fe40000010000 */
[----:B------:R-:W-:-:S03]  /*1cf0*/  FADD.FTZ R17, R17, R20 ;  /* 0x0000001411117221 */ /* 0x000fc60000010000 */
        /* <DEDUP_REMOVED lines=31> */
[----:B------:R-:W-:Y:S03]  /*1ef0*/  BSSY B0, `(.L_x_4278) ;  /* 0x0000029000007945 */ /* 0x000fe60003800000 */
[----:B0-----:R-:W-:-:S04]  /*1f00*/  @!P5 LEA R21, R21, R20, 0x18 ;  /* 0x000000141515d211 */ /* 0x001fc800078ec0ff */
[----:B------:R-:W-:-:S05]  /*1f10*/  @!P5 LEA R21, R18, R21, 0x3 ;  /* 0x000000151215d211 */ /* 0x000fca00078e18ff */
[----:B------:R0:W-:Y:S01]  /*1f20*/  @!P5 STS.64 [R21+0x10], R16 ;  /* 0x000010101500d388 */ /* 0x0001e20000000a00 */
[----:B------:R-:W-:Y:S01]  /*1f30*/  BAR.SYNC.DEFER_BLOCKING 0x0 ;  /* 0x0000000000007b1d */ /* 0x000fe20000010000 */
[----:B------:R-:W-:-:S13]  /*1f40*/  ISETP.NE.AND P5, PT, R0, RZ, PT ;  /* 0x000000ff0000720c */ /* 0x000fda0003fa5270 */
[----:B0-----:R-:W-:Y:S05]  /*1f50*/  @P5 BRA `(.L_x_4279) ;  /* 0x0000000000885947 */ /* 0x001fea0003800000 */
        /* <DEDUP_REMOVED lines=15> */
[----:B------:R-:W-:-:S03]  /*2050*/  FADD.FTZ R62, R62, R25 ;  /* 0x000000193e3e7221 */ /* 0x000fc60000010000 */
[----:B------:R-:W-:Y:S01]  /*2060*/  FADD.FTZ R55, R55, R26 ;  /* 0x0000001a37377221 */ /* 0x000fe20000010000 */
[----:B------:R-:W-:Y:S02]  /*2070*/  FADD.FTZ R62, R62, R27 ;  /* 0x0000001b3e3e7221 */ /* 0x000fe40000010000 */
[----:B------:R-:W2:Y:S01]  /*2080*/  LDS.128 R24, [UR5+0x60] ;  /* 0x00006005ff187984 */ /* 0x000ea20008000c00 */
        /* <DEDUP_REMOVED lines=13> */
[----:B0-----:R-:W-:Y:S01]  /*2160*/  FADD.FTZ R16, R55, R16 ;  /* 0x0000001037107221 */ /* 0x001fe20000010000 */
[----:B------:R-:W-:-:S07]  /*2170*/  FADD.FTZ R17, R62, R17 ;  /* 0x000000113e117221 */ /* 0x000fce0000010000 */
.L_x_4279:
[----:B------:R-:W-:Y:S05]  /*2180*/  BSYNC B0 ;  /* 0x0000000000007941 */ /* 0x000fea0003800000 */
.L_x_4278:
[----:B------:R-:W0:Y:S02]  /*2190*/  LDC R20, c[0x0][0xc] ;  /* 0x00000300ff147b82 */ /* 0x000e240000000800 */
[----:B0-----:R-:W-:-:S13]  /*21a0*/  ISETP.GE.U32.AND P6, PT, R20, 0x2, PT ;  /* 0x000000021400780c */ /* 0x001fda0003fc6070 */
        /* <DEDUP_REMOVED lines=26> */
.L_x_4282:
[----:B0-----:R-:W2:Y:S04]  /*2350*/  LDG.E.STRONG.GPU R22, desc[UR8][R18.64] ;  /* 0x0000000812167981 */ /* 0x001ea8000c1ef900 */
[----:B--2---:R-:W-:Y:S01]  /*2360*/  CCTL.IVALL ;  /* 0x00000000ff00798f */ /* 0x004fe20002000000 */
[----:B------:R-:W-:Y:S05]  /*2370*/  YIELD ;  /* 0x0000000000007946 */ /* 0x000fea0003800000 */
[----:B------:R-:W-:-:S13]  /*2380*/  ISETP.NE.AND P6, PT, R22, R21, PT ;  /* 0x000000151600720c */ /* 0x000fda0003fc5270 */
[----:B------:R-:W-:Y:S05]  /*2390*/  @P6 BRA `(.L_x_4282) ;  /* 0xfffffffc00ec6947 */ /* 0x000fea000383ffff */
.L_x_4281:
        /* <DEDUP_REMOVED lines=9> */
[----:B------:R-:W-:Y:S02]  /*2430*/  MOV R21, RZ ;  /* 0x000000ff00157202 */ /* 0x000fe40000000f00 */
[----:B------:R-:W-:-:S07]  /*2440*/  IADD3 R22, -R19, R20, RZ ;  /* 0x0000001413167210 */ /* 0x000fce0007ffe1ff */
.L_x_4284:
        /* <DEDUP_REMOVED lines=63> */
.L_x_4283:
        /* <DEDUP_REMOVED lines=18> */
.L_x_4286:
[----:B------:R-:W-:Y:S05]  /*2960*/  BSYNC B0 ;  /* 0x0000000000007941 */ /* 0x000fea0003800000 */
.L_x_4285:
        /* <DEDUP_REMOVED lines=33> */
.L_x_4280:
[----:B------:R-:W-:Y:S01]  /*2b80*/  ULDC.64 UR12, c[0x0][0x218] ;  /* 0x00008600000c7ab9 */ /* 0x000fe20000000a00 */
[----:B0-----:R-:W-:Y:S01]  /*2b90*/  P2R R18, PR, RZ, 0x1 ;  /* 0x00000001ff127803 */ /* 0x001fe20000000000 */
        /* <DEDUP_REMOVED lines=17> */
[----:B------:R-:W-:Y:S01]  /*2cb0*/  IADD3 R23, R53, R56, RZ ;  /* 0x0000003835177210 */ /* 0x000fe20007ffe0ff */
[----:B------:R-:W1:Y:S02]  /*2cc0*/  LDS.64 R20, [UR5+0x80] ;  /* 0x00008005ff147984 */ /* 0x000e640008000a00 */
[----:B-1----:R-:W-:-:S04]  /*2cd0*/  FMUL.FTZ R24, R20, UR6 ;  /* 0x0000000614187c20 */ /* 0x002fc80008410000 */
[----:B------:R-:W-:-:S04]  /*2ce0*/  FMUL.FTZ R20, R24, R24 ;  /* 0x0000001818147220 */ /* 0x000fc80000410000 */
[----:B------:R-:W-:-:S05]  /*2cf0*/  FFMA.FTZ R20, R21, UR6, -R20 ;  /* 0x0000000615147c23 */ /* 0x000fca0008010814 */
[----:B------:R-:W-:-:S13]  /*2d00*/  FSETP.GTU.FTZ.AND P5, PT, R20, RZ, PT ;  /* 0x000000ff1400720b */ /* 0x000fda0003fbc000 */
[----:B------:R-:W1:Y:S02]  /*2d10*/  @P5 LDC R17, c[0x0][0x238] ;  /* 0x00008e00ff115b82 */ /* 0x000e640000000800 */
[----:B-1----:R-:W-:Y:S01]  /*2d20*/  @P5 FADD.FTZ R26, R20, R17 ;  /* 0x00000011141a5221 */ /* 0x002fe20000010000 */
[----:B0-----:R-:W-:-:S05]  /*2d30*/  IMAD.WIDE R20, R23, 0x4, R18 ;  /* 0x0000000417147825 */ /* 0x001fca00078e0212 */
[----:B------:R-:W0:Y:S01]  /*2d40*/  LDC.64 R16, c[0x0][0x230] ;  /* 0x00008c00ff107b82 */ /* 0x000e220000000a00 */
[----:B------:R1:W2:Y:S01]  /*2d50*/  @P5 MUFU.RSQ R25, R26 ;  /* 0x0000001a00195308 */ /* 0x0002a20000001400 */
[----:B0-----:R-:W-:Y:S02]  /*2d60*/  IMAD.WIDE R18, R23, 0x4, R16 ;  /* 0x0000000417127825 */ /* 0x001fe400078e0210 */
[----:B------:R0:W3:Y:S04]  /*2d70*/  LDG.E.64 R16, desc[UR8][R20.64] ;  /* 0x0000000814107981 */ /* 0x0000e8000c1e1b00 */
[----:B------:R-:W3:Y:S01]  /*2d80*/  LDG.E.64 R18, desc[UR8][R18.64] ;  /* 0x0000000812127981 */ /* 0x000ee2000c1e1b00 */
[----:B------:R-:W-:Y:S01]  /*2d90*/  ISETP.NE.AND P6, PT, RZ, UR10, PT ;  /* 0x0000000aff007c0c */ /* 0x000fe2000bfc5270 */
[----:B------:R-:W-:-:S02]  /*2da0*/  HADD2.F32 R23, -RZ, R36.H0_H0 ;  /* 0x20000024ff177230 */ /* 0x000fc40000004100 */
[----:B------:R-:W-:Y:S02]  /*2db0*/  HADD2.F32 R27, -RZ, R36.H1_H1 ;  /* 0x30000024ff1b7230 */ /* 0x000fe40000004100 */
[--C-:B------:R-:W-:Y:S02]  /*2dc0*/  HADD2.F32 R55, -RZ, R37.reuse.H0_H0 ;  /* 0x20000025ff377230 */ /* 0x100fe40000004100 */
[--C-:B------:R-:W-:Y:S01]  /*2dd0*/  FADD.FTZ R22, R23, -R24.reuse ;  /* 0x8000001817167221 */ /* 0x100fe20000010000 */
[----:B------:R-:W-:Y:S02]  /*2de0*/  HADD2.F32 R37, -RZ, R37.H1_H1 ;  /* 0x30000025ff257230 */ /* 0x000fe40000004100 */
[--C-:B-1----:R-:W-:Y:S01]  /*2df0*/  FADD.FTZ R26, R27, -R24.reuse ;  /* 0x800000181b1a7221 */ /* 0x102fe20000010000 */
[--C-:B------:R-:W-:Y:S01]  /*2e00*/  FADD.FTZ R36, R55, -R24.reuse ;  /* 0x8000001837247221 */ /* 0x100fe20000010000 */
[-C--:B--2---:R-:W-:Y:S01]  /*2e10*/  FMUL.FTZ R23, R22, R25.reuse ;  /* 0x0000001916177220 */ /* 0x084fe20000410000 */
[----:B------:R-:W-:Y:S01]  /*2e20*/  FADD.FTZ R56, R37, -R24 ;  /* 0x8000001825387221 */ /* 0x000fe20000010000 */
[-C--:B0-----:R-:W-:Y:S01]  /*2e30*/  FMUL.FTZ R20, R26, R25.reuse ;  /* 0x000000191a147220 */ /* 0x081fe20000410000 */
[----:B------:R-:W-:-:S02]  /*2e40*/  FMUL.FTZ R27, R36, R25 ;  /* 0x00000019241b7220 */ /* 0x000fc40000410000 */
[----:B------:R-:W-:Y:S01]  /*2e50*/  FMUL.FTZ R26, R56, R25 ;  /* 0x00000019381a7220 */ /* 0x000fe20000410000 */
[----:B---3--:R-:W-:Y:S01]  /*2e60*/  FFMA.FTZ R36, R16, R23, R18 ;  /* 0x0000001710247223 */ /* 0x008fe20000010012 */
        /* <DEDUP_REMOVED lines=12> */
.L_x_4287:
[----:B------:R-:W-:Y:S01]  /*2f30*/  LOP3.LUT P5, RZ, R54, 0x20, RZ, 0xc0, !PT ;  /* 0x0000002036ff7812 */ /* 0x000fe200078ac0ff */
[----:B------:R-:W-:-:S12]  /*2f40*/  BSSY B0, `(.L_x_4288) ;  /* 0x000000e000007945 */ /* 0x000fd80003800000 */
[----:B------:R-:W-:Y:S05]  /*2f50*/  @!P5 BRA `(.L_x_4289) ;  /* 0x000000000030d947 */ /* 0x000fea0003800000 */
[----:B------:R-:W-:Y:S01]  /*2f60*/  ULDC.64 UR12, c[0x0][0x270] ;  /* 0x00009c00000c7ab9 */ /* 0x000fe20000000a00 */
[----:B------:R-:W-:Y:S01]  /*2f70*/  MOV R20, R58 ;  /* 0x0000003a00147202 */ /* 0x000fe20000000f00 */
[----:B------:R-:W-:Y:S01]  /*2f80*/  IMAD R22, R3, UR12, RZ ;  /* 0x0000000c03167c24 */ /* 0x000fe2000f8e02ff */
[----:B------:R-:W-:Y:S02]  /*2f90*/  MOV R21, R61 ;  /* 0x0000003d00157202 */ /* 0x000fe40000000f00 */
[----:B------:R-:W-:Y:S01]  /*2fa0*/  F2FP.F16.F32.PACK_AB R37, R37, R36 ;  /* 0x000000242525723e */ /* 0x000fe200000000ff */
[C---:B------:R-:W-:Y:S02]  /*2fb0*/  IMAD R23, R51.reuse, UR13, R22 ;  /* 0x0000000d33177c24 */ /* 0x040fe4000f8e0216 */
[----:B------:R-:W-:Y:S01]  /*2fc0*/  IMAD.WIDE.U32 R20, R51, UR12, R20 ;  /* 0x0000000c33147c25 */ /* 0x000fe2000f8e0014 */
[----:B------:R-:W-:-:S04]  /*2fd0*/  ULDC.64 UR12, c[0x0][0x210] ;  /* 0x00008400000c7ab9 */ /* 0x000fc80000000a00 */
[----:B------:R-:W-:Y:S02]  /*2fe0*/  IADD3 R23, R21, R23, RZ ;  /* 0x0000001715177210 */ /* 0x000fe40007ffe0ff */
[----:B------:R-:W-:-:S04]  /*2ff0*/  LEA R22, P5, R20, UR12, 0x1 ;  /* 0x0000000c14167c11 */ /* 0x000fc8000f8a08ff */
[----:B------:R-:W-:-:S05]  /*3000*/  LEA.HI.X R23, R20, UR13, R23, 0x1, P5 ;  /* 0x0000000d14177c11 */ /* 0x000fca000a8f0c17 */
[----:B------:R0:W-:Y:S04]  /*3010*/  STG.E desc[UR8][R22.64], R37 ;  /* 0x0000002516007986 */ /* 0x0001e8000c101908 */
.L_x_4289:
[----:B------:R-:W-:Y:S05]  /*3020*/  BSYNC B0 ;  /* 0x0000000000007941 */ /* 0x000fea0003800000 */
.L_x_4288:
[--C-:B0-----:R-:W-:Y:S02]  /*3030*/  HADD2.F32 R37, -RZ, R38.reuse.H0_H0 ;  /* 0x20000026ff257230 */ /* 0x101fe40000004100 */
[----:B------:R-:W-:Y:S01]  /*3040*/  FFMA.FTZ R27, R16, R27, R18 ;  /* 0x0000001b101b7223 */ /* 0x000fe20000010012 */
[----:B------:R-:W-:Y:S02]  /*3050*/  HADD2.F32 R55, -RZ, R38.H1_H1 ;  /* 0x30000026ff377230 */ /* 0x000fe40000004100 */
        /* <DEDUP_REMOVED lines=12> */
.L_x_4290:
        /* <DEDUP_REMOVED lines=15> */
.L_x_4292:
[----:B------:R-:W-:Y:S05]  /*3210*/  BSYNC B0 ;  /* 0x0000000000007941 */ /* 0x000fea0003800000 */
.L_x_4291:
[--C-:B------:R-:W-:Y:S01]  /*3220*/  FADD.FTZ R20, R37, -R24.reuse ;  /* 0x8000001825147221 */ /* 0x100fe20000010000 */
[--C-:B0-----:R-:W-:Y:S01]  /*3230*/  FADD.FTZ R22, R55, -R24.reuse ;  /* 0x8000001837167221 */ /* 0x101fe20000010000 */
[--C-:B------:R-:W-:Y:S02]  /*3240*/  HADD2.F32 R23, -RZ, R39.reuse.H0_H0 ;  /* 0x20000027ff177230 */ /* 0x100fe40000004100 */
[----:B------:R-:W-:Y:S02]  /*3250*/  HADD2.F32 R39, -RZ, R39.H1_H1 ;  /* 0x30000027ff277230 */ /* 0x000fe40000004100 */
[-C--:B------:R-:W-:Y:S01]  /*3260*/  FMUL.FTZ R21, R20, R25.reuse ;  /* 0x0000001914157220 */ /* 0x080fe20000410000 */
[----:B------:R-:W-:Y:S01]  /*3270*/  FMUL.FTZ R22, R22, R25 ;  /* 0x0000001916167220 */ /* 0x000fe20000410000 */
[--C-:B------:R-:W-:Y:S02]  /*3280*/  HADD2.F32 R27, -RZ, R40.reuse.H0_H0 ;  /* 0x20000028ff1b7230 */ /* 0x100fe40000004100 */
[--C-:B------:R-:W-:Y:S01]  /*3290*/  FADD.FTZ R36, R23, -R24.reuse ;  /* 0x8000001817247221 */ /* 0x100fe20000010000 */
[----:B------:R-:W-:Y:S01]  /*32a0*/  FADD.FTZ R26, R39, -R24 ;  /* 0x80000018271a7221 */ /* 0x000fe20000010000 */
[----:B------:R-:W-:-:S02]  /*32b0*/  HADD2.F32 R37, -RZ, R40.H1_H1 ;  /* 0x30000028ff257230 */ /* 0x000fc40000004100 */
        /* <DEDUP_REMOVED lines=13> */
.L_x_4293:
        /* <DEDUP_REMOVED lines=15> */
.L_x_4295:
[----:B------:R-:W-:Y:S05]  /*3480*/  BSYNC B0 ;  /* 0x0000000000007941 */ /* 0x000fea0003800000 */
.L_x_4294:
[-C--:B------:R-:W-:Y:S01]  /*3490*/  FMUL.FTZ R21, R36, R25.reuse ;  /* 0x0000001924157220 */ /* 0x080fe20000410000 */
[----:B------:R-:W-:Y:S01]  /*34a0*/  FMUL.FTZ R20, R26, R25 ;  /* 0x000000191a147220 */ /* 0x000fe20000410000 */
[--C-:B------:R-:W-:Y:S01]  /*34b0*/  FADD.FTZ R26, R27, -R24.reuse ;  /* 0x800000181b1a7221 */ /* 0x100fe20000010000 */
[----:B------:R-:W-:Y:S01]  /*34c0*/  FADD.FTZ R36, R37, -R24 ;  /* 0x8000001825247221 */ /* 0x000fe20000010000 */
        /* <DEDUP_REMOVED lines=13> */
.L_x_4296:
[----:B------:R-:W-:Y:S01]  /*35a0*/  LOP3.LUT P5, RZ, R54, 0x4, RZ, 0xc0, !PT ;  /* 0x0000000436ff7812 */ /* 0x000fe200078ac0ff */
[----:B------:R-:W-:-:S12]  /*35b0*/  BSSY B0, `(.L_x_4297) ;  /* 0x000000e000007945 */ /* 0x000fd80003800000 */
[----:B------:R-:W-:Y:S05]  /*35c0*/  @!P5 BRA `(.L_x_4298) ;  /* 0x000000000030d947 */ /* 0x000fea0003800000 */
[----:B------:R-:W-:Y:S01]  /*35d0*/  ULDC.64 UR12, c[0x0][0x270] ;  /* 0x00009c00000c7ab9 */ /* 0x000fe20000000a00 */
[----:B------:R-:W-:Y:S01]  /*35e0*/  MOV R20, R58 ;  /* 0x0000003a00147202 */ /* 0x000fe20000000f00 */
[----:B0-----:R-:W-:Y:S01]  /*35f0*/  IMAD R23, R9, UR12, RZ ;  /* 0x0000000c09177c24 */ /* 0x001fe2000f8e02ff */
        /* <DEDUP_REMOVED lines=9> */
.L_x_4298:
[----:B------:R-:W-:Y:S05]  /*3690*/  BSYNC B0 ;  /* 0x0000000000007941 */ /* 0x000fea0003800000 */
.L_x_4297:
[-C--:B------:R-:W-:Y:S01]  /*36a0*/  FMUL.FTZ R21, R26, R25.reuse ;  /* 0x000000191a157220 */ /* 0x080fe20000410000 */
[----:B------:R-:W-:Y:S01]  /*36b0*/  FMUL.FTZ R36, R36, R25 ;  /* 0x0000001924247220 */ /* 0x000fe20000410000 */
[--C-:B-1----:R-:W-:Y:S02]  /*36c0*/  HADD2.F32 R27, -RZ, R41.reuse.H0_H0 ;  /* 0x20000029ff1b7230 */ /* 0x102fe40000004100 */
[----:B------:R-:W-:Y:S02]  /*36d0*/  HADD2.F32 R41, -RZ, R41.H1_H1 ;  /* 0x30000029ff297230 */ /* 0x000fe40000004100 */
[----:B------:R-:W-:Y:S01]  /*36e0*/  FFMA.FTZ R26, R16, R21, R18 ;  /* 0x00000015101a7223 */ /* 0x000fe20000010012 */
[--C-:B------:R-:W-:Y:S02]  /*36f0*/  HADD2.F32 R37, -RZ, R42.reuse.H0_H0 ;  /* 0x2000002aff257230 */ /* 0x100fe40000004100 */
[----:B------:R-:W-:Y:S01]  /*3700*/  FFMA.FTZ R55, R17, R36, R19 ;  /* 0x0000002411377223 */ /* 0x000fe20000010013 */
[----:B0-----:R-:W-:Y:S01]  /*3710*/  HADD2.F32 R39, -RZ, R42.H1_H1 ;  /* 0x3000002aff277230 */ /* 0x001fe20000004100 */
        /* <DEDUP_REMOVED lines=11> */
.L_x_4299:
[----:B------:R-:W-:Y:S04]  /*37d0*/  BSSY B0, `(.L_x_4300) ;  /* 0x000000e000007945 */ /* 0x000fe80003800000 */
        /* <DEDUP_REMOVED lines=13> */
.L_x_4301:
[----:B------:R-:W-:Y:S05]  /*38b0*/  BSYNC B0 ;  /* 0x0000000000007941 */ /* 0x000fea0003800000 */
.L_x_4300:
[--C-:B------:R-:W-:Y:S01]  /*38c0*/  FADD.FTZ R20, R27, -R24.reuse ;  /* 0x800000181b147221 */ /* 0x100fe20000010000 */
[--C-:B0-----:R-:W-:Y:S01]  /*38d0*/  FADD.FTZ R22, R41, -R24.reuse ;  /* 0x8000001829167221 */ /* 0x101fe20000010000 */
[--C-:B------:R-:W-:Y:S01]  /*38e0*/  FADD.FTZ R26, R37, -R24.reuse ;  /* 0x80000018251a7221 */ /* 0x100fe20000010000 */
[----:B------:R-:W-:Y:S01]  /*38f0*/  FADD.FTZ R36, R39, -R24 ;  /* 0x8000001827247221 */ /* 0x000fe20000010000 */
        /* <DEDUP_REMOVED lines=17> */
.L_x_4302:
        /* <DEDUP_REMOVED lines=14> */
.L_x_4304:
[----:B------:R-:W-:Y:S05]  /*3af0*/  BSYNC B0 ;  /* 0x0000000000007941 */ /* 0x000fea0003800000 */
.L_x_4303:
        /* <DEDUP_REMOVED lines=15> */
.L_x_4305:
        /* <DEDUP_REMOVED lines=14> */
.L_x_4307:
[----:B------:R-:W-:Y:S05]  /*3cd0*/  BSYNC B0 ;  /* 0x0000000000007941 */ /* 0x000fea0003800000 */
.L_x_4306:
[--C-:B------:R-:W-:Y:S01]  /*3ce0*/  FADD.FTZ R20, R37, -R24.reuse ;  /* 0x8000001825147221 */ /* 0x100fe20000010000 */
[--C-:B0-----:R-:W-:Y:S01]  /*3cf0*/  FADD.FTZ R22, R43, -R24.reuse ;  /* 0x800000182b167221 */ /* 0x101fe20000010000 */
[--C-:B------:R-:W-:Y:S02]  /*3d00*/  HADD2.F32 R39, -RZ, R44.reuse.H1_H1 ;  /* 0x3000002cff277230 */ /* 0x100fe40000004100 */
[----:B------:R-:W-:Y:S02]  /*3d10*/  HADD2.F32 R23, -RZ, R44.H0_H0 ;  /* 0x2000002cff177230 */ /* 0x000fe40000004100 */
[-C--:B------:R-:W-:Y:S01]  /*3d20*/  FMUL.FTZ R21, R20, R25.reuse ;  /* 0x0000001914157220 */ /* 0x080fe20000410000 */
[----:B------:R-:W-:Y:S01]  /*3d30*/  FMUL.FTZ R22, R22, R25 ;  /* 0x0000001916167220 */ /* 0x000fe20000410000 */
[--C-:B------:R-:W-:Y:S02]  /*3d40*/  HADD2.F32 R27, -RZ, R12.reuse.H0_H0 ;  /* 0x2000000cff1b7230 */ /* 0x100fe40000004100 */
[----:B------:R-:W-:Y:S01]  /*3d50*/  FADD.FTZ R26, R39, -R24 ;  /* 0x80000018271a7221 */ /* 0x000fe20000010000 */
[----:B------:R-:W-:-:S02]  /*3d60*/  HADD2.F32 R37, -RZ, R12.H1_H1 ;  /* 0x3000000cff257230 */ /* 0x000fc40000004100 */
        /* <DEDUP_REMOVED lines=14> */
.L_x_4308:
[----:B------:R-:W-:Y:S04]  /*3e50*/  BSSY B0, `(.L_x_4309) ;  /* 0x0000010000007945 */ /* 0x000fe80003800000 */
[----:B------:R-:W-:Y:S05]  /*3e60*/  @!P0 BRA `(.L_x_4310) ;  /* 0x0000000000388947 */ /* 0x000fea0003800000 */
[----:B------:R-:W-:Y:S01]  /*3e70*/  IADD3 R23, R51, 0x38, RZ ;  /* 0x0000003833177810 */ /* 0x000fe20007ffe0ff */
[----:B------:R-:W-:Y:S01]  /*3e80*/  ULDC.64 UR12, c[0x0][0x270] ;  /* 0x00009c00000c7ab9 */ /* 0x000fe20000000a00 */
[----:B------:R-:W-:Y:S02]  /*3e90*/  MOV R20, R58 ;  /* 0x0000003a00147202 */ /* 0x000fe40000000f00 */
[----:B------:R-:W-:Y:S02]  /*3ea0*/  SHF.R.S32.HI R22, RZ, 0x1f, R23 ;  /* 0x0000001fff167819 */ /* 0x000fe40000011417 */
[----:B------:R-:W-:Y:S02]  /*3eb0*/  MOV R21, R61 ;  /* 0x0000003d00157202 */ /* 0x000fe40000000f00 */
[----:B------:R-:W-:Y:S01]  /*3ec0*/  F2FP.F16.F32.PACK_AB R39, R39, R36 ;  /* 0x000000242727723e */ /* 0x000fe200000000ff */
        /* <DEDUP_REMOVED lines=8> */
.L_x_4310:
[----:B------:R-:W-:Y:S05]  /*3f50*/  BSYNC B0 ;  /* 0x0000000000007941 */ /* 0x000fea0003800000 */
.L_x_4309:
        /* <DEDUP_REMOVED lines=17> */
.L_x_4311:
[----:B------:R-:W-:Y:S04]  /*4070*/  BSSY B0, `(.L_x_4312) ;  /* 0x0000010000007945 */ /* 0x000fe80003800000 */
[----:B------:R-:W-:Y:S05]  /*4080*/  @!P1 BRA `(.L_x_4313) ;  /* 0x0000000000389947 */ /* 0x000fea0003800000 */
[----:B0-----:R-:W-:Y:S01]  /*4090*/  IADD3 R23, R51, 0x40, RZ ;  /* 0x0000004033177810 */ /* 0x001fe20007ffe0ff */
        /* <DEDUP_REMOVED lines=13> */
.L_x_4313:
[----:B------:R-:W-:Y:S05]  /*4170*/  BSYNC B0 ;  /* 0x0000000000007941 */ /* 0x000fea0003800000 */
.L_x_4312:
[----:B01----:R-:W-:Y:S01]  /*4180*/  IADD3 R23, R51, 0x48, RZ ;  /* 0x0000004833177810 */ /* 0x003fe20007ffe0ff */
[-C--:B------:R-:W-:Y:S01]  /*4190*/  FMUL.FTZ R21, R12, R25.reuse ;  /* 0x000000190c157220 */ /* 0x080fe20000410000 */
[----:B------:R-:W-:Y:S01]  /*41a0*/  FMUL.FTZ R26, R26, R25 ;  /* 0x000000191a1a7220 */ /* 0x000fe20000410000 */
[----:B------:R-:W-:Y:S01]  /*41b0*/  ULDC.64 UR12, c[0x0][0x278] ;  /* 0x00009e00000c7ab9 */ /* 0x000fe20000000a00 */
[----:B------:R-:W-:Y:S01]  /*41c0*/  SHF.R.S32.HI R36, RZ, 0x1f, R23 ;  /* 0x0000001fff247819 */ /* 0x000fe20000011417 */
        /* <DEDUP_REMOVED lines=13> */
.L_x_4314:
[----:B------:R-:W-:Y:S01]  /*42a0*/  ISETP.GE.U32.AND P5, PT, R23, UR12, PT ;  /* 0x0000000c17007c0c */ /* 0x000fe2000bfa6070 */
[--C-:B------:R-:W-:Y:S01]  /*42b0*/  HADD2.F32 R21, -RZ, R14.reuse.H0_H0 ;  /* 0x2000000eff157230 */ /* 0x100fe20000004100 */
[----:B------:R-:W-:Y:S01]  /*42c0*/  BSSY B0, `(.L_x_4315) ;  /* 0x0000016000007945 */ /* 0x000fe20003800000 */
[----:B------:R-:W-:Y:S01]  /*42d0*/  HADD2.F32 R27, -RZ, R14.H1_H1 ;  /* 0x3000000eff1b7230 */ /* 0x000fe20000004100 */
[----:B------:R-:W-:Y:S02]  /*42e0*/  ISETP.GE.AND.EX P5, PT, R36, UR13, PT, P5 ;  /* 0x0000000d24007c0c */ /* 0x000fe4000bfa6350 */
[--C-:B------:R-:W-:Y:S02]  /*42f0*/  FADD.FTZ R14, R21, -R24.reuse ;  /* 0x80000018150e7221 */ /* 0x100fe40000010000 */
[----:B------:R-:W-:Y:S01]  /*4300*/  ISETP.GT.U32.OR P5, PT, R0, 0x187, P5 ;  /* 0x000001870000780c */ /* 0x000fe20002fa4470 */
[----:B------:R-:W-:Y:S01]  /*4310*/  FADD.FTZ R20, R27, -R24 ;  /* 0x800000181b147221 */ /* 0x000fe20000010000 */
[----:B------:R-:W-:Y:S01]  /*4320*/  FMUL.FTZ R39, R14, R25 ;  /* 0x000000190e277220 */ /* 0x000fe20000410000 */
[----:B------:R-:W-:-:S02]  /*4330*/  IADD3 R27, R51, 0x50, RZ ;  /* 0x00000050331b7810 */ /* 0x000fc40007ffe0ff */
[----:B------:R-:W-:-:S08]  /*4340*/  FMUL.FTZ R14, R20, R25 ;  /* 0x00000019140e7220 */ /* 0x000fd00000410000 */
[----:B------:R-:W-:Y:S05]  /*4350*/  @P5 BRA `(.L_x_4316) ;  /* 0x0000000000305947 */ /* 0x000fea0003800000 */
        /* <DEDUP_REMOVED lines=12> */
.L_x_4316:
[----:B------:R-:W-:Y:S05]  /*4420*/  BSYNC B0 ;  /* 0x0000000000007941 */ /* 0x000fea0003800000 */
.L_x_4315:
[----:B------:R-:W-:Y:S01]  /*4430*/  FFMA.FTZ R12, R16, R39, R18 ;  /* 0x00000027100c7223 */ /* 0x000fe20000010012 */
[----:B------:R-:W-:Y:S01]  /*4440*/  SHF.R.S32.HI R36, RZ, 0x1f, R27 ;  /* 0x0000001fff247819 */ /* 0x000fe2000001141b */
        /* <DEDUP_REMOVED lines=12> */
.L_x_4317:
[----:B------:R-:W-:Y:S01]  /*4510*/  ISETP.GE.U32.AND P5, PT, R27, UR12, PT ;  /* 0x0000000c1b007c0c */ /* 0x000fe2000bfa6070 */
[--C-:B------:R-:W-:Y:S01]  /*4520*/  HADD2.F32 R21, -RZ, R28.reuse.H0_H0 ;  /* 0x2000001cff157230 */ /* 0x100fe20000004100 */
[----:B------:R-:W-:Y:S01]  /*4530*/  BSSY B0, `(.L_x_4318) ;  /* 0x0000016000007945 */ /* 0x000fe20003800000 */
[----:B0-----:R-:W-:Y:S01]  /*4540*/  HADD2.F32 R23, -RZ, R28.H1_H1 ;  /* 0x3000001cff177230 */ /* 0x001fe20000004100 */
[----:B------:R-:W-:Y:S02]  /*4550*/  ISETP.GE.AND.EX P5, PT, R36, UR13, PT, P5 ;  /* 0x0000000d24007c0c */ /* 0x000fe4000bfa6350 */
[--C-:B------:R-:W-:Y:S01]  /*4560*/  FADD.FTZ R14, R21, -R24.reuse ;  /* 0x80000018150e7221 */ /* 0x100fe20000010000 */
[----:B------:R-:W-:Y:S01]  /*4570*/  IADD3 R37, R51, 0x58, RZ ;  /* 0x0000005833257810 */ /* 0x000fe20007ffe0ff */
[----:B------:R-:W-:Y:S01]  /*4580*/  FADD.FTZ R20, R23, -R24 ;  /* 0x8000001817147221 */ /* 0x000fe20000010000 */
[----:B------:R-:W-:Y:S01]  /*4590*/  ISETP.GT.U32.OR P5, PT, R0, 0x187, P5 ;  /* 0x000001870000780c */ /* 0x000fe20002fa4470 */
[----:B------:R-:W-:-:S02]  /*45a0*/  FMUL.FTZ R41, R14, R25 ;  /* 0x000000190e297220 */ /* 0x000fc40000410000 */
[----:B------:R-:W-:-:S10]  /*45b0*/  FMUL.FTZ R14, R20, R25 ;  /* 0x00000019140e7220 */ /* 0x000fd40000410000 */
        /* <DEDUP_REMOVED lines=13> */
.L_x_4319:
[----:B------:R-:W-:Y:S05]  /*4690*/  BSYNC B0 ;  /* 0x0000000000007941 */ /* 0x000fea0003800000 */
.L_x_4318:
[----:B------:R-:W-:Y:S01]  /*46a0*/  SHF.R.S32.HI R26, RZ, 0x1f, R37 ;  /* 0x0000001fff1a7819 */ /* 0x000fe20000011425 */
[----:B------:R-:W-:Y:S01]  /*46b0*/  FFMA.FTZ R41, R16, R41, R18 ;  /* 0x0000002910297223 */ /* 0x000fe20000010012 */
[----:B------:R-:W-:Y:S01]  /*46c0*/  FFMA.FTZ R14, R17, R14, R19 ;  /* 0x0000000e110e7223 */ /* 0x000fe20000010013 */
[----:B------:R-:W-:Y:S06]  /*46d0*/  @!P6 BRA `(.L_x_4320) ;  /* 0x000000000028e947 */ /* 0x000fec0003800000 */
[----:B------:R-:W-:Y:S01]  /*46e0*/  FMUL.FTZ R12, R41, -1.4426950216293334961 ;  /* 0xbfb8aa3b290c7820 */ /* 0x000fe20000410000 */
[----:B------:R-:W-:-:S05]  /*46f0*/  FMUL.FTZ R21, R14, -1.4426950216293334961 ;  /* 0xbfb8aa3b0e157820 */ /* 0x000fca0000410000 */
[----:B------:R-:W1:Y:S08]  /*4700*/  MUFU.EX2 R12, R12 ;  /* 0x0000000c000c7308 */ /* 0x000e700000000800 */
[----:B------:R-:W0:Y:S01]  /*4710*/  MUFU.EX2 R21, R21 ;  /* 0x0000001500157308 */ /* 0x000e220000000800 */
[----:B-1----:R-:W-:-:S07]  /*4720*/  FADD.FTZ R20, R12, 1 ;  /* 0x3f8000000c147421 */ /* 0x002fce0000010000 */
[----:B------:R-:W1:Y:S01]  /*4730*/  MUFU.RCP R20, R20 ;  /* 0x0000001400147308 */ /* 0x000e620000001000 */
[----:B0-----:R-:W-:-:S07]  /*4740*/  FADD.FTZ R22, R21, 1 ;  /* 0x3f80000015167421 */ /* 0x001fce0000010000 */
[----:B------:R-:W0:Y:S01]  /*4750*/  MUFU.RCP R23, R22 ;  /* 0x0000001600177308 */ /* 0x000e220000001000 */
[----:B-1----:R-:W-:Y:S01]  /*4760*/  FMUL.FTZ R41, R41, R20 ;  /* 0x0000001429297220 */ /* 0x002fe20000410000 */
[----:B0-----:R-:W-:-:S07]  /*4770*/  FMUL.FTZ R14, R14, R23 ;  /* 0x000000170e0e7220 */ /* 0x001fce0000410000 */
.L_x_4320:
[----:B------:R-:W-:Y:S01]  /*4780*/  ISETP.GE.U32.AND P5, PT, R37, UR12, PT ;  /* 0x0000000c25007c0c */ /* 0x000fe2000bfa6070 */
[--C-:B------:R-:W-:Y:S01]  /*4790*/  HADD2.F32 R21, -RZ, R30.reuse.H0_H0 ;  /* 0x2000001eff157230 */ /* 0x100fe20000004100 */
[----:B------:R-:W-:Y:S01]  /*47a0*/  BSSY B0, `(.L_x_4321) ;  /* 0x0000015000007945 */ /* 0x000fe20003800000 */
[----:B0-----:R-:W-:Y:S01]  /*47b0*/  HADD2.F32 R23, -RZ, R30.H1_H1 ;  /* 0x3000001eff177230 */ /* 0x001fe20000004100 */
[----:B------:R-:W-:Y:S02]  /*47c0*/  ISETP.GE.AND.EX P5, PT, R26, UR13, PT, P5 ;  /* 0x0000000d1a007c0c */ /* 0x000fe4000bfa6350 */
[--C-:B------:R-:W-:Y:S02]  /*47d0*/  FADD.FTZ R12, R21, -R24.reuse ;  /* 0x80000018150c7221 */ /* 0x100fe40000010000 */
[----:B------:R-:W-:Y:S01]  /*47e0*/  ISETP.GT.U32.OR P5, PT, R0, 0x187, P5 ;  /* 0x000001870000780c */ /* 0x000fe20002fa4470 */
[----:B------:R-:W-:Y:S01]  /*47f0*/  FADD.FTZ R20, R23, -R24 ;  /* 0x8000001817147221 */ /* 0x000fe20000010000 */
[----:B------:R-:W-:-:S03]  /*4800*/  FMUL.FTZ R27, R12, R25 ;  /* 0x000000190c1b7220 */ /* 0x000fc60000410000 */
        /* <DEDUP_REMOVED lines=14> */
.L_x_4322:
[----:B------:R-:W-:Y:S05]  /*48f0*/  BSYNC B0 ;  /* 0x0000000000007941 */ /* 0x000fea0003800000 */
.L_x_4321:
[--C-:B------:R-:W-:Y:S02]  /*4900*/  HADD2.F32 R39, -RZ, R32.reuse.H0_H0 ;  /* 0x20000020ff277230 */ /* 0x100fe40000004100 */
[----:B------:R-:W-:Y:S01]  /*4910*/  FFMA.FTZ R14, R16, R27, R18 ;  /* 0x0000001b100e7223 */ /* 0x000fe20000010012 */
[----:B0-----:R-:W-:Y:S02]  /*4920*/  HADD2.F32 R41, -RZ, R32.H1_H1 ;  /* 0x30000020ff297230 */ /* 0x001fe40000004100 */
        /* <DEDUP_REMOVED lines=12> */
.L_x_4323:
[----:B------:R-:W-:Y:S01]  /*49f0*/  ISETP.GE.U32.AND P5, PT, R6, UR12, PT ;  /* 0x0000000c06007c0c */ /* 0x000fe2000bfa6070 */
[--C-:B------:R-:W-:Y:S01]  /*4a00*/  FADD.FTZ R12, R39, -R24.reuse ;  /* 0x80000018270c7221 */ /* 0x100fe20000010000 */
[----:B------:R-:W-:Y:S01]  /*4a10*/  FADD.FTZ R20, R41, -R24 ;  /* 0x8000001829147221 */ /* 0x000fe20000010000 */
        /* <DEDUP_REMOVED lines=20> */
.L_x_4325:
[----:B------:R-:W-:Y:S05]  /*4b60*/  BSYNC B0 ;  /* 0x0000000000007941 */ /* 0x000fea0003800000 */
.L_x_4324:
        /* <DEDUP_REMOVED lines=11> */
.L_x_4326:
        /* <DEDUP_REMOVED lines=23> */
.L_x_4328:
[----:B------:R-:W-:Y:S05]  /*4d90*/  BSYNC B0 ;  /* 0x0000000000007941 */ /* 0x000fea0003800000 */
.L_x_4327:
        /* <DEDUP_REMOVED lines=15> */
.L_x_4329:
[----:B------:R-:W-:Y:S01]  /*4e90*/  ISETP.GE.U32.AND P5, PT, R10, UR12, PT ;  /* 0x0000000c0a007c0c */ /* 0x000fe2000bfa6070 */
[--C-:B------:R-:W-:Y:S01]  /*4ea0*/  FADD.FTZ R12, R27, -R24.reuse ;  /* 0x800000181b0c7221 */ /* 0x100fe20000010000 */
[----:B------:R-:W-:Y:S01]  /*4eb0*/  FADD.FTZ R24, R35, -R24 ;  /* 0x8000001823187221 */ /* 0x000fe20000010000 */
[----:B------:R-:W-:Y:S01]  /*4ec0*/  IADD3 R23, R51, 0x78, RZ ;  /* 0x0000007833177810 */ /* 0x000fe20007ffe0ff */
[----:B------:R-:W-:Y:S01]  /*4ed0*/  BSSY B0, `(.L_x_4330) ;  /* 0x0000015000007945 */ /* 0x000fe20003800000 */
[----:B------:R-:W-:Y:S01]  /*4ee0*/  ISETP.GE.AND.EX P5, PT, R33, UR13, PT, P5 ;  /* 0x0000000d21007c0c */ /* 0x000fe2000bfa6350 */
[-C--:B------:R-:W-:Y:S01]  /*4ef0*/  FMUL.FTZ R21, R12, R25.reuse ;  /* 0x000000190c157220 */ /* 0x080fe20000410000 */
[----:B------:R-:W-:Y:S01]  /*4f00*/  FMUL.FTZ R24, R24, R25 ;  /* 0x0000001918187220 */ /* 0x000fe20000410000 */
[----:B------:R-:W-:Y:S02]  /*4f10*/  SHF.R.S32.HI R20, RZ, 0x1f, R23 ;  /* 0x0000001fff147819 */ /* 0x000fe40000011417 */
        /* <DEDUP_REMOVED lines=16> */
.L_x_4331:
[----:B------:R-:W-:Y:S05]  /*5020*/  BSYNC B0 ;  /* 0x0000000000007941 */ /* 0x000fea0003800000 */
.L_x_4330:
[----:B------:R-:W-:Y:S05]  /*5030*/  @!P6 BRA `(.L_x_4332) ;  /* 0x000000000028e947 */ /* 0x000fea0003800000 */
[----:B------:R-:W-:Y:S01]  /*5040*/  FMUL.FTZ R12, R21, -1.4426950216293334961 ;  /* 0xbfb8aa3b150c7820 */ /* 0x000fe20000410000 */
[----:B------:R-:W-:-:S05]  /*5050*/  FMUL.FTZ R16, R24, -1.4426950216293334961 ;  /* 0xbfb8aa3b18107820 */ /* 0x000fca0000410000 */
[----:B------:R-:W1:Y:S08]  /*5060*/  MUFU.EX2 R12, R12 ;  /* 0x0000000c000c7308 */ /* 0x000e700000000800 */
[----:B------:R-:W2:Y:S01]  /*5070*/  MUFU.EX2 R16, R16 ;  /* 0x0000001000107308 */ /* 0x000ea20000000800 */
[----:B-1----:R-:W-:-:S07]  /*5080*/  FADD.FTZ R14, R12, 1 ;  /* 0x3f8000000c0e7421 */ /* 0x002fce0000010000 */
[----:B------:R-:W1:Y:S01]  /*5090*/  MUFU.RCP R14, R14 ;  /* 0x0000000e000e7308 */ /* 0x000e620000001000 */
[----:B--2---:R-:W-:-:S07]  /*50a0*/  FADD.FTZ R17, R16, 1 ;  /* 0x3f80000010117421 */ /* 0x004fce0000010000 */
[----:B------:R-:W2:Y:S01]  /*50b0*/  MUFU.RCP R17, R17 ;  /* 0x0000001100117308 */ /* 0x000ea20000001000 */
[----:B-1----:R-:W-:Y:S01]  /*50c0*/  FMUL.FTZ R21, R21, R14 ;  /* 0x0000000e15157220 */ /* 0x002fe20000410000 */
[----:B--2---:R-:W-:-:S07]  /*50d0*/  FMUL.FTZ R24, R24, R17 ;  /* 0x0000001118187220 */ /* 0x004fce0000410000 */
.L_x_4332:
[----:B------:R-:W-:Y:S01]  /*50e0*/  ISETP.GE.U32.AND P5, PT, R23, UR12, PT ;  /* 0x0000000c17007c0c */ /* 0x000fe2000bfa6070 */
[----:B------:R-:W-:Y:S03]  /*50f0*/  BSSY B0, `(.L_x_4333) ;  /* 0x000000f000007945 */ /* 0x000fe60003800000 */
[----:B------:R-:W-:-:S04]  /*5100*/  ISETP.GE.AND.EX P5, PT, R20, UR13, PT, P5 ;  /* 0x0000000d14007c0c */ /* 0x000fc8000bfa6350 */
[----:B------:R-:W-:-:S13]  /*5110*/  ISETP.GT.U32.OR P5, PT, R0, 0x187, P5 ;  /* 0x000001870000780c */ /* 0x000fda0002fa4470 */
[----:B------:R-:W-:Y:S05]  /*5120*/  @P5 BRA `(.L_x_4334) ;  /* 0x00000000002c5947 */ /* 0x000fea0003800000 */
        /* <DEDUP_REMOVED lines=11> */
.L_x_4334:
[----:B------:R-:W-:Y:S05]  /*51e0*/  BSYNC B0 ;  /* 0x0000000000007941 */ /* 0x000fea0003800000 */
.L_x_4333:
[----:B-1----:R-:W1:Y:S01]  /*51f0*/  LDC R17, c[0x0][0x10] ;  /* 0x00000400ff117b82 */ /* 0x002e620000000800 */
[----:B------:R-:W-:Y:S02]  /*5200*/  IADD3 R4, R4, 0x1, RZ ;  /* 0x0000000104047810 */ /* 0x000fe40007ffe0ff */
[----:B-1----:R-:W-:-:S04]  /*5210*/  IADD3 R52, R17, R52, RZ ;  /* 0x0000003411347210 */ /* 0x002fc80007ffe0ff */
[----:B------:R-:W-:-:S13]  /*5220*/  ISETP.GE.AND P5, PT, R52, UR4, PT ;  /* 0x0000000434007c0c */ /* 0x000fda000bfa6270 */
[----:B------:R-:W-:Y:S05]  /*5230*/  @!P5 BRA `(.L_x_4335) ;  /* 0xffffffb0007cd947 */ /* 0x000fea000383ffff */
[----:B------:R-:W-:Y:S05]  /*5240*/  EXIT ;  /* 0x000000000000794d */ /* 0x000fea0003800000 */
.L_x_4336:
        /* <DEDUP_REMOVED lines=11> */
.L_x_5634:


//--------------------- .text._Z35group_norm_nhwc_fwd_one_pass_kernelI11Fp16IOFp32WLi256ELi98ELi392EEv26Group_norm_nhwc_fwd_params --------------------------
	.section	.text._Z35group_norm_nhwc_fwd_one_pass_kernelI11Fp16IOFp32WLi256ELi98ELi392EEv26Group_norm_nhwc_fwd_params,"ax",@progbits
	.align	128
        .global         _Z35group_norm_nhwc_fwd_one_pass_kernelI11Fp16IOFp32WLi256ELi98ELi392EEv26Group_norm_nhwc_fwd_params
        .type           _Z35group_norm_nhwc_fwd_one_pass_kernelI11Fp16IOFp32WLi256ELi98ELi392EEv26Group_norm_nhwc_fwd_params,@function
        .size           _Z35group_norm_nhwc_fwd_one_pass_kernelI11Fp16IOFp32WLi256ELi98ELi392EEv26Group_norm_nhwc_fwd_params,(.L_x_5635 - _Z35group_norm_nhwc_fwd_one_pass_kernelI11Fp16IOFp32WLi256ELi98ELi392EEv26Group_norm_nhwc_fwd_params)
        .other          _Z35group_norm_nhwc_fwd_one_pass_kernelI11Fp16IOFp32WLi256ELi98ELi392EEv26Group_norm_nhwc_fwd_params,@"STO_CUDA_ENTRY STV_DEFAULT"
_Z35group_norm_nhwc_fwd_one_pass_kernelI11Fp16IOFp32WLi256ELi98ELi392EEv26Group_norm_nhwc_fwd_params:
.text._Z35group_norm_nhwc_fwd_one_pass_kernelI11Fp16IOFp32WLi256ELi98ELi392EEv26Group_norm_nhwc_fwd_params:
        /* <DEDUP_REMOVED lines=11> */
[----:B------:R-:W-:Y:S01]  /*00b0*/  HFMA2.MMA R24, -RZ, RZ, 0, 0 ;  /* 0x00000000ff187435 */ /* 0x000fe200000001ff */
[----:B------:R-:W-:-:S04]  /*00c0*/  ULDC.U8 UR10, c[0x0][0x28c] ;  /* 0x0000a300000a7ab9 */ /* 0x000fc80000000000 */
[----:B------:R-:W1:Y:S01]  /*00d0*/  LDC R0, c[0x0][0x294] ;  /* 0x0000a500ff007b82 */ /* 0x000e620000000800 */
[C---:B0-----:R-:W-:Y:S01]  /*00e0*/  IMAD.WIDE.U32 R2, R26.reuse, 0x5397829d, RZ ;  /* 0x5397829d1a027825 */ /* 0x041fe200078e00ff */
[----:B------:R-:W-:-:S04]  /*00f0*/  ISETP.GE.U32.AND P5, PT, R26, 0x188, PT ;  /* 0x000001881a00780c */ /* 0x000fc80003fa6070 */
[----:B------:R-:W-:-:S05]  /*0100*/  SHF.R.U32.HI R37, RZ, 0x4, R3 ;  /* 0x00000004ff257819 */ /* 0x000fca0000011603 */
[----:B-1----:R-:W-:Y:S02]  /*0110*/  IMAD R0, R0, UR7, R37 ;  /* 0x0000000700007c24 */ /* 0x002fe4000f8e0225 */
        /* <DEDUP_REMOVED lines=40> */
[----:B------:R-:W-:Y:S02]  /*03a0*/  ISETP.LT.U32.AND P1, PT, R3, UR8, PT ;  /* 0x0000000803007c0c */ /* 0x000fe4000bf21070 */
[----:B------:R-:W-:Y:S02]  /*03b0*/  ISETP.LT.AND.EX P0, PT, R4, UR9, !P5, P0 ;  /* 0x0000000904007c0c */ /* 0x000fe4000ef01300 */
[----:B------:R-:W-:-:S02]  /*03c0*/  SHF.R.S32.HI R4, RZ, 0x1f, R3 ;  /* 0x0000001fff047819 */ /* 0x000fc40000011403 */
[----:B------:R-:W-:Y:S02]  /*03d0*/  IADD3 R2, R0, 0xe0, RZ ;  /* 0x000000e000027810 */ /* 0x000fe40007ffe0ff */
[----:B------:R-:W-:Y:S02]  /*03e0*/  ISETP.LT.AND.EX P1, PT, R4, UR9, !P5, P1 ;  /* 0x0000000904007c0c */ /* 0x000fe4000ef21310 */
[----:B------:R-:W-:Y:S02]  /*03f0*/  SHF.R.S32.HI R4, RZ, 0x1f, R2 ;  /* 0x0000001fff047819 */ /* 0x000fe40000011402 */
[----:B------:R-:W-:Y:S02]  /*0400*/  ISETP.LT.U32.AND P2, PT, R2, UR8, PT ;  /* 0x0000000802007c0c */ /* 0x000fe4000bf41070 */
[C---:B------:R-:W-:Y:S02]  /*0410*/  IADD3 R3, R0.reuse, 0xe8, RZ ;  /* 0x000000e800037810 */ /* 0x040fe40007ffe0ff */
[----:B------:R-:W-:-:S02]  /*0420*/  IADD3 R2, R0, 0xf0, RZ ;  /* 0x000000f000027810 */ /* 0x000fc40007ffe0ff */
[----:B------:R-:W-:Y:S02]  /*0430*/  ISETP.LT.AND.EX P2, PT, R4, UR9, !P5, P2 ;  /* 0x0000000904007c0c */ /* 0x000fe4000ef41320 */
[----:B------:R-:W-:Y:S02]  /*0440*/  SHF.R.S32.HI R4, RZ, 0x1f, R3 ;  /* 0x0000001fff047819 */ /* 0x000fe40000011403 */
[----:B------:R-:W-:Y:S02]  /*0450*/  ISETP.LT.U32.AND P3, PT, R3, UR8, PT ;  /* 0x0000000803007c0c */ /* 0x000fe4000bf61070 */
[----:B------:R-:W-:Y:S02]  /*0460*/  SHF.R.S32.HI R3, RZ, 0x1f, R2 ;  /* 0x0000001fff037819 */ /* 0x000fe40000011402 */
[----:B------:R-:W-:Y:S02]  /*0470*/  ISETP.LT.U32.AND P4, PT, R2, UR8, PT ;  /* 0x0000000802007c0c */ /* 0x000fe4000bf81070 */
[----:B------:R-:W-:-:S02]  /*0480*/  ISETP.LT.U32.AND P6, PT, R0, UR8, PT ;  /* 0x0000000800007c0c */ /* 0x000fc4000bfc1070 */
[----:B------:R-:W-:Y:S02]  /*0490*/  ISETP.LT.AND.EX P4, PT, R3, UR9, !P5, P4 ;  /* 0x0000000903007c0c */ /* 0x000fe4000ef81340 */
[----:B------:R-:W-:Y:S02]  /*04a0*/  SHF.R.S32.HI R3, RZ, 0x1f, R0 ;  /* 0x0000001fff037819 */ /* 0x000fe40000011400 */
[----:B------:R-:W-:Y:S02]  /*04b0*/  LOP3.LUT R28, R28, 0xfbffffff, RZ, 0xc0, !PT ;  /* 0xfbffffff1c1c7812 */ /* 0x000fe400078ec0ff */
[----:B------:R-:W-:Y:S02]  /*04c0*/  ISETP.LT.AND.EX P6, PT, R3, UR9, !P5, P6 ;  /* 0x0000000903007c0c */ /* 0x000fe4000efc1360 */
[----:B------:R-:W-:Y:S02]  /*04d0*/  IADD3 R2, R0, 0x8, RZ ;  /* 0x0000000800027810 */ /* 0x000fe40007ffe0ff */
[----:B------:R-:W-:-:S02]  /*04e0*/  ISETP.LT.AND.EX P3, PT, R4, UR9, !P5, P3 ;  /* 0x0000000904007c0c */ /* 0x000fc4000ef61330 */
[----:B------:R-:W-:Y:S02]  /*04f0*/  SHF.R.S32.HI R23, RZ, 0x1f, R2 ;  /* 0x0000001fff177819 */ /* 0x000fe40000011402 */
[C---:B------:R-:W-:Y:S02]  /*0500*/  IADD3 R4, R0.reuse, 0x10, RZ ;  /* 0x0000001000047810 */ /* 0x040fe40007ffe0ff */
[----:B------:R-:W-:Y:S02]  /*0510*/  IADD3 R5, R0, 0x18, RZ ;  /* 0x0000001800057810 */ /* 0x000fe40007ffe0ff */
[----:B------:R-:W-:Y:S02]  /*0520*/  SHF.R.S32.HI R25, RZ, 0x1f, R4 ;  /* 0x0000001fff197819 */ /* 0x000fe40000011404 */
[----:B------:R-:W-:Y:S02]  /*0530*/  @P6 LOP3.LUT R28, R28, 0x4000000, RZ, 0xfc, !PT ;  /* 0x040000001c1c6812 */ /* 0x000fe400078efcff */
[----:B------:R-:W-:-:S02]  /*0540*/  ISETP.LT.U32.AND P6, PT, R2, UR8, PT ;  /* 0x0000000802007c0c */ /* 0x000fc4000bfc1070 */
[----:B------:R-:W-:Y:S02]  /*0550*/  LOP3.LUT R28, R28, 0xfdffffff, RZ, 0xc0, !PT ;  /* 0xfdffffff1c1c7812 */ /* 0x000fe400078ec0ff */
[----:B------:R-:W-:Y:S02]  /*0560*/  ISETP.LT.AND.EX P6, PT, R23, UR9, !P5, P6 ;  /* 0x0000000917007c0c */ /* 0x000fe4000efc1360 */
[----:B------:R-:W-:Y:S02]  /*0570*/  SHF.R.S32.HI R27, RZ, 0x1f, R5 ;  /* 0x0000001fff1b7819 */ /* 0x000fe40000011405 */
[C---:B------:R-:W-:Y:S02]  /*0580*/  IADD3 R6, R0.reuse, 0x20, RZ ;  /* 0x0000002000067810 */ /* 0x040fe40007ffe0ff */
[----:B------:R-:W-:Y:S02]  /*0590*/  IADD3 R7, R0, 0x28, RZ ;  /* 0x0000002800077810 */ /* 0x000fe40007ffe0ff */
[----:B------:R-:W-:-:S02]  /*05a0*/  SHF.R.S32.HI R29, RZ, 0x1f, R6 ;  /* 0x0000001fff1d7819 */ /* 0x000fc40000011406 */
[----:B------:R-:W-:Y:S02]  /*05b0*/  SHF.R.S32.HI R31, RZ, 0x1f, R7 ;  /* 0x0000001fff1f7819 */ /* 0x000fe40000011407 */
[----:B------:R-:W-:Y:S02]  /*05c0*/  IADD3 R8, R0, 0x30, RZ ;  /* 0x0000003000087810 */ /* 0x000fe40007ffe0ff */
[----:B------:R-:W-:Y:S02]  /*05d0*/  @P6 LOP3.LUT R28, R28, 0x2000000, RZ, 0xfc, !PT ;  /* 0x020000001c1c6812 */ /* 0x000fe400078efcff */
[----:B------:R-:W-:Y:S02]  /*05e0*/  ISETP.LT.U32.AND P6, PT, R4, UR8, PT ;  /* 0x0000000804007c0c */ /* 0x000fe4000bfc1070 */
[----:B------:R-:W-:Y:S02]  /*05f0*/  LOP3.LUT R28, R28, 0xfeffffff, RZ, 0xc0, !PT ;  /* 0xfeffffff1c1c7812 */ /* 0x000fe400078ec0ff */
[----:B------:R-:W-:-:S02]  /*0600*/  ISETP.LT.AND.EX P6, PT, R25, UR9, !P5, P6 ;  /* 0x0000000919007c0c */ /* 0x000fc4000efc1360 */
[----:B------:R-:W-:Y:S02]  /*0610*/  SHF.R.S32.HI R33, RZ, 0x1f, R8 ;  /* 0x0000001fff217819 */ /* 0x000fe40000011408 */
[C---:B------:R-:W-:Y:S02]  /*0620*/  IADD3 R9, R0.reuse, 0x38, RZ ;  /* 0x0000003800097810 */ /* 0x040fe40007ffe0ff */
[C---:B------:R-:W-:Y:S02]  /*0630*/  IADD3 R10, R0.reuse, 0x40, RZ ;  /* 0x00000040000a7810 */ /* 0x040fe40007ffe0ff */
[----:B------:R-:W-:Y:S02]  /*0640*/  SHF.R.S32.HI R35, RZ, 0x1f, R9 ;  /* 0x0000001fff237819 */ /* 0x000fe40000011409 */
[----:B------:R-:W-:Y:S02]  /*0650*/  SHF.R.S32.HI R45, RZ, 0x1f, R10 ;  /* 0x0000001fff2d7819 */ /* 0x000fe4000001140a */
[----:B------:R-:W-:-:S02]  /*0660*/  IADD3 R11, R0, 0x48, RZ ;  /* 0x00000048000b7810 */ /* 0x000fc40007ffe0ff */
[----:B------:R-:W-:Y:S02]  /*0670*/  @P6 LOP3.LUT R28, R28, 0x1000000, RZ, 0xfc, !PT ;  /* 0x010000001c1c6812 */ /* 0x000fe400078efcff */
[----:B------:R-:W-:Y:S02]  /*0680*/  ISETP.LT.U32.AND P6, PT, R5, UR8, PT ;  /* 0x0000000805007c0c */ /* 0x000fe4000bfc1070 */
[----:B------:R-:W-:Y:S02]  /*0690*/  LOP3.LUT R28, R28, 0xff7fffff, RZ, 0xc0, !PT ;  /* 0xff7fffff1c1c7812 */ /* 0x000fe400078ec0ff */
[----:B------:R-:W-:Y:S02]  /*06a0*/  ISETP.LT.AND.EX P6, PT, R27, UR9, !P5, P6 ;  /* 0x000000091b007c0c */ /* 0x000fe4000efc1360 */
[----:B------:R-:W-:Y:S02]  /*06b0*/  SHF.R.S32.HI R47, RZ, 0x1f, R11 ;  /* 0x0000001fff2f7819 */ /* 0x000fe4000001140b */
[----:B------:R-:W-:-:S02]  /*06c0*/  IADD3 R12, R0, 0x50, RZ ;  /* 0x00000050000c7810 */ /* 0x000fc40007ffe0ff */
[C---:B------:R-:W-:Y:S02]  /*06d0*/  IADD3 R13, R0.reuse, 0x58, RZ ;  /* 0x00000058000d7810 */ /* 0x040fe40007ffe0ff */
[----:B------:R-:W-:Y:S02]  /*06e0*/  SHF.R.S32.HI R49, RZ, 0x1f, R12 ;  /* 0x0000001fff317819 */ /* 0x000fe4000001140c */
[----:B------:R-:W-:Y:S02]  /*06f0*/  SHF.R.S32.HI R51, RZ, 0x1f, R13 ;  /* 0x0000001fff337819 */ /* 0x000fe4000001140d */
[----:B------:R-:W-:Y:S02]  /*0700*/  IADD3 R14, R0, 0x60, RZ ;  /* 0x00000060000e7810 */ /* 0x000fe40007ffe0ff */
        /* <DEDUP_REMOVED lines=26> */
[----:B------:R-:W-:Y:S02]  /*08b0*/  SHF.L.U32 R26, R26, 0x1, RZ ;  /* 0x000000011a1a7819 */ /* 0x000fe400000006ff */
[----:B------:R-:W-:-:S05]  /*08c0*/  SHF.R.S32.HI R67, RZ, 0x1f, R21 ;  /* 0x0000001fff437819 */ /* 0x000fca0000011415 */
        /* <DEDUP_REMOVED lines=54> */
.L_x_4442:
[----:B------:R-:W0:Y:S01]  /*0c30*/  LDC R43, c[0x0][0x288] ;  /* 0x0000a200ff2b7b82 */ /* 0x000e220000000800 */
[C---:B------:R-:W-:Y:S01]  /*0c40*/  LOP3.LUT P6, RZ, R28.reuse, 0x4000000, RZ, 0xc0, !PT ;  /* 0x040000001cff7812 */ /* 0x040fe200078cc0ff */
[----:B------:R-:W-:Y:S01]  /*0c50*/  ULDC.64 UR12, c[0x0][0x280] ;  /* 0x0000a000000c7ab9 */ /* 0x000fe20000000a00 */
[----:B------:R-:W-:Y:S02]  /*0c60*/  P2R R60, PR, RZ, 0x1 ;  /* 0x00000001ff3c7803 */ /* 0x000fe40000000000 */
[C---:B------:R-:W-:Y:S02]  /*0c70*/  LOP3.LUT P0, RZ, R28.reuse, 0x20000, RZ, 0xc0, !PT ;  /* 0x000200001cff7812 */ /* 0x040fe4000780c0ff */
[----:B------:R-:W-:Y:S02]  /*0c80*/  P2R R72, PR, RZ, 0x10 ;  /* 0x00000010ff487803 */ /* 0x000fe40000000000 */
[----:B------:R-:W-:Y:S02]  /*0c90*/  P2R R42, PR, RZ, 0x1 ;  /* 0x00000001ff2a7803 */ /* 0x000fe40000000000 */
[----:B------:R-:W-:-:S02]  /*0ca0*/  LOP3.LUT P0, RZ, R28, 0x2000000, RZ, 0xc0, !PT ;  /* 0x020000001cff7812 */ /* 0x000fc4000780c0ff */
[C---:B------:R-:W-:Y:S02]  /*0cb0*/  LOP3.LUT P4, RZ, R28.reuse, 0x40, RZ, 0xc0, !PT ;  /* 0x000000401cff7812 */ /* 0x040fe4000788c0ff */
[----:B------:R-:W-:Y:S02]  /*0cc0*/  P2R R64, PR, RZ, 0x2 ;  /* 0x00000002ff407803 */ /* 0x000fe40000000000 */
[C---:B------:R-:W-:Y:S02]  /*0cd0*/  LOP3.LUT P1, RZ, R28.reuse, 0x2000, RZ, 0xc0, !PT ;  /* 0x000020001cff7812 */ /* 0x040fe4000782c0ff */
[----:B------:R-:W-:Y:S02]  /*0ce0*/  P2R R100, PR, RZ, 0x4 ;  /* 0x00000004ff647803 */ /* 0x000fe40000000000 */
[----:B------:R-:W-:Y:S02]  /*0cf0*/  LOP3.LUT P2, RZ, R28, 0x800, RZ, 0xc0, !PT ;  /* 0x000008001cff7812 */ /* 0x000fe4000784c0ff */
[----:B------:R-:W-:Y:S01]  /*0d00*/  P2R R97, PR, RZ, 0x8 ;  /* 0x00000008ff617803 */ /* 0x000fe20000000000 */
[----:B-1----:R-:W1:Y:S01]  /*0d10*/  @P0 LDC.64 R76, c[0x0][0x220] ;  /* 0x00008800ff4c0b82 */ /* 0x002e620000000a00 */
[----:B0-234-:R-:W-:-:S02]  /*0d20*/  IABS R39, R43 ;  /* 0x0000002b00277213 */ /* 0x01dfc40000000000 */
[----:B------:R-:W-:Y:S02]  /*0d30*/  LOP3.LUT P3, RZ, R28, 0x200, RZ, 0xc0, !PT ;  /* 0x000002001cff7812 */ /* 0x000fe4000786c0ff */
[----:B------:R-:W0:Y:S03]  /*0d40*/  I2F.RP R30, R39 ;  /* 0x00000027001e7306 */ /* 0x000e260000209400 */
[----:B------:R-:W2:Y:S05]  /*0d50*/  @P1 LDC.64 R94, c[0x0][0x220] ;  /* 0x00008800ff5e1b82 */ /* 0x000eaa0000000a00 */
[----:B0-----:R-:W0:Y:S02]  /*0d60*/  MUFU.RCP R30, R30 ;  /* 0x0000001e001e7308 */ /* 0x001e240000001000 */
[----:B0-----:R-:W-:-:S06]  /*0d70*/  IADD3 R36, R30, 0xffffffe, RZ ;  /* 0x0ffffffe1e247810 */ /* 0x001fcc0007ffe0ff */
[----:B------:R0:W3:Y:S02]  /*0d80*/  F2I.FTZ.U32.TRUNC.NTZ R37, R36 ;  /* 0x0000002400257305 */ /* 0x0000e4000021f000 */
[----:B0-----:R-:W-:Y:S02]  /*0d90*/  MOV R36, RZ ;  /* 0x000000ff00247202 */ /* 0x001fe40000000f00 */
[----:B---3--:R-:W-:-:S05]  /*0da0*/  IADD3 R32, RZ, -R37, RZ ;  /* 0x80000025ff207210 */ /* 0x008fca0007ffe0ff */
[----:B------:R-:W-:Y:S01]  /*0db0*/  IMAD R41, R32, R39, RZ ;  /* 0x0000002720297224 */ /* 0x000fe200078e02ff */
[----:B------:R-:W-:-:S03]  /*0dc0*/  IABS R32, R22 ;  /* 0x0000001600207213 */ /* 0x000fc60000000000 */
[----:B------:R-:W-:Y:S02]  /*0dd0*/  IMAD.HI.U32 R37, R37, R41, R36 ;  /* 0x0000002925257227 */ /* 0x000fe400078e0024 */
[----:B------:R-:W0:Y:S04]  /*0de0*/  @P6 LDC.64 R40, c[0x0][0x270] ;  /* 0x00009c00ff286b82 */ /* 0x000e280000000a00 */
        /* <DEDUP_REMOVED lines=8> */
[----:B------:R-:W3:Y:S10]  /*0e70*/  @P6 LDC.64 R38, c[0x0][0x220] ;  /* 0x00008800ff266b82 */ /* 0x000ef40000000a00 */
        /* <DEDUP_REMOVED lines=14> */
[-C--:B------:R-:W-:Y:S02]  /*0f60*/  @P6 MOV R90, R88.reuse ;  /* 0x00000058005a6202 */ /* 0x080fe40000000f00 */
[-C--:B------:R-:W-:Y:S01]  /*0f70*/  @P2 MOV R70, R88.reuse ;  /* 0x0000005800462202 */ /* 0x080fe20000000f00 */
[----:B------:R-:W-:Y:S01]  /*0f80*/  IMAD R91, R37, UR13, R30 ;  /* 0x0000000d255b7c24 */ /* 0x000fe2000f8e021e */
[----:B------:R-:W-:Y:S01]  /*0f90*/  @P3 MOV R74, R88 ;  /* 0x00000058004a3202 */ /* 0x000fe20000000f00 */
[----:B0-----:R-:W-:Y:S01]  /*0fa0*/  @P6 IMAD R30, R3, R40, RZ ;  /* 0x00000028031e6224 */ /* 0x001fe200078e02ff */
[----:B------:R-:W-:Y:S01]  /*0fb0*/  MOV R46, RZ ;  /* 0x000000ff002e7202 */ /* 0x000fe20000000f00 */
[----:B------:R-:W-:Y:S01]  /*0fc0*/  ULDC.64 UR12, c[0x0][0x278] ;  /* 0x00009e00000c7ab9 */ /* 0x000fe20000000a00 */
[----:B------:R-:W-:Y:S01]  /*0fd0*/  IADD3 R91, R89, R91, RZ ;  /* 0x0000005b595b7210 */ /* 0x000fe20007ffe0ff */
[----:B------:R-:W-:-:S03]  /*0fe0*/  @P6 IMAD R41, R0, R41, R30 ;  /* 0x0000002900296224 */ /* 0x000fc600078e021e */
[-C--:B------:R-:W-:Y:S01]  /*0ff0*/  @P2 MOV R71, R91.reuse ;  /* 0x0000005b00472202 */ /* 0x080fe20000000f00 */
[----:B------:R-:W-:Y:S01]  /*1000*/  @P6 IMAD.WIDE.U32 R36, R0, R40, R90 ;  /* 0x0000002800246225 */ /* 0x000fe200078e005a */
[----:B------:R-:W-:-:S04]  /*1010*/  @P3 MOV R75, R91 ;  /* 0x0000005b004b3202 */ /* 0x000fc80000000f00 */
[----:B------:R-:W-:Y:S02]  /*1020*/  @P6 IADD3 R30, R37, R41, RZ ;  /* 0x00000029251e6210 */ /* 0x000fe40007ffe0ff */
[----:B------:R-:W0:Y:S01]  /*1030*/  @P0 LDC.64 R40, c[0x0][0x270] ;  /* 0x00009c00ff280b82 */ /* 0x000e220000000a00 */
[C---:B---3--:R-:W-:Y:S02]  /*1040*/  @P6 LEA R38, P5, R36.reuse, R38, 0x1 ;  /* 0x0000002624266211 */ /* 0x048fe400078a08ff */
[----:B------:R-:W-:Y:S02]  /*1050*/  @P0 MOV R37, R91 ;  /* 0x0000005b00250202 */ /* 0x000fe40000000f00 */
[----:B------:R-:W-:Y:S02]  /*1060*/  @P6 LEA.HI.X R39, R36, R39, R30, 0x1, P5 ;  /* 0x0000002724276211 */ /* 0x000fe400028f0c1e */
[----:B------:R-:W-:Y:S02]  /*1070*/  P2R R30, PR, RZ, 0x10 ;  /* 0x00000010ff1e7803 */ /* 0x000fe40000000000 */
[----:B------:R-:W-:-:S02]  /*1080*/  LOP3.LUT P4, RZ, R28, 0x1000000, RZ, 0xc0, !PT ;  /* 0x010000001cff7812 */ /* 0x000fc4000788c0ff */
[----:B------:R-:W-:Y:S02]  /*1090*/  @P0 MOV R36, R88 ;  /* 0x0000005800240202 */ /* 0x000fe40000000f00 */
[----:B------:R-:W-:-:S04]  /*10a0*/  LOP3.LUT P6, RZ, R28, 0x80000, RZ, 0xc0, !PT ;  /* 0x000800001cff7812 */ /* 0x000fc800078cc0ff */
[----:B------:R-:W-:Y:S02]  /*10b0*/  P2R R34, PR, RZ, 0x40 ;  /* 0x00000040ff227803 */ /* 0x000fe40000000000 */
[----:B------:R-:W-:-:S03]  /*10c0*/  LOP3.LUT P6, RZ, R28, 0x800000, RZ, 0xc0, !PT ;  /* 0x008000001cff7812 */ /* 0x000fc600078cc0ff */
[----:B------:R-:W3:Y:S01]  /*10d0*/  @P4 LDC.64 R116, c[0x0][0x220] ;  /* 0x00008800ff744b82 */ /* 0x000ee20000000a00 */
[-C--:B0-----:R-:W-:Y:S02]  /*10e0*/  @P0 IMAD R32, R23, R40.reuse, RZ ;  /* 0x0000002817200224 */ /* 0x081fe400078e02ff */
[----:B------:R-:W-:-:S04]  /*10f0*/  @P0 IMAD.WIDE.U32 R36, R2, R40, R36 ;  /* 0x0000002802240225 */ /* 0x000fc800078e0024 */
[----:B------:R-:W-:Y:S01]  /*1100*/  @P0 IMAD R41, R2, R41, R32 ;  /* 0x0000002902290224 */ /* 0x000fe200078e0220 */
[C---:B-1----:R-:W-:Y:S02]  /*1110*/  @P0 LEA R76, P5, R36.reuse, R76, 0x1 ;  /* 0x0000004c244c0211 */ /* 0x042fe400078a08ff */
[----:B------:R-:W0:Y:S02]  /*1120*/  @P6 LDC.64 R82, c[0x0][0x220] ;  /* 0x00008800ff526b82 */ /* 0x000e240000000a00 */
[----:B------:R-:W-:Y:S02]  /*1130*/  @P0 IADD3 R32, R37, R41, RZ ;  /* 0x0000002925200210 */ /* 0x000fe40007ffe0ff */
[----:B------:R-:W-:Y:S02]  /*1140*/  @P4 MOV R37, R91 ;  /* 0x0000005b00254202 */ /* 0x000fe40000000f00 */
[----:B------:R-:W-:Y:S02]  /*1150*/  @P0 LEA.HI.X R77, R36, R77, R32, 0x1, P5 ;  /* 0x0000004d244d0211 */ /* 0x000fe400028f0c20 */
[----:B------:R-:W1:Y:S01]  /*1160*/  @P4 LDC.64 R40, c[0x0][0x270] ;  /* 0x00009c00ff284b82 */ /* 0x000e620000000a00 */
[----:B------:R-:W-:-:S02]  /*1170*/  @P4 MOV R36, R88 ;  /* 0x0000005800244202 */ /* 0x000fc40000000f00 */
[----:B------:R-:W-:-:S13]  /*1180*/  LOP3.LUT P0, RZ, R28, 0x400000, RZ, 0xc0, !PT ;  /* 0x004000001cff7812 */ /* 0x000fda000780c0ff */
[----:B------:R-:W4:Y:S01]  /*1190*/  @P0 LDC.64 R114, c[0x0][0x220] ;  /* 0x00008800ff720b82 */ /* 0x000f220000000a00 */
[-C--:B-1----:R-:W-:Y:S02]  /*11a0*/  @P4 IMAD R32, R25, R40.reuse, RZ ;  /* 0x0000002819204224 */ /* 0x082fe400078e02ff */
[----:B------:R-:W-:Y:S01]  /*11b0*/  @P4 IMAD.WIDE.U32 R36, R4, R40, R36 ;  /* 0x0000002804244225 */ /* 0x000fe200078e0024 */
[----:B------:R-:W-:-:S03]  /*11c0*/  @P6 MOV R40, R88 ;  /* 0x0000005800286202 */ /* 0x000fc60000000f00 */
[----:B------:R-:W-:Y:S01]  /*11d0*/  @P4 IMAD R41, R4, R41, R32 ;  /* 0x0000002904294224 */ /* 0x000fe200078e0220 */
[----:B---3--:R-:W-:-:S04]  /*11e0*/  @P4 LEA R116, P5, R36, R116, 0x1 ;  /* 0x0000007424744211 */ /* 0x008fc800078a08ff */
[----:B------:R-:W-:Y:S02]  /*11f0*/  @P4 IADD3 R32, R37, R41, RZ ;  /* 0x0000002925204210 */ /* 0x000fe40007ffe0ff */
[----:B------:R-:W-:Y:S02]  /*1200*/  @P6 MOV R41, R91 ;  /* 0x0000005b00296202 */ /* 0x000fe40000000f00 */
[----:B------:R-:W-:Y:S02]  /*1210*/  @P4 LEA.HI.X R117, R36, R117, R32, 0x1, P5 ;  /* 0x0000007524754211 */ /* 0x000fe400028f0c20 */
[----:B------:R-:W1:Y:S01]  /*1220*/  @P6 LDC.64 R36, c[0x0][0x270] ;  /* 0x00009c00ff246b82 */ /* 0x000e620000000a00 */
[----:B------:R-:W-:-:S13]  /*1230*/  LOP3.LUT P4, RZ, R28, 0x200000, RZ, 0xc0, !PT ;  /* 0x002000001cff7812 */ /* 0x000fda000788c0ff */
[----:B------:R-:W3:Y:S01]  /*1240*/  @P4 LDC.64 R80, c[0x0][0x220] ;  /* 0x00008800ff504b82 */ /* 0x000ee20000000a00 */
[----:B-1----:R-:W-:-:S04]  /*1250*/  @P6 IMAD R32, R27, R36, RZ ;  /* 0x000000241b206224 */ /* 0x002fc800078e02ff */
[C---:B------:R-:W-:Y:S02]  /*1260*/  @P6 IMAD R43, R5.reuse, R37, R32 ;  /* 0x00000025052b6224 */ /* 0x040fe400078e0220 */
[----:B------:R-:W-:Y:S01]  /*1270*/  @P6 IMAD.WIDE.U32 R36, R5, R36, R40 ;  /* 0x0000002405246225 */ /* 0x000fe200078e0028 */
[----:B------:R-:W-:Y:S02]  /*1280*/  @P0 MOV R40, R88 ;  /* 0x0000005800280202 */ /* 0x000fe40000000f00 */
[----:B------:R-:W-:Y:S02]  /*1290*/  @P0 MOV R41, R91 ;  /* 0x0000005b00290202 */ /* 0x000fe40000000f00 */
[----:B------:R-:W-:Y:S02]  /*12a0*/  @P6 IADD3 R32, R37, R43, RZ ;  /* 0x0000002b25206210 */ /* 0x000fe40007ffe0ff */
[----:B0-----:R-:W-:-:S04]  /*12b0*/  @P6 LEA R82, P5, R36, R82, 0x1 ;  /* 0x0000005224526211 */ /* 0x001fc800078a08ff */
[----:B------:R-:W-:Y:S02]  /*12c0*/  @P6 LEA.HI.X R83, R36, R83, R32, 0x1, P5 ;  /* 0x0000005324536211 */ /* 0x000fe400028f0c20 */
[----:B------:R-:W0:Y:S01]  /*12d0*/  @P0 LDC.64 R36, c[0x0][0x270] ;  /* 0x00009c00ff240b82 */ /* 0x000e220000000a00 */
[----:B------:R-:W-:-:S13]  /*12e0*/  LOP3.LUT P6, RZ, R28, 0x100000, RZ, 0xc0, !PT ;  /* 0x001000001cff7812 */ /* 0x000fda00078cc0ff */
[----:B------:R-:W1:Y:S01]  /*12f0*/  @P6 LDC.64 R112, c[0x0][0x220] ;  /* 0x00008800ff706b82 */ /* 0x000e620000000a00 */
[----:B0-----:R-:W-:-:S04]  /*1300*/  @P0 IMAD R32, R29, R36, RZ ;  /* 0x000000241d200224 */ /* 0x001fc800078e02ff */
[C---:B------:R-:W-:Y:S02]  /*1310*/  @P0 IMAD R43, R6.reuse, R37, R32 ;  /* 0x00000025062b0224 */ /* 0x040fe400078e0220 */
[----:B------:R-:W-:Y:S01]  /*1320*/  @P0 IMAD.WIDE.U32 R36, R6, R36, R40 ;  /* 0x0000002406240225 */ /* 0x000fe200078e0028 */
[----:B------:R-:W-:Y:S02]  /*1330*/  @P4 MOV R40, R88 ;  /* 0x0000005800284202 */ /* 0x000fe40000000f00 */
[----:B------:R-:W-:Y:S02]  /*1340*/  @P4 MOV R41, R91 ;  /* 0x0000005b00294202 */ /* 0x000fe40000000f00 */
[----:B------:R-:W-:Y:S02]  /*1350*/  @P0 IADD3 R32, R37, R43, RZ ;  /* 0x0000002b25200210 */ /* 0x000fe40007ffe0ff */
[----:B----4-:R-:W-:-:S04]  /*1360*/  @P0 LEA R114, P5, R36, R114, 0x1 ;  /* 0x0000007224720211 */ /* 0x010fc800078a08ff */
[----:B------:R-:W-:Y:S02]  /*1370*/  @P0 LEA.HI.X R115, R36, R115, R32, 0x1, P5 ;  /* 0x0000007324730211 */ /* 0x000fe400028f0c20 */
[----:B------:R-:W0:Y:S01]  /*1380*/  @P4 LDC.64 R36, c[0x0][0x270] ;  /* 0x00009c00ff244b82 */ /* 0x000e220000000a00 */
[----:B------:R-:W-:-:S13]  /*1390*/  ISETP.NE.AND P0, PT, R42, RZ, PT ;  /* 0x000000ff2a00720c */ /* 0x000fda0003f05270 */
[----:B------:R-:W4:Y:S01]  /*13a0*/  @P0 LDC.64 R106, c[0x0][0x220] ;  /* 0x00008800ff6a0b82 */ /* 0x000f220000000a00 */
[----:B0-----:R-:W-:-:S04]  /*13b0*/  @P4 IMAD R32, R31, R36, RZ ;  /* 0x000000241f204224 */ /* 0x001fc800078e02ff */
[C---:B------:R-:W-:Y:S02]  /*13c0*/  @P4 IMAD R43, R7.reuse, R37, R32 ;  /* 0x00000025072b4224 */ /* 0x040fe400078e0220 */
[----:B------:R-:W-:Y:S01]  /*13d0*/  @P4 IMAD.WIDE.U32 R36, R7, R36, R40 ;  /* 0x0000002407244225 */ /* 0x000fe200078e0028 */
[----:B------:R-:W-:Y:S02]  /*13e0*/  @P6 MOV R40, R88 ;  /* 0x0000005800286202 */ /* 0x000fe40000000f00 */
[----:B------:R-:W-:Y:S02]  /*13f0*/  @P6 MOV R41, R91 ;  /* 0x0000005b00296202 */ /* 0x000fe40000000f00 */
[----:B------:R-:W-:Y:S02]  /*1400*/  @P4 IADD3 R32, R37, R43, RZ ;  /* 0x0000002b25204210 */ /* 0x000fe40007ffe0ff */
[----:B---3--:R-:W-:-:S04]  /*1410*/  @P4 LEA R80, P5, R36, R80, 0x1 ;  /* 0x0000005024504211 */ /* 0x008fc800078a08ff */
[----:B------:R-:W-:Y:S02]  /*1420*/  @P4 LEA.HI.X R81, R36, R81, R32, 0x1, P5 ;  /* 0x0000005124514211 */ /* 0x000fe400028f0c20 */
[----:B------:R-:W0:Y:S01]  /*1430*/  @P6 LDC.64 R36, c[0x0][0x270] ;  /* 0x00009c00ff246b82 */ /* 0x000e220000000a00 */
[----:B------:R-:W-:-:S13]  /*1440*/  LOP3.LUT P4, RZ, R28, 0x40000, RZ, 0xc0, !PT ;  /* 0x000400001cff7812 */ /* 0x000fda000788c0ff */
[----:B------:R-:W3:Y:S01]  /*1450*/  @P4 LDC.64 R108, c[0x0][0x220] ;  /* 0x00008800ff6c4b82 */ /* 0x000ee20000000a00 */
[----:B0-----:R-:W-:-:S04]  /*1460*/  @P6 IMAD R32, R33, R36, RZ ;  /* 0x0000002421206224 */ /* 0x001fc800078e02ff */
[C---:B------:R-:W-:Y:S02]  /*1470*/  @P6 IMAD R43, R8.reuse, R37, R32 ;  /* 0x00000025082b6224 */ /* 0x040fe400078e0220 */
[----:B------:R-:W-:-:S05]  /*1480*/  @P6 IMAD.WIDE.U32 R36, R8, R36, R40 ;  /* 0x0000002408246225 */ /* 0x000fca00078e0028 */
[----:B------:R-:W-:Y:S02]  /*1490*/  @P6 IADD3 R32, R37, R43, RZ ;  /* 0x0000002b25206210 */ /* 0x000fe40007ffe0ff */
[C---:B-1----:R-:W-:Y:S02]  /*14a0*/  @P6 LEA R112, P5, R36.reuse, R112, 0x1 ;  /* 0x0000007024706211 */ /* 0x042fe400078a08ff */
[----:B------:R-:W-:Y:S02]  /*14b0*/  P2R R43, PR, RZ, 0x4 ;  /* 0x00000004ff2b7803 */ /* 0x000fe40000000000 */
[----:B------:R-:W-:Y:S02]  /*14c0*/  @P6 LEA.HI.X R113, R36, R113, R32, 0x1, P5 ;  /* 0x0000007124716211 */ /* 0x000fe400028f0c20 */
[----:B------:R-:W-:-:S04]  /*14d0*/  ISETP.NE.AND P6, PT, R34, RZ, PT ;  /* 0x000000ff2200720c */ /* 0x000fc80003fc5270 */
[----:B------:R-:W-:-:S09]  /*14e0*/  P2R R42, PR, RZ, 0x40 ;  /* 0x00000040ff2a7803 */ /* 0x000fd20000000000 */
        /* <DEDUP_REMOVED lines=9> */
[----:B------:R-:W0:Y:S01]  /*1580*/  @P4 LDC.64 R36, c[0x0][0x270] ;  /* 0x00009c00ff244b82 */ /* 0x000e220000000a00 */
[----:B------:R-:W-:Y:S02]  /*1590*/  @P4 MOV R41, R91 ;  /* 0x0000005b00294202 */ /* 0x000fe40000000f00 */
[----:B------:R-:W-:Y:S02]  /*15a0*/  @P6 LEA.HI.X R111, R40, R111, R32, 0x1, P5 ;  /* 0x0000006f286f6211 */ /* 0x000fe400028f0c20 */
[----:B------:R-:W-:Y:S02]  /*15b0*/  @P4 MOV R40, R88 ;  /* 0x0000005800284202 */ /* 0x000fe40000000f00 */
[----:B------:R-:W-:-:S13]  /*15c0*/  LOP3.LUT P6, RZ, R28, 0x4000, RZ, 0xc0, !PT ;  /* 0x000040001cff7812 */ /* 0x000fda00078cc0ff */
[----:B------:R-:W1:Y:S01]  /*15d0*/  @P6 LDC.64 R98, c[0x0][0x220] ;  /* 0x00008800ff626b82 */ /* 0x000e620000000a00 */
[-C--:B0-----:R-:W-:Y:S02]  /*15e0*/  @P4 IMAD R32, R45, R36.reuse, RZ ;  /* 0x000000242d204224 */ /* 0x081fe400078e02ff */
[----:B------:R-:W-:-:S04]  /*15f0*/  @P4 IMAD.WIDE.U32 R40, R10, R36, R40 ;  /* 0x000000240a284225 */ /* 0x000fc800078e0028 */
[----:B------:R-:W-:Y:S01]  /*1600*/  @P4 IMAD R37, R10, R37, R32 ;  /* 0x000000250a254224 */ /* 0x000fe200078e0220 */
[----:B---3--:R-:W-:-:S04]  /*1610*/  @P4 LEA R108, P5, R40, R108, 0x1 ;  /* 0x0000006c286c4211 */ /* 0x008fc800078a08ff */
[----:B------:R-:W-:Y:S02]  /*1620*/  @P4 IADD3 R32, R41, R37, RZ ;  /* 0x0000002529204210 */ /* 0x000fe40007ffe0ff */
[----:B------:R-:W0:Y:S01]  /*1630*/  @P0 LDC.64 R36, c[0x0][0x270] ;  /* 0x00009c00ff240b82 */ /* 0x000e220000000a00 */
[----:B------:R-:W-:Y:S02]  /*1640*/  @P0 MOV R41, R91 ;  /* 0x0000005b00290202 */ /* 0x000fe40000000f00 */
[----:B------:R-:W-:Y:S02]  /*1650*/  @P4 LEA.HI.X R109, R40, R109, R32, 0x1, P5 ;  /* 0x0000006d286d4211 */ /* 0x000fe400028f0c20 */
[----:B------:R-:W-:Y:S02]  /*1660*/  @P0 MOV R40, R88 ;  /* 0x0000005800280202 */ /* 0x000fe40000000f00 */
[----:B------:R-:W-:-:S13]  /*1670*/  LOP3.LUT P4, RZ, R28, 0x8000, RZ, 0xc0, !PT ;  /* 0x000080001cff7812 */ /* 0x000fda000788c0ff */
[----:B------:R-:W3:Y:S01]  /*1680*/  @P4 LDC.64 R102, c[0x0][0x220] ;  /* 0x00008800ff664b82 */ /* 0x000ee20000000a00 */
[-C--:B0-----:R-:W-:Y:S02]  /*1690*/  @P0 IMAD R32, R47, R36.reuse, RZ ;  /* 0x000000242f200224 */ /* 0x081fe400078e02ff */
[----:B------:R-:W-:-:S04]  /*16a0*/  @P0 IMAD.WIDE.U32 R40, R11, R36, R40 ;  /* 0x000000240b280225 */ /* 0x000fc800078e0028 */
[----:B------:R-:W-:Y:S01]  /*16b0*/  @P0 IMAD R37, R11, R37, R32 ;  /* 0x000000250b250224 */ /* 0x000fe200078e0220 */
[----:B----4-:R-:W-:-:S04]  /*16c0*/  @P0 LEA R106, P5, R40, R106, 0x1 ;  /* 0x0000006a286a0211 */ /* 0x010fc800078a08ff */
[----:B------:R-:W-:Y:S02]  /*16d0*/  @P0 IADD3 R32, R41, R37, RZ ;  /* 0x0000002529200210 */ /* 0x000fe40007ffe0ff */
[----:B------:R-:W-:Y:S02]  /*16e0*/  P2R R41, PR, RZ, 0x1 ;  /* 0x00000001ff297803 */ /* 0x000fe40000000000 */
[----:B------:R-:W-:Y:S02]  /*16f0*/  @P0 LEA.HI.X R107, R40, R107, R32, 0x1, P5 ;  /* 0x0000006b286b0211 */ /* 0x000fe400028f0c20 */
[----:B------:R-:W-:Y:S02]  /*1700*/  LOP3.LUT P0, RZ, R28, 0x10000, RZ, 0xc0, !PT ;  /* 0x000100001cff7812 */ /* 0x000fe4000780c0ff */
[----:B------:R-:W-:Y:S02]  /*1710*/  MOV R34, RZ ;  /* 0x000000ff00227202 */ /* 0x000fe40000000f00 */
[----:B------:R-:W-:-:S09]  /*1720*/  P2R R40, PR, RZ, 0x2 ;  /* 0x00000002ff287803 */ /* 0x000fd20000000000 */
[----:B------:R-:W0:Y:S01]  /*1730*/  @P0 LDC.64 R36, c[0x0][0x270] ;  /* 0x00009c00ff240b82 */ /* 0x000e220000000a00 */
[----:B------:R-:W-:Y:S02]  /*1740*/  @P0 MOV R68, R88 ;  /* 0x0000005800440202 */ /* 0x000fe40000000f00 */
[----:B------:R-:W-:-:S05]  /*1750*/  @P0 MOV R69, R91 ;  /* 0x0000005b00450202 */ /* 0x000fca0000000f00 */
[----:B------:R-:W4:Y:S01]  /*1760*/  @P0 LDC.64 R104, c[0x0][0x220] ;  /* 0x00008800ff680b82 */ /* 0x000f220000000a00 */
[-C--:B0-----:R-:W-:Y:S02]  /*1770*/  @P0 IMAD R32, R49, R36.reuse, RZ ;  /* 0x0000002431200224 */ /* 0x081fe400078e02ff */
[----:B------:R-:W-:-:S04]  /*1780*/  @P0 IMAD.WIDE.U32 R68, R12, R36, R68 ;  /* 0x000000240c440225 */ /* 0x000fc800078e0044 */
[----:B------:R-:W-:Y:S01]  /*1790*/  @P0 IMAD R37, R12, R37, R32 ;  /* 0x000000250c250224 */ /* 0x000fe200078e0220 */
[----:B----4-:R-:W-:-:S04]  /*17a0*/  @P0 LEA R104, P5, R68, R104, 0x1 ;  /* 0x0000006844680211 */ /* 0x010fc800078a08ff */
[----:B------:R-:W-:Y:S02]  /*17b0*/  @P0 IADD3 R32, R69, R37, RZ ;  /* 0x0000002545200210 */ /* 0x000fe40007ffe0ff */
[----:B------:R-:W0:Y:S01]  /*17c0*/  @P4 LDC.64 R36, c[0x0][0x270] ;  /* 0x00009c00ff244b82 */ /* 0x000e220000000a00 */
[----:B------:R-:W-:Y:S02]  /*17d0*/  @P4 MOV R69, R91 ;  /* 0x0000005b00454202 */ /* 0x000fe40000000f00 */
[----:B------:R-:W-:Y:S02]  /*17e0*/  @P0 LEA.HI.X R105, R68, R105, R32, 0x1, P5 ;  /* 0x0000006944690211 */ /* 0x000fe400028f0c20 */
[----:B------:R-:W-:Y:S02]  /*17f0*/  @P4 MOV R68, R88 ;  /* 0x0000005800444202 */ /* 0x000fe40000000f00 */
[----:B------:R-:W-:-:S13]  /*1800*/  LOP3.LUT P0, RZ, R28, 0x400, RZ, 0xc0, !PT ;  /* 0x000004001cff7812 */ /* 0x000fda000780c0ff */
[----:B------:R-:W4:Y:S01]  /*1810*/  @P0 LDC.64 R86, c[0x0][0x220] ;  /* 0x00008800ff560b82 */ /* 0x000f220000000a00 */
        /* <DEDUP_REMOVED lines=21> */
[----:B------:R-:W5:Y:S01]  /*1970*/  @P6 LDG.E R34, desc[UR8][R82.64] ;  /* 0x0000000852226981 */ /* 0x000f62000c1e1900 */
[-C--:B0-----:R-:W-:Y:S02]  /*1980*/  @P1 IMAD R32, R55, R36.reuse, RZ ;  /* 0x0000002437201224 */ /* 0x081fe400078e02ff */
[----:B------:R-:W-:-:S04]  /*1990*/  @P1 IMAD.WIDE.U32 R68, R15, R36, R68 ;  /* 0x000000240f441225 */ /* 0x000fc800078e0044 */
[----:B------:R-:W-:Y:S01]  /*19a0*/  @P1 IMAD R37, R15, R37, R32 ;  /* 0x000000250f251224 */ /* 0x000fe200078e0220 */
[----:B--2---:R-:W-:-:S04]  /*19b0*/  @P1 LEA R94, P5, R68, R94, 0x1 ;  /* 0x0000005e445e1211 */ /* 0x004fc800078a08ff */
[----:B------:R-:W-:Y:S02]  /*19c0*/  @P1 IADD3 R32, R69, R37, RZ ;  /* 0x0000002545201210 */ /* 0x000fe40007ffe0ff */
[----:B------:R-:W0:Y:S01]  /*19d0*/  @P4 LDC.64 R36, c[0x0][0x270] ;  /* 0x00009c00ff244b82 */ /* 0x000e220000000a00 */
[----:B------:R-:W-:Y:S02]  /*19e0*/  @P4 MOV R69, R91 ;  /* 0x0000005b00454202 */ /* 0x000fe40000000f00 */
[----:B------:R-:W-:Y:S02]  /*19f0*/  @P1 LEA.HI.X R95, R68, R95, R32, 0x1, P5 ;  /* 0x0000005f445f1211 */ /* 0x000fe400028f0c20 */
[----:B------:R-:W-:Y:S02]  /*1a00*/  @P4 MOV R68, R88 ;  /* 0x0000005800444202 */ /* 0x000fe40000000f00 */
[C---:B------:R-:W-:Y:S02]  /*1a10*/  LOP3.LUT P6, RZ, R28.reuse, 0x10, RZ, 0xc0, !PT ;  /* 0x000000101cff7812 */ /* 0x040fe400078cc0ff */
[----:B------:R-:W-:Y:S01]  /*1a20*/  LOP3.LUT P1, RZ, R28, 0x1000000, RZ, 0xc0, !PT ;  /* 0x010000001cff7812 */ /* 0x000fe2000782c0ff */
[----:B0-----:R-:W-:-:S02]  /*1a30*/  @P4 IMAD R32, R57, R36, RZ ;  /* 0x0000002439204224 */ /* 0x001fc400078e02ff */
[----:B------:R-:W-:-:S04]  /*1a40*/  @P4 IMAD.WIDE.U32 R68, R16, R36, R68 ;  /* 0x0000002410444225 */ /* 0x000fc800078e0044 */
[----:B------:R-:W-:Y:S01]  /*1a50*/  @P4 IMAD R37, R16, R37, R32 ;  /* 0x0000002510254224 */ /* 0x000fe200078e0220 */
[----:B---3--:R-:W-:-:S04]  /*1a60*/  @P4 LEA R92, P5, R68, R92, 0x1 ;  /* 0x0000005c445c4211 */ /* 0x008fc800078a08ff */
[----:B------:R-:W-:Y:S02]  /*1a70*/  @P4 IADD3 R32, R69, R37, RZ ;  /* 0x0000002545204210 */ /* 0x000fe40007ffe0ff */
[----:B------:R-:W0:Y:S02]  /*1a80*/  @P2 LDC.64 R36, c[0x0][0x270] ;  /* 0x00009c00ff242b82 */ /* 0x000e240000000a00 */
[----:B------:R-:W-:Y:S02]  /*1a90*/  @P4 LEA.HI.X R93, R68, R93, R32, 0x1, P5 ;  /* 0x0000005d445d4211 */ /* 0x000fe400028f0c20 */
[----:B------:R-:W-:-:S04]  /*1aa0*/  LOP3.LUT P4, RZ, R28, 0x100, RZ, 0xc0, !PT ;  /* 0x000001001cff7812 */ /* 0x000fc8000788c0ff */
[----:B------:R-:W1:Y:S09]  /*1ab0*/  @P2 LDC.64 R68, c[0x0][0x220] ;  /* 0x00008800ff442b82 */ /* 0x000e720000000a00 */
[----:B------:R-:W2:Y:S01]  /*1ac0*/  @P4 LDC.64 R84, c[0x0][0x220] ;  /* 0x00008800ff544b82 */ /* 0x000ea20000000a00 */
[----:B0-----:R-:W-:-:S02]  /*1ad0*/  @P2 IMAD R32, R59, R36, RZ ;  /* 0x000000243b202224 */ /* 0x001fc400078e02ff */
        /* <DEDUP_REMOVED lines=8> */
[----:B------:R-:W-:Y:S01]  /*1b60*/  LOP3.LUT P2, RZ, R28, 0x80, RZ, 0xc0, !PT ;  /* 0x000000801cff7812 */ /* 0x000fe2000784c0ff */
[----:B0-----:R-:W-:-:S02]  /*1b70*/  @P0 IMAD R32, R61, R36, RZ ;  /* 0x000000243d200224 */ /* 0x001fc400078e02ff */
[----:B------:R-:W-:-:S04]  /*1b80*/  @P0 IMAD.WIDE.U32 R70, R18, R36, R70 ;  /* 0x0000002412460225 */ /* 0x000fc800078e0046 */
[----:B------:R-:W-:Y:S01]  /*1b90*/  @P0 IMAD R37, R18, R37, R32 ;  /* 0x0000002512250224 */ /* 0x000fe200078e0220 */
[----:B----4-:R-:W-:-:S04]  /*1ba0*/  @P0 LEA R86, P5, R70, R86, 0x1 ;  /* 0x0000005646560211 */ /* 0x010fc800078a08ff */
[----:B------:R-:W-:Y:S02]  /*1bb0*/  @P0 IADD3 R32, R71, R37, RZ ;  /* 0x0000002547200210 */ /* 0x000fe40007ffe0ff */
[----:B------:R-:W0:Y:S02]  /*1bc0*/  @P3 LDC.64 R36, c[0x0][0x270] ;  /* 0x00009c00ff243b82 */ /* 0x000e240000000a00 */
[----:B------:R-:W-:Y:S02]  /*1bd0*/  @P0 LEA.HI.X R87, R70, R87, R32, 0x1, P5 ;  /* 0x0000005746570211 */ /* 0x000fe400028f0c20 */
[----:B------:R-:W-:-:S04]  /*1be0*/  LOP3.LUT P0, RZ, R28, 0x2000000, RZ, 0xc0, !PT ;  /* 0x020000001cff7812 */ /* 0x000fc8000780c0ff */
        /* <DEDUP_REMOVED lines=13> */
[----:B--2---:R-:W-:-:S04]  /*1cc0*/  @P4 LEA R84, P5, R74, R84, 0x1 ;  /* 0x000000544a544211 */ /* 0x004fc800078a08ff */
[----:B------:R-:W-:Y:S02]  /*1cd0*/  @P4 IADD3 R32, R75, R37, RZ ;  /* 0x000000254b204210 */ /* 0x000fe40007ffe0ff */
[----:B------:R-:W0:Y:S01]  /*1ce0*/  @P2 LDC.64 R36, c[0x0][0x270] ;  /* 0x00009c00ff242b82 */ /* 0x000e220000000a00 */
[----:B------:R-:W-:Y:S02]  /*1cf0*/  @P2 MOV R75, R91 ;  /* 0x0000005b004b2202 */ /* 0x000fe40000000f00 */
[----:B------:R-:W-:Y:S02]  /*1d00*/  @P4 LEA.HI.X R85, R74, R85, R32, 0x1, P5 ;  /* 0x000000554a554211 */ /* 0x000fe400028f0c20 */
[----:B------:R-:W-:Y:S02]  /*1d10*/  ISETP.NE.AND P4, PT, R30, RZ, PT ;  /* 0x000000ff1e00720c */ /* 0x000fe40003f85270 */
[----:B------:R-:W-:Y:S01]  /*1d20*/  @P2 MOV R74, R88 ;  /* 0x00000058004a2202 */ /* 0x000fe20000000f00 */
[----:B0-----:R-:W-:-:S04]  /*1d30*/  @P2 IMAD R30, R67, R36, RZ ;  /* 0x00000024431e2224 */ /* 0x001fc800078e02ff */
[C---:B------:R-:W-:Y:S02]  /*1d40*/  @P2 IMAD R79, R21.reuse, R37, R30 ;  /* 0x00000025154f2224 */ /* 0x040fe400078e021e */
[----:B------:R-:W-:Y:S02]  /*1d50*/  @P2 IMAD.WIDE.U32 R36, R21, R36, R74 ;  /* 0x0000002415242225 */ /* 0x000fe400078e004a */
[----:B------:R-:W0:Y:S03]  /*1d60*/  @P2 LDC.64 R74, c[0x0][0x220] ;  /* 0x00008800ff4a2b82 */ /* 0x000e260000000a00 */
[----:B------:R-:W-:Y:S02]  /*1d70*/  @P2 IADD3 R30, R37, R79, RZ ;  /* 0x0000004f251e2210 */ /* 0x000fe40007ffe0ff */
[----:B0-----:R-:W-:-:S04]  /*1d80*/  @P2 LEA R74, P5, R36, R74, 0x1 ;  /* 0x0000004a244a2211 */ /* 0x001fc800078a08ff */
[----:B------:R-:W-:Y:S02]  /*1d90*/  @P2 LEA.HI.X R75, R36, R75, R30, 0x1, P5 ;  /* 0x0000004b244b2211 */ /* 0x000fe400028f0c1e */
[----:B------:R-:W0:Y:S01]  /*1da0*/  @P4 LDC.64 R36, c[0x0][0x270] ;  /* 0x00009c00ff244b82 */ /* 0x000e220000000a00 */
[----:B------:R-:W-:Y:S02]  /*1db0*/  IADD3 R79, R0, 0xa0, RZ ;  /* 0x000000a0004f7810 */ /* 0x000fe40007ffe0ff */
[----:B------:R-:W-:Y:S02]  /*1dc0*/  @P4 MOV R118, R88 ;  /* 0x0000005800764202 */ /* 0x000fe40000000f00 */
[----:B------:R-:W-:Y:S02]  /*1dd0*/  SHF.R.S32.HI R101, RZ, 0x1f, R79 ;  /* 0x0000001fff657819 */ /* 0x000fe4000001144f */
[----:B------:R-:W-:Y:S02]  /*1de0*/  LOP3.LUT P2, RZ, R28, 0x20, RZ, 0xc0, !PT ;  /* 0x000000201cff7812 */ /* 0x000fe4000784c0ff */
[----:B------:R-:W-:-:S02]  /*1df0*/  @P4 MOV R119, R91 ;  /* 0x0000005b00774202 */ /* 0x000fc40000000f00 */
[----:B------:R-:W-:-:S06]  /*1e00*/  MOV R30, RZ ;  /* 0x000000ff001e7202 */ /* 0x000fcc0000000f00 */
[----:B------:R1:W2:Y:S01]  /*1e10*/  @P0 LDG.E R30, desc[UR8][R76.64] ;  /* 0x000000084c1e0981 */ /* 0x0002a2000c1e1900 */
[----:B------:R-:W-:Y:S01]  /*1e20*/  LOP3.LUT P0, RZ, R28, 0x200000, RZ, 0xc0, !PT ;  /* 0x002000001cff7812 */ /* 0x000fe2000780c0ff */
[-C--:B0-----:R-:W-:Y:S02]  /*1e30*/  @P4 IMAD R32, R101, R36.reuse, RZ ;  /* 0x0000002465204224 */ /* 0x081fe400078e02ff */
[----:B------:R-:W-:-:S04]  /*1e40*/  @P4 IMAD.WIDE.U32 R118, R79, R36, R118 ;  /* 0x000000244f764225 */ /* 0x000fc800078e0076 */
[----:B------:R-:W-:Y:S01]  /*1e50*/  @P4 IMAD R37, R79, R37, R32 ;  /* 0x000000254f254224 */ /* 0x000fe200078e0220 */
[----:B-1----:R-:W-:Y:S01]  /*1e60*/  IADD3 R77, R0, 0xa8, RZ ;  /* 0x000000a8004d7810 */ /* 0x002fe20007ffe0ff */
[----:B------:R-:W0:Y:S04]  /*1e70*/  @P4 LDC.64 R78, c[0x0][0x220] ;  /* 0x00008800ff4e4b82 */ /* 0x000e280000000a00 */
[----:B------:R1:W3:Y:S01]  /*1e80*/  @P0 LDG.E R46, desc[UR8][R80.64] ;  /* 0x00000008502e0981 */ /* 0x0002e2000c1e1900 */
[----:B------:R-:W-:-:S03]  /*1e90*/  @P4 IADD3 R32, R119, R37, RZ ;  /* 0x0000002577204210 */ /* 0x000fc60007ffe0ff */
[----:B------:R-:W4:Y:S01]  /*1ea0*/  @P2 LDC.64 R36, c[0x0][0x270] ;  /* 0x00009c00ff242b82 */ /* 0x000f220000000a00 */
[----:B------:R-:W-:Y:S02]  /*1eb0*/  SHF.R.S32.HI R101, RZ, 0x1f, R77 ;  /* 0x0000001fff657819 */ /* 0x000fe4000001144d */
[----:B------:R-:W-:Y:S02]  /*1ec0*/  @P2 MOV R119, R91 ;  /* 0x0000005b00772202 */ /* 0x000fe40000000f00 */
[----:B0-----:R-:W-:-:S04]  /*1ed0*/  @P4 LEA R78, P5, R118, R78, 0x1 ;  /* 0x0000004e764e4211 */ /* 0x001fc800078a08ff */
[----:B------:R-:W-:Y:S02]  /*1ee0*/  @P4 LEA.HI.X R79, R118, R79, R32, 0x1, P5 ;  /* 0x0000004f764f4211 */ /* 0x000fe400028f0c20 */
[----:B------:R-:W-:Y:S01]  /*1ef0*/  @P2 MOV R118, R88 ;  /* 0x0000005800762202 */ /* 0x000fe20000000f00 */
[----:B----4-:R-:W-:Y:S01]  /*1f00*/  @P2 IMAD R44, R101, R36, RZ ;  /* 0x00000024652c2224 */ /* 0x010fe200078e02ff */
[----:B------:R-:W-:-:S03]  /*1f10*/  MOV R32, RZ ;  /* 0x000000ff00207202 */ /* 0x000fc60000000f00 */
[----:B------:R-:W-:-:S04]  /*1f20*/  @P2 IMAD.WIDE.U32 R118, R77, R36, R118 ;  /* 0x000000244d762225 */ /* 0x000fc800078e0076 */
[----:B------:R-:W-:Y:S01]  /*1f30*/  @P2 IMAD R37, R77, R37, R44 ;  /* 0x000000254d252224 */ /* 0x000fe200078e022c */
[----:B------:R0:W4:Y:S01]  /*1f40*/  @P1 LDG.E R32, desc[UR8][R116.64] ;  /* 0x0000000874201981 */ /* 0x000122000c1e1900 */
[----:B------:R-:W5:Y:S01]  /*1f50*/  @P2 LDC.64 R76, c[0x0][0x220] ;  /* 0x00008800ff4c2b82 */ /* 0x000f620000000a00 */
[----:B------:R-:W-:Y:S02]  /*1f60*/  LOP3.LUT P0, RZ, R28, 0x8, RZ, 0xc0, !PT ;  /* 0x000000081cff7812 */ /* 0x000fe4000780c0ff */
[----:B------:R-:W-:Y:S02]  /*1f70*/  @P2 IADD3 R36, R119, R37, RZ ;  /* 0x0000002577242210 */ /* 0x000fe40007ffe0ff */
[----:B------:R-:W-:Y:S02]  /*1f80*/  MOV R44, RZ ;  /* 0x000000ff002c7202 */ /* 0x000fe40000000f00 */
[----:B-1----:R-:W-:Y:S02]  /*1f90*/  IADD3 R81, R0, 0xb8, RZ ;  /* 0x000000b800517810 */ /* 0x002fe40007ffe0ff */
[----:B0-----:R-:W-:-:S02]  /*1fa0*/  @P6 MOV R116, R88 ;  /* 0x0000005800746202 */ /* 0x001fc40000000f00 */
[----:B------:R-:W-:Y:S02]  /*1fb0*/  @P6 MOV R117, R91 ;  /* 0x0000005b00756202 */ /* 0x000fe40000000f00 */
[----:B------:R-:W-:Y:S02]  /*1fc0*/  MOV R50, RZ ;  /* 0x000000ff00327202 */ /* 0x000fe40000000f00 */
[----:B------:R-:W-:Y:S02]  /*1fd0*/  MOV R54, RZ ;  /* 0x000000ff00367202 */ /* 0x000fe40000000f00 */
[----:B------:R-:W-:Y:S02]  /*1fe0*/  LOP3.LUT P1, RZ, R28, 0x100000, RZ, 0xc0, !PT ;  /* 0x001000001cff7812 */ /* 0x000fe4000782c0ff */
[----:B-----5:R-:W-:-:S04]  /*1ff0*/  @P2 LEA R76, P5, R118, R76, 0x1 ;  /* 0x0000004c764c2211 */ /* 0x020fc800078a08ff */
[----:B------:R-:W-:Y:S02]  /*2000*/  @P2 LEA.HI.X R77, R118, R77, R36, 0x1, P5 ;  /* 0x0000004d764d2211 */ /* 0x000fe400028f0c24 */
[----:B------:R-:W0:Y:S01]  /*2010*/  @P6 LDC.64 R36, c[0x0][0x270] ;  /* 0x00009c00ff246b82 */ /* 0x000e220000000a00 */
[----:B------:R-:W-:Y:S02]  /*2020*/  ISETP.NE.AND P2, PT, R43, RZ, PT ;  /* 0x000000ff2b00720c */ /* 0x000fe40003f45270 */
[----:B------:R-:W-:-:S04]  /*2030*/  IADD3 R43, R0, 0xb0, RZ ;  /* 0x000000b0002b7810 */ /* 0x000fc80007ffe0ff */
[----:B------:R-:W-:Y:S02]  /*2040*/  SHF.R.S32.HI R83, RZ, 0x1f, R43 ;  /* 0x0000001fff537819 */ /* 0x000fe4000001142b */
[----:B------:R-:W-:-:S13]  /*2050*/  LOP3.LUT P5, RZ, R28, 0x400000, RZ, 0xc0, !PT ;  /* 0x004000001cff7812 */ /* 0x000fda00078ac0ff */
[----:B------:R-:W5:Y:S01]  /*2060*/  @P5 LDG.E R44, desc[UR8][R114.64] ;  /* 0x00000008722c5981 */ /* 0x000f62000c1e1900 */
[-C--:B0-----:R-:W-:Y:S02]  /*2070*/  @P6 IMAD R48, R83, R36.reuse, RZ ;  /* 0x0000002453306224 */ /* 0x081fe400078e02ff */
[----:B------:R-:W0:Y:S01]  /*2080*/  @P6 LDC.64 R82, c[0x0][0x220] ;  /* 0x00008800ff526b82 */ /* 0x000e220000000a00 */
[----:B------:R-:W-:-:S04]  /*2090*/  @P6 IMAD.WIDE.U32 R116, R43, R36, R116 ;  /* 0x000000242b746225 */ /* 0x000fc800078e0074 */
[----:B------:R-:W-:-:S05]  /*20a0*/  @P6 IMAD R37, R43, R37, R48 ;  /* 0x000000252b256224 */ /* 0x000fca00078e0230 */
[----:B------:R-:W-:Y:S02]  /*20b0*/  @P6 IADD3 R36, R117, R37, RZ ;  /* 0x0000002575246210 */ /* 0x000fe40007ffe0ff */
[----:B0-----:R-:W-:-:S04]  /*20c0*/  @P6 LEA R82, P5, R116, R82, 0x1 ;  /* 0x0000005274526211 */ /* 0x001fc800078a08ff */
[----:B------:R-:W-:Y:S02]  /*20d0*/  @P6 LEA.HI.X R83, R116, R83, R36, 0x1, P5 ;  /* 0x0000005374536211 */ /* 0x000fe400028f0c24 */
[----:B------:R-:W0:Y:S01]  /*20e0*/  @P0 LDC.64 R36, c[0x0][0x270] ;  /* 0x00009c00ff240b82 */ /* 0x000e220000000a00 */
[----:B------:R-:W-:Y:S02]  /*20f0*/  SHF.R.S32.HI R43, RZ, 0x1f, R81 ;  /* 0x0000001fff2b7819 */ /* 0x000fe40000011451 */
[----:B------:R-:W-:Y:S02]  /*2100*/  ISETP.NE.AND P6, PT, R42, RZ, PT ;  /* 0x000000ff2a00720c */ /* 0x000fe40003fc5270 */
[----:B------:R-:W-:-:S11]  /*2110*/  @P0 MOV R42, R88 ;  /* 0x00000058002a0202 */ /* 0x000fd60000000f00 */
[----:B------:R1:W3:Y:S01]  /*2120*/  @P6 LDG.E R50, desc[UR8][R110.64] ;  /* 0x000000086e326981 */ /* 0x0002e2000c1e1900 */
[----:B0-----:R-:W-:Y:S01]  /*2130*/  @P0 IMAD R52, R43, R36, RZ ;  /* 0x000000242b340224 */ /* 0x001fe200078e02ff */
[----:B------:R-:W-:-:S03]  /*2140*/  @P0 MOV R43, R91 ;  /* 0x0000005b002b0202 */ /* 0x000fc60000000f00 */
[C---:B------:R-:W-:Y:S02]  /*2150*/  @P0 IMAD R37, R81.reuse, R37, R52 ;  /* 0x0000002551250224 */ /* 0x040fe400078e0234 */
[----:B------:R-:W-:Y:S02]  /*2160*/  @P0 IMAD.WIDE.U32 R42, R81, R36, R42 ;  /* 0x00000024512a0225 */ /* 0x000fe400078e002a */
[----:B------:R-:W0:Y:S01]  /*2170*/  @P0 LDC.64 R80, c[0x0][0x220] ;  /* 0x00008800ff500b82 */ /* 0x000e220000000a00 */
[----:B------:R-:W-:Y:S02]  /*2180*/  LOP3.LUT P6, RZ, R28, 0x4, RZ, 0xc0, !PT ;  /* 0x000000041cff7812 */ /* 0x000fe400078cc0ff */
[----:B------:R-:W-:Y:S02]  /*2190*/  @P0 IADD3 R36, R43, R37, RZ ;  /* 0x000000252b240210 */ /* 0x000fe40007ffe0ff */
[----:B0-----:R-:W-:-:S04]  /*21a0*/  @P0 LEA R80, P5, R42, R80, 0x1 ;  /* 0x000000502a500211 */ /* 0x001fc800078a08ff */
[----:B------:R-:W-:-:S05]  /*21b0*/  @P0 LEA.HI.X R81, R42, R81, R36, 0x1, P5 ;  /* 0x000000512a510211 */ /* 0x000fca00028f0c24 */
[----:B------:R-:W0:Y:S01]  /*21c0*/  @P6 LDC.64 R36, c[0x0][0x270] ;  /* 0x00009c00ff246b82 */ /* 0x000e220000000a00 */
[----:B------:R-:W-:Y:S02]  /*21d0*/  ISETP.NE.AND P0, PT, R41, RZ, PT ;  /* 0x000000ff2900720c */ /* 0x000fe40003f05270 */
[----:B------:R-:W-:-:S04]  /*21e0*/  IADD3 R41, R0, 0xc0, RZ ;  /* 0x000000c000297810 */ /* 0x000fc80007ffe0ff */
[----:B------:R-:W-:Y:S02]  /*21f0*/  SHF.R.S32.HI R43, RZ, 0x1f, R41 ;  /* 0x0000001fff2b7819 */ /* 0x000fe40000011429 */
[----:B------:R-:W-:Y:S02]  /*2200*/  LOP3.LUT P5, RZ, R28, 0x40000, RZ, 0xc0, !PT ;  /* 0x000400001cff7812 */ /* 0x000fe400078ac0ff */
[----:B-1----:R-:W-:Y:S02]  /*2210*/  @P6 MOV R110, R88 ;  /* 0x00000058006e6202 */ /* 0x002fe40000000f00 */
[----:B------:R-:W-:Y:S01]  /*2220*/  @P6 MOV R111, R91 ;  /* 0x0000005b006f6202 */ /* 0x000fe20000000f00 */
[----:B------:R1:W3:Y:S01]  /*2230*/  @P0 LDG.E R54, desc[UR8][R106.64] ;  /* 0x000000086a360981 */ /* 0x0002e2000c1e1900 */
[----:B0-----:R-:W-:-:S04]  /*2240*/  @P6 IMAD R42, R43, R36, RZ ;  /* 0x000000242b2a6224 */ /* 0x001fc800078e02ff */
[C---:B------:R-:W-:Y:S02]  /*2250*/  @P6 IMAD R37, R41.reuse, R37, R42 ;  /* 0x0000002529256224 */ /* 0x040fe400078e022a */
[----:B------:R-:W0:Y:S01]  /*2260*/  @P6 LDC.64 R42, c[0x0][0x220] ;  /* 0x00008800ff2a6b82 */ /* 0x000e220000000a00 */
[----:B------:R-:W-:Y:S01]  /*2270*/  LOP3.LUT P0, RZ, R28, 0x1, RZ, 0xc0, !PT ;  /* 0x000000011cff7812 */ /* 0x000fe2000780c0ff */
[----:B------:R-:W-:Y:S01]  /*2280*/  @P6 IMAD.WIDE.U32 R110, R41, R36, R110 ;  /* 0x00000024296e6225 */ /* 0x000fe200078e006e */
[----:B------:R-:W-:-:S04]  /*2290*/  MOV R52, RZ ;  /* 0x000000ff00347202 */ /* 0x000fc80000000f00 */
[----:B------:R-:W-:Y:S02]  /*22a0*/  @P6 IADD3 R36, R111, R37, RZ ;  /* 0x000000256f246210 */ /* 0x000fe40007ffe0ff */
[----:B------:R-:W3:Y:S01]  /*22b0*/  @P5 LDG.E R52, desc[UR8][R108.64] ;  /* 0x000000086c345981 */ /* 0x000ee2000c1e1900 */
[----:B------:R-:W-:-:S06]  /*22c0*/  MOV R48, RZ ;  /* 0x000000ff00307202 */ /* 0x000fcc0000000f00 */
[----:B------:R-:W3:Y:S01]  /*22d0*/  @P1 LDG.E R48, desc[UR8][R112.64] ;  /* 0x0000000870301981 */ /* 0x000ee2000c1e1900 */
[----:B0-----:R-:W-:-:S04]  /*22e0*/  @P6 LEA R42, P5, R110, R42, 0x1 ;  /* 0x0000002a6e2a6211 */ /* 0x001fc800078a08ff */
[----:B------:R-:W-:Y:S02]  /*22f0*/  @P6 LEA.HI.X R43, R110, R43, R36, 0x1, P5 ;  /* 0x0000002b6e2b6211 */ /* 0x000fe400028f0c24 */
[----:B------:R-:W0:Y:S01]  /*2300*/  @P0 LDC.64 R36, c[0x0][0x270] ;  /* 0x00009c00ff240b82 */ /* 0x000e220000000a00 */
[----:B------:R-:W-:Y:S02]  /*2310*/  LOP3.LUT P1, RZ, R28, 0x10000, RZ, 0xc0, !PT ;  /* 0x000100001cff7812 */ /* 0x000fe4000782c0ff */
[----:B------:R-:W-:Y:S02]  /*2320*/  IADD3 R41, R0, 0xc8, RZ ;  /* 0x000000c800297810 */ /* 0x000fe40007ffe0ff */
[----:B------:R-:W-:Y:S02]  /*2330*/  MOV R56, RZ ;  /* 0x000000ff00387202 */ /* 0x000fe40000000f00 */
[----:B------:R-:W-:Y:S02]  /*2340*/  SHF.R.S32.HI R101, RZ, 0x1f, R41 ;  /* 0x0000001fff657819 */ /* 0x000fe40000011429 */
[----:B-1----:R-:W-:-:S02]  /*2350*/  @P0 MOV R106, R88 ;  /* 0x00000058006a0202 */ /* 0x002fc40000000f00 */
[----:B------:R-:W-:-:S03]  /*2360*/  @P0 MOV R107, R91 ;  /* 0x0000005b006b0202 */ /* 0x000fc60000000f00 */
[----:B------:R-:W3:Y:S01]  /*2370*/  @P1 LDG.E R56, desc[UR8][R104.64] ;  /* 0x0000000868381981 */ /* 0x000ee2000c1e1900 */
[----:B------:R-:W-:Y:S01]  /*2380*/  ISETP.NE.AND P1, PT, R40, RZ, PT ;  /* 0x000000ff2800720c */ /* 0x000fe20003f25270 */
[-C--:B0-----:R-:W-:Y:S02]  /*2390*/  @P0 IMAD R40, R101, R36.reuse, RZ ;  /* 0x0000002465280224 */ /* 0x081fe400078e02ff */
[----:B------:R-:W-:-:S04]  /*23a0*/  @P0 IMAD.WIDE.U32 R106, R41, R36, R106 ;  /* 0x00000024296a0225 */ /* 0x000fc800078e006a */
[----:B------:R-:W-:Y:S02]  /*23b0*/  @P0 IMAD R37, R41, R37, R40 ;  /* 0x0000002529250224 */ /* 0x000fe400078e0228 */
[----:B------:R-:W0:Y:S01]  /*23c0*/  @P0 LDC.64 R40, c[0x0][0x220] ;  /* 0x00008800ff280b82 */ /* 0x000e220000000a00 */
[----:B------:R-:W-:Y:S02]  /*23d0*/  LOP3.LUT P5, RZ, R28, 0x8000, RZ, 0xc0, !PT ;  /* 0x000080001cff7812 */ /* 0x000fe400078ac0ff */
[----:B------:R-:W-:Y:S02]  /*23e0*/  MOV R58, RZ ;  /* 0x000000ff003a7202 */ /* 0x000fe40000000f00 */
[----:B------:R-:W-:-:S09]  /*23f0*/  @P0 IADD3 R36, R107, R37, RZ ;  /* 0x000000256b240210 */ /* 0x000fd20007ffe0ff */
[----:B------:R1:W3:Y:S01]  /*2400*/  @P5 LDG.E R58, desc[UR8][R102.64] ;  /* 0x00000008663a5981 */ /* 0x0002e2000c1e1900 */
[----:B0-----:R-:W-:-:S04]  /*2410*/  @P0 LEA R40, P5, R106, R40, 0x1 ;  /* 0x000000286a280211 */ /* 0x001fc800078a08ff */
[----:B------:R-:W-:Y:S02]  /*2420*/  @P0 LEA.HI.X R41, R106, R41, R36, 0x1, P5 ;  /* 0x000000296a290211 */ /* 0x000fe400028f0c24 */
[----:B------:R-:W-:-:S13]  /*2430*/  ISETP.NE.AND P0, PT, R60, RZ, PT ;  /* 0x000000ff3c00720c */ /* 0x000fda0003f05270 */
[----:B------:R-:W0:Y:S01]  /*2440*/  @P0 LDC.64 R36, c[0x0][0x270] ;  /* 0x00009c00ff240b82 */ /* 0x000e220000000a00 */
[----:B------:R-:W-:Y:S02]  /*2450*/  IADD3 R101, R0, 0xd0, RZ ;  /* 0x000000d000657810 */ /* 0x000fe40007ffe0ff */
[----:B------:R-:W-:Y:S02]  /*2460*/  MOV R62, RZ ;  /* 0x000000ff003e7202 */ /* 0x000fe40000000f00 */
[----:B-1----:R-:W-:-:S04]  /*2470*/  SHF.R.S32.HI R103, RZ, 0x1f, R101 ;  /* 0x0000001fff677819 */ /* 0x002fc80000011465 */
[----:B------:R-:W3:Y:S01]  /*2480*/  @P1 LDG.E R62, desc[UR8][R94.64] ;  /* 0x000000085e3e1981 */ /* 0x000ee2000c1e1900 */
[----:B------:R-:W-:Y:S02]  /*2490*/  ISETP.NE.AND P1, PT, R64, RZ, PT ;  /* 0x000000ff4000720c */ /* 0x000fe40003f25270 */
[----:B------:R-:W-:Y:S01]  /*24a0*/  @P0 MOV R102, R88 ;  /* 0x0000005800660202 */ /* 0x000fe20000000f00 */
[----:B0-----:R-:W-:Y:S01]  /*24b0*/  @P0 IMAD R64, R103, R36, RZ ;  /* 0x0000002467400224 */ /* 0x001fe200078e02ff */
[----:B------:R-:W-:-:S03]  /*24c0*/  @P0 MOV R103, R91 ;  /* 0x0000005b00670202 */ /* 0x000fc60000000f00 */
[----:B------:R-:W-:-:S04]  /*24d0*/  @P0 IMAD.WIDE.U32 R102, R101, R36, R102 ;  /* 0x0000002465660225 */ /* 0x000fc800078e0066 */
[----:B------:R-:W-:Y:S02]  /*24e0*/  @P0 IMAD R101, R101, R37, R64 ;  /* 0x0000002565650224 */ /* 0x000fe400078e0240 */
[----:B------:R-:W0:Y:S01]  /*24f0*/  @P0 LDC.64 R36, c[0x0][0x220] ;  /* 0x00008800ff240b82 */ /* 0x000e220000000a00 */
[----:B------:R-:W-:Y:S02]  /*2500*/  LOP3.LUT P5, RZ, R28, 0x4000, RZ, 0xc0, !PT ;  /* 0x000040001cff7812 */ /* 0x000fe400078ac0ff */
[----:B------:R-:W-:Y:S02]  /*2510*/  MOV R60, RZ ;  /* 0x000000ff003c7202 */ /* 0x000fe40000000f00 */
[----:B------:R-:W-:-:S09]  /*2520*/  @P0 IADD3 R64, R103, R101, RZ ;  /* 0x0000006567400210 */ /* 0x000fd20007ffe0ff */
[----:B------:R0:W3:Y:S02]  /*2530*/  @P5 LDG.E R60, desc[UR8][R98.64] ;  /* 0x00000008623c5981 */ /* 0x0000e4000c1e1900 */
[----:B0-----:R-:W-:-:S04]  /*2540*/  @P0 LEA R98, P5, R102, R36, 0x1 ;  /* 0x0000002466620211 */ /* 0x001fc800078a08ff */
[----:B------:R-:W-:Y:S02]  /*2550*/  @P0 LEA.HI.X R99, R102, R37, R64, 0x1, P5 ;  /* 0x0000002566630211 */ /* 0x000fe400028f0c40 */
[----:B------:R-:W0:Y:S01]  /*2560*/  @P1 LDC.64 R36, c[0x0][0x270] ;  /* 0x00009c00ff241b82 */ /* 0x000e220000000a00 */
[----:B------:R-:W-:Y:S02]  /*2570*/  IADD3 R101, R0, 0xd8, RZ ;  /* 0x000000d800657810 */ /* 0x000fe40007ffe0ff */
[----:B------:R-:W-:Y:S02]  /*2580*/  MOV R66, RZ ;  /* 0x000000ff00427202 */ /* 0x000fe40000000f00 */
[----:B------:R-:W-:-:S04]  /*2590*/  SHF.R.S32.HI R95, RZ, 0x1f, R101 ;  /* 0x0000001fff5f7819 */ /* 0x000fc80000011465 */
        /* <DEDUP_REMOVED lines=8> */
[----:B------:R-:W-:Y:S02]  /*2620*/  P2R R96, PR, RZ, 0x40 ;  /* 0x00000040ff607803 */ /* 0x000fe40000000000 */
[----:B------:R-:W-:Y:S02]  /*2630*/  LOP3.LUT P6, RZ, R28, 0x1000, RZ, 0xc0, !PT ;  /* 0x000010001cff7812 */ /* 0x000fe400078cc0ff */
[----:B------:R-:W-:-:S11]  /*2640*/  MOV R64, RZ ;  /* 0x000000ff00407202 */ /* 0x000fd60000000f00 */
[----:B------:R1:W3:Y:S02]  /*2650*/  @P6 LDG.E R64, desc[UR8][R92.64] ;  /* 0x000000085c406981 */ /* 0x0002e4000c1e1900 */
[----:B-1----:R-:W-:Y:S02]  /*2660*/  @P1 IADD3 R93, R95, R101, RZ ;  /* 0x000000655f5d1210 */ /* 0x002fe40007ffe0ff */
[----:B0-----:R-:W-:-:S04]  /*2670*/  @P1 LEA R92, P5, R94, R36, 0x1 ;  /* 0x000000245e5c1211 */ /* 0x001fc800078a08ff */
[----:B------:R-:W-:Y:S02]  /*2680*/  @P1 LEA.HI.X R93, R94, R37, R93, 0x1, P5 ;  /* 0x000000255e5d1211 */ /* 0x000fe400028f0c5d */
[----:B------:R-:W0:Y:S01]  /*2690*/  @P2 LDC.64 R36, c[0x0][0x270] ;  /* 0x00009c00ff242b82 */ /* 0x000e220000000a00 */
[----:B------:R-:W-:Y:S02]  /*26a0*/  CS2R R68, SRZ ;  /* 0x0000000000447805 */ /* 0x000fe4000001ff00 */
[----:B------:R-:W-:-:S04]  /*26b0*/  IADD3 R95, R0, 0xe0, RZ ;  /* 0x000000e0005f7810 */ /* 0x000fc80007ffe0ff */
[----:B------:R-:W3:Y:S01]  /*26c0*/  @P3 LDG.E R69, desc[UR8][R70.64] ;  /* 0x0000000846453981 */ /* 0x000ee2000c1e1900 */
[----:B------:R-:W-:Y:S02]  /*26d0*/  ISETP.NE.AND P3, PT, R97, RZ, PT ;  /* 0x000000ff6100720c */ /* 0x000fe40003f65270 */
[----:B------:R-:W-:Y:S02]  /*26e0*/  SHF.R.S32.HI R97, RZ, 0x1f, R95 ;  /* 0x0000001fff617819 */ /* 0x000fe4000001145f */
[----:B------:R-:W-:Y:S02]  /*26f0*/  @P2 MOV R100, R88 ;  /* 0x0000005800642202 */ /* 0x000fe40000000f00 */
[----:B------:R-:W-:Y:S01]  /*2700*/  @P2 MOV R101, R91 ;  /* 0x0000005b00652202 */ /* 0x000fe20000000f00 */
[-C--:B0-----:R-:W-:Y:S02]  /*2710*/  @P2 IMAD R94, R97, R36.reuse, RZ ;  /* 0x00000024615e2224 */ /* 0x081fe400078e02ff */
[----:B------:R-:W-:-:S04]  /*2720*/  @P2 IMAD.WIDE.U32 R100, R95, R36, R100 ;  /* 0x000000245f642225 */ /* 0x000fc800078e0064 */
[----:B------:R-:W-:Y:S02]  /*2730*/  @P2 IMAD R95, R95, R37, R94 ;  /* 0x000000255f5f2224 */ /* 0x000fe400078e025e */
[----:B------:R-:W0:Y:S01]  /*2740*/  @P2 LDC.64 R36, c[0x0][0x220] ;  /* 0x00008800ff242b82 */ /* 0x000e220000000a00 */
[----:B------:R-:W-:-:S13]  /*2750*/  LOP3.LUT P5, RZ, R28, 0x400, RZ, 0xc0, !PT ;  /* 0x000004001cff7812 */ /* 0x000fda00078ac0ff */
[----:B------:R1:W3:Y:S02]  /*2760*/  @P5 LDG.E R68, desc[UR8][R86.64] ;  /* 0x0000000856445981 */ /* 0x0002e4000c1e1900 */
[----:B-1----:R-:W-:Y:S02]  /*2770*/  @P2 IADD3 R86, R101, R95, RZ ;  /* 0x0000005f65562210 */ /* 0x002fe40007ffe0ff */
[----:B0-----:R-:W-:-:S04]  /*2780*/  @P2 LEA R94, P5, R100, R36, 0x1 ;  /* 0x00000024645e2211 */ /* 0x001fc800078a08ff */
[----:B------:R-:W-:Y:S02]  /*2790*/  @P2 LEA.HI.X R95, R100, R37, R86, 0x1, P5 ;  /* 0x00000025645f2211 */ /* 0x000fe400028f0c56 */
[----:B------:R-:W0:Y:S01]  /*27a0*/  @P3 LDC.64 R36, c[0x0][0x270] ;  /* 0x00009c00ff243b82 */ /* 0x000e220000000a00 */
[----:B------:R-:W-:-:S04]  /*27b0*/  IADD3 R97, R0, 0xe8, RZ ;  /* 0x000000e800617810 */ /* 0x000fc80007ffe0ff */
[----:B------:R-:W-:Y:S02]  /*27c0*/  SHF.R.S32.HI R87, RZ, 0x1f, R97 ;  /* 0x0000001fff577819 */ /* 0x000fe40000011461 */
[----:B------:R-:W-:Y:S02]  /*27d0*/  @P3 MOV R86, R88 ;  /* 0x0000005800563202 */ /* 0x000fe40000000f00 */
[C---:B------:R-:W-:Y:S02]  /*27e0*/  LOP3.LUT P5, RZ, R28.reuse, 0x80, RZ, 0xc0, !PT ;  /* 0x000000801cff7812 */ /* 0x040fe400078ac0ff */
[----:B------:R-:W-:Y:S02]  /*27f0*/  CS2R R70, SRZ ;  /* 0x0000000000467805 */ /* 0x000fe4000001ff00 */
[----:B------:R-:W-:-:S09]  /*2800*/  LOP3.LUT P6, RZ, R28, 0x100, RZ, 0xc0, !PT ;  /* 0x000001001cff7812 */ /* 0x000fd200078cc0ff */
[----:B------:R1:W3:Y:S01]  /*2810*/  @P5 LDG.E R70, desc[UR8][R74.64] ;  /* 0x000000084a465981 */ /* 0x0002e2000c1e1900 */
[-C--:B0-----:R-:W-:Y:S01]  /*2820*/  @P3 IMAD R100, R87, R36.reuse, RZ ;  /* 0x0000002457643224 */ /* 0x081fe200078e02ff */
[----:B------:R-:W-:Y:S02]  /*2830*/  @P3 MOV R87, R91 ;  /* 0x0000005b00573202 */ /* 0x000fe40000000f00 */
[----:B------:R0:W3:Y:S01]  /*2840*/  @P6 LDG.E R71, desc[UR8][R84.64] ;  /* 0x0000000854476981 */ /* 0x0000e2000c1e1900 */
[----:B------:R-:W-:-:S04]  /*2850*/  @P3 IMAD.WIDE.U32 R86, R97, R36, R86 ;  /* 0x0000002461563225 */ /* 0x000fc800078e0056 */
[----:B------:R-:W-:Y:S02]  /*2860*/  @P3 IMAD R97, R97, R37, R100 ;  /* 0x0000002561613224 */ /* 0x000fe400078e0264 */
[----:B------:R-:W2:Y:S01]  /*2870*/  @P3 LDC.64 R36, c[0x0][0x220] ;  /* 0x00008800ff243b82 */ /* 0x000ea20000000a00 */
[----:B-1----:R-:W-:-:S06]  /*2880*/  MOV R74, RZ ;  /* 0x000000ff004a7202 */ /* 0x002fcc0000000f00 */
[----:B------:R-:W3:Y:S01]  /*2890*/  @P4 LDG.E R74, desc[UR8][R78.64] ;  /* 0x000000084e4a4981 */ /* 0x000ee2000c1e1900 */
[----:B------:R-:W-:Y:S02]  /*28a0*/  ISETP.NE.AND P4, PT, R72, RZ, PT ;  /* 0x000000ff4800720c */ /* 0x000fe40003f85270 */
[----:B0-----:R-:W-:Y:S02]  /*28b0*/  @P3 IADD3 R84, R87, R97, RZ ;  /* 0x0000006157543210 */ /* 0x001fe40007ffe0ff */
[----:B--2---:R-:W-:-:S04]  /*28c0*/  @P3 LEA R100, P5, R86, R36, 0x1 ;  /* 0x0000002456643211 */ /* 0x004fc800078a08ff */
[----:B------:R-:W-:-:S05]  /*28d0*/  @P3 LEA.HI.X R101, R86, R37, R84, 0x1, P5 ;  /* 0x0000002556653211 */ /* 0x000fca00028f0c54 */
[----:B------:R-:W0:Y:S01]  /*28e0*/  @P4 LDC.64 R36, c[0x0][0x270] ;  /* 0x00009c00ff244b82 */ /* 0x000e220000000a00 */
[----:B------:R-:W-:-:S04]  /*28f0*/  IADD3 R75, R0, 0xf0, RZ ;  /* 0x000000f0004b7810 */ /* 0x000fc80007ffe0ff */
[----:B------:R-:W-:Y:S02]  /*2900*/  SHF.R.S32.HI R85, RZ, 0x1f, R75 ;  /* 0x0000001fff557819 */ /* 0x000fe4000001144b */
[----:B------:R-:W-:-:S03]  /*2910*/  @P4 MOV R84, R88 ;  /* 0x0000005800544202 */ /* 0x000fc60000000f00 */
[----:B0-----:R-:W-:Y:S01]  /*2920*/  @P4 IMAD R86, R85, R36, RZ ;  /* 0x0000002455564224 */ /* 0x001fe200078e02ff */
[----:B------:R-:W-:-:S03]  /*2930*/  @P4 MOV R85, R91 ;  /* 0x0000005b00554202 */ /* 0x000fc60000000f00 */
[----:B------:R-:W-:-:S04]  /*2940*/  @P4 IMAD.WIDE.U32 R84, R75, R36, R84 ;  /* 0x000000244b544225 */ /* 0x000fc800078e0054 */
[----:B------:R-:W-:Y:S02]  /*2950*/  @P4 IMAD R75, R75, R37, R86 ;  /* 0x000000254b4b4224 */ /* 0x000fe400078e0256 */
[----:B------:R-:W0:Y:S01]  /*2960*/  @P4 LDC.64 R36, c[0x0][0x220] ;  /* 0x00008800ff244b82 */ /* 0x000e220000000a00 */
[----:B------:R-:W-:Y:S02]  /*2970*/  LOP3.LUT P5, RZ, R28, 0x20, RZ, 0xc0, !PT ;  /* 0x000000201cff7812 */ /* 0x000fe400078ac0ff */
[----:B------:R-:W-:Y:S01]  /*2980*/  MOV R72, RZ ;  /* 0x000000ff00487202 */ /* 0x000fe20000000f00 */
[----:B------:R-:W1:Y:S01]  /*2990*/  S2R R87, SR_TID.X ;  /* 0x0000000000577919 */ /* 0x000e620000002100 */
[----:B------:R-:W-:-:S09]  /*29a0*/  @P4 IADD3 R75, R85, R75, RZ ;  /* 0x0000004b554b4210 */ /* 0x000fd20007ffe0ff */
[----:B------:R2:W3:Y:S01]  /*29b0*/  @P5 LDG.E R72, desc[UR8][R76.64] ;  /* 0x000000084c485981 */ /* 0x0004e2000c1e1900 */
[----:B0-----:R-:W-:-:S04]  /*29c0*/  @P4 LEA R102, P5, R84, R36, 0x1 ;  /* 0x0000002454664211 */ /* 0x001fc800078a08ff */
[----:B------:R-:W-:Y:S02]  /*29d0*/  @P4 LEA.HI.X R103, R84, R37, R75, 0x1, P5 ;  /* 0x0000002554674211 */ /* 0x000fe400028f0c4b */
[----:B------:R-:W-:Y:S02]  /*29e0*/  LOP3.LUT P5, RZ, R28, 0x8, RZ, 0xc0, !PT ;  /* 0x000000081cff7812 */ /* 0x000fe400078ac0ff */
[----:B--2---:R-:W-:Y:S02]  /*29f0*/  CS2R R76, SRZ ;  /* 0x00000000004c7805 */ /* 0x004fe4000001ff00 */
[----:B------:R-:W-:-:S04]  /*2a00*/  IADD3 R79, R0, 0xf8, RZ ;  /* 0x000000f8004f7810 */ /* 0x000fc80007ffe0ff */
[----:B------:R-:W-:-:S05]  /*2a10*/  SHF.R.S32.HI R75, RZ, 0x1f, R79 ;  /* 0x0000001fff4b7819 */ /* 0x000fca000001144f */
[----:B------:R0:W2:Y:S01]  /*2a20*/  @P5 LDG.E R77, desc[UR8][R80.64] ;  /* 0x00000008504d5981 */ /* 0x0000a2000c1e1900 */
[----:B------:R-:W-:-:S04]  /*2a30*/  ISETP.GE.U32.AND P5, PT, R79, UR12, PT ;  /* 0x0000000c4f007c0c */ /* 0x000fc8000bfa6070 */
[----:B------:R-:W-:-:S04]  /*2a40*/  ISETP.GE.AND.EX P5, PT, R75, UR13, PT, P5 ;  /* 0x0000000d4b007c0c */ /* 0x000fc8000bfa6350 */
[----:B-1----:R-:W-:Y:S02]  /*2a50*/  ISETP.GT.U32.OR P5, PT, R87, 0x187, P5 ;  /* 0x000001875700780c */ /* 0x002fe40002fa4470 */
[----:B------:R-:W-:Y:S02]  /*2a60*/  LOP3.LUT P6, RZ, R28, 0x10, RZ, 0xc0, !PT ;  /* 0x000000101cff7812 */ /* 0x000fe400078cc0ff */
[----:B------:R-:W-:-:S09]  /*2a70*/  MOV R78, RZ ;  /* 0x000000ff004e7202 */ /* 0x000fd20000000f00 */
[----:B------:R-:W1:Y:S02]  /*2a80*/  @!P5 LDC.64 R36, c[0x0][0x270] ;  /* 0x00009c00ff24db82 */ /* 0x000e640000000a00 */
[----:B------:R-:W2:Y:S01]  /*2a90*/  @P6 LDG.E R78, desc[UR8][R82.64] ;  /* 0x00000008524e6981 */ /* 0x000ea2000c1e1900 */
[----:B------:R-:W-:Y:S02]  /*2aa0*/  ISETP.NE.AND P6, PT, R96, RZ, PT ;  /* 0x000000ff6000720c */ /* 0x000fe40003fc5270 */
[----:B0-----:R-:W-:Y:S02]  /*2ab0*/  @!P5 MOV R80, R88 ;  /* 0x000000580050d202 */ /* 0x001fe40000000f00 */
[----:B------:R-:W-:-:S09]  /*2ac0*/  @!P5 MOV R81, R91 ;  /* 0x0000005b0051d202 */ /* 0x000fd20000000f00 */
[----:B------:R0:W2:Y:S01]  /*2ad0*/  @P6 LDG.E R76, desc[UR8][R42.64] ;  /* 0x000000082a4c6981 */ /* 0x0000a2000c1e1900 */
[----:B-1----:R-:W-:-:S04]  /*2ae0*/  @!P5 IMAD.WIDE.U32 R80, R79, R36, R80 ;  /* 0x000000244f50d225 */ /* 0x002fc800078e0050 */
[----:B------:R-:W-:-:S04]  /*2af0*/  @!P5 IMAD R36, R75, R36, RZ ;  /* 0x000000244b24d224 */ /* 0x000fc800078e02ff */
[----:B0-----:R-:W-:Y:S02]  /*2b00*/  @!P5 IMAD R43, R79, R37, R36 ;  /* 0x000000254f2bd224 */ /* 0x001fe400078e0224 */
[----:B------:R-:W0:Y:S03]  /*2b10*/  @!P5 LDC.64 R36, c[0x0][0x220] ;  /* 0x00008800ff24db82 */ /* 0x000e260000000a00 */
[----:B------:R-:W-:Y:S02]  /*2b20*/  @!P5 IADD3 R42, R81, R43, RZ ;  /* 0x0000002b512ad210 */ /* 0x000fe40007ffe0ff */
[----:B------:R-:W-:Y:S02]  /*2b30*/  MOV R86, RZ ;  /* 0x000000ff00567202 */ /* 0x000fe40000000f00 */
[----:B0-----:R-:W-:-:S04]  /*2b40*/  @!P5 LEA R36, P6, R80, R36, 0x1 ;  /* 0x000000245024d211 */ /* 0x001fc800078c08ff */
[----:B------:R-:W-:Y:S02]  /*2b50*/  @!P5 LEA.HI.X R37, R80, R37, R42, 0x1, P6 ;  /* 0x000000255025d211 */ /* 0x000fe400030f0c2a */
[----:B------:R-:W-:-:S13]  /*2b60*/  LOP3.LUT P6, RZ, R28, 0x4000000, RZ, 0xc0, !PT ;  /* 0x040000001cff7812 */ /* 0x000fda00078cc0ff */
[----:B------:R0:W5:Y:S01]  /*2b70*/  @P6 LDG.E R86, desc[UR8][R38.64] ;  /* 0x0000000826566981 */ /* 0x000162000c1e1900 */
[----:B------:R-:W-:-:S06]  /*2b80*/  CS2R R82, SRZ ;  /* 0x0000000000527805 */ /* 0x000fcc000001ff00 */
[----:B------:R-:W2:Y:S01]  /*2b90*/  @!P5 LDG.E R82, desc[UR8][R36.64] ;  /* 0x000000082452d981 */ /* 0x000ea2000c1e1900 */
[----:B------:R-:W-:Y:S02]  /*2ba0*/  LOP3.LUT P5, RZ, R28, 0x1, RZ, 0xc0, !PT ;  /* 0x000000011cff7812 */ /* 0x000fe400078ac0ff */
[----:B------:R-:W-:Y:S02]  /*2bb0*/  CS2R R80, SRZ ;  /* 0x0000000000507805 */ /* 0x000fe4000001ff00 */
[----:B------:R-:W-:Y:S01]  /*2bc0*/  MOV R79, RZ ;  /* 0x000000ff004f7202 */ /* 0x000fe20000000f00 */
[----:B------:R-:W2:Y:S04]  /*2bd0*/  @P2 LDG.E R83, desc[UR8][R94.64] ;  /* 0x000000085e532981 */ /* 0x000ea8000c1e1900 */
[----:B------:R-:W2:Y:S04]  /*2be0*/  @P0 LDG.E R80, desc[UR8][R98.64] ;  /* 0x0000000862500981 */ /* 0x000ea8000c1e1900 */
[----:B------:R-:W2:Y:S04]  /*2bf0*/  @P1 LDG.E R79, desc[UR8][R92.64] ;  /* 0x000000085c4f1981 */ /* 0x000ea8000c1e1900 */
[----:B------:R4:W2:Y:S01]  /*2c00*/  @P5 LDG.E R81, desc[UR8][R40.64] ;  /* 0x0000000828515981 */ /* 0x0008a2000c1e1900 */
[----:B------:R-:W-:-:S02]  /*2c10*/  SHF.R.S32.HI R42, RZ, 0x1f, R87 ;  /* 0x0000001fff2a7819 */ /* 0x000fc40000011457 */
[----:B------:R-:W-:Y:S02]  /*2c20*/  CS2R R84, SRZ ;  /* 0x0000000000547805 */ /* 0x000fe4000001ff00 */
[----:B------:R-:W-:Y:S02]  /*2c30*/  LEA.HI R42, R42, R87, RZ, 0x5 ;  /* 0x000000572a2a7211 */ /* 0x000fe400078f28ff */
[----:B------:R-:W-:Y:S01]  /*2c40*/  MOV R43, 0xffffffe0 ;  /* 0xffffffe0002b7802 */ /* 0x000fe20000000f00 */
[----:B0-----:R-:W-:Y:S01]  /*2c50*/  HADD2.F32 R38, -RZ, R30.H1_H1 ;  /* 0x3000001eff267230 */ /* 0x001fe20000004100 */
[----:B------:R-:W-:Y:S01]  /*2c60*/  SHF.R.S32.HI R42, RZ, 0x5, R42 ;  /* 0x00000005ff2a7819 */ /* 0x000fe2000001142a */
[----:B------:R-:W2:Y:S01]  /*2c70*/  @P3 LDG.E R84, desc[UR8][R100.64] ;  /* 0x0000000864543981 */ /* 0x000ea2000c1e1900 */
[----:B------:R-:W-:Y:S01]  /*2c80*/  ISETP.GT.AND P5, PT, R87, 0x17f, PT ;  /* 0x0000017f5700780c */ /* 0x000fe20003fa4270 */
[----:B----4-:R-:W-:Y:S02]  /*2c90*/  HADD2.F32 R41, -RZ, R32.H1_H1 ;  /* 0x30000020ff297230 */ /* 0x010fe40000004100 */
[----:B------:R-:W-:-:S02]  /*2ca0*/  IMAD R43, R42, R43, 0x187 ;  /* 0x000001872a2b7424 */ /* 0x000fc400078e022b */
[----:B------:R-:W-:Y:S01]  /*2cb0*/  FMUL.FTZ R94, R38, R38 ;  /* 0x00000026265e7220 */ /* 0x000fe20000410000 */
[----:B------:R-:W4:Y:S02]  /*2cc0*/  @P4 LDG.E R85, desc[UR8][R102.64] ;  /* 0x0000000866554981 */ /* 0x000f24000c1e1900 */
[----:B------:R-:W-:Y:S01]  /*2cd0*/  SEL R36, R43, 0x1f, P5 ;  /* 0x0000001f2b247807 */ /* 0x000fe20002800000 */
[----:B------:R-:W-:Y:S01]  /*2ce0*/  FMUL.FTZ R43, R41, R41 ;  /* 0x00000029292b7220 */ /* 0x000fe20000410000 */
[--C-:B-----5:R-:W-:Y:S02]  /*2cf0*/  HADD2.F32 R40, -RZ, R86.reuse.H1_H1 ;  /* 0x30000056ff287230 */ /* 0x120fe40000004100 */
[----:B------:R-:W-:-:S03]  /*2d00*/  HADD2.F32 R37, -RZ, R86.H0_H0 ;  /* 0x20000056ff257230 */ /* 0x000fc60000004100 */
[----:B------:R-:W-:Y:S02]  /*2d10*/  FMUL.FTZ R92, R40, R40 ;  /* 0x00000028285c7220 */ /* 0x000fe40000410000 */
[C---:B------:R-:W-:Y:S02]  /*2d20*/  FADD.FTZ R40, R37.reuse, R40 ;  /* 0x0000002825287221 */ /* 0x040fe40000010000 */
[----:B------:R-:W-:Y:S01]  /*2d30*/  FFMA.FTZ R92, R37, R37, R92 ;  /* 0x00000025255c7223 */ /* 0x000fe2000001005c */
[----:B------:R-:W-:Y:S02]  /*2d40*/  HADD2.F32 R37, -RZ, R30.H0_H0 ;  /* 0x2000001eff257230 */ /* 0x000fe40000004100 */
[----:B------:R-:W-:-:S03]  /*2d50*/  FADD.FTZ R40, RZ, R40 ;  /* 0x00000028ff287221 */ /* 0x000fc60000010000 */
[C---:B------:R-:W-:Y:S01]  /*2d60*/  FADD.FTZ R39, R37.reuse, R38 ;  /* 0x0000002625277221 */ /* 0x040fe20000010000 */
[----:B------:R-:W-:Y:S02]  /*2d70*/  HADD2.F32 R38, -RZ, R32.H0_H0 ;  /* 0x20000020ff267230 */ /* 0x000fe40000004100 */
[----:B------:R-:W-:Y:S01]  /*2d80*/  FFMA.FTZ R37, R37, R37, R94 ;  /* 0x0000002525257223 */ /* 0x000fe2000001005e */
[----:B------:R-:W-:Y:S01]  /*2d90*/  FADD.FTZ R92, RZ, R92 ;  /* 0x0000005cff5c7221 */ /* 0x000fe20000010000 */
[----:B------:R-:W-:Y:S01]  /*2da0*/  FADD.FTZ R39, R40, R39 ;  /* 0x0000002728277221 */ /* 0x000fe20000010000 */
[----:B------:R-:W-:Y:S02]  /*2db0*/  FADD.FTZ R40, R38, R41 ;  /* 0x0000002926287221 */ /* 0x000fe40000010000 */
[----:B------:R-:W-:Y:S01]  /*2dc0*/  FADD.FTZ R37, R92, R37 ;  /* 0x000000255c257221 */ /* 0x000fe20000010000 */
[----:B------:R-:W-:Y:S01]  /*2dd0*/  FFMA.FTZ R38, R38, R38, R43 ;  /* 0x0000002626267223 */ /* 0x000fe2000001002b */
[----:B------:R-:W-:-:S03]  /*2de0*/  HADD2.F32 R41, -RZ, R34.H1_H1 ;  /* 0x30000022ff297230 */ /* 0x000fc60000004100 */
[----:B------:R-:W-:Y:S01]  /*2df0*/  FADD.FTZ R37, R37, R38 ;  /* 0x0000002625257221 */ /* 0x000fe20000010000 */
[----:B------:R-:W-:Y:S02]  /*2e00*/  HADD2.F32 R38, -RZ, R34.H0_H0 ;  /* 0x20000022ff267230 */ /* 0x000fe40000004100 */
[----:B------:R-:W-:Y:S01]  /*2e10*/  FMUL.FTZ R43, R41, R41 ;  /* 0x00000029292b7220 */ /* 0x000fe20000410000 */
[----:B------:R-:W-:Y:S02]  /*2e20*/  FADD.FTZ R39, R39, R40 ;  /* 0x0000002827277221 */ /* 0x000fe40000010000 */
[C---:B------:R-:W-:Y:S01]  /*2e30*/  FADD.FTZ R40, R38.reuse, R41 ;  /* 0x0000002926287221 */ /* 0x040fe20000010000 */
        /* <DEDUP_REMOVED lines=8> */
[----:B---3--:R-:W-:-:S03]  /*2ec0*/  HADD2.F32 R41, -RZ, R46.H1_H1 ;  /* 0x3000002eff297230 */ /* 0x008fc60000004100 */
        /* <DEDUP_REMOVED lines=118> */
[----:B--2---:R-:W-:-:S03]  /*3630*/  HADD2.F32 R41, -RZ, R78.H1_H1 ;  /* 0x3000004eff297230 */ /* 0x004fc60000004100 */
        /* <DEDUP_REMOVED lines=55> */
[----:B----4-:R-:W-:-:S03]  /*39b0*/  HADD2.F32 R41, -RZ, R85.H1_H1 ;  /* 0x30000055ff297230 */ /* 0x010fc60000004100 */
[----:B------:R-:W-:Y:S01]  /*39c0*/  FADD.FTZ R37, R37, R38 ;  /* 0x0000002625257221 */ /* 0x000fe20000010000 */
[----:B------:R-:W-:Y:S02]  /*39d0*/  HADD2.F32 R38, -RZ, R85.H0_H0 ;  /* 0x20000055ff267230 */ /* 0x000fe40000004100 */
[----:B------:R-:W-:Y:S01]  /*39e0*/  FMUL.FTZ R43, R41, R41 ;  /* 0x00000029292b7220 */ /* 0x000fe20000410000 */
[----:B------:R-:W-:Y:S01]  /*39f0*/  FADD.FTZ R39, R39, R40 ;  /* 0x0000002827277221 */ /* 0x000fe20000010000 */
[----:B------:R-:W0:Y:S01]  /*3a00*/  S2R R93, SR_LANEID ;  /* 0x00000000005d7919 */ /* 0x000e220000000000 */
        /* <DEDUP_REMOVED lines=84> */
.L_x_4338:
[----:B------:R-:W-:Y:S05]  /*3f50*/  BSYNC B0 ;  /* 0x0000000000007941 */ /* 0x000fea0003800000 */
.L_x_4337:
[----:B------:R-:W0:Y:S02]  /*3f60*/  LDC R42, c[0x0][0xc] ;  /* 0x00000300ff2a7b82 */ /* 0x000e240000000800 */
[----:B0-----:R-:W-:-:S13]  /*3f70*/  ISETP.GE.U32.AND P6, PT, R42, 0x2, PT ;  /* 0x000000022a00780c */ /* 0x001fda0003fc6070 */
[----:B------:R-:W-:Y:S05]  /*3f80*/  @!P6 BRA `(.L_x_4339) ;  /* 0x000000080070e947 */ /* 0x000fea0003800000 */
[----:B------:R-:W-:Y:S05]  /*3f90*/  @P5 BRA `(.L_x_4340) ;  /* 0x0000000000745947 */ /* 0x000fea0003800000 */
[----:B------:R-:W0:Y:S01]  /*3fa0*/  S2R R92, SR_CTAID.Y ;  /* 0x00000000005c7919 */ /* 0x000e220000002600 */
[----:B------:R-:W1:Y:S01]  /*3fb0*/  LDC R87, c[0x0][0x10] ;  /* 0x00000400ff577b82 */ /* 0x000e620000000800 */
[C---:B------:R-:W-:Y:S02]  /*3fc0*/  LOP3.LUT R38, R24.reuse, 0x1, RZ, 0xc0, !PT ;  /* 0x0000000118267812 */ /* 0x040fe400078ec0ff */
[----:B------:R-:W-:Y:S02]  /*3fd0*/  LOP3.LUT P6, RZ, R24, 0x2, RZ, 0xc0, !PT ;  /* 0x0000000218ff7812 */ /* 0x000fe400078cc0ff */
[----:B------:R-:W-:Y:S02]  /*3fe0*/  MOV R93, 0xffffffff ;  /* 0xffffffff005d7802 */ /* 0x000fe40000000f00 */
[----:B------:R-:W-:Y:S01]  /*3ff0*/  SEL R95, R42, RZ, !P6 ;  /* 0x000000ff2a5f7207 */ /* 0x000fe20007000000 */
[----:B------:R-:W2:Y:S01]  /*4000*/  LDC.64 R36, c[0x0][0x248] ;  /* 0x00009200ff247b82 */ /* 0x000ea20000000a00 */
[----:B------:R-:W-:Y:S01]  /*4010*/  SEL R93, R93, 0x1, P6 ;  /* 0x000000015d5d7807 */ /* 0x000fe20003000000 */
[----:B-1----:R-:W-:-:S05]  /*4020*/  IMAD R39, R38, R87, RZ ;  /* 0x0000005726277224 */ /* 0x002fca00078e02ff */
[C---:B0-----:R-:W-:Y:S01]  /*4030*/  IADD3 R43, R39.reuse, R92, RZ ;  /* 0x0000005c272b7210 */ /* 0x041fe20007ffe0ff */
[----:B------:R-:W-:Y:S02]  /*4040*/  IMAD R39, R39, R42, RZ ;  /* 0x0000002a27277224 */ /* 0x000fe400078e02ff */
[----:B------:R-:W-:-:S03]  /*4050*/  IMAD R87, R87, UR7, R92 ;  /* 0x0000000757577c24 */ /* 0x000fc6000f8e025c */
[----:B------:R-:W-:-:S05]  /*4060*/  SHF.L.U32 R39, R39, 0x1, RZ ;  /* 0x0000000127277819 */ /* 0x000fca00000006ff */
[----:B--2---:R-:W-:-:S04]  /*4070*/  IMAD.WIDE R36, R39, 0x4, R36 ;  /* 0x0000000427247825 */ /* 0x004fc800078e0224 */
[----:B------:R-:W-:Y:S02]  /*4080*/  IMAD.WIDE.U32 R38, R87, 0x8, R36 ;  /* 0x0000000857267825 */ /* 0x000fe400078e0024 */
[----:B------:R-:W0:Y:S01]  /*4090*/  LDC.64 R36, c[0x0][0x240] ;  /* 0x00009000ff247b82 */ /* 0x000e220000000a00 */
[----:B------:R-:W-:Y:S02]  /*40a0*/  ISETP.NE.AND P6, PT, R95, -0x1, PT ;  /* 0xffffffff5f00780c */ /* 0x000fe40003fc5270 */
[----:B------:R1:W-:Y:S01]  /*40b0*/  STG.E.64 desc[UR8][R38.64], R40 ;  /* 0x0000002826007986 */ /* 0x0003e2000c101b08 */
[----:B0-----:R-:W-:Y:S01]  /*40c0*/  IMAD.WIDE.U32 R36, R43, 0x4, R36 ;  /* 0x000000042b247825 */ /* 0x001fe200078e0024 */
[----:B------:R-:W-:Y:S06]  /*40d0*/  MEMBAR.ALL.GPU ;  /* 0x0000000000007992 */ /* 0x000fec000000a000 */
[----:B------:R-:W-:-:S00]  /*40e0*/  ERRBAR ;  /* 0x00000000000079ab */ /* 0x000fc00000000000 */
[----:B------:R-:W-:Y:S06]  /*40f0*/  CGAERRBAR ;  /* 0x00000000000075ab */ /* 0x000fec0000000000 */
[----:B------:R1:W-:Y:S01]  /*4100*/  REDG.E.ADD.S32.STRONG.GPU desc[UR8][R36.64], R93 ;  /* 0x0000005d2400798e */ /* 0x0003e2000c10e388 */
[----:B------:R-:W-:Y:S05]  /*4110*/  @!P6 BRA `(.L_x_4340) ;  /* 0x000000000014e947 */ /* 0x000fea0003800000 */
.L_x_4341:
[----:B-1----:R-:W2:Y:S04]  /*4120*/  LDG.E.STRONG.GPU R38, desc[UR8][R36.64] ;  /* 0x0000000824267981 */ /* 0x002ea8000c1ef900 */
[----:B--2---:R-:W-:Y:S01]  /*4130*/  CCTL.IVALL ;  /* 0x00000000ff00798f */ /* 0x004fe20002000000 */
[----:B------:R-:W-:Y:S05]  /*4140*/  YIELD ;  /* 0x0000000000007946 */ /* 0x000fea0003800000 */
[----:B------:R-:W-:-:S13]  /*4150*/  ISETP.NE.AND P6, PT, R38, R95, PT ;  /* 0x0000005f2600720c */ /* 0x000fda0003fc5270 */
[----:B------:R-:W-:Y:S05]  /*4160*/  @P6 BRA `(.L_x_4341) ;  /* 0xfffffffc00ec6947 */ /* 0x000fea000383ffff */
.L_x_4340:
        /* <DEDUP_REMOVED lines=11> */
.L_x_4343:
[----:B------:R-:W-:-:S13]  /*4220*/  ISETP.EQ.OR P6, PT, R43, UR7, P5 ;  /* 0x000000072b007c0c */ /* 0x000fda000afc2670 */
[----:B------:R-:W0:Y:S01]  /*4230*/  @!P6 S2R R93, SR_CTAID.Y ;  /* 0x00000000005de919 */ /* 0x000e220000002600 */
[----:B------:R-:W1:Y:S01]  /*4240*/  @!P6 LDC R36, c[0x0][0x10] ;  /* 0x00000400ff24eb82 */ /* 0x000e620000000800 */
[----:B------:R-:W-:-:S05]  /*4250*/  @!P6 LOP3.LUT R39, R24, 0x1, RZ, 0xc0, !PT ;  /* 0x000000011827e812 */ /* 0x000fca00078ec0ff */
[----:B-1----:R-:W-:-:S04]  /*4260*/  @!P6 IMAD R39, R39, R36, RZ ;  /* 0x000000242727e224 */ /* 0x002fc800078e02ff */
[----:B------:R-:W-:Y:S02]  /*4270*/  @!P6 IMAD R39, R39, R42, RZ ;  /* 0x0000002a2727e224 */ /* 0x000fe400078e02ff */
[----:B0-----:R-:W-:Y:S02]  /*4280*/  @!P6 IMAD R93, R36, R43, R93 ;  /* 0x0000002b245de224 */ /* 0x001fe400078e025d */
[----:B------:R-:W0:Y:S01]  /*4290*/  @!P6 LDC.64 R36, c[0x0][0x248] ;  /* 0x00009200ff24eb82 */ /* 0x000e220000000a00 */
[----:B------:R-:W-:-:S05]  /*42a0*/  @!P6 SHF.L.U32 R39, R39, 0x1, RZ ;  /* 0x000000012727e819 */ /* 0x000fca00000006ff */
[----:B0-----:R-:W-:-:S04]  /*42b0*/  @!P6 IMAD.WIDE R36, R39, 0x4, R36 ;  /* 0x000000042724e825 */ /* 0x001fc800078e0224 */
[----:B------:R-:W-:-:S05]  /*42c0*/  @!P6 IMAD.WIDE.U32 R38, R93, 0x8, R36 ;  /* 0x000000085d26e825 */ /* 0x000fca00078e0024 */
[----:B------:R-:W2:Y:S02]  /*42d0*/  @!P6 LDG.E.64 R36, desc[UR8][R38.64] ;  /* 0x000000082624e981 */ /* 0x000ea4000c1e1b00 */
[----:B--2---:R-:W-:Y:S01]  /*42e0*/  @!P6 FADD.FTZ R40, R40, R36 ;  /* 0x000000242828e221 */ /* 0x004fe20000010000 */
[----:B------:R-:W-:Y:S01]  /*42f0*/  IADD3 R36, R43, 0x1, RZ ;  /* 0x000000012b247810 */ /* 0x000fe20007ffe0ff */
[----:B------:R-:W-:-:S03]  /*4300*/  @!P6 FADD.FTZ R41, R41, R37 ;  /* 0x000000252929e221 */ /* 0x000fc60000010000 */
[----:B------:R-:W-:-:S13]  /*4310*/  ISETP.EQ.OR P6, PT, R36, UR7, P5 ;  /* 0x0000000724007c0c */ /* 0x000fda000afc2670 */
[----:B------:R-:W0:Y:S01]  /*4320*/  @!P6 S2R R95, SR_CTAID.Y ;  /* 0x00000000005fe919 */ /* 0x000e220000002600 */
[----:B------:R-:W0:Y:S01]  /*4330*/  @!P6 LDC R93, c[0x0][0x10] ;  /* 0x00000400ff5deb82 */ /* 0x000e220000000800 */
[----:B------:R-:W-:Y:S01]  /*4340*/  @!P6 LOP3.LUT R92, R24, 0x1, RZ, 0xc0, !PT ;  /* 0x00000001185ce812 */ /* 0x000fe200078ec0ff */
[----:B0-----:R-:W-:-:S06]  /*4350*/  @!P6 IMAD R95, R36, R93, R95 ;  /* 0x0000005d245fe224 */ /* 0x001fcc00078e025f */
[----:B------:R-:W0:Y:S01]  /*4360*/  @!P6 LDC.64 R36, c[0x0][0x248] ;  /* 0x00009200ff24eb82 */ /* 0x000e220000000a00 */
[----:B------:R-:W-:-:S04]  /*4370*/  @!P6 IMAD R93, R92, R93, RZ ;  /* 0x0000005d5c5de224 */ /* 0x000fc800078e02ff */
[----:B------:R-:W-:-:S05]  /*4380*/  @!P6 IMAD R93, R93, R42, RZ ;  /* 0x0000002a5d5de224 */ /* 0x000fca00078e02ff */
        /* <DEDUP_REMOVED lines=40> */
.L_x_4342:
        /* <DEDUP_REMOVED lines=18> */
.L_x_4345:
[----:B------:R-:W-:Y:S05]  /*4730*/  BSYNC B0 ;  /* 0x0000000000007941 */ /* 0x000fea0003800000 */
.L_x_4344:
[----:B------:R-:W-:-:S13]  /*4740*/  ISETP.NE.AND P6, PT, R92, 0x1, PT ;  /* 0x000000015c00780c */ /* 0x000fda0003fc5270 */
[----:B------:R-:W-:Y:S05]  /*4750*/  @!P6 BRA `(.L_x_4339) ;  /* 0x00000000007ce947 */ /* 0x000fea0003800000 */
[----:B------:R-:W-:-:S04]  /*4760*/  IADD3 R36, R43, 0x1, RZ ;  /* 0x000000012b247810 */ /* 0x000fc80007ffe0ff */
        /* <DEDUP_REMOVED lines=30> */
.L_x_4339:
[----:B-1----:R-:W0:Y:S01]  /*4950*/  S2R R37, SR_TID.X ;  /* 0x0000000000257919 */ /* 0x002e220000002100 */
[----:B------:R-:W-:Y:S01]  /*4960*/  ULDC.64 UR12, c[0x0][0x218] ;  /* 0x00008600000c7ab9 */ /* 0x000fe20000000a00 */
[----:B------:R-:W-:Y:S01]  /*4970*/  P2R R36, PR, RZ, 0x1 ;  /* 0x00000001ff247803 */ /* 0x000fe20000000000 */
[----:B------:R-:W1:Y:S01]  /*4980*/  S2UR UR6, SR_CgaCtaId ;  /* 0x00000000000679c3 */ /* 0x000e620000008800 */
[----:B------:R-:W-:Y:S01]  /*4990*/  ISETP.EQ.U32.AND P6, PT, RZ, UR12, PT ;  /* 0x0000000cff007c0c */ /* 0x000fe2000bfc2070 */
[----:B------:R-:W-:Y:S01]  /*49a0*/  UMOV UR5, 0x400 ;  /* 0x0000040000057882 */ /* 0x000fe20000000000 */
[----:B------:R-:W-:Y:S01]  /*49b0*/  ULDC UR11, c[0x0][0x2a4] ;  /* 0x0000a900000b7ab9 */ /* 0x000fe20000000800 */
[----:B------:R-:W-:Y:S02]  /*49c0*/  IADD3 R73, R26, R73, RZ ;  /* 0x000000491a497210 */ /* 0x000fe40007ffe0ff */
[----:B------:R-:W-:Y:S01]  /*49d0*/  MOV R92, 0x3f800000 ;  /* 0x3f800000005c7802 */ /* 0x000fe20000000f00 */
[----:B-1----:R-:W-:Y:S01]  /*49e0*/  ULEA UR5, UR6, UR5, 0x18 ;  /* 0x0000000506057291 */ /* 0x002fe2000f8ec03f */
[----:B0-----:R-:W-:-:S04]  /*49f0*/  LOP3.LUT P0, RZ, R37, UR7, RZ, 0xfc, !PT ;  /* 0x0000000725ff7c12 */ /* 0x001fc8000f80fcff */
[----:B------:R-:W-:-:S04]  /*4a00*/  ISETP.EQ.OR.EX P6, PT, RZ, UR13, P0, P6 ;  /* 0x0000000dff007c0c */ /* 0x000fc800087c2760 */
[----:B------:R-:W-:Y:S01]  /*4a10*/  @!P5 STS.64 [UR5+0x80], R40 ;  /* 0x00008028ff00d988 */ /* 0x000fe20008000a05 */
[----:B------:R-:W-:-:S08]  /*4a20*/  ISETP.NE.AND P0, PT, R36, RZ, PT ;  /* 0x000000ff2400720c */ /* 0x000fd00003f05270 */
[----:B------:R-:W0:Y:S01]  /*4a30*/  @!P6 LDC.64 R42, c[0x0][0x218] ;  /* 0x00008600ff2aeb82 */ /* 0x000e220000000a00 */
[----:B------:R-:W-:Y:S01]  /*4a40*/  @!P6 FMUL.FTZ R37, R41, UR11 ;  /* 0x0000000b2925ec20 */ /* 0x000fe20008410000 */
[----:B------:R-:W-:Y:S01]  /*4a50*/  @!P6 FMUL.FTZ R36, R40, UR11 ;  /* 0x0000000b2824ec20 */ /* 0x000fe20008410000 */
[----:B0-----:R-:W-:-:S05]  /*4a60*/  @!P6 IMAD.WIDE R42, R22, 0x8, R42 ;  /* 0x00000008162ae825 */ /* 0x001fca00078e022a */
[----:B------:R-:W-:Y:S01]  /*4a70*/  @!P6 STG.E.64 desc[UR8][R42.64], R36 ;  /* 0x000000242a00e986 */ /* 0x000fe2000c101b08 */
[----:B------:R-:W-:Y:S06]  /*4a80*/  BAR.SYNC.DEFER_BLOCKING 0x0 ;  /* 0x0000000000007b1d */ /* 0x000fec0000010000 */
[----:B------:R-:W0:Y:S02]  /*4a90*/  LDS.64 R38, [UR5+0x80] ;  /* 0x00008005ff267984 */ /* 0x000e240008000a00 */
[----:B0-----:R-:W-:-:S04]  /*4aa0*/  FMUL.FTZ R87, R38, UR11 ;  /* 0x0000000b26577c20 */ /* 0x001fc80008410000 */
[----:B------:R-:W-:-:S04]  /*4ab0*/  FMUL.FTZ R38, R87, R87 ;  /* 0x0000005757267220 */ /* 0x000fc80000410000 */
[----:B------:R-:W-:-:S05]  /*4ac0*/  FFMA.FTZ R38, R39, UR11, -R38 ;  /* 0x0000000b27267c23 */ /* 0x000fca0008010826 */
[----:B------:R-:W-:-:S13]  /*4ad0*/  FSETP.GTU.FTZ.AND P5, PT, R38, RZ, PT ;  /* 0x000000ff2600720b */ /* 0x000fda0003fbc000 */
[----:B------:R-:W0:Y:S02]  /*4ae0*/  @P5 LDC R37, c[0x0][0x238] ;  /* 0x00008e00ff255b82 */ /* 0x000e240000000800 */
[----:B0-----:R-:W-:-:S06]  /*4af0*/  @P5 FADD.FTZ R42, R38, R37 ;  /* 0x00000025262a5221 */ /* 0x001fcc0000010000 */
[----:B------:R-:W0:Y:S01]  /*4b00*/  LDC.64 R38, c[0x0][0x228] ;  /* 0x00008a00ff267b82 */ /* 0x000e220000000a00 */
[----:B------:R-:W1:Y:S07]  /*4b10*/  @P5 MUFU.RSQ R92, R42 ;  /* 0x0000002a005c5308 */ /* 0x000e6e0000001400 */
[----:B------:R-:W2:Y:S01]  /*4b20*/  LDC.64 R36, c[0x0][0x230] ;  /* 0x00008c00ff247b82 */ /* 0x000ea20000000a00 */
[----:B0-----:R-:W-:-:S04]  /*4b30*/  IMAD.WIDE R40, R73, 0x4, R38 ;  /* 0x0000000449287825 */ /* 0x001fc800078e0226 */
[----:B--2---:R-:W-:Y:S02]  /*4b40*/  IMAD.WIDE R38, R73, 0x4, R36 ;  /* 0x0000000449267825 */ /* 0x004fe400078e0224 */
[----:B------:R-:W2:Y:S04]  /*4b50*/  LDG.E.64 R36, desc[UR8][R40.64] ;  /* 0x0000000828247981 */ /* 0x000ea8000c1e1b00 */
[----:B------:R-:W2:Y:S01]  /*4b60*/  LDG.E.64 R38, desc[UR8][R38.64] ;  /* 0x0000000826267981 */ /* 0x000ea2000c1e1b00 */
[----:B------:R-:W-:Y:S01]  /*4b70*/  ISETP.NE.AND P6, PT, RZ, UR10, PT ;  /* 0x0000000aff007c0c */ /* 0x000fe2000bfc5270 */
[--C-:B------:R-:W-:Y:S02]  /*4b80*/  HADD2.F32 R94, -RZ, R86.reuse.H0_H0 ;  /* 0x20000056ff5e7230 */ /* 0x100fe40000004100 */
[----:B------:R-:W-:-:S03]  /*4b90*/  HADD2.F32 R86, -RZ, R86.H1_H1 ;  /* 0x30000056ff567230 */ /* 0x000fc60000004100 */
[--C-:B------:R-:W-:Y:S02]  /*4ba0*/  FADD.FTZ R43, R94, -R87.reuse ;  /* 0x800000575e2b7221 */ /* 0x100fe40000010000 */
[----:B------:R-:W-:Y:S02]  /*4bb0*/  FADD.FTZ R73, R86, -R87 ;  /* 0x8000005756497221 */ /* 0x000fe40000010000 */
[-C--:B-1----:R-:W-:Y:S02]  /*4bc0*/  FMUL.FTZ R43, R43, R92.reuse ;  /* 0x0000005c2b2b7220 */ /* 0x082fe40000410000 */
[----:B------:R-:W-:Y:S02]  /*4bd0*/  FMUL.FTZ R42, R73, R92 ;  /* 0x0000005c492a7220 */ /* 0x000fe40000410000 */
[----:B--2---:R-:W-:Y:S02]  /*4be0*/  FFMA.FTZ R73, R36, R43, R38 ;  /* 0x0000002b24497223 */ /* 0x004fe40000010026 */
        /* <DEDUP_REMOVED lines=12> */
.L_x_4346:
        /* <DEDUP_REMOVED lines=15> */
.L_x_4348:
[----:B------:R-:W-:Y:S05]  /*4da0*/  BSYNC B0 ;  /* 0x0000000000007941 */ /* 0x000fea0003800000 */
.L_x_4347:
[--C-:B------:R-:W-:Y:S02]  /*4db0*/  HADD2.F32 R40, -RZ, R30.reuse.H0_H0 ;  /* 0x2000001eff287230 */ /* 0x100fe40000004100 */
[----:B------:R-:W-:-:S03]  /*4dc0*/  HADD2.F32 R30, -RZ, R30.H1_H1 ;  /* 0x3000001eff1e7230 */ /* 0x000fc60000004100 */
[--C-:B------:R-:W-:Y:S02]  /*4dd0*/  FADD.FTZ R41, R40, -R87.reuse ;  /* 0x8000005728297221 */ /* 0x100fe40000010000 */
[----:B0-----:R-:W-:Y:S02]  /*4de0*/  FADD.FTZ R43, R30, -R87 ;  /* 0x800000571e2b7221 */ /* 0x001fe40000010000 */
[-C--:B------:R-:W-:Y:S02]  /*4df0*/  FMUL.FTZ R41, R41, R92.reuse ;  /* 0x0000005c29297220 */ /* 0x080fe40000410000 */
[----:B------:R-:W-:Y:S02]  /*4e00*/  FMUL.FTZ R30, R43, R92 ;  /* 0x0000005c2b1e7220 */ /* 0x000fe40000410000 */
        /* <DEDUP_REMOVED lines=13> */
.L_x_4349:
        /* <DEDUP_REMOVED lines=15> */
.L_x_4351:
[----:B------:R-:W-:Y:S05]  /*4fd0*/  BSYNC B0 ;  /* 0x0000000000007941 */ /* 0x000fea0003800000 */
.L_x_4350:
        /* <DEDUP_REMOVED lines=19> */
.L_x_4352:
        /* <DEDUP_REMOVED lines=15> */
.L_x_4354:
[----:B------:R-:W-:Y:S05]  /*5200*/  BSYNC B0 ;  /* 0x0000000000007941 */ /* 0x000fea0003800000 */
.L_x_4353:
[--C-:B------:R-:W-:Y:S02]  /*5210*/  HADD2.F32 R30, -RZ, R34.reuse.H0_H0 ;  /* 0x20000022ff1e7230 */ /* 0x100fe40000004100 */
[----:B------:R-:W-:Y:S02]  /*5220*/  HADD2.F32 R34, -RZ, R34.H1_H1 ;  /* 0x30000022ff227230 */ /* 0x000fe40000004100 */
[--C-:B------:R-:W-:Y:S02]  /*5230*/  HADD2.F32 R86, -RZ, R44.reuse.H0_H0 ;  /* 0x2000002cff567230 */ /* 0x100fe40000004100 */
[--C-:B------:R-:W-:Y:S01]  /*5240*/  FADD.FTZ R41, R30, -R87.reuse ;  /* 0x800000571e297221 */ /* 0x100fe20000010000 */
[----:B------:R-:W-:Y:S02]  /*5250*/  HADD2.F32 R44, -RZ, R44.H1_H1 ;  /* 0x3000002cff2c7230 */ /* 0x000fe40000004100 */
[----:B0-----:R-:W-:Y:S01]  /*5260*/  FADD.FTZ R43, R34, -R87 ;  /* 0x80000057222b7221 */ /* 0x001fe20000010000 */
[----:B------:R-:W-:-:S03]  /*5270*/  FMUL.FTZ R41, R41, R92 ;  /* 0x0000005c29297220 */ /* 0x000fc60000410000 */
[----:B------:R-:W-:Y:S01]  /*5280*/  FMUL.FTZ R30, R43, R92 ;  /* 0x0000005c2b1e7220 */ /* 0x000fe20000410000 */
[----:B------:R-:W-:-:S03]  /*5290*/  FFMA.FTZ R32, R36, R41, R38 ;  /* 0x0000002924207223 */ /* 0x000fc60000010026 */
        /* <DEDUP_REMOVED lines=12> */
.L_x_4355:
        /* <DEDUP_REMOVED lines=15> */
.L_x_4357:
[----:B------:R-:W-:Y:S05]  /*5450*/  BSYNC B0 ;  /* 0x0000000000007941 */ /* 0x000fea0003800000 */
.L_x_4356:
[--C-:B------:R-:W-:Y:S01]  /*5460*/  FADD.FTZ R41, R86, -R87.reuse ;  /* 0x8000005756297221 */ /* 0x100fe20000010000 */
[--C-:B0-----:R-:W-:Y:S01]  /*5470*/  FADD.FTZ R43, R44, -R87.reuse ;  /* 0x800000572c2b7221 */ /* 0x101fe20000010000 */
[--C-:B------:R-:W-:Y:S02]  /*5480*/  HADD2.F32 R32, -RZ, R46.reuse.H0_H0 ;  /* 0x2000002eff207230 */ /* 0x100fe40000004100 */
[----:B------:R-:W-:Y:S02]  /*5490*/  HADD2.F32 R46, -RZ, R46.H1_H1 ;  /* 0x3000002eff2e7230 */ /* 0x000fe40000004100 */
[-C--:B------:R-:W-:Y:S01]  /*54a0*/  FMUL.FTZ R41, R41, R92.reuse ;  /* 0x0000005c29297220 */ /* 0x080fe20000410000 */
[----:B------:R-:W-:Y:S01]  /*54b0*/  FMUL.FTZ R30, R43, R92 ;  /* 0x0000005c2b1e7220 */ /* 0x000fe20000410000 */
[--C-:B------:R-:W-:Y:S01]  /*54c0*/  FADD.FTZ R93, R32, -R87.reuse ;  /* 0x80000057205d7221 */ /* 0x100fe20000010000 */
        /* <DEDUP_REMOVED lines=14> */
.L_x_4358:
        /* <DEDUP_REMOVED lines=15> */
.L_x_4360:
[----:B------:R-:W-:Y:S05]  /*56a0*/  BSYNC B0 ;  /* 0x0000000000007941 */ /* 0x000fea0003800000 */
.L_x_4359:
[-C--:B------:R-:W-:Y:S01]  /*56b0*/  FMUL.FTZ R93, R93, R92.reuse ;  /* 0x0000005c5d5d7220 */ /* 0x080fe20000410000 */
[----:B------:R-:W-:Y:S01]  /*56c0*/  FMUL.FTZ R30, R95, R92 ;  /* 0x0000005c5f1e7220 */ /* 0x000fe20000410000 */
[----:B------:R-:W-:Y:S02]  /*56d0*/  HADD2.F32 R44, -RZ, R48.H0_H0 ;  /* 0x20000030ff2c7230 */ /* 0x000fe40000004100 */
[----:B------:R-:W-:Y:S02]  /*56e0*/  HADD2.F32 R46, -RZ, R50.H0_H0 ;  /* 0x20000032ff2e7230 */ /* 0x000fe40000004100 */
[----:B------:R-:W-:Y:S01]  /*56f0*/  FFMA.FTZ R93, R36, R93, R38 ;  /* 0x0000005d245d7223 */ /* 0x000fe20000010026 */
[----:B------:R-:W-:Y:S02]  /*5700*/  HADD2.F32 R48, -RZ, R48.H1_H1 ;  /* 0x30000030ff307230 */ /* 0x000fe40000004100 */
[----:B------:R-:W-:Y:S01]  /*5710*/  FFMA.FTZ R30, R37, R30, R39 ;  /* 0x0000001e251e7223 */ /* 0x000fe20000010027 */
[----:B------:R-:W-:Y:S01]  /*5720*/  HADD2.F32 R50, -RZ, R50.H1_H1 ;  /* 0x30000032ff327230 */ /* 0x000fe20000004100 */
[----:B------:R-:W-:Y:S06]  /*5730*/  @!P6 BRA `(.L_x_4361) ;  /* 0x000000000028e947 */ /* 0x000fec0003800000 */
        /* <DEDUP_REMOVED lines=10> */
.L_x_4361:
        /* <DEDUP_REMOVED lines=8> */
[C---:B0-----:R-:W-:Y:S02]  /*5860*/  IMAD R43, R7.reuse, UR13, R32 ;  /* 0x0000000d072b7c24 */ /* 0x041fe4000f8e0220 */
[----:B------:R-:W-:Y:S01]  /*5870*/  IMAD.WIDE.U32 R40, R7, UR12, R40 ;  /* 0x0000000c07287c25 */ /* 0x000fe2000f8e0028 */
[----:B------:R-:W-:-:S04]  /*5880*/  ULDC.64 UR12, c[0x0][0x210] ;  /* 0x00008400000c7ab9 */ /* 0x000fc80000000a00 */
[----:B------:R-:W-:Y:S02]  /*5890*/  IADD3 R43, R41, R43, RZ ;  /* 0x0000002b292b7210 */ /* 0x000fe40007ffe0ff */
[----:B------:R-:W-:-:S04]  /*58a0*/  LEA R42, P5, R40, UR12, 0x1 ;  /* 0x0000000c282a7c11 */ /* 0x000fc8000f8a08ff */
[----:B------:R-:W-:-:S05]  /*58b0*/  LEA.HI.X R43, R40, UR13, R43, 0x1, P5 ;  /* 0x0000000d282b7c11 */ /* 0x000fca000a8f0c2b */
[----:B------:R1:W-:Y:S04]  /*58c0*/  STG.E desc[UR8][R42.64], R93 ;  /* 0x0000005d2a007986 */ /* 0x0003e8000c101908 */
.L_x_4363:
[----:B------:R-:W-:Y:S05]  /*58d0*/  BSYNC B0 ;  /* 0x0000000000007941 */ /* 0x000fea0003800000 */
.L_x_4362:
[--C-:B------:R-:W-:Y:S01]  /*58e0*/  FADD.FTZ R41, R44, -R87.reuse ;  /* 0x800000572c297221 */ /* 0x100fe20000010000 */
[--C-:B01----:R-:W-:Y:S01]  /*58f0*/  FADD.FTZ R43, R48, -R87.reuse ;  /* 0x80000057302b7221 */ /* 0x103fe20000010000 */
        /* <DEDUP_REMOVED lines=19> */
.L_x_4364:
        /* <DEDUP_REMOVED lines=15> */
.L_x_4366:
[----:B------:R-:W-:Y:S05]  /*5b20*/  BSYNC B0 ;  /* 0x0000000000007941 */ /* 0x000fea0003800000 */
.L_x_4365:
[--C-:B------:R-:W-:Y:S02]  /*5b30*/  HADD2.F32 R46, -RZ, R52.reuse.H0_H0 ;  /* 0x20000034ff2e7230 */ /* 0x100fe40000004100 */
[----:B------:R-:W-:Y:S01]  /*5b40*/  FFMA.FTZ R93, R36, R93, R38 ;  /* 0x0000005d245d7223 */ /* 0x000fe20000010026 */
[----:B------:R-:W-:Y:S02]  /*5b50*/  HADD2.F32 R52, -RZ, R52.H1_H1 ;  /* 0x30000034ff347230 */ /* 0x000fe40000004100 */
[----:B------:R-:W-:Y:S01]  /*5b60*/  FFMA.FTZ R44, R37, R44, R39 ;  /* 0x0000002c252c7223 */ /* 0x000fe20000010027 */
        /* <DEDUP_REMOVED lines=11> */
.L_x_4367:
        /* <DEDUP_REMOVED lines=15> */
.L_x_4369:
[----:B------:R-:W-:Y:S05]  /*5d10*/  BSYNC B0 ;  /* 0x0000000000007941 */ /* 0x000fea0003800000 */
.L_x_4368:
[--C-:B------:R-:W-:Y:S01]  /*5d20*/  FADD.FTZ R41, R46, -R87.reuse ;  /* 0x800000572e297221 */ /* 0x100fe20000010000 */
[--C-:B01----:R-:W-:Y:S01]  /*5d30*/  FADD.FTZ R43, R52, -R87.reuse ;  /* 0x80000057342b7221 */ /* 0x103fe20000010000 */
[--C-:B------:R-:W-:Y:S02]  /*5d40*/  HADD2.F32 R32, -RZ, R54.reuse.H0_H0 ;  /* 0x20000036ff207230 */ /* 0x100fe40000004100 */
[----:B------:R-:W-:Y:S02]  /*5d50*/  HADD2.F32 R54, -RZ, R54.H1_H1 ;  /* 0x30000036ff367230 */ /* 0x000fe40000004100 */
        /* <DEDUP_REMOVED lines=19> */
.L_x_4370:
        /* <DEDUP_REMOVED lines=15> */
.L_x_4372:
[----:B------:R-:W-:Y:S05]  /*5f80*/  BSYNC B0 ;  /* 0x0000000000007941 */ /* 0x000fea0003800000 */
.L_x_4371:
[-C--:B------:R-:W-:Y:S01]  /*5f90*/  FMUL.FTZ R93, R93, R92.reuse ;  /* 0x0000005c5d5d7220 */ /* 0x080fe20000410000 */
[----:B------:R-:W-:Y:S01]  /*5fa0*/  FMUL.FTZ R30, R95, R92 ;  /* 0x0000005c5f1e7220 */ /* 0x000fe20000410000 */
[--C-:B0-----:R-:W-:Y:S01]  /*5fb0*/  FADD.FTZ R73, R44, -R87.reuse ;  /* 0x800000572c497221 */ /* 0x101fe20000010000 */
        /* <DEDUP_REMOVED lines=14> */
.L_x_4373:
        /* <DEDUP_REMOVED lines=15> */
.L_x_4375:
[----:B------:R-:W-:Y:S05]  /*6190*/  BSYNC B0 ;  /* 0x0000000000007941 */ /* 0x000fea0003800000 */
.L_x_4374:
        /* <DEDUP_REMOVED lines=19> */
.L_x_4376:
        /* <DEDUP_REMOVED lines=15> */
.L_x_4378:
[----:B------:R-:W-:Y:S05]  /*63c0*/  BSYNC B0 ;  /* 0x0000000000007941 */ /* 0x000fea0003800000 */
.L_x_4377:
        /* <DEDUP_REMOVED lines=21> */
.L_x_4379:
        /* <DEDUP_REMOVED lines=15> */
.L_x_4381:
[----:B------:R-:W-:Y:S05]  /*6610*/  BSYNC B0 ;  /* 0x0000000000007941 */ /* 0x000fea0003800000 */
.L_x_4380:
[----:B------:R-:W-:Y:S02]  /*6620*/  HADD2.F32 R46, -RZ, R62.H0_H0 ;  /* 0x2000003eff2e7230 */ /* 0x000fe40000004100 */
[----:B------:R-:W-:Y:S01]  /*6630*/  FFMA.FTZ R93, R36, R93, R38 ;  /* 0x0000005d245d7223 */ /* 0x000fe20000010026 */
[----:B------:R-:W-:Y:S02]  /*6640*/  HADD2.F32 R48, -RZ, R64.H0_H0 ;  /* 0x20000040ff307230 */ /* 0x000fe40000004100 */
        /* <DEDUP_REMOVED lines=12> */
.L_x_4382:
        /* <DEDUP_REMOVED lines=15> */
.L_x_4384:
[----:B------:R-:W-:Y:S05]  /*6800*/  BSYNC B0 ;  /* 0x0000000000007941 */ /* 0x000fea0003800000 */
.L_x_4383:
[----:B------:R-:W-:Y:S02]  /*6810*/  HADD2.F32 R30, -RZ, R66.H0_H0 ;  /* 0x20000042ff1e7230 */ /* 0x000fe40000004100 */
[--C-:B------:R-:W-:Y:S01]  /*6820*/  FADD.FTZ R41, R46, -R87.reuse ;  /* 0x800000572e297221 */ /* 0x100fe20000010000 */
[----:B------:R-:W-:Y:S02]  /*6830*/  HADD2.F32 R32, -RZ, R68.H0_H0 ;  /* 0x20000044ff207230 */ /* 0x000fe40000004100 */
[--C-:B01----:R-:W-:Y:S01]  /*6840*/  FADD.FTZ R43, R48, -R87.reuse ;  /* 0x80000057302b7221 */ /* 0x103fe20000010000 */
[----:B------:R-:W-:Y:S02]  /*6850*/  HADD2.F32 R34, -RZ, R69.H0_H0 ;  /* 0x20000045ff227230 */ /* 0x000fe40000004100 */
[--C-:B------:R-:W-:Y:S01]  /*6860*/  FADD.FTZ R73, R30, -R87.reuse ;  /* 0x800000571e497221 */ /* 0x100fe20000010000 */
[----:B------:R-:W-:Y:S02]  /*6870*/  HADD2.F32 R40, -RZ, R71.H0_H0 ;  /* 0x20000047ff287230 */ /* 0x000fe40000004100 */
[----:B------:R-:W-:Y:S01]  /*6880*/  FADD.FTZ R93, R32, -R87 ;  /* 0x80000057205d7221 */ /* 0x000fe20000010000 */
[----:B------:R-:W-:-:S02]  /*6890*/  HADD2.F32 R30, -RZ, R76.H0_H0 ;  /* 0x2000004cff1e7230 */ /* 0x000fc40000004100 */
[--C-:B------:R-:W-:Y:S01]  /*68a0*/  FADD.FTZ R95, R34, -R87.reuse ;  /* 0x80000057225f7221 */ /* 0x100fe20000010000 */
[----:B------:R-:W-:Y:S02]  /*68b0*/  HADD2.F32 R32, -RZ, R81.H0_H0 ;  /* 0x20000051ff207230 */ /* 0x000fe40000004100 */
[--C-:B------:R-:W-:Y:S01]  /*68c0*/  FADD.FTZ R97, R40, -R87.reuse ;  /* 0x8000005728617221 */ /* 0x100fe20000010000 */
        /* <DEDUP_REMOVED lines=22> */
[-C--:B------:R-:W-:Y:S01]  /*6a30*/  FMUL.FTZ R41, R41, R92.reuse ;  /* 0x0000005c29297220 */ /* 0x080fe20000410000 */
[--C-:B------:R-:W-:Y:S01]  /*6a40*/  FADD.FTZ R121, R34, -R87.reuse ;  /* 0x8000005722797221 */ /* 0x100fe20000010000 */
[-C--:B------:R-:W-:Y:S01]  /*6a50*/  FMUL.FTZ R43, R43, R92.reuse ;  /* 0x0000005c2b2b7220 */ /* 0x080fe20000410000 */
[----:B------:R-:W-:Y:S01]  /*6a60*/  FADD.FTZ R123, R40, -R87 ;  /* 0x80000057287b7221 */ /* 0x000fe20000010000 */
        /* <DEDUP_REMOVED lines=17> */
[----:B------:R-:W-:-:S02]  /*6b80*/  HADD2.F32 R62, -RZ, R62.H1_H1 ;  /* 0x3000003eff3e7230 */ /* 0x000fc40000004100 */
        /* <DEDUP_REMOVED lines=19> */
[----:B------:R-:W-:-:S02]  /*6cc0*/  HADD2.F32 R36, -RZ, R69.H1_H1 ;  /* 0x30000045ff247230 */ /* 0x000fc40000004100 */
[--C-:B------:R-:W-:Y:S01]  /*6cd0*/  FADD.FTZ R69, R62, -R87.reuse ;  /* 0x800000573e457221 */ /* 0x100fe20000010000 */
[----:B------:R-:W-:Y:S01]  /*6ce0*/  HADD2.F32 R64, -RZ, R64.H1_H1 ;  /* 0x30000040ff407230 */ /* 0x000fe20000004100 */
[----:B------:R-:W0:Y:S01]  /*6cf0*/  S2R R62, SR_TID.X ;  /* 0x00000000003e7919 */ /* 0x000e220000002100 */
[----:B------:R-:W-:Y:S02]  /*6d00*/  HADD2.F32 R66, -RZ, R66.H1_H1 ;  /* 0x30000042ff427230 */ /* 0x000fe40000004100 */
[----:B------:R-:W-:Y:S02]  /*6d10*/  HADD2.F32 R68, -RZ, R68.H1_H1 ;  /* 0x30000044ff447230 */ /* 0x000fe40000004100 */
[----:B------:R-:W-:Y:S02]  /*6d20*/  HADD2.F32 R38, -RZ, R71.H1_H1 ;  /* 0x30000047ff267230 */ /* 0x000fe40000004100 */
[----:B------:R-:W-:Y:S01]  /*6d30*/  FADD.FTZ R71, R64, -R87 ;  /* 0x8000005740477221 */ /* 0x000fe20000010000 */
[----:B------:R-:W-:-:S02]  /*6d40*/  HADD2.F32 R70, -RZ, R70.H1_H1 ;  /* 0x30000046ff467230 */ /* 0x000fc40000004100 */
[--C-:B------:R-:W-:Y:S01]  /*6d50*/  FADD.FTZ R73, R66, -R87.reuse ;  /* 0x8000005742497221 */ /* 0x100fe20000010000 */
[----:B------:R-:W-:Y:S02]  /*6d60*/  HADD2.F32 R74, -RZ, R74.H1_H1 ;  /* 0x3000004aff4a7230 */ /* 0x000fe40000004100 */
[----:B------:R-:W-:Y:S02]  /*6d70*/  HADD2.F32 R72, -RZ, R72.H1_H1 ;  /* 0x30000048ff487230 */ /* 0x000fe40000004100 */
[----:B------:R-:W-:Y:S01]  /*6d80*/  FMUL.FTZ R64, R73, R92 ;  /* 0x0000005c49407220 */ /* 0x000fe20000410000 */
[----:B------:R-:W-:Y:S02]  /*6d90*/  HADD2.F32 R78, -RZ, R78.H1_H1 ;  /* 0x3000004eff4e7230 */ /* 0x000fe40000004100 */
[----:B------:R-:W-:Y:S02]  /*6da0*/  HADD2.F32 R98, -RZ, R77.H1_H1 ;  /* 0x3000004dff627230 */ /* 0x000fe40000004100 */
[----:B------:R-:W-:Y:S01]  /*6db0*/  FADD.FTZ R77, R68, -R87 ;  /* 0x80000057444d7221 */ /* 0x000fe20000010000 */
[----:B------:R-:W-:-:S02]  /*6dc0*/  HADD2.F32 R76, -RZ, R76.H1_H1 ;  /* 0x3000004cff4c7230 */ /* 0x000fc40000004100 */
[--C-:B------:R-:W-:Y:S01]  /*6dd0*/  FADD.FTZ R93, R72, -R87.reuse ;  /* 0x80000057485d7221 */ /* 0x100fe20000010000 */
[----:B------:R-:W-:Y:S02]  /*6de0*/  HADD2.F32 R100, -RZ, R81.H1_H1 ;  /* 0x30000051ff647230 */ /* 0x000fe40000004100 */
[--C-:B------:R-:W-:Y:S01]  /*6df0*/  FADD.FTZ R81, R38, -R87.reuse ;  /* 0x8000005726517221 */ /* 0x100fe20000010000 */
[----:B------:R-:W-:Y:S02]  /*6e00*/  HADD2.F32 R80, -RZ, R80.H1_H1 ;  /* 0x30000050ff507230 */ /* 0x000fe40000004100 */
[--C-:B------:R-:W-:Y:S01]  /*6e10*/  FADD.FTZ R95, R78, -R87.reuse ;  /* 0x800000574e5f7221 */ /* 0x100fe20000010000 */
        /* <DEDUP_REMOVED lines=65> */
.L_x_4385:
        /* <DEDUP_REMOVED lines=15> */
.L_x_4387:
[----:B------:R-:W-:Y:S05]  /*7320*/  BSYNC B0 ;  /* 0x0000000000007941 */ /* 0x000fea0003800000 */
.L_x_4386:
        /* <DEDUP_REMOVED lines=11> */
.L_x_4388:
        /* <DEDUP_REMOVED lines=15> */
.L_x_4390:
[----:B------:R-:W-:Y:S05]  /*74d0*/  BSYNC B0 ;  /* 0x0000000000007941 */ /* 0x000fea0003800000 */
.L_x_4389:
[----:B------:R-:W-:Y:S01]  /*74e0*/  IADD3 R68, R0, 0xf8, RZ ;  /* 0x000000f800447810 */ /* 0x000fe20007ffe0ff */
[----:B------:R-:W-:Y:S06]  /*74f0*/  @!P6 BRA `(.L_x_4391) ;  /* 0x000000000028e947 */ /* 0x000fec0003800000 */
        /* <DEDUP_REMOVED lines=10> */
.L_x_4391:
[----:B------:R-:W-:Y:S01]  /*75a0*/  LOP3.LUT P5, RZ, R28, 0x800, RZ, 0xc0, !PT ;  /* 0x000008001cff7812 */ /* 0x000fe200078ac0ff */
[----:B------:R-:W-:-:S12]  /*75b0*/  BSSY B0, `(.L_x_4392) ;  /* 0x000000e000007945 */ /* 0x000fd80003800000 */
[----:B------:R-:W-:Y:S05]  /*75c0*/  @!P5 BRA `(.L_x_4393) ;  /* 0x000000000030d947 */ /* 0x000fea0003800000 */
[----:B------:R-:W-:Y:S01]  /*75d0*/  ULDC.64 UR12, c[0x0][0x270] ;  /* 0x00009c00000c7ab9 */ /* 0x000fe20000000a00 */
[----:B------:R-:W-:Y:S01]  /*75e0*/  MOV R36, R88 ;  /* 0x0000005800247202 */ /* 0x000fe20000000f00 */
[----:B01----:R-:W-:Y:S01]  /*75f0*/  IMAD R38, R59, UR12, RZ ;  /* 0x0000000c3b267c24 */ /* 0x003fe2000f8e02ff */
        /* <DEDUP_REMOVED lines=9> */
.L_x_4393:
[----:B------:R-:W-:Y:S05]  /*7690*/  BSYNC B0 ;  /* 0x0000000000007941 */ /* 0x000fea0003800000 */
.L_x_4392:
[----:B------:R-:W-:Y:S05]  /*76a0*/  @!P6 BRA `(.L_x_4394) ;  /* 0x000000000028e947 */ /* 0x000fea0003800000 */
[----:B------:R-:W-:Y:S01]  /*76b0*/  FMUL.FTZ R36, R60, -1.4426950216293334961 ;  /* 0xbfb8aa3b3c247820 */ /* 0x000fe20000410000 */
[----:B012---:R-:W-:-:S05]  /*76c0*/  FMUL.FTZ R38, R101, -1.4426950216293334961 ;  /* 0xbfb8aa3b65267820 */ /* 0x007fca0000410000 */
        /* <DEDUP_REMOVED lines=8> */
.L_x_4394:
[----:B------:R-:W-:Y:S01]  /*7750*/  LOP3.LUT P5, RZ, R28, 0x400, RZ, 0xc0, !PT ;  /* 0x000004001cff7812 */ /* 0x000fe200078ac0ff */
[----:B------:R-:W-:-:S12]  /*7760*/  BSSY B0, `(.L_x_4395) ;  /* 0x000000e000007945 */ /* 0x000fd80003800000 */
[----:B------:R-:W-:Y:S05]  /*7770*/  @!P5 BRA `(.L_x_4396) ;  /* 0x000000000030d947 */ /* 0x000fea0003800000 */
[----:B------:R-:W-:Y:S01]  /*7780*/  ULDC.64 UR12, c[0x0][0x270] ;  /* 0x00009c00000c7ab9 */ /* 0x000fe20000000a00 */
[----:B------:R-:W-:Y:S01]  /*7790*/  MOV R36, R88 ;  /* 0x0000005800247202 */ /* 0x000fe20000000f00 */
[----:B012---:R-:W-:Y:S01]  /*77a0*/  IMAD R39, R61, UR12, RZ ;  /* 0x0000000c3d277c24 */ /* 0x007fe2000f8e02ff */
        /* <DEDUP_REMOVED lines=9> */
.L_x_4396:
[----:B------:R-:W-:Y:S05]  /*7840*/  BSYNC B0 ;  /* 0x0000000000007941 */ /* 0x000fea0003800000 */
.L_x_4395:
[----:B------:R-:W-:Y:S05]  /*7850*/  @!P6 BRA `(.L_x_4397) ;  /* 0x000000000028e947 */ /* 0x000fea0003800000 */
[----:B------:R-:W-:Y:S01]  /*7860*/  FMUL.FTZ R36, R58, -1.4426950216293334961 ;  /* 0xbfb8aa3b3a247820 */ /* 0x000fe20000410000 */
[----:B0123--:R-:W-:-:S05]  /*7870*/  FMUL.FTZ R38, R99, -1.4426950216293334961 ;  /* 0xbfb8aa3b63267820 */ /* 0x00ffca0000410000 */
        /* <DEDUP_REMOVED lines=8> */
.L_x_4397:
[----:B------:R-:W-:Y:S01]  /*7900*/  LOP3.LUT P5, RZ, R28, 0x200, RZ, 0xc0, !PT ;  /* 0x000002001cff7812 */ /* 0x000fe200078ac0ff */
[----:B------:R-:W-:-:S12]  /*7910*/  BSSY B0, `(.L_x_4398) ;  /* 0x000000e000007945 */ /* 0x000fd80003800000 */
[----:B------:R-:W-:Y:S05]  /*7920*/  @!P5 BRA `(.L_x_4399) ;  /* 0x000000000030d947 */ /* 0x000fea0003800000 */
[----:B------:R-:W-:Y:S01]  /*7930*/  ULDC.64 UR12, c[0x0][0x270] ;  /* 0x00009c00000c7ab9 */ /* 0x000fe20000000a00 */
[----:B------:R-:W-:Y:S01]  /*7940*/  MOV R36, R88 ;  /* 0x0000005800247202 */ /* 0x000fe20000000f00 */
[----:B0123--:R-:W-:Y:S01]  /*7950*/  IMAD R38, R63, UR12, RZ ;  /* 0x0000000c3f267c24 */ /* 0x00ffe2000f8e02ff */
        /* <DEDUP_REMOVED lines=9> */
.L_x_4399:
[----:B------:R-:W-:Y:S05]  /*79f0*/  BSYNC B0 ;  /* 0x0000000000007941 */ /* 0x000fea0003800000 */
.L_x_4398:
[----:B------:R-:W-:Y:S05]  /*7a00*/  @!P6 BRA `(.L_x_4400) ;  /* 0x000000000028e947 */ /* 0x000fea0003800000 */
[----:B------:R-:W-:Y:S01]  /*7a10*/  FMUL.FTZ R36, R54, -1.4426950216293334961 ;  /* 0xbfb8aa3b36247820 */ /* 0x000fe20000410000 */
[----:B01234-:R-:W-:-:S05]  /*7a20*/  FMUL.FTZ R38, R97, -1.4426950216293334961 ;  /* 0xbfb8aa3b61267820 */ /* 0x01ffca0000410000 */
        /* <DEDUP_REMOVED lines=8> */
.L_x_4400:
[----:B------:R-:W-:Y:S01]  /*7ab0*/  LOP3.LUT P5, RZ, R28, 0x100, RZ, 0xc0, !PT ;  /* 0x000001001cff7812 */ /* 0x000fe200078ac0ff */
[----:B------:R-:W-:-:S12]  /*7ac0*/  BSSY B0, `(.L_x_4401) ;  /* 0x000000e000007945 */ /* 0x000fd80003800000 */
[----:B------:R-:W-:Y:S05]  /*7ad0*/  @!P5 BRA `(.L_x_4402) ;  /* 0x000000000030d947 */ /* 0x000fea0003800000 */
[----:B------:R-:W-:Y:S01]  /*7ae0*/  ULDC.64 UR12, c[0x0][0x270] ;  /* 0x00009c00000c7ab9 */ /* 0x000fe20000000a00 */
[----:B------:R-:W-:Y:S01]  /*7af0*/  MOV R36, R88 ;  /* 0x0000005800247202 */ /* 0x000fe20000000f00 */
[----:B01234-:R-:W-:Y:S01]  /*7b00*/  IMAD R39, R65, UR12, RZ ;  /* 0x0000000c41277c24 */ /* 0x01ffe2000f8e02ff */
        /* <DEDUP_REMOVED lines=9> */
.L_x_4402:
[----:B------:R-:W-:Y:S05]  /*7ba0*/  BSYNC B0 ;  /* 0x0000000000007941 */ /* 0x000fea0003800000 */
.L_x_4401:
        /* <DEDUP_REMOVED lines=11> */
.L_x_4403:
        /* <DEDUP_REMOVED lines=15> */
.L_x_4405:
[----:B------:R-:W-:Y:S05]  /*7d50*/  BSYNC B0 ;  /* 0x0000000000007941 */ /* 0x000fea0003800000 */
.L_x_4404:
        /* <DEDUP_REMOVED lines=11> */
.L_x_4406:
[----:B------:R-:W-:Y:S01]  /*7e10*/  LOP3.LUT P5, RZ, R28, 0x40, RZ, 0xc0, !PT ;  /* 0x000000401cff7812 */ /* 0x000fe200078ac0ff */
[----:B------:R-:W-:-:S12]  /*7e20*/  BSSY B0, `(.L_x_4407) ;  /* 0x0000010000007945 */ /* 0x000fd80003800000 */
[----:B------:R-:W-:Y:S05]  /*7e30*/  @!P5 BRA `(.L_x_4408) ;  /* 0x000000000038d947 */ /* 0x000fea0003800000 */
[----:B01234-:R-:W-:Y:S01]  /*7e40*/  IADD3 R39, R0, 0xa0, RZ ;  /* 0x000000a000277810 */ /* 0x01ffe20007ffe0ff */
        /* <DEDUP_REMOVED lines=13> */
.L_x_4408:
[----:B------:R-:W-:Y:S05]  /*7f20*/  BSYNC B0 ;  /* 0x0000000000007941 */ /* 0x000fea0003800000 */
.L_x_4407:
[----:B------:R-:W-:Y:S05]  /*7f30*/  @!P6 BRA `(.L_x_4409) ;  /* 0x000000000028e947 */ /* 0x000fea0003800000 */
[----:B------:R-:W-:Y:S01]  /*7f40*/  FMUL.FTZ R36, R69, -1.4426950216293334961 ;  /* 0xbfb8aa3b45247820 */ /* 0x000fe20000410000 */
[----:B------:R-:W-:-:S05]  /*7f50*/  FMUL.FTZ R30, R34, -1.4426950216293334961 ;  /* 0xbfb8aa3b221e7820 */ /* 0x000fca0000410000 */
[----:B------:R-:W0:Y:S08]  /*7f60*/  MUFU.EX2 R36, R36 ;  /* 0x0000002400247308 */ /* 0x000e300000000800 */
[----:B------:R-:W5:Y:S01]  /*7f70*/  MUFU.EX2 R30, R30 ;  /* 0x0000001e001e7308 */ /* 0x000f620000000800 */
[----:B01234-:R-:W-:-:S07]  /*7f80*/  FADD.FTZ R38, R36, 1 ;  /* 0x3f80000024267421 */ /* 0x01ffce0000010000 */
[----:B------:R-:W0:Y:S01]  /*7f90*/  MUFU.RCP R38, R38 ;  /* 0x0000002600267308 */ /* 0x000e220000001000 */
[----:B-----5:R-:W-:-:S07]  /*7fa0*/  FADD.FTZ R32, R30, 1 ;  /* 0x3f8000001e207421 */ /* 0x020fce0000010000 */
[----:B------:R-:W1:Y:S01]  /*7fb0*/  MUFU.RCP R37, R32 ;  /* 0x0000002000257308 */ /* 0x000e620000001000 */
[----:B0-----:R-:W-:Y:S01]  /*7fc0*/  FMUL.FTZ R69, R69, R38 ;  /* 0x0000002645457220 */ /* 0x001fe20000410000 */
[----:B-1----:R-:W-:-:S07]  /*7fd0*/  FMUL.FTZ R34, R34, R37 ;  /* 0x0000002522227220 */ /* 0x002fce0000410000 */
.L_x_4409:
        /* <DEDUP_REMOVED lines=17> */
.L_x_4411:
[----:B------:R-:W-:Y:S05]  /*80f0*/  BSYNC B0 ;  /* 0x0000000000007941 */ /* 0x000fea0003800000 */
.L_x_4410:
[----:B------:R-:W-:Y:S05]  /*8100*/  @!P6 BRA `(.L_x_4412) ;  /* 0x000000000028e947 */ /* 0x000fea0003800000 */
[----:B------:R-:W-:Y:S01]  /*8110*/  FMUL.FTZ R34, R71, -1.4426950216293334961 ;  /* 0xbfb8aa3b47227820 */ /* 0x000fe20000410000 */
[----:B------:R-:W-:-:S05]  /*8120*/  FMUL.FTZ R30, R40, -1.4426950216293334961 ;  /* 0xbfb8aa3b281e7820 */ /* 0x000fca0000410000 */
[----:B------:R-:W5:Y:S08]  /*8130*/  MUFU.EX2 R34, R34 ;  /* 0x0000002200227308 */ /* 0x000f700000000800 */
[----:B------:R-:W0:Y:S01]  /*8140*/  MUFU.EX2 R30, R30 ;  /* 0x0000001e001e7308 */ /* 0x000e220000000800 */
[----:B-----5:R-:W-:-:S07]  /*8150*/  FADD.FTZ R36, R34, 1 ;  /* 0x3f80000022247421 */ /* 0x020fce0000010000 */
[----:B------:R-:W5:Y:S01]  /*8160*/  MUFU.RCP R36, R36 ;  /* 0x0000002400247308 */ /* 0x000f620000001000 */
[----:B0-----:R-:W-:-:S07]  /*8170*/  FADD.FTZ R32, R30, 1 ;  /* 0x3f8000001e207421 */ /* 0x001fce0000010000 */
[----:B------:R-:W0:Y:S01]  /*8180*/  MUFU.RCP R37, R32 ;  /* 0x0000002000257308 */ /* 0x000e220000001000 */
[----:B-----5:R-:W-:Y:S01]  /*8190*/  FMUL.FTZ R71, R71, R36 ;  /* 0x0000002447477220 */ /* 0x020fe20000410000 */
[----:B0-----:R-:W-:-:S07]  /*81a0*/  FMUL.FTZ R40, R40, R37 ;  /* 0x0000002528287220 */ /* 0x001fce0000410000 */
.L_x_4412:
        /* <DEDUP_REMOVED lines=17> */
.L_x_4414:
[----:B------:R-:W-:Y:S05]  /*82c0*/  BSYNC B0 ;  /* 0x0000000000007941 */ /* 0x000fea0003800000 */
.L_x_4413:
        /* <DEDUP_REMOVED lines=11> */
.L_x_4415:
        /* <DEDUP_REMOVED lines=17> */
.L_x_4417:
[----:B------:R-:W-:Y:S05]  /*8490*/  BSYNC B0 ;  /* 0x0000000000007941 */ /* 0x000fea0003800000 */
.L_x_4416:
        /* <DEDUP_REMOVED lines=11> */
.L_x_4418:
        /* <DEDUP_REMOVED lines=17> */
.L_x_4420:
[----:B------:R-:W-:Y:S05]  /*8660*/  BSYNC B0 ;  /* 0x0000000000007941 */ /* 0x000fea0003800000 */
.L_x_4419:
        /* <DEDUP_REMOVED lines=11> */
.L_x_4421:
        /* <DEDUP_REMOVED lines=17> */
.L_x_4423:
[----:B------:R-:W-:Y:S05]  /*8830*/  BSYNC B0 ;  /* 0x0000000000007941 */ /* 0x000fea0003800000 */
.L_x_4422:
        /* <DEDUP_REMOVED lines=11> */
.L_x_4424:
[----:B------:R-:W-:Y:S04]  /*88f0*/  BSSY B0, `(.L_x_4425) ;  /* 0x0000010000007945 */ /* 0x000fe80003800000 */
        /* <DEDUP_REMOVED lines=15> */
.L_x_4426:
[----:B------:R-:W-:Y:S05]  /*89f0*/  BSYNC B0 ;  /* 0x0000000000007941 */ /* 0x000fea0003800000 */
.L_x_4425:
        /* <DEDUP_REMOVED lines=11> */
.L_x_4427:
        /* <DEDUP_REMOVED lines=16> */
.L_x_4429:
[----:B------:R-:W-:Y:S05]  /*8bb0*/  BSYNC B0 ;  /* 0x0000000000007941 */ /* 0x000fea0003800000 */
.L_x_4428:
        /* <DEDUP_REMOVED lines=11> */
.L_x_4430:
        /* <DEDUP_REMOVED lines=16> */
.L_x_4432:
[----:B------:R-:W-:Y:S05]  /*8d70*/  BSYNC B0 ;  /* 0x0000000000007941 */ /* 0x000fea0003800000 */
.L_x_4431:
        /* <DEDUP_REMOVED lines=11> */
.L_x_4433:
        /* <DEDUP_REMOVED lines=9> */
[----:B-1234-:R-:W-:-:S04]  /*8ec0*/  IMAD.WIDE.U32 R38, R41, UR12, R36 ;  /* 0x0000000c29267c25 */ /* 0x01efc8000f8e0024 */
[----:B------:R-:W-:Y:S01]  /*8ed0*/  IMAD R37, R41, UR13, R30 ;  /* 0x0000000d29257c24 */ /* 0x000fe2000f8e021e */
[----:B------:R-:W-:Y:S02]  /*8ee0*/  ULDC.64 UR12, c[0x0][0x210] ;  /* 0x00008400000c7ab9 */ /* 0x000fe40000000a00 */
[----:B------:R-:W-:Y:S02]  /*8ef0*/  LEA R36, P5, R38, UR12, 0x1 ;  /* 0x0000000c26247c11 */ /* 0x000fe4000f8a08ff */
[----:B------:R-:W-:-:S04]  /*8f00*/  IADD3 R37, R39, R37, RZ ;  /* 0x0000002527257210 */ /* 0x000fc80007ffe0ff */
[----:B------:R-:W-:-:S05]  /*8f10*/  LEA.HI.X R37, R38, UR13, R37, 0x1, P5 ;  /* 0x0000000d26257c11 */ /* 0x000fca000a8f0c25 */
[----:B------:R0:W-:Y:S02]  /*8f20*/  STG.E desc[UR8][R36.64], R83 ;  /* 0x0000005324007986 */ /* 0x0001e4000c101908 */
.L_x_4435:
[----:B------:R-:W-:Y:S05]  /*8f30*/  BSYNC B0 ;  /* 0x0000000000007941 */ /* 0x000fea0003800000 */
.L_x_4434:
        /* <DEDUP_REMOVED lines=11> */
.L_x_4436:
        /* <DEDUP_REMOVED lines=16> */
.L_x_4438:
[----:B------:R-:W-:Y:S05]  /*90f0*/  BSYNC B0 ;  /* 0x0000000000007941 */ /* 0x000fea0003800000 */
.L_x_4437:
        /* <DEDUP_REMOVED lines=11> */
.L_x_4439:
        /* <DEDUP_REMOVED lines=13> */
[----:B0-----:R-:W-:Y:S02]  /*9280*/  LEA R36, P5, R88, UR12, 0x1 ;  /* 0x0000000c58247c11 */ /* 0x001fe4000f8a08ff */
[----:B------:R-:W-:-:S04]  /*9290*/  IADD3 R75, R89, R75, RZ ;  /* 0x0000004b594b7210 */ /* 0x000fc80007ffe0ff */
[----:B------:R-:W-:-:S05]  /*92a0*/  LEA.HI.X R37, R88, UR13, R75, 0x1, P5 ;  /* 0x0000000d58257c11 */ /* 0x000fca000a8f0c4b */
[----:B------:R0:W-:Y:S02]  /*92b0*/  STG.E desc[UR8][R36.64], R87 ;  /* 0x0000005724007986 */ /* 0x0001e4000c101908 */
.L_x_4441:
[----:B------:R-:W-:Y:S05]  /*92c0*/  BSYNC B0 ;  /* 0x0000000000007941 */ /* 0x000fea0003800000 */
.L_x_4440:
[----:B0-----:R-:W0:Y:S01]  /*92d0*/  LDC R37, c[0x0][0x10] ;  /* 0x00000400ff257b82 */ /* 0x001e220000000800 */
[----:B------:R-:W-:Y:S02]  /*92e0*/  IADD3 R24, R24, 0x1, RZ ;  /* 0x0000000118187810 */ /* 0x000fe40007ffe0ff */
[----:B0-----:R-:W-:-:S04]  /*92f0*/  IADD3 R22, R37, R22, RZ ;  /* 0x0000001625167210 */ /* 0x001fc80007ffe0ff */
[----:B------:R-:W-:-:S13]  /*9300*/  ISETP.GE.AND P5, PT, R22, UR4, PT ;  /* 0x0000000416007c0c */ /* 0x000fda000bfa6270 */
[----:B------:R-:W-:Y:S05]  /*9310*/  @!P5 BRA `(.L_x_4442) ;  /* 0xffffff780044d947 */ /* 0x000fea000383ffff */
[----:B------:R-:W-:Y:S05]  /*9320*/  EXIT ;  /* 0x000000000000794d */ /* 0x000fea0003800000 */
.L_x_4443:
        /* <DEDUP_REMOVED lines=13> */
.L_x_5635:


//--------------------- .text._Z35group_norm_nhwc_fwd_one_pass_kernelI11Fp16IOFp32WLi512ELi98ELi392EEv26Group_norm_nhwc_fwd_params --------------------------
	.section	.text._Z35group_norm_nhwc_fwd_one_pass_kernelI11Fp16IOFp32WLi512ELi98ELi392EEv26Group_norm_nhwc_fwd_params,"ax",@progbits
	.align	128
        .global         _Z35group_norm_nhwc_fwd_one_pass_kernelI11Fp16IOFp32WLi512ELi98ELi392EEv26Group_norm_nhwc_fwd_params
        .type           _Z35group_norm_nhwc_fwd_one_pass_kernelI11Fp16IOFp32WLi512ELi98ELi392EEv26Group_norm_nhwc_fwd_params,@function
        .size           _Z35group_norm_nhwc_fwd_one_pass_kernelI11Fp16IOFp32WLi512ELi98ELi392EEv26Group_norm_nhwc_fwd_params,(.L_x_5636 - _Z35group_norm_nhwc_fwd_one_pass_kernelI11Fp16IOFp32WLi512ELi98ELi392EEv26Group_norm_nhwc_fwd_params)
        .other          _Z35group_norm_nhwc_fwd_one_pass_kernelI11Fp16IOFp32WLi512ELi98ELi392EEv26Group_norm_nhwc_fwd_params,@"STO_CUDA_ENTRY STV_DEFAULT"
_Z35group_norm_nhwc_fwd_one_pass_kernelI11Fp16IOFp32WLi512ELi98ELi392EEv26Group_norm_nhwc_fwd_params:
.text._Z35group_norm_nhwc_fwd_one_pass_kernelI11Fp16IOFp32WLi512ELi98ELi392EEv26Group_norm_nhwc_fwd_params:
        /* <DEDUP_REMOVED lines=19> */
.L_x_4460:
[----:B------:R-:W-:Y:S01]  /*0130*/  ULDC UR11, c[0x0][0x288] ;  /* 0x0000a200000b7ab9 */ /* 0x000fe20000000800 */
[----:B------:R-:W-:Y:S01]  /*0140*/  IABS R7, UR8 ;  /* 0x0000000800077c13 */ /* 0x000fe20008000000 */
[----:B------:R-:W-:Y:S01]  /*0150*/  IMAD.U32 R5, RZ, RZ, UR11 ;  /* 0x0000000bff057e24 */ /* 0x000fe2000f8e00ff */
[----:B------:R-:W-:Y:S01]  /*0160*/  UMOV UR6, URZ ;  /* 0x0000003f00067c82 */ /* 0x000fe20008000000 */
[----:B0-----:R-:W0:Y:S01]  /*0170*/  S2R R8, SR_TID.X ;  /* 0x0000000000087919 */ /* 0x001e220000002100 */
[----:B------:R-:W-:Y:S01]  /*0180*/  R2UR UR10, R7 ;  /* 0x00000000070a72ca */ /* 0x000fe200000e0000 */
[----:B------:R-:W-:Y:S01]  /*0190*/  ULDC.64 UR16, c[0x0][0x278] ;  /* 0x00009e0000107ab9 */ /* 0x000fe20000000a00 */
[----:B------:R-:W-:Y:S01]  /*01a0*/  IABS R5, R5 ;  /* 0x0000000500057213 */ /* 0x000fe20000000000 */
[C---:B------:R-:W-:Y:S01]  /*01b0*/  VIADD R15, R3.reuse, 0x10 ;  /* 0x00000010030f7836 */ /* 0x040fe20000000000 */
[----:B------:R-:W-:Y:S01]  /*01c0*/  SHF.R.S32.HI R9, RZ, 0x1f, R3 ;  /* 0x0000001fff097819 */ /* 0x000fe20000011403 */
[----:B---3--:R-:W-:Y:S01]  /*01d0*/  VIADD R17, R3, 0x18 ;  /* 0x0000001803117836 */ /* 0x008fe20000000000 */
[----:B------:R-:W-:Y:S01]  /*01e0*/  R2UR UR15, R5 ;  /* 0x00000000050f72ca */ /* 0x000fe200000e0000 */
[C---:B------:R-:W-:Y:S01]  /*01f0*/  VIADD R19, R3.reuse, 0x20 ;  /* 0x0000002003137836 */ /* 0x040fe20000000000 */
[----:B------:R-:W-:-:S02]  /*0200*/  ISETP.GE.U32.AND P1, PT, R3, UR16, PT ;  /* 0x0000001003007c0c */ /* 0x000fc4000bf26070 */
[----:B------:R-:W-:Y:S02]  /*0210*/  LOP3.LUT R2, R2, 0xfdffffff, RZ, 0xc0, !PT ;  /* 0xfdffffff02027812 */ /* 0x000fe400078ec0ff */
[----:B------:R-:W-:Y:S02]  /*0220*/  ISETP.GE.U32.AND P2, PT, R15, UR16, PT ;  /* 0x000000100f007c0c */ /* 0x000fe4000bf46070 */
[----:B------:R-:W-:Y:S02]  /*0230*/  SHF.R.S32.HI R21, RZ, 0x1f, R15 ;  /* 0x0000001fff157819 */ /* 0x000fe4000001140f */
[----:B------:R-:W-:Y:S02]  /*0240*/  SHF.R.S32.HI R23, RZ, 0x1f, R17 ;  /* 0x0000001fff177819 */ /* 0x000fe40000011411 */
[----:B------:R-:W-:Y:S01]  /*0250*/  SHF.R.S32.HI R25, RZ, 0x1f, R19 ;  /* 0x0000001fff197819 */ /* 0x000fe20000011413 */
[----:B------:R-:W1:Y:S01]  /*0260*/  I2F.RP R5, UR15 ;  /* 0x0000000f00057d06 */ /* 0x000e620008209400 */
[----:B------:R-:W-:-:S02]  /*0270*/  LOP3.LUT R0, R0, 0xfdffffff, RZ, 0xc0, !PT ;  /* 0xfdffffff00007812 */ /* 0x000fc400078ec0ff */
[----:B0-----:R-:W-:-:S05]  /*0280*/  ISETP.GT.U32.AND P0, PT, R8, 0x187, PT ;  /* 0x000001870800780c */ /* 0x001fca0003f04070 */
[----:B-1----:R-:W0:Y:S01]  /*0290*/  MUFU.RCP R5, R5 ;  /* 0x0000000500057308 */ /* 0x002e220000001000 */
[----:B------:R-:W-:Y:S02]  /*02a0*/  ISETP.GE.OR.EX P4, PT, R9, UR17, P0, P1 ;  /* 0x0000001109007c0c */ /* 0x000fe40008786710 */
[----:B------:R-:W-:Y:S02]  /*02b0*/  ISETP.GE.OR.EX P3, PT, R21, UR17, P0, P2 ;  /* 0x0000001115007c0c */ /* 0x000fe40008766720 */
[----:B------:R-:W-:-:S09]  /*02c0*/  ISETP.GE.U32.AND P2, PT, R19, UR16, PT ;  /* 0x0000001013007c0c */ /* 0x000fd2000bf46070 */
[----:B------:R-:W-:Y:S01]  /*02d0*/  @P4 LOP3.LUT R2, R2, 0x2000000, RZ, 0xfc, !PT ;  /* 0x0200000002024812 */ /* 0x000fe200078efcff */
[----:B------:R-:W1:Y:S01]  /*02e0*/  @!P4 LDC.64 R26, c[0x0][0x270] ;  /* 0x00009c00ff1acb82 */ /* 0x000e620000000a00 */
[----:B0-----:R-:W-:Y:S01]  /*02f0*/  IADD3 R6, R5, 0xffffffe, RZ ;  /* 0x0ffffffe05067810 */ /* 0x001fe20007ffe0ff */
[----:B------:R-:W-:Y:S01]  /*0300*/  VIADD R5, R3, 0x8 ;  /* 0x0000000803057836 */ /* 0x000fe20000000000 */
[----:B------:R-:W-:-:S04]  /*0310*/  LOP3.LUT R2, R2, 0xfeffffff, RZ, 0xc0, !PT ;  /* 0xfeffffff02027812 */ /* 0x000fc800078ec0ff */
[----:B------:R-:W0:Y:S01]  /*0320*/  F2I.FTZ.U32.TRUNC.NTZ R6, R6 ;  /* 0x0000000600067305 */ /* 0x000e22000021f000 */
[----:B------:R-:W-:Y:S01]  /*0330*/  ISETP.GE.U32.AND P1, PT, R5, UR16, PT ;  /* 0x0000001005007c0c */ /* 0x000fe2000bf26070 */
[----:B------:R-:W2:Y:S01]  /*0340*/  @!P4 LDC.64 R116, c[0x0][0x220] ;  /* 0x00008800ff74cb82 */ /* 0x000ea20000000a00 */
[----:B------:R-:W-:Y:S02]  /*0350*/  SHF.R.S32.HI R13, RZ, 0x1f, R5 ;  /* 0x0000001fff0d7819 */ /* 0x000fe40000011405 */
[----:B------:R-:W-:Y:S02]  /*0360*/  ISETP.GE.OR.EX P4, PT, R25, UR17, P0, P2 ;  /* 0x0000001119007c0c */ /* 0x000fe40008786720 */
[----:B------:R-:W-:-:S03]  /*0370*/  ISETP.GE.OR.EX P6, PT, R13, UR17, P0, P1 ;  /* 0x000000110d007c0c */ /* 0x000fc600087c6710 */
[----:B------:R-:W3:Y:S01]  /*0380*/  @!P3 LDC.64 R30, c[0x0][0x270] ;  /* 0x00009c00ff1ebb82 */ /* 0x000ee20000000a00 */
[----:B0-----:R-:W-:Y:S01]  /*0390*/  R2UR UR7, R6 ;  /* 0x00000000060772ca */ /* 0x001fe200000e0000 */
[----:B------:R-:W-:-:S06]  /*03a0*/  IMAD.WIDE.U32 R6, R8, 0x5397829d, RZ ;  /* 0x5397829d08067825 */ /* 0x000fcc00078e00ff */
[----:B------:R-:W0:Y:S02]  /*03b0*/  @!P3 LDC.64 R32, c[0x0][0x220] ;  /* 0x00008800ff20bb82 */ /* 0x000e240000000a00 */
[----:B------:R-:W-:Y:S02]  /*03c0*/  @P6 LOP3.LUT R2, R2, 0x1000000, RZ, 0xfc, !PT ;  /* 0x0100000002026812 */ /* 0x000fe400078efcff */
[----:B------:R-:W-:Y:S02]  /*03d0*/  SHF.R.U32.HI R7, RZ, 0x4, R7 ;  /* 0x00000004ff077819 */ /* 0x000fe40000011607 */
[----:B------:R-:W-:Y:S02]  /*03e0*/  LOP3.LUT R2, R2, 0xff7fffff, RZ, 0xc0, !PT ;  /* 0xff7fffff02027812 */ /* 0x000fe400078ec0ff */
[----:B------:R-:W4:Y:S01]  /*03f0*/  @!P6 LDC.64 R28, c[0x0][0x270] ;  /* 0x00009c00ff1ceb82 */ /* 0x000f220000000a00 */
[----:B------:R-:W-:Y:S01]  /*0400*/  IMAD R7, R7, -0x31, R8 ;  /* 0xffffffcf07077824 */ /* 0x000fe200078e0208 */
[----:B------:R-:W-:Y:S01]  /*0410*/  UIADD3 UR9, URZ, -UR7, URZ ;  /* 0x800000073f097290 */ /* 0x000fe2000fffe03f */
[----:B------:R-:W-:-:S03]  /*0420*/  @P3 LOP3.LUT R2, R2, 0x800000, RZ, 0xfc, !PT ;  /* 0x0080000002023812 */ /* 0x000fc600078efcff */
[----:B------:R-:W-:Y:S01]  /*0430*/  UIMAD UR9, UR9, UR15, URZ ;  /* 0x0000000f090972a4 */ /* 0x000fe2000f8e023f */
[----:B------:R-:W-:Y:S01]  /*0440*/  SHF.L.U32 R6, R7, 0x1, RZ ;  /* 0x0000000107067819 */ /* 0x000fe200000006ff */
[----:B------:R-:W5:Y:S01]  /*0450*/  @!P6 LDC.64 R120, c[0x0][0x220] ;  /* 0x00008800ff78eb82 */ /* 0x000f620000000a00 */
[----:B------:R-:W-:Y:S01]  /*0460*/  LOP3.LUT R2, R2, 0xffbfffff, RZ, 0xc0, !PT ;  /* 0xffbfffff02027812 */ /* 0x000fe200078ec0ff */
[----:B------:R-:W-:Y:S01]  /*0470*/  UIMAD.WIDE.U32 UR6, UR7, UR9, UR6 ;  /* 0x00000009070672a5 */ /* 0x000fe2000f8e0006 */
[----:B------:R-:W-:-:S03]  /*0480*/  SHF.R.S32.HI R7, RZ, 0x1f, R6 ;  /* 0x0000001fff077819 */ /* 0x000fc60000011406 */
[----:B------:R-:W-:Y:S02]  /*0490*/  UIMAD.WIDE.U32 UR6, UR7, UR10, URZ ;  /* 0x0000000a070672a5 */ /* 0x000fe4000f8e003f */
[----:B------:R-:W0:Y:S02]  /*04a0*/  @!P4 LDC.64 R36, c[0x0][0x270] ;  /* 0x00009c00ff24cb82 */ /* 0x000e240000000a00 */
[----:B------:R-:W-:-:S04]  /*04b0*/  UIADD3 UR6, -UR7, URZ, URZ ;  /* 0x0000003f07067290 */ /* 0x000fc8000fffe13f */
[----:B------:R-:W-:Y:S01]  /*04c0*/  UIMAD UR6, UR15, UR6, UR10 ;  /* 0x000000060f0672a4 */ /* 0x000fe2000f8e020a */
[----:B----4-:R-:W-:Y:S01]  /*04d0*/  @!P6 IMAD R12, R13, R28, RZ ;  /* 0x0000001c0d0ce224 */ /* 0x010fe200078e02ff */
[----:B------:R-:W4:Y:S02]  /*04e0*/  @!P4 LDC.64 R62, c[0x0][0x220] ;  /* 0x00008800ff3ecb82 */ /* 0x000f240000000a00 */
[----:B------:R-:W-:-:S11]  /*04f0*/  UISETP.GT.U32.AND UP0, UPT, UR15, UR6, UPT ;  /* 0x000000060f00728c */ /* 0x000fd6000bf04070 */
[----:B------:R-:W-:Y:S02]  /*0500*/  @!UP0 UIADD3 UR6, UR6, -UR15, URZ ;  /* 0x8000000f06068290 */ /* 0x000fe4000fffe03f */
[----:B------:R-:W-:Y:S02]  /*0510*/  @!UP0 UIADD3 UR7, UR7, 0x1, URZ ;  /* 0x0000000107078890 */ /* 0x000fe4000fffe03f */
[----:B------:R-:W-:Y:S02]  /*0520*/  UISETP.GE.U32.AND UP1, UPT, UR6, UR15, UPT ;  /* 0x0000000f0600728c */ /* 0x000fe4000bf26070 */
[----:B------:R-:W-:-:S04]  /*0530*/  ULOP3.LUT UR6, UR8, UR11, URZ, 0x3c, !UPT ;  /* 0x0000000b08067292 */ /* 0x000fc8000f8e3c3f */
[----:B------:R-:W-:-:S05]  /*0540*/  UISETP.GE.AND UP0, UPT, UR6, URZ, UPT ;  /* 0x0000003f0600728c */ /* 0x000fca000bf06270 */
[----:B------:R-:W-:Y:S02]  /*0550*/  @UP1 UIADD3 UR7, UR7, 0x1, URZ ;  /* 0x0000000107071890 */ /* 0x000fe4000fffe03f */
[----:B------:R-:W-:-:S05]  /*0560*/  UISETP.NE.AND UP1, UPT, UR11, URZ, UPT ;  /* 0x0000003f0b00728c */ /* 0x000fca000bf25270 */
[----:B------:R-:W-:Y:S02]  /*0570*/  UMOV UR9, UR7 ;  /* 0x0000000700097c82 */ /* 0x000fe40008000000 */
[----:B------:R-:W-:-:S04]  /*0580*/  @!UP0 UIADD3 UR9, -UR9, URZ, URZ ;  /* 0x0000003f09098290 */ /* 0x000fc8000fffe13f */
[----:B------:R-:W-:-:S04]  /*0590*/  @!UP1 ULOP3.LUT UR9, URZ, UR11, URZ, 0x33, !UPT ;  /* 0x0000000b3f099292 */ /* 0x000fc8000f8e333f */
[----:B------:R-:W-:Y:S02]  /*05a0*/  UIADD3 UR6, -UR9, URZ, URZ ;  /* 0x0000003f09067290 */ /* 0x000fe4000fffe13f */
[----:B------:R-:W-:Y:S02]  /*05b0*/  USHF.R.S32.HI UR7, URZ, 0x1f, UR9 ;  /* 0x0000001f3f077899 */ /* 0x000fe40008011409 */
[----:B------:R-:W-:-:S03]  /*05c0*/  UIMAD UR6, UR11, UR6, UR8 ;  /* 0x000000060b0672a4 */ /* 0x000fc6000f8e0208 */
[----:B------:R-:W-:Y:S01]  /*05d0*/  ULDC.64 UR10, c[0x0][0x280] ;  /* 0x0000a000000a7ab9 */ /* 0x000fe20000000a00 */
[----:B------:R-:W-:Y:S01]  /*05e0*/  UIMAD UR6, UR6, 0x62, URZ ;  /* 0x00000062060678a4 */ /* 0x000fe2000f8e023f */
[----:B------:R-:W-:Y:S01]  /*05f0*/  MOV R11, UR10 ;  /* 0x0000000a000b7c02 */ /* 0x000fe20008000f00 */
[----:B------:R-:W-:-:S04]  /*0600*/  UIMAD UR7, UR7, UR10, URZ ;  /* 0x0000000a070772a4 */ /* 0x000fc8000f8e023f */
[----:B------:R-:W-:Y:S01]  /*0610*/  IMAD.U32 R8, RZ, RZ, UR6 ;  /* 0x00000006ff087e24 */ /* 0x000fe2000f8e00ff */
[----:B------:R-:W-:Y:S01]  /*0620*/  IADD3 R6, P1, R6, UR6, RZ ;  /* 0x0000000606067c10 */ /* 0x000fe2000ff3e0ff */
[----:B------:R-:W-:-:S03]  /*0630*/  UIMAD UR7, UR9, UR11, UR7 ;  /* 0x0000000b090772a4 */ /* 0x000fc6000f8e0207 */
[----:B------:R-:W-:Y:S02]  /*0640*/  LEA.HI.X.SX32 R7, R8, R7, 0x1, P1 ;  /* 0x0000000708077211 */ /* 0x000fe400008f0eff */
[----:B------:R-:W-:Y:S01]  /*0650*/  ISETP.GE.U32.AND P1, PT, R17, UR16, PT ;  /* 0x0000001011007c0c */ /* 0x000fe2000bf26070 */
[----:B------:R-:W-:-:S03]  /*0660*/  IMAD.WIDE.U32 R6, R11, UR9, R6 ;  /* 0x000000090b067c25 */ /* 0x000fc6000f8e0006 */
[----:B------:R-:W-:-:S13]  /*0670*/  ISETP.GE.OR.EX P5, PT, R23, UR17, P0, P1 ;  /* 0x0000001117007c0c */ /* 0x000fda00087a6710 */
[----:B------:R-:W-:Y:S01]  /*0680*/  @P5 LOP3.LUT R2, R2, 0x400000, RZ, 0xfc, !PT ;  /* 0x0040000002025812 */ /* 0x000fe200078efcff */
[----:B------:R-:W2:Y:S03]  /*0690*/  @!P5 LDC.64 R34, c[0x0][0x270] ;  /* 0x00009c00ff22db82 */ /* 0x000ea60000000a00 */
[C---:B------:R-:W-:Y:S02]  /*06a0*/  LOP3.LUT P2, RZ, R2.reuse, 0x2000000, RZ, 0xc0, !PT ;  /* 0x0200000002ff7812 */ /* 0x040fe4000784c0ff */
[----:B------:R-:W-:-:S03]  /*06b0*/  LOP3.LUT R2, R2, 0xffdfffff, RZ, 0xc0, !PT ;  /* 0xffdfffff02027812 */ /* 0x000fc600078ec0ff */
[----:B------:R-:W4:Y:S01]  /*06c0*/  @!P5 LDC.64 R106, c[0x0][0x220] ;  /* 0x00008800ff6adb82 */ /* 0x000f220000000a00 */
[----:B------:R-:W-:-:S04]  /*06d0*/  @P4 LOP3.LUT R2, R2, 0x200000, RZ, 0xfc, !PT ;  /* 0x0020000002024812 */ /* 0x000fc800078efcff */
[----:B------:R-:W-:-:S03]  /*06e0*/  LOP3.LUT R2, R2, 0xffefffff, RZ, 0xc0, !PT ;  /* 0xffefffff02027812 */ /* 0x000fc600078ec0ff */
[----:B-1----:R-:W-:Y:S01]  /*06f0*/  @!P2 IMAD R8, R9, R26, RZ ;  /* 0x0000001a0908a224 */ /* 0x002fe200078e02ff */
[----:B------:R-:W-:Y:S01]  /*0700*/  @P2 LOP3.LUT R0, R0, 0x2000000, RZ, 0xfc, !PT ;  /* 0x0200000000002812 */ /* 0x000fe200078efcff */
[----:B------:R-:W-:Y:S01]  /*0710*/  VIADD R9, R7, UR7 ;  /* 0x0000000707097c36 */ /* 0x000fe20008000000 */
[----:B------:R-:W-:Y:S01]  /*0720*/  LOP3.LUT R4, R4, 0x7fffffff, RZ, 0xc0, !PT ;  /* 0x7fffffff04047812 */ /* 0x000fe200078ec0ff */
[----:B------:R-:W-:Y:S01]  /*0730*/  @!P2 IMAD R27, R3, R27, R8 ;  /* 0x0000001b031ba224 */ /* 0x000fe200078e0208 */
[----:B------:R-:W-:Y:S01]  /*0740*/  @!P2 MOV R8, R6 ;  /* 0x000000060008a202 */ /* 0x000fe20000000f00 */
[--C-:B------:R-:W-:Y:S01]  /*0750*/  @!P3 IMAD.MOV.U32 R13, RZ, RZ, R9.reuse ;  /* 0x000000ffff0db224 */ /* 0x100fe200078e0009 */
[----:B------:R-:W-:Y:S01]  /*0760*/  ULDC.64 UR6, c[0x0][0x278] ;  /* 0x00009e0000067ab9 */ /* 0x000fe20000000a00 */
[----:B--2---:R-:W-:Y:S02]  /*0770*/  @!P5 IMAD R14, R23, R34, RZ ;  /* 0x00000022170ed224 */ /* 0x004fe400078e02ff */
[----:B------:R-:W-:-:S04]  /*0780*/  @!P2 IMAD.WIDE.U32 R10, R3, R26, R8 ;  /* 0x0000001a030aa225 */ /* 0x000fc800078e0008 */
[----:B------:R-:W-:Y:S01]  /*0790*/  @!P2 IMAD.IADD R11, R11, 0x1, R27 ;  /* 0x000000010b0ba824 */ /* 0x000fe200078e021b */
[C---:B------:R-:W-:Y:S01]  /*07a0*/  @!P2 LEA R116, P1, R10.reuse, R116, 0x1 ;  /* 0x000000740a74a211 */ /* 0x040fe200078208ff */
[----:B------:R-:W-:Y:S02]  /*07b0*/  @!P6 IMAD R27, R5, R29, R12 ;  /* 0x0000001d051be224 */ /* 0x000fe400078e020c */
[----:B---3--:R-:W-:Y:S01]  /*07c0*/  @!P3 IMAD R12, R21, R30, RZ ;  /* 0x0000001e150cb224 */ /* 0x008fe200078e02ff */
[----:B------:R-:W-:Y:S01]  /*07d0*/  @!P2 LEA.HI.X R117, R10, R117, R11, 0x1, P1 ;  /* 0x000000750a75a211 */ /* 0x000fe200008f0c0b */
[----:B------:R-:W-:Y:S01]  /*07e0*/  @!P6 IMAD.MOV.U32 R10, RZ, RZ, R6 ;  /* 0x000000ffff0ae224 */ /* 0x000fe200078e0006 */
[----:B------:R-:W-:Y:S01]  /*07f0*/  @!P6 MOV R11, R9 ;  /* 0x00000009000be202 */ /* 0x000fe20000000f00 */
[----:B------:R-:W-:Y:S02]  /*0800*/  @!P3 IMAD R21, R15, R31, R12 ;  /* 0x0000001f0f15b224 */ /* 0x000fe400078e020c */
[----:B------:R-:W-:-:S02]  /*0810*/  @!P3 IMAD.MOV.U32 R12, RZ, RZ, R6 ;  /* 0x000000ffff0cb224 */ /* 0x000fc400078e0006 */
[----:B------:R-:W-:-:S04]  /*0820*/  @!P6 IMAD.WIDE.U32 R10, R5, R28, R10 ;  /* 0x0000001c050ae225 */ /* 0x000fc800078e000a */
[----:B------:R-:W-:Y:S01]  /*0830*/  @!P3 IMAD.WIDE.U32 R12, R15, R30, R12 ;  /* 0x0000001e0f0cb225 */ /* 0x000fe200078e000c */
[----:B------:R-:W-:Y:S02]  /*0840*/  @!P6 IADD3 R5, R11, R27, RZ ;  /* 0x0000001b0b05e210 */ /* 0x000fe40007ffe0ff */
[C---:B-----5:R-:W-:Y:S01]  /*0850*/  @!P6 LEA R120, P1, R10.reuse, R120, 0x1 ;  /* 0x000000780a78e211 */ /* 0x060fe200078208ff */
[----:B------:R-:W-:Y:S01]  /*0860*/  @!P5 IMAD R15, R17, R35, R14 ;  /* 0x00000023110fd224 */ /* 0x000fe200078e020e */
[----:B------:R-:W-:Y:S01]  /*0870*/  @!P5 MOV R11, R9 ;  /* 0x00000009000bd202 */ /* 0x000fe20000000f00 */
[----:B0-----:R-:W-:Y:S01]  /*0880*/  @!P4 IMAD R14, R25, R36, RZ ;  /* 0x00000024190ec224 */ /* 0x001fe200078e02ff */
[----:B------:R-:W-:Y:S01]  /*0890*/  @!P6 LEA.HI.X R121, R10, R121, R5, 0x1, P1 ;  /* 0x000000790a79e211 */ /* 0x000fe200008f0c05 */
[----:B------:R-:W-:Y:S01]  /*08a0*/  @!P3 IMAD.IADD R5, R13, 0x1, R21 ;  /* 0x000000010d05b824 */ /* 0x000fe200078e0215 */
[----:B------:R-:W-:Y:S01]  /*08b0*/  @!P3 LEA R22, P1, R12, R32, 0x1 ;  /* 0x000000200c16b211 */ /* 0x000fe200078208ff */
[----:B------:R-:W-:-:S02]  /*08c0*/  @!P5 IMAD.MOV.U32 R10, RZ, RZ, R6 ;  /* 0x000000ffff0ad224 */ /* 0x000fc400078e0006 */
[----:B------:R-:W-:Y:S01]  /*08d0*/  @!P4 IMAD.MOV.U32 R13, RZ, RZ, R9 ;  /* 0x000000ffff0dc224 */ /* 0x000fe200078e0009 */
[----:B------:R-:W-:Y:S01]  /*08e0*/  @!P3 LEA.HI.X R23, R12, R33, R5, 0x1, P1 ;  /* 0x000000210c17b211 */ /* 0x000fe200008f0c05 */
[----:B------:R-:W-:-:S04]  /*08f0*/  @!P5 IMAD.WIDE.U32 R10, R17, R34, R10 ;  /* 0x00000022110ad225 */ /* 0x000fc800078e000a */
[----:B------:R-:W-:Y:S01]  /*0900*/  @!P4 IMAD.MOV.U32 R12, RZ, RZ, R6 ;  /* 0x000000ffff0cc224 */ /* 0x000fe200078e0006 */
[----:B------:R-:W-:Y:S01]  /*0910*/  @!P5 IADD3 R5, R11, R15, RZ ;  /* 0x0000000f0b05d210 */ /* 0x000fe20007ffe0ff */
[C---:B------:R-:W-:Y:S01]  /*0920*/  @!P4 IMAD R17, R19.reuse, R37, R14 ;  /* 0x000000251311c224 */ /* 0x040fe200078e020e */
[----:B----4-:R-:W-:Y:S01]  /*0930*/  @!P5 LEA R106, P1, R10, R106, 0x1 ;  /* 0x0000006a0a6ad211 */ /* 0x010fe200078208ff */
[----:B------:R-:W-:-:S03]  /*0940*/  @!P4 IMAD.WIDE.U32 R12, R19, R36, R12 ;  /* 0x00000024130cc225 */ /* 0x000fc600078e000c */
[----:B------:R-:W-:Y:S01]  /*0950*/  @!P5 LEA.HI.X R107, R10, R107, R5, 0x1, P1 ;  /* 0x0000006b0a6bd211 */ /* 0x000fe200008f0c05 */
[----:B------:R-:W-:Y:S01]  /*0960*/  @!P4 IMAD.IADD R10, R13, 0x1, R17 ;  /* 0x000000010d0ac824 */ /* 0x000fe200078e0211 */
[----:B------:R-:W-:Y:S01]  /*0970*/  @!P4 LEA R62, P1, R12, R62, 0x1 ;  /* 0x0000003e0c3ec211 */ /* 0x000fe200078208ff */
[----:B------:R-:W-:-:S03]  /*0980*/  VIADD R5, R3, 0x28 ;  /* 0x0000002803057836 */ /* 0x000fc60000000000 */
[----:B------:R-:W-:Y:S02]  /*0990*/  @!P4 LEA.HI.X R63, R12, R63, R10, 0x1, P1 ;  /* 0x0000003f0c3fc211 */ /* 0x000fe400008f0c0a */
[----:B------:R-:W-:Y:S02]  /*09a0*/  ISETP.GE.U32.AND P1, PT, R5, UR16, PT ;  /* 0x0000001005007c0c */ /* 0x000fe4000bf26070 */
[----:B------:R-:W-:-:S04]  /*09b0*/  SHF.R.S32.HI R11, RZ, 0x1f, R5 ;  /* 0x0000001fff0b7819 */ /* 0x000fc80000011405 */
        /* <DEDUP_REMOVED lines=132> */
[----:B------:R-:W-:-:S07]  /*1200*/  @P2 LOP3.LUT R2, R2, 0x1000, RZ, 0xfc, !PT ;  /* 0x0000100002022812 */ /* 0x000fce00078efcff */
        /* <DEDUP_REMOVED lines=9> */
[C---:B------:R-:W-:Y:S01]  /*12a0*/  VIADD R5, R3.reuse, 0x70 ;  /* 0x0000007003057836 */ /* 0x040fe20000000000 */
[----:B------:R-:W-:Y:S02]  /*12b0*/  LOP3.LUT R2, R2, 0xfffff7ff, RZ, 0xc0, !PT ;  /* 0xfffff7ff02027812 */ /* 0x000fe400078ec0ff */
[----:B------:R-:W-:Y:S01]  /*12c0*/  IADD3 R122, R3, 0x1c8, RZ ;  /* 0x000001c8037a7810 */ /* 0x000fe20007ffe0ff */
[----:B------:R0:W-:Y:S01]  /*12d0*/  STL.64 [R1+0x128], R124 ;  /* 0x0001287c01007387 */ /* 0x0001e20000100a00 */
[----:B------:R-:W-:Y:S02]  /*12e0*/  SHF.R.S32.HI R11, RZ, 0x1f, R5 ;  /* 0x0000001fff0b7819 */ /* 0x000fe40000011405 */
[----:B------:R-:W-:-:S04]  /*12f0*/  ISETP.GE.U32.AND P1, PT, R5, UR16, PT ;  /* 0x0000001005007c0c */ /* 0x000fc8000bf26070 */
[----:B------:R-:W-:Y:S01]  /*1300*/  ISETP.GE.OR.EX P2, PT, R11, UR17, P0, P1 ;  /* 0x000000110b007c0c */ /* 0x000fe20008746710 */
[----:B0-----:R-:W2:-:S12]  /*1310*/  LDL.LU.64 R124, [R1+0x110] ;  /* 0x00011000017c7983 */ /* 0x001e980000300a00 */
[----:B------:R-:W0:Y:S08]  /*1320*/  @!P2 LDC.64 R12, c[0x0][0x270] ;  /* 0x00009c00ff0cab82 */ /* 0x000e300000000a00 */
[----:B------:R-:W1:Y:S01]  /*1330*/  @!P2 LDC.64 R74, c[0x0][0x220] ;  /* 0x00008800ff4aab82 */ /* 0x000e620000000a00 */
[----:B0-----:R-:W-:Y:S02]  /*1340*/  @!P2 IMAD R10, R11, R12, RZ ;  /* 0x0000000c0b0aa224 */ /* 0x001fe400078e02ff */
[----:B------:R-:W-:-:S02]  /*1350*/  @!P2 IMAD.MOV.U32 R11, RZ, RZ, R9 ;  /* 0x000000ffff0ba224 */ /* 0x000fc400078e0009 */
        /* <DEDUP_REMOVED lines=8> */
[----:B------:R-:W-:Y:S02]  /*13e0*/  ISETP.GE.U32.AND P1, PT, R5, UR16, PT ;  /* 0x0000001005007c0c */ /* 0x000fe4000bf26070 */
[----:B------:R-:W-:Y:S02]  /*13f0*/  @P2 LOP3.LUT R2, R2, 0x800, RZ, 0xfc, !PT ;  /* 0x0000080002022812 */ /* 0x000fe400078efcff */
[----:B------:R-:W-:-:S13]  /*1400*/  ISETP.GE.OR.EX P2, PT, R11, UR17, P0, P1 ;  /* 0x000000110b007c0c */ /* 0x000fda0008746710 */
[----:B------:R-:W0:Y:S08]  /*1410*/  @!P2 LDC.64 R12, c[0x0][0x270] ;  /* 0x00009c00ff0cab82 */ /* 0x000e300000000a00 */
[----:B------:R-:W1:Y:S01]  /*1420*/  @!P2 LDC.64 R92, c[0x0][0x220] ;  /* 0x00008800ff5cab82 */ /* 0x000e620000000a00 */
[----:B0-----:R-:W-:Y:S02]  /*1430*/  @!P2 IMAD R10, R11, R12, RZ ;  /* 0x0000000c0b0aa224 */ /* 0x001fe400078e02ff */
[----:B------:R-:W-:-:S02]  /*1440*/  @!P2 IMAD.MOV.U32 R11, RZ, RZ, R9 ;  /* 0x000000ffff0ba224 */ /* 0x000fc400078e0009 */
[----:B------:R-:W-:Y:S02]  /*1450*/  @!P2 IMAD R13, R5, R13, R10 ;  /* 0x0000000d050da224 */ /* 0x000fe400078e020a */
[----:B------:R-:W-:-:S04]  /*1460*/  @!P2 IMAD.MOV.U32 R10, RZ, RZ, R6 ;  /* 0x000000ffff0aa224 */ /* 0x000fc800078e0006 */
[----:B------:R-:W-:-:S05]  /*1470*/  @!P2 IMAD.WIDE.U32 R10, R5, R12, R10 ;  /* 0x0000000c050aa225 */ /* 0x000fca00078e000a */
[----:B------:R-:W-:Y:S02]  /*1480*/  @!P2 IADD3 R5, R11, R13, RZ ;  /* 0x0000000d0b05a210 */ /* 0x000fe40007ffe0ff */
[----:B-1----:R-:W-:-:S04]  /*1490*/  @!P2 LEA R92, P1, R10, R92, 0x1 ;  /* 0x0000005c0a5ca211 */ /* 0x002fc800078208ff */
[----:B------:R-:W-:Y:S01]  /*14a0*/  @!P2 LEA.HI.X R93, R10, R93, R5, 0x1, P1 ;  /* 0x0000005d0a5da211 */ /* 0x000fe200008f0c05 */
[----:B------:R-:W-:Y:S01]  /*14b0*/  VIADD R5, R3, 0x80 ;  /* 0x0000008003057836 */ /* 0x000fe20000000000 */
[----:B------:R-:W-:-:S04]  /*14c0*/  LOP3.LUT R2, R2, 0xfffffbff, RZ, 0xc0, !PT ;  /* 0xfffffbff02027812 */ /* 0x000fc800078ec0ff */
[----:B------:R-:W-:Y:S02]  /*14d0*/  SHF.R.S32.HI R11, RZ, 0x1f, R5 ;  /* 0x0000001fff0b7819 */ /* 0x000fe40000011405 */
[----:B------:R-:W-:Y:S02]  /*14e0*/  ISETP.GE.U32.AND P1, PT, R5, UR16, PT ;  /* 0x0000001005007c0c */ /* 0x000fe4000bf26070 */
[----:B------:R-:W-:Y:S02]  /*14f0*/  @P2 LOP3.LUT R2, R2, 0x400, RZ, 0xfc, !PT ;  /* 0x0000040002022812 */ /* 0x000fe400078efcff */
[----:B------:R-:W-:-:S13]  /*1500*/  ISETP.GE.OR.EX P2, PT, R11, UR17, P0, P1 ;  /* 0x000000110b007c0c */ /* 0x000fda0008746710 */
[----:B------:R-:W0:Y:S08]  /*1510*/  @!P2 LDC.64 R12, c[0x0][0x270] ;  /* 0x00009c00ff0cab82 */ /* 0x000e300000000a00 */
        /* <DEDUP_REMOVED lines=25> */
[----:B------:R-:W-:Y:S02]  /*16b0*/  IADD3 R5, R3, 0x90, RZ ;  /* 0x0000009003057810 */ /* 0x000fe40007ffe0ff */
[----:B------:R-:W-:Y:S02]  /*16c0*/  LOP3.LUT R2, R2, 0xfffffeff, RZ, 0xc0, !PT ;  /* 0xfffffeff02027812 */ /* 0x000fe400078ec0ff */
[----:B------:R-:W-:Y:S02]  /*16d0*/  SHF.R.S32.HI R11, RZ, 0x1f, R5 ;  /* 0x0000001fff0b7819 */ /* 0x000fe40000011405 */
[----:B------:R-:W-:Y:S02]  /*16e0*/  ISETP.GE.U32.AND P1, PT, R5, UR16, PT ;  /* 0x0000001005007c0c */ /* 0x000fe4000bf26070 */
[----:B------:R-:W-:-:S02]  /*16f0*/  @P2 LOP3.LUT R2, R2, 0x100, RZ, 0xfc, !PT ;  /* 0x0000010002022812 */ /* 0x000fc400078efcff */
[----:B------:R-:W-:-:S13]  /*1700*/  ISETP.GE.OR.EX P2, PT, R11, UR17, P0, P1 ;  /* 0x000000110b007c0c */ /* 0x000fda0008746710 */
[----:B------:R-:W0:Y:S08]  /*1710*/  @!P2 LDC.64 R12, c[0x0][0x270] ;  /* 0x00009c00ff0cab82 */ /* 0x000e300000000a00 */
[----:B------:R-:W1:Y:S01]  /*1720*/  @!P2 LDC.64 R26, c[0x0][0x220] ;  /* 0x00008800ff1aab82 */ /* 0x000e620000000a00 */
[----:B------:R-:W-:Y:S01]  /*1730*/  IMAD.MOV.U32 R123, RZ, RZ, RZ ;  /* 0x000000ffff7b7224 */ /* 0x000fe200078e00ff */
[----:B--2---:R2:W-:Y:S01]  /*1740*/  STL.64 [R1+0x130], R124 ;  /* 0x0001307c01007387 */ /* 0x0045e20000100a00 */
[----:B0-----:R-:W-:-:S02]  /*1750*/  @!P2 IMAD R10, R11, R12, RZ ;  /* 0x0000000c0b0aa224 */ /* 0x001fc400078e02ff */
[----:B------:R-:W-:Y:S02]  /*1760*/  @!P2 IMAD.MOV.U32 R11, RZ, RZ, R9 ;  /* 0x000000ffff0ba224 */ /* 0x000fe400078e0009 */
[C---:B------:R-:W-:Y:S02]  /*1770*/  @!P2 IMAD R13, R5.reuse, R13, R10 ;  /* 0x0000000d050da224 */ /* 0x040fe400078e020a */
[----:B------:R-:W-:Y:S01]  /*1780*/  @!P2 IMAD.MOV.U32 R10, RZ, RZ, R6 ;  /* 0x000000ffff0aa224 */ /* 0x000fe200078e0006 */
[----:B------:R-:W-:Y:S01]  /*1790*/  LOP3.LUT R2, R2, 0xffffff7f, RZ, 0xc0, !PT ;  /* 0xffffff7f02027812 */ /* 0x000fe200078ec0ff */
[----:B--2---:R-:W2:Y:S02]  /*17a0*/  LDL.LU.64 R124, [R1+0x118] ;  /* 0x00011800017c7983 */ /* 0x004ea40000300a00 */
[----:B------:R-:W-:Y:S01]  /*17b0*/  @!P2 IMAD.WIDE.U32 R10, R5, R12, R10 ;  /* 0x0000000c050aa225 */ /* 0x000fe200078e000a */
[----:B------:R-:W-:Y:S01]  /*17c0*/  @P2 LOP3.LUT R2, R2, 0x80, RZ, 0xfc, !PT ;  /* 0x0000008002022812 */ /* 0x000fe200078efcff */
[----:B------:R0:W-:Y:S03]  /*17d0*/  STL [R1+0x120], R49 ;  /* 0x0001203101007387 */ /* 0x0001e60000100800 */
[----:B------:R-:W-:-:S02]  /*17e0*/  @!P2 IADD3 R5, R11, R13, RZ ;  /* 0x0000000d0b05a210 */ /* 0x000fc40007ffe0ff */
[----:B-1----:R-:W-:Y:S02]  /*17f0*/  @!P2 LEA R26, P1, R10, R26, 0x1 ;  /* 0x0000001a0a1aa211 */ /* 0x002fe400078208ff */
[----:B------:R-:W-:Y:S02]  /*1800*/  LOP3.LUT R2, R2, 0xffffffbf, RZ, 0xc0, !PT ;  /* 0xffffffbf02027812 */ /* 0x000fe400078ec0ff */
        /* <DEDUP_REMOVED lines=8> */
[----:B------:R-:W3:Y:S01]  /*1890*/  @!P2 LDC.64 R28, c[0x0][0x220] ;  /* 0x00008800ff1cab82 */ /* 0x000ee20000000a00 */
[----:B-1----:R-:W-:Y:S01]  /*18a0*/  @!P2 IMAD R10, R11, R12, RZ ;  /* 0x0000000c0b0aa224 */ /* 0x002fe200078e02ff */
[----:B------:R-:W-:-:S03]  /*18b0*/  @!P2 MOV R11, R9 ;  /* 0x00000009000ba202 */ /* 0x000fc60000000f00 */
[----:B------:R-:W-:Y:S02]  /*18c0*/  @!P2 IMAD R13, R5, R13, R10 ;  /* 0x0000000d050da224 */ /* 0x000fe400078e020a */
[----:B------:R-:W-:-:S04]  /*18d0*/  @!P2 IMAD.MOV.U32 R10, RZ, RZ, R6 ;  /* 0x000000ffff0aa224 */ /* 0x000fc800078e0006 */
[----:B------:R-:W-:-:S04]  /*18e0*/  @!P2 IMAD.WIDE.U32 R10, R5, R12, R10 ;  /* 0x0000000c050aa225 */ /* 0x000fc800078e000a */
[----:B------:R-:W-:Y:S01]  /*18f0*/  @!P2 IMAD.IADD R5, R11, 0x1, R13 ;  /* 0x000000010b05a824 */ /* 0x000fe200078e020d */
[----:B---3--:R-:W-:-:S04]  /*1900*/  @!P2 LEA R28, P1, R10, R28, 0x1 ;  /* 0x0000001c0a1ca211 */ /* 0x008fc800078208ff */
        /* <DEDUP_REMOVED lines=9> */
[----:B-1----:R-:W-:Y:S02]  /*19a0*/  @!P2 IMAD R10, R11, R12, RZ ;  /* 0x0000000c0b0aa224 */ /* 0x002fe400078e02ff */
[----:B------:R-:W-:Y:S02]  /*19b0*/  @!P2 IMAD.MOV.U32 R11, RZ, RZ, R9 ;  /* 0x000000ffff0ba224 */ /* 0x000fe400078e0009 */
[----:B------:R-:W-:Y:S01]  /*19c0*/  @!P2 IMAD R13, R5, R13, R10 ;  /* 0x0000000d050da224 */ /* 0x000fe200078e020a */
[----:B------:R-:W-:-:S05]  /*19d0*/  @!P2 MOV R10, R6 ;  /* 0x00000006000aa202 */ /* 0x000fca0000000f00 */
[----:B------:R-:W-:-:S04]  /*19e0*/  @!P2 IMAD.WIDE.U32 R10, R5, R12, R10 ;  /* 0x0000000c050aa225 */ /* 0x000fc800078e000a */
[----:B------:R-:W-:Y:S01]  /*19f0*/  @!P2 IMAD.IADD R5, R11, 0x1, R13 ;  /* 0x000000010b05a824 */ /* 0x000fe200078e020d */
[----:B---3--:R-:W-:-:S04]  /*1a00*/  @!P2 LEA R102, P1, R10, R102, 0x1 ;  /* 0x000000660a66a211 */ /* 0x008fc800078208ff */
        /* <DEDUP_REMOVED lines=11> */
[----:B------:R-:W-:Y:S02]  /*1ac0*/  @!P2 IMAD R13, R5, R13, R10 ;  /* 0x0000000d050da224 */ /* 0x000fe400078e020a */
[----:B------:R-:W-:-:S04]  /*1ad0*/  @!P2 IMAD.MOV.U32 R10, RZ, RZ, R6 ;  /* 0x000000ffff0aa224 */ /* 0x000fc800078e0006 */
[----:B------:R-:W-:-:S05]  /*1ae0*/  @!P2 IMAD.WIDE.U32 R10, R5, R12, R10 ;  /* 0x0000000c050aa225 */ /* 0x000fca00078e000a */
[----:B------:R-:W-:Y:S02]  /*1af0*/  @!P2 IADD3 R5, R11, R13, RZ ;  /* 0x0000000d0b05a210 */ /* 0x000fe40007ffe0ff */
        /* <DEDUP_REMOVED lines=55> */
[----:B------:R-:W-:-:S07]  /*1e70*/  @P2 LOP3.LUT R2, R2, 0x1, RZ, 0xfc, !PT ;  /* 0x0000000102022812 */ /* 0x000fce00078efcff */
        /* <DEDUP_REMOVED lines=334> */
[----:B------:R-:W-:Y:S01]  /*3360*/  @!P2 MOV R13, R9 ;  /* 0x00000009000da202 */ /* 0x000fe20000000f00 */
[----:B------:R-:W-:Y:S01]  /*3370*/  @!P2 IMAD.MOV.U32 R12, RZ, RZ, R6 ;  /* 0x000000ffff0ca224 */ /* 0x000fe200078e0006 */
[----:B------:R-:W-:-:S04]  /*3380*/  @P2 LOP3.LUT R4, R4, 0x800, RZ, 0xfc, !PT ;  /* 0x0000080004042812 */ /* 0x000fc800078efcff */
[----:B------:R-:W-:Y:S01]  /*3390*/  LOP3.LUT R4, R4, 0xfffffbff, RZ, 0xc0, !PT ;  /* 0xfffffbff04047812 */ /* 0x000fe200078ec0ff */
[----:B------:R-:W3:Y:S01]  /*33a0*/  @!P2 LDC.64 R18, c[0x0][0x220] ;  /* 0x00008800ff12ab82 */ /* 0x000ee20000000a00 */
[-C--:B-1----:R-:W-:Y:S02]  /*33b0*/  @!P2 IMAD R10, R11, R16.reuse, RZ ;  /* 0x000000100b0aa224 */ /* 0x082fe400078e02ff */
[----:B------:R-:W-:-:S04]  /*33c0*/  @!P2 IMAD.WIDE.U32 R12, R5, R16, R12 ;  /* 0x00000010050ca225 */ /* 0x000fc800078e000c */
[----:B------:R-:W-:Y:S01]  /*33d0*/  @!P2 IMAD R11, R5, R17, R10 ;  /* 0x00000011050ba224 */ /* 0x000fe200078e020a */
[----:B---3--:R-:W-:-:S03]  /*33e0*/  @!P2 LEA R10, P1, R12, R18, 0x1 ;  /* 0x000000120c0aa211 */ /* 0x008fc600078208ff */
[----:B------:R-:W-:-:S05]  /*33f0*/  @!P2 IMAD.IADD R5, R13, 0x1, R11 ;  /* 0x000000010d05a824 */ /* 0x000fca00078e020b */
        /* <DEDUP_REMOVED lines=143> */
[----:B---3--:R-:W-:Y:S01]  /*3cf0*/  @!P2 LEA R34, P1, R32, R34, 0x1 ;  /* 0x000000222022a211 */ /* 0x008fe200078208ff */
[----:B------:R-:W-:-:S03]  /*3d00*/  VIADD R5, R3, 0x1c0 ;  /* 0x000001c003057836 */ /* 0x000fc60000000000 */
        /* <DEDUP_REMOVED lines=8> */
[-C--:B-1----:R-:W-:Y:S02]  /*3d90*/  @!P2 IMAD R118, R33, R30.reuse, RZ ;  /* 0x0000001e2176a224 */ /* 0x082fe400078e02ff */
[----:B------:R-:W-:Y:S02]  /*3da0*/  @!P2 IMAD.MOV.U32 R33, RZ, RZ, R9 ;  /* 0x000000ffff21a224 */ /* 0x000fe400078e0009 */
[C---:B------:R-:W-:Y:S02]  /*3db0*/  @!P2 IMAD R118, R5.reuse, R31, R118 ;  /* 0x0000001f0576a224 */ /* 0x040fe400078e0276 */
[----:B------:R-:W-:Y:S02]  /*3dc0*/  @!P2 IMAD.WIDE.U32 R30, R5, R30, R32 ;  /* 0x0000001e051ea225 */ /* 0x000fe400078e0020 */
[----:B------:R-:W1:Y:S02]  /*3dd0*/  @!P2 LDC.64 R32, c[0x0][0x220] ;  /* 0x00008800ff20ab82 */ /* 0x000e640000000a00 */
[----:B------:R-:W-:Y:S01]  /*3de0*/  @!P2 IMAD.IADD R5, R31, 0x1, R118 ;  /* 0x000000011f05a824 */ /* 0x000fe200078e0276 */
[----:B-1----:R-:W-:-:S04]  /*3df0*/  @!P2 LEA R32, P1, R30, R32, 0x1 ;  /* 0x000000201e20a211 */ /* 0x002fc800078208ff */
[----:B------:R-:W-:Y:S02]  /*3e00*/  @!P2 LEA.HI.X R33, R30, R33, R5, 0x1, P1 ;  /* 0x000000211e21a211 */ /* 0x000fe400008f0c05 */
[----:B------:R-:W-:Y:S02]  /*3e10*/  SHF.R.S32.HI R5, RZ, 0x1f, R122 ;  /* 0x0000001fff057819 */ /* 0x000fe4000001147a */
[----:B------:R-:W-:-:S04]  /*3e20*/  ISETP.GE.U32.AND P1, PT, R122, UR6, PT ;  /* 0x000000067a007c0c */ /* 0x000fc8000bf26070 */
[----:B------:R-:W-:-:S13]  /*3e30*/  ISETP.GE.OR.EX P2, PT, R5, UR7, P0, P1 ;  /* 0x0000000705007c0c */ /* 0x000fda0008746710 */
[----:B------:R-:W1:Y:S01]  /*3e40*/  @!P2 LDC.64 R30, c[0x0][0x270] ;  /* 0x00009c00ff1eab82 */ /* 0x000e620000000a00 */
[----:B------:R-:W-:Y:S01]  /*3e50*/  @!P2 IMAD.MOV.U32 R118, RZ, RZ, R6 ;  /* 0x000000ffff76a224 */ /* 0x000fe200078e0006 */
[----:B------:R-:W-:Y:S01]  /*3e60*/  @P2 LOP3.LUT R4, R4, 0x1, RZ, 0xfc, !PT ;  /* 0x0000000104042812 */ /* 0x000fe200078efcff */
[----:B------:R-:W-:Y:S02]  /*3e70*/  @!P2 IMAD.MOV.U32 R119, RZ, RZ, R9 ;  /* 0x000000ffff77a224 */ /* 0x000fe400078e0009 */
[-C--:B-1----:R-:W-:Y:S02]  /*3e80*/  @!P2 IMAD R5, R5, R30.reuse, RZ ;  /* 0x0000001e0505a224 */ /* 0x082fe400078e02ff */
[----:B------:R-:W-:-:S04]  /*3e90*/  @!P2 IMAD.WIDE.U32 R118, R122, R30, R118 ;  /* 0x0000001e7a76a225 */ /* 0x000fc800078e0076 */
[----:B------:R-:W-:Y:S02]  /*3ea0*/  @!P2 IMAD R5, R122, R31, R5 ;  /* 0x0000001f7a05a224 */ /* 0x000fe400078e0205 */
[----:B------:R-:W1:Y:S01]  /*3eb0*/  @!P2 LDC.64 R30, c[0x0][0x220] ;  /* 0x00008800ff1eab82 */ /* 0x000e620000000a00 */
[----:B------:R-:W-:Y:S02]  /*3ec0*/  VIADD R122, R3, 0x1d0 ;  /* 0x000001d0037a7836 */ /* 0x000fe40000000000 */
[----:B------:R-:W-:Y:S02]  /*3ed0*/  @!P2 IADD3 R5, R119, R5, RZ ;  /* 0x000000057705a210 */ /* 0x000fe40007ffe0ff */
[----:B-1----:R-:W-:-:S04]  /*3ee0*/  @!P2 LEA R30, P1, R118, R30, 0x1 ;  /* 0x0000001e761ea211 */ /* 0x002fc800078208ff */
[----:B------:R-:W-:Y:S02]  /*3ef0*/  @!P2 LEA.HI.X R31, R118, R31, R5, 0x1, P1 ;  /* 0x0000001f761fa211 */ /* 0x000fe400008f0c05 */
[----:B------:R-:W-:Y:S02]  /*3f00*/  SHF.R.S32.HI R5, RZ, 0x1f, R122 ;  /* 0x0000001fff057819 */ /* 0x000fe4000001147a */
[----:B------:R-:W-:Y:S02]  /*3f10*/  ISETP.GE.U32.AND P1, PT, R122, UR6, PT ;  /* 0x000000067a007c0c */ /* 0x000fe4000bf26070 */
[----:B------:R-:W-:Y:S02]  /*3f20*/  LOP3.LUT P2, RZ, R0, 0x2000000, RZ, 0xc0, !PT ;  /* 0x0200000000ff7812 */ /* 0x000fe4000784c0ff */
[----:B------:R-:W-:-:S11]  /*3f30*/  ISETP.GE.OR.EX P1, PT, R5, UR7, P0, P1 ;  /* 0x0000000705007c0c */ /* 0x000fd60008726710 */
[----:B------:R1:W3:Y:S01]  /*3f40*/  @!P2 LDG.E R123, desc[UR12][R116.64] ;  /* 0x0000000c747ba981 */ /* 0x0002e2000c1e1900 */
[----:B------:R-:W-:Y:S01]  /*3f50*/  LOP3.LUT R0, R0, 0xfeffffff, RZ, 0xc0, !PT ;  /* 0xfeffffff00007812 */ /* 0x000fe200078ec0ff */
[----:B------:R-:W4:Y:S01]  /*3f60*/  @!P1 LDC.64 R118, c[0x0][0x270] ;  /* 0x00009c00ff769b82 */ /* 0x000f220000000a00 */
[----:B-1----:R-:W-:Y:S01]  /*3f70*/  @!P1 MOV R116, R6 ;  /* 0x0000000600749202 */ /* 0x002fe20000000f00 */
[----:B------:R-:W-:Y:S02]  /*3f80*/  @!P1 IMAD.MOV.U32 R117, RZ, RZ, R9 ;  /* 0x000000ffff759224 */ /* 0x000fe400078e0009 */
[-C--:B----4-:R-:W-:Y:S02]  /*3f90*/  @!P1 IMAD R5, R5, R118.reuse, RZ ;  /* 0x0000007605059224 */ /* 0x090fe400078e02ff */
[----:B------:R-:W-:-:S04]  /*3fa0*/  @!P1 IMAD.WIDE.U32 R116, R122, R118, R116 ;  /* 0x000000767a749225 */ /* 0x000fc800078e0074 */
[----:B------:R-:W-:Y:S01]  /*3fb0*/  @!P1 IMAD R5, R122, R119, R5 ;  /* 0x000000777a059224 */ /* 0x000fe200078e0205 */
[----:B------:R-:W-:Y:S01]  /*3fc0*/  HFMA2.MMA R122, -RZ, RZ, 0, 0 ;  /* 0x00000000ff7a7435 */ /* 0x000fe200000001ff */
[----:B------:R-:W1:Y:S02]  /*3fd0*/  @!P1 LDC.64 R118, c[0x0][0x220] ;  /* 0x00008800ff769b82 */ /* 0x000e640000000a00 */
[----:B------:R-:W-:Y:S01]  /*3fe0*/  @!P1 IMAD.IADD R5, R117, 0x1, R5 ;  /* 0x0000000175059824 */ /* 0x000fe200078e0205 */
[----:B-1----:R-:W-:-:S04]  /*3ff0*/  @!P1 LEA R118, P2, R116, R118, 0x1 ;  /* 0x0000007674769211 */ /* 0x002fc800078408ff */
[----:B------:R-:W-:Y:S02]  /*4000*/  @!P1 LEA.HI.X R119, R116, R119, R5, 0x1, P2 ;  /* 0x0000007774779211 */ /* 0x000fe400010f0c05 */
[C---:B------:R-:W-:Y:S02]  /*4010*/  LOP3.LUT P2, RZ, R2.reuse, 0x1000000, RZ, 0xc0, !PT ;  /* 0x0100000002ff7812 */ /* 0x040fe4000784c0ff */
[----:B------:R-:W-:-:S04]  /*4020*/  LOP3.LUT R2, R2, 0x7fffffff, RZ, 0xc0, !PT ;  /* 0x7fffffff02027812 */ /* 0x000fc800078ec0ff */
[----:B------:R-:W-:-:S04]  /*4030*/  @P1 LOP3.LUT R2, R2, 0x80000000, RZ, 0xfc, !PT ;  /* 0x8000000002021812 */ /* 0x000fc800078efcff */
[----:B------:R-:W-:-:S03]  /*4040*/  LOP3.LUT P1, RZ, R2, 0x1000, RZ, 0xc0, !PT ;  /* 0x0000100002ff7812 */ /* 0x000fc6000782c0ff */
[----:B------:R1:W4:Y:S02]  /*4050*/  @!P2 LDG.E R122, desc[UR12][R120.64] ;  /* 0x0000000c787aa981 */ /* 0x000324000c1e1900 */
[----:B-1----:R-:W-:-:S08]  /*4060*/  VIADD R120, R3, 0x1d8 ;  /* 0x000001d803787836 */ /* 0x002fd00000000000 */
[----:B------:R-:W-:Y:S02]  /*4070*/  @P1 LOP3.LUT R0, R0, 0x1000000, RZ, 0xfc, !PT ;  /* 0x0100000000001812 */ /* 0x000fe400078efcff */
[----:B------:R-:W-:Y:S02]  /*4080*/  SHF.R.S32.HI R5, RZ, 0x1f, R120 ;  /* 0x0000001fff057819 */ /* 0x000fe40000011478 */
[----:B------:R-:W-:-:S04]  /*4090*/  ISETP.GE.U32.AND P2, PT, R120, UR6, PT ;  /* 0x0000000678007c0c */ /* 0x000fc8000bf46070 */
[----:B------:R-:W-:-:S13]  /*40a0*/  ISETP.GE.OR.EX P2, PT, R5, UR7, P0, P2 ;  /* 0x0000000705007c0c */ /* 0x000fda0008746720 */
[----:B------:R-:W1:Y:S01]  /*40b0*/  @!P2 LDC.64 R116, c[0x0][0x270] ;  /* 0x00009c00ff74ab82 */ /* 0x000e620000000a00 */
[----:B------:R-:W-:-:S06]  /*40c0*/  IMAD.MOV.U32 R121, RZ, RZ, RZ ;  /* 0x000000ffff797224 */ /* 0x000fcc00078e00ff */
[----:B------:R5:W4:Y:S02]  /*40d0*/  @!P3 LDG.E R121, desc[UR12][R22.64] ;  /* 0x0000000c1679b981 */ /* 0x000b24000c1e1900 */
[----:B-----5:R-:W-:Y:S01]  /*40e0*/  @!P2 MOV R22, R6 ;  /* 0x000000060016a202 */ /* 0x020fe20000000f00 */
[----:B------:R-:W-:Y:S02]  /*40f0*/  @!P2 IMAD.MOV.U32 R23, RZ, RZ, R9 ;  /* 0x000000ffff17a224 */ /* 0x000fe400078e0009 */
[-C--:B-1----:R-:W-:Y:S02]  /*4100*/  @!P2 IMAD R5, R5, R116.reuse, RZ ;  /* 0x000000740505a224 */ /* 0x082fe400078e02ff */
[----:B------:R-:W-:-:S04]  /*4110*/  @!P2 IMAD.WIDE.U32 R22, R120, R116, R22 ;  /* 0x000000747816a225 */ /* 0x000fc800078e0016 */
[----:B------:R-:W-:Y:S02]  /*4120*/  @!P2 IMAD R5, R120, R117, R5 ;  /* 0x000000757805a224 */ /* 0x000fe400078e0205 */
[----:B------:R-:W1:Y:S02]  /*4130*/  @!P2 LDC.64 R116, c[0x0][0x220] ;  /* 0x00008800ff74ab82 */ /* 0x000e640000000a00 */
[----:B------:R-:W-:Y:S01]  /*4140*/  @!P2 IMAD.IADD R5, R23, 0x1, R5 ;  /* 0x000000011705a824 */ /* 0x000fe200078e0205 */
[----:B------:R-:W-:Y:S01]  /*4150*/  HFMA2.MMA R120, -RZ, RZ, 0, 0 ;  /* 0x00000000ff787435 */ /* 0x000fe200000001ff */
[----:B-1----:R-:W-:-:S04]  /*4160*/  @!P2 LEA R116, P3, R22, R116, 0x1 ;  /* 0x000000741674a211 */ /* 0x002fc800078608ff */
[----:B------:R-:W-:Y:S02]  /*4170*/  @!P2 LEA.HI.X R117, R22, R117, R5, 0x1, P3 ;  /* 0x000000751675a211 */ /* 0x000fe400018f0c05 */
[----:B------:R-:W-:-:S13]  /*4180*/  LOP3.LUT P3, RZ, R2, 0x400000, RZ, 0xc0, !PT ;  /* 0x0040000002ff7812 */ /* 0x000fda000786c0ff */
[----:B------:R1:W5:Y:S02]  /*4190*/  @!P3 LDG.E R120, desc[UR12][R106.64] ;  /* 0x0000000c6a78b981 */ /* 0x000364000c1e1900 */
[----:B-1----:R-:W-:-:S05]  /*41a0*/  VIADD R107, R3, 0x1e0 ;  /* 0x000001e0036b7836 */ /* 0x002fca0000000000 */
[----:B------:R-:W-:Y:S02]  /*41b0*/  SHF.R.S32.HI R5, RZ, 0x1f, R107 ;  /* 0x0000001fff057819 */ /* 0x000fe4000001146b */
[----:B------:R-:W-:-:S04]  /*41c0*/  ISETP.GE.U32.AND P3, PT, R107, UR6, PT ;  /* 0x000000066b007c0c */ /* 0x000fc8000bf66070 */
[----:B------:R-:W-:Y:S01]  /*41d0*/  ISETP.GE.OR.EX P3, PT, R5, UR7, P0, P3 ;  /* 0x0000000705007c0c */ /* 0x000fe20008766730 */
[----:B------:R-:W-:-:S06]  /*41e0*/  IMAD.MOV.U32 R106, RZ, RZ, RZ ;  /* 0x000000ffff6a7224 */ /* 0x000fcc00078e00ff */
[----:B------:R1:W5:Y:S06]  /*41f0*/  @!P4 LDG.E R106, desc[UR12][R62.64] ;  /* 0x0000000c3e6ac981 */ /* 0x00036c000c1e1900 */
[----:B-1----:R-:W1:Y:S01]  /*4200*/  @!P3 LDC.64 R62, c[0x0][0x270] ;  /* 0x00009c00ff3ebb82 */ /* 0x002e620000000a00 */
[----:B------:R-:W-:Y:S01]  /*4210*/  @!P3 MOV R22, R6 ;  /* 0x000000060016b202 */ /* 0x000fe20000000f00 */
[----:B------:R-:W-:Y:S02]  /*4220*/  @!P3 IMAD.MOV.U32 R23, RZ, RZ, R9 ;  /* 0x000000ffff17b224 */ /* 0x000fe400078e0009 */
[----:B-1----:R-:W-:-:S02]  /*4230*/  @!P3 IMAD R5, R5, R62, RZ ;  /* 0x0000003e0505b224 */ /* 0x002fc400078e02ff */
[----:B------:R-:W-:-:S04]  /*4240*/  @!P3 IMAD.WIDE.U32 R22, R107, R62, R22 ;  /* 0x0000003e6b16b225 */ /* 0x000fc800078e0016 */
[----:B------:R-:W-:Y:S02]  /*4250*/  @!P3 IMAD R5, R107, R63, R5 ;  /* 0x0000003f6b05b224 */ /* 0x000fe400078e0205 */
[----:B------:R-:W1:Y:S01]  /*4260*/  @!P3 LDC.64 R62, c[0x0][0x220] ;  /* 0x00008800ff3ebb82 */ /* 0x000e620000000a00 */
[----:B------:R-:W-:Y:S02]  /*4270*/  VIADD R107, R3, 0x1e8 ;  /* 0x000001e8036b7836 */ /* 0x000fe40000000000 */
[----:B------:R-:W-:-:S03]  /*4280*/  @!P3 IMAD.IADD R5, R23, 0x1, R5 ;  /* 0x000000011705b824 */ /* 0x000fc600078e0205 */
[----:B------:R-:W-:Y:S02]  /*4290*/  SHF.R.S32.HI R23, RZ, 0x1f, R107 ;  /* 0x0000001fff177819 */ /* 0x000fe4000001146b */
[----:B-1----:R-:W-:-:S04]  /*42a0*/  @!P3 LEA R62, P4, R22, R62, 0x1 ;  /* 0x0000003e163eb211 */ /* 0x002fc800078808ff */
[----:B------:R-:W-:Y:S02]  /*42b0*/  @!P3 LEA.HI.X R63, R22, R63, R5, 0x1, P4 ;  /* 0x0000003f163fb211 */ /* 0x000fe400020f0c05 */
[----:B------:R-:W-:-:S04]  /*42c0*/  ISETP.GE.U32.AND P4, PT, R107, UR6, PT ;  /* 0x000000066b007c0c */ /* 0x000fc8000bf86070 */
[----:B------:R-:W-:Y:S01]  /*42d0*/  ISETP.GE.OR.EX P4, PT, R23, UR7, P0, P4 ;  /* 0x0000000717007c0c */ /* 0x000fe20008786740 */
[----:B------:R-:W-:-:S06]  /*42e0*/  IMAD.MOV.U32 R22, RZ, RZ, RZ ;  /* 0x000000ffff167224 */ /* 0x000fcc00078e00ff */
[----:B------:R1:W5:Y:S01]  /*42f0*/  @!P5 LDG.E R22, desc[UR12][R46.64] ;  /* 0x0000000c2e16d981 */ /* 0x000362000c1e1900 */
[----:B------:R-:W-:-:S05]  /*4300*/  LOP3.LUT P1, RZ, R2, 0x100000, RZ, 0xc0, !PT ;  /* 0x0010000002ff7812 */ /* 0x000fca000782c0ff */
[----:B-1----:R-:W1:Y:S01]  /*4310*/  @!P4 LDC.64 R46, c[0x0][0x270] ;  /* 0x00009c00ff2ecb82 */ /* 0x002e620000000a00 */
[----:B------:R-:W-:-:S10]  /*4320*/  HFMA2.MMA R5, -RZ, RZ, 0, 0 ;  /* 0x00000000ff057435 */ /* 0x000fd400000001ff */
[----:B------:R0:W5:Y:S02]  /*4330*/  @!P1 LDG.E R5, desc[UR12][R90.64] ;  /* 0x0000000c5a059981 */ /* 0x000164000c1e1900 */
[----:B0-----:R-:W-:Y:S01]  /*4340*/  @!P4 MOV R90, R6 ;  /* 0x00000006005ac202 */ /* 0x001fe20000000f00 */
[----:B------:R-:W-:Y:S02]  /*4350*/  @!P4 IMAD.MOV.U32 R91, RZ, RZ, R9 ;  /* 0x000000ffff5bc224 */ /* 0x000fe400078e0009 */
[-C--:B-1----:R-:W-:Y:S02]  /*4360*/  @!P4 IMAD R23, R23, R46.reuse, RZ ;  /* 0x0000002e1717c224 */ /* 0x082fe400078e02ff */
[----:B------:R-:W-:-:S04]  /*4370*/  @!P4 IMAD.WIDE.U32 R90, R107, R46, R90 ;  /* 0x0000002e6b5ac225 */ /* 0x000fc800078e005a */
[----:B------:R-:W-:Y:S02]  /*4380*/  @!P4 IMAD R23, R107, R47, R23 ;  /* 0x0000002f6b17c224 */ /* 0x000fe400078e0217 */
[----:B------:R-:W0:Y:S01]  /*4390*/  @!P4 LDC.64 R46, c[0x0][0x220] ;  /* 0x00008800ff2ecb82 */ /* 0x000e220000000a00 */
[----:B------:R-:W-:-:S04]  /*43a0*/  LOP3.LUT R2, R2, 0xdfffffff, RZ, 0xc0, !PT ;  /* 0xdfffffff02027812 */ /* 0x000fc800078ec0ff */
[----:B------:R-:W-:Y:S01]  /*43b0*/  @P2 LOP3.LUT R2, R2, 0x20000000, RZ, 0xfc, !PT ;  /* 0x2000000002022812 */ /* 0x000fe200078efcff */
[----:B------:R-:W-:-:S03]  /*43c0*/  @!P4 IMAD.IADD R23, R91, 0x1, R23 ;  /* 0x000000015b17c824 */ /* 0x000fc600078e0217 */
[C---:B------:R-:W-:Y:S02]  /*43d0*/  LOP3.LUT P2, RZ, R2.reuse, 0x200, RZ, 0xc0, !PT ;  /* 0x0000020002ff7812 */ /* 0x040fe4000784c0ff */
[----:B------:R-:W-:-:S04]  /*43e0*/  LOP3.LUT R2, R2, 0xf7ffffff, RZ, 0xc0, !PT ;  /* 0xf7ffffff02027812 */ /* 0x000fc800078ec0ff */
[----:B------:R-:W-:Y:S02]  /*43f0*/  @P3 LOP3.LUT R2, R2, 0x8000000, RZ, 0xfc, !PT ;  /* 0x0800000002023812 */ /* 0x000fe400078efcff */
[----:B0-----:R-:W-:-:S04]  /*4400*/  @!P4 LEA R46, P5, R90, R46, 0x1 ;  /* 0x0000002e5a2ec211 */ /* 0x001fc800078a08ff */
[----:B------:R-:W-:Y:S02]  /*4410*/  @!P4 LEA.HI.X R47, R90, R47, R23, 0x1, P5 ;  /* 0x0000002f5a2fc211 */ /* 0x000fe400028f0c17 */
[----:B------:R-:W-:Y:S01]  /*4420*/  LOP3.LUT P5, RZ, R2, 0x40000, RZ, 0xc0, !PT ;  /* 0x0004000002ff7812 */ /* 0x000fe200078ac0ff */
[----:B------:R-:W-:Y:S01]  /*4430*/  HFMA2.MMA R23, -RZ, RZ, 0, 0 ;  /* 0x00000000ff177435 */ /* 0x000fe200000001ff */
[----:B------:R-:W-:-:S05]  /*4440*/  VIADD R107, R3, 0x1f0 ;  /* 0x000001f0036b7836 */ /* 0x000fca0000000000 */
[----:B------:R-:W-:-:S06]  /*4450*/  SHF.R.S32.HI R91, RZ, 0x1f, R107 ;  /* 0x0000001fff5b7819 */ /* 0x000fcc000001146b */
[----:B------:R-:W5:Y:S01]  /*4460*/  @!P5 LDG.E R23, desc[UR12][R60.64] ;  /* 0x0000000c3c17d981 */ /* 0x000f62000c1e1900 */
[----:B------:R-:W-:-:S04]  /*4470*/  ISETP.GE.U32.AND P5, PT, R107, UR6, PT ;  /* 0x000000066b007c0c */ /* 0x000fc8000bfa6070 */
[----:B------:R-:W-:Y:S01]  /*4480*/  ISETP.GE.OR.EX P5, PT, R91, UR7, P0, P5 ;  /* 0x000000075b007c0c */ /* 0x000fe200087a6750 */
[----:B------:R-:W-:-:S06]  /*4490*/  IMAD.MOV.U32 R90, RZ, RZ, RZ ;  /* 0x000000ffff5a7224 */ /* 0x000fcc00078e00ff */
[----:B------:R0:W5:Y:S06]  /*44a0*/  @!P6 LDG.E R90, desc[UR12][R80.64] ;  /* 0x0000000c505ae981 */ /* 0x00016c000c1e1900 */
[----:B0-----:R-:W0:Y:S01]  /*44b0*/  @!P5 LDC.64 R80, c[0x0][0x270] ;  /* 0x00009c00ff50db82 */ /* 0x001e220000000a00 */
[----:B------:R-:W-:Y:S01]  /*44c0*/  @!P5 MOV R60, R6 ;  /* 0x00000006003cd202 */ /* 0x000fe20000000f00 */
[----:B------:R-:W-:Y:S02]  /*44d0*/  @!P5 IMAD.MOV.U32 R61, RZ, RZ, R9 ;  /* 0x000000ffff3dd224 */ /* 0x000fe400078e0009 */
[----:B0-----:R-:W-:-:S02]  /*44e0*/  @!P5 IMAD R91, R91, R80, RZ ;  /* 0x000000505b5bd224 */ /* 0x001fc400078e02ff */
[----:B------:R-:W-:-:S04]  /*44f0*/  @!P5 IMAD.WIDE.U32 R60, R107, R80, R60 ;  /* 0x000000506b3cd225 */ /* 0x000fc800078e003c */
[----:B------:R-:W-:Y:S02]  /*4500*/  @!P5 IMAD R91, R107, R81, R91 ;  /* 0x000000516b5bd224 */ /* 0x000fe400078e025b */
[----:B------:R-:W0:Y:S02]  /*4510*/  @!P5 LDC.64 R80, c[0x0][0x220] ;  /* 0x00008800ff50db82 */ /* 0x000e240000000a00 */
[----:B------:R-:W-:Y:S01]  /*4520*/  @!P5 IMAD.IADD R91, R61, 0x1, R91 ;  /* 0x000000013d5bd824 */ /* 0x000fe200078e025b */
[----:B------:R-:W-:Y:S02]  /*4530*/  LOP3.LUT P3, RZ, R2, 0x10000, RZ, 0xc0, !PT ;  /* 0x0001000002ff7812 */ /* 0x000fe4000786c0ff */
[----:B0-----:R-:W-:-:S04]  /*4540*/  @!P5 LEA R80, P6, R60, R80, 0x1 ;  /* 0x000000503c50d211 */ /* 0x001fc800078c08ff */
[----:B------:R-:W-:Y:S01]  /*4550*/  @!P5 LEA.HI.X R81, R60, R81, R91, 0x1, P6 ;  /* 0x000000513c51d211 */ /* 0x000fe200030f0c5b */
[----:B------:R-:W-:Y:S01]  /*4560*/  HFMA2.MMA R91, -RZ, RZ, 0, 0 ;  /* 0x00000000ff5b7435 */ /* 0x000fe200000001ff */
[----:B------:R-:W-:-:S09]  /*4570*/  LOP3.LUT P1, RZ, R2, 0x8000, RZ, 0xc0, !PT ;  /* 0x0000800002ff7812 */ /* 0x000fd2000782c0ff */
[----:B------:R0:W5:Y:S02]  /*4580*/  @!P3 LDG.E R91, desc[UR12][R110.64] ;  /* 0x0000000c6e5bb981 */ /* 0x000164000c1e1900 */
[----:B0-----:R-:W-:-:S05]  /*4590*/  VIADD R111, R3, 0x1f8 ;  /* 0x000001f8036f7836 */ /* 0x001fca0000000000 */
[----:B------:R-:W-:Y:S02]  /*45a0*/  SHF.R.S32.HI R110, RZ, 0x1f, R111 ;  /* 0x0000001fff6e7819 */ /* 0x000fe4000001146f */
[----:B------:R-:W-:-:S04]  /*45b0*/  ISETP.GE.U32.AND P6, PT, R111, UR6, PT ;  /* 0x000000066f007c0c */ /* 0x000fc8000bfc6070 */
[----:B------:R-:W-:Y:S01]  /*45c0*/  ISETP.GE.OR.EX P6, PT, R110, UR7, P0, P6 ;  /* 0x000000076e007c0c */ /* 0x000fe200087c6760 */
[----:B------:R-:W-:-:S06]  /*45d0*/  IMAD.MOV.U32 R107, RZ, RZ, RZ ;  /* 0x000000ffff6b7224 */ /* 0x000fcc00078e00ff */
[----:B------:R0:W5:Y:S06]  /*45e0*/  @!P1 LDG.E R107, desc[UR12][R104.64] ;  /* 0x0000000c686b9981 */ /* 0x00016c000c1e1900 */
[----:B0-----:R-:W0:Y:S01]  /*45f0*/  @!P6 LDC.64 R104, c[0x0][0x270] ;  /* 0x00009c00ff68eb82 */ /* 0x001e220000000a00 */
[----:B------:R-:W-:Y:S01]  /*4600*/  @!P6 MOV R60, R6 ;  /* 0x00000006003ce202 */ /* 0x000fe20000000f00 */
[----:B------:R-:W-:Y:S01]  /*4610*/  @!P6 IMAD.MOV.U32 R61, RZ, RZ, R9 ;  /* 0x000000ffff3de224 */ /* 0x000fe200078e0009 */
[----:B------:R-:W-:-:S04]  /*4620*/  LOP3.LUT R2, R2, 0xefffffff, RZ, 0xc0, !PT ;  /* 0xefffffff02027812 */ /* 0x000fc800078ec0ff */
[----:B------:R-:W-:Y:S01]  /*4630*/  @P4 LOP3.LUT R2, R2, 0x10000000, RZ, 0xfc, !PT ;  /* 0x1000000002024812 */ /* 0x000fe200078efcff */
[-C--:B0-----:R-:W-:Y:S02]  /*4640*/  @!P6 IMAD R110, R110, R104.reuse, RZ ;  /* 0x000000686e6ee224 */ /* 0x081fe400078e02ff */
[----:B------:R-:W-:-:S04]  /*4650*/  @!P6 IMAD.WIDE.U32 R60, R111, R104, R60 ;  /* 0x000000686f3ce225 */ /* 0x000fc800078e003c */
[----:B------:R-:W-:Y:S02]  /*4660*/  @!P6 IMAD R110, R111, R105, R110 ;  /* 0x000000696f6ee224 */ /* 0x000fe400078e026e */
[----:B------:R-:W0:Y:S01]  /*4670*/  @!P6 LDC.64 R104, c[0x0][0x220] ;  /* 0x00008800ff68eb82 */ /* 0x000e220000000a00 */
[----:B------:R-:W-:Y:S02]  /*4680*/  LOP3.LUT R2, R2, 0xbfffffff, RZ, 0xc0, !PT ;  /* 0xbfffffff02027812 */ /* 0x000fe400078ec0ff */
[----:B------:R-:W-:Y:S02]  /*4690*/  LOP3.LUT R0, R0, 0xfffffffe, RZ, 0xc0, !PT ;  /* 0xfffffffe00007812 */ /* 0x000fe400078ec0ff */
[----:B------:R-:W-:Y:S02]  /*46a0*/  @P5 LOP3.LUT R2, R2, 0x40000000, RZ, 0xfc, !PT ;  /* 0x4000000002025812 */ /* 0x000fe400078efcff */
[----:B------:R-:W-:Y:S01]  /*46b0*/  @P0 LOP3.LUT R0, R0, 0x1, RZ, 0xfc, !PT ;  /* 0x0000000100000812 */ /* 0x000fe200078efcff */
[----:B------:R-:W-:Y:S01]  /*46c0*/  @!P6 IMAD.IADD R110, R61, 0x1, R110 ;  /* 0x000000013d6ee824 */ /* 0x000fe200078e026e */
[----:B------:R-:W-:-:S02]  /*46d0*/  LOP3.LUT P0, RZ, R2, 0x4000, RZ, 0xc0, !PT ;  /* 0x0000400002ff7812 */ /* 0x000fc4000780c0ff */
[----:B0-----:R-:W-:-:S04]  /*46e0*/  @!P6 LEA R104, P1, R60, R104, 0x1 ;  /* 0x000000683c68e211 */ /* 0x001fc800078208ff */
[----:B------:R-:W-:Y:S02]  /*46f0*/  @!P6 LEA.HI.X R105, R60, R105, R110, 0x1, P1 ;  /* 0x000000693c69e211 */ /* 0x000fe400008f0c6e */
[----:B------:R-:W-:-:S06]  /*4700*/  CS2R R60, SRZ ;  /* 0x00000000003c7805 */ /* 0x000fcc000001ff00 */
[----:B--2---:R-:W2:Y:S04]  /*4710*/  @!P0 LDG.E R60, desc[UR12][R124.64] ;  /* 0x0000000c7c3c8981 */ /* 0x004ea8000c1e1900 */
[----:B------:R-:W3:Y:S01]  /*4720*/  LDL.LU.64 R124, [R1+0x130] ;  /* 0x00013000017c7983 */ /* 0x000ee20000300a00 */
[C---:B------:R-:W-:Y:S02]  /*4730*/  LOP3.LUT P1, RZ, R0.reuse, 0x1000000, RZ, 0xc0, !PT ;  /* 0x0100000000ff7812 */ /* 0x040fe4000782c0ff */
[----:B------:R-:W-:-:S04]  /*4740*/  LOP3.LUT R0, R0, 0xfffffffd, RZ, 0xc0, !PT ;  /* 0xfffffffd00007812 */ /* 0x000fc800078ec0ff */
[----:B------:R-:W-:Y:S02]  /*4750*/  @P6 LOP3.LUT R0, R0, 0x2, RZ, 0xfc, !PT ;  /* 0x0000000200006812 */ /* 0x000fe400078efcff */
[----:B------:R-:W-:Y:S01]  /*4760*/  LOP3.LUT P6, RZ, R2, 0x2000, RZ, 0xc0, !PT ;  /* 0x0000200002ff7812 */ /* 0x000fe200078cc0ff */
[----:B------:R-:W-:-:S12]  /*4770*/  HFMA2.MMA R110, -RZ, RZ, 0, 0 ;  /* 0x00000000ff6e7435 */ /* 0x000fd800000001ff */
[----:B---3--:R-:W3:Y:S04]  /*4780*/  @!P6 LDG.E R110, desc[UR12][R124.64] ;  /* 0x0000000c7c6ee981 */ /* 0x008ee8000c1e1900 */
[----:B------:R-:W4:Y:S01]  /*4790*/  LDL.LU.64 R124, [R1+0x128] ;  /* 0x00012800017c7983 */ /* 0x000f220000300a00 */
[C---:B------:R-:W-:Y:S02]  /*47a0*/  LOP3.LUT P3, RZ, R2.reuse, 0x2000000, RZ, 0xc0, !PT ;  /* 0x0200000002ff7812 */ /* 0x040fe4000786c0ff */
[----:B------:R-:W-:Y:S02]  /*47b0*/  LOP3.LUT P5, RZ, R2, 0x800, RZ, 0xc0, !PT ;  /* 0x0000080002ff7812 */ /* 0x000fe400078ac0ff */
[----:B------:R-:W-:-:S09]  /*47c0*/  PRMT R49, RZ, 0x7610, R49 ;  /* 0x00007610ff317816 */ /* 0x000fd20000000031 */
[----:B------:R-:W-:Y:S02]  /*47d0*/  @!P3 PRMT R49, R123, 0x7610, R49 ;  /* 0x000076107b31b816 */ /* 0x000fe40000000031 */
[----:B------:R-:W-:-:S04]  /*47e0*/  LOP3.LUT R0, R0, 0xfff7ffff, RZ, 0xc0, !PT ;  /* 0xfff7ffff00007812 */ /* 0x000fc800078ec0ff */
[----:B------:R-:W-:Y:S02]  /*47f0*/  @P0 LOP3.LUT R0, R0, 0x80000, RZ, 0xfc, !PT ;  /* 0x0008000000000812 */ /* 0x000fe400078efcff */
[----:B------:R-:W-:Y:S02]  /*4800*/  LOP3.LUT P0, RZ, R2, 0x200000, RZ, 0xc0, !PT ;  /* 0x0020000002ff7812 */ /* 0x000fe4000780c0ff */
[----:B------:R-:W-:Y:S01]  /*4810*/  LOP3.LUT R0, R0, 0xfffeffff, RZ, 0xc0, !PT ;  /* 0xfffeffff00007812 */ /* 0x000fe200078ec0ff */
[----:B----4-:R0:W4:Y:S02]  /*4820*/  @!P1 LDG.E R61, desc[UR12][R124.64] ;  /* 0x0000000c7c3d9981 */ /* 0x010124000c1e1900 */
[----:B0-----:R-:W-:-:S06]  /*4830*/  IMAD.MOV.U32 R124, RZ, RZ, RZ ;  /* 0x000000ffff7c7224 */ /* 0x001fcc00078e00ff */
[----:B------:R0:W4:Y:S02]  /*4840*/  @!P5 LDG.E R124, desc[UR12][R74.64] ;  /* 0x0000000c4a7cd981 */ /* 0x000124000c1e1900 */
[----:B0-----:R-:W-:Y:S02]  /*4850*/  PRMT R75, R49, 0x7610, R75 ;  /* 0x00007610314b7816 */ /* 0x001fe4000000004b */
[----:B------:R-:W2:Y:S01]  /*4860*/  LDL.LU R49, [R1+0x120] ;  /* 0x0001200001317983 */ /* 0x000ea20000300800 */
[----:B------:R-:W-:-:S04]  /*4870*/  @P1 LOP3.LUT R0, R0, 0x10000, RZ, 0xfc, !PT ;  /* 0x0001000000001812 */ /* 0x000fc800078efcff */
[----:B------:R-:W-:-:S04]  /*4880*/  LOP3.LUT R0, R0, 0xffbfffff, RZ, 0xc0, !PT ;  /* 0xffbfffff00007812 */ /* 0x000fc800078ec0ff */
[----:B------:R-:W-:Y:S02]  /*4890*/  @P0 LOP3.LUT R0, R0, 0x400000, RZ, 0xfc, !PT ;  /* 0x0040000000000812 */ /* 0x000fe400078efcff */
[C---:B------:R-:W-:Y:S02]  /*48a0*/  LOP3.LUT P0, RZ, R2.reuse, 0x80, RZ, 0xc0, !PT ;  /* 0x0000008002ff7812 */ /* 0x040fe4000780c0ff */
[----:B------:R-:W-:Y:S02]  /*48b0*/  LOP3.LUT P1, RZ, R2, 0x400, RZ, 0xc0, !PT ;  /* 0x0000040002ff7812 */ /* 0x000fe4000782c0ff */
[----:B------:R-:W-:Y:S01]  /*48c0*/  LOP3.LUT R0, R0, 0xff7fffff, RZ, 0xc0, !PT ;  /* 0xff7fffff00007812 */ /* 0x000fe200078ec0ff */
[----:B------:R-:W-:-:S08]  /*48d0*/  IMAD.MOV.U32 R74, RZ, RZ, RZ ;  /* 0x000000ffff4a7224 */ /* 0x000fd000078e00ff */
[----:B------:R-:W-:Y:S02]  /*48e0*/  @P0 LOP3.LUT R0, R0, 0x800000, RZ, 0xfc, !PT ;  /* 0x0080000000000812 */ /* 0x000fe400078efcff */
[----:B------:R0:W4:Y:S02]  /*48f0*/  @!P1 LDG.E R74, desc[UR12][R92.64] ;  /* 0x0000000c5c4a9981 */ /* 0x000124000c1e1900 */
[----:B------:R-:W-:Y:S02]  /*4900*/  LOP3.LUT R0, R0, 0xfffdffff, RZ, 0xc0, !PT ;  /* 0xfffdffff00007812 */ /* 0x000fe400078ec0ff */
[----:B------:R-:W-:Y:S02]  /*4910*/  LOP3.LUT P0, RZ, R2, 0x100, RZ, 0xc0, !PT ;  /* 0x0000010002ff7812 */ /* 0x000fe4000780c0ff */
[----:B------:R-:W-:Y:S02]  /*4920*/  @P5 LOP3.LUT R0, R0, 0x20000, RZ, 0xfc, !PT ;  /* 0x0002000000005812 */ /* 0x000fe400078efcff */
[----:B0-----:R-:W-:-:S02]  /*4930*/  MOV R92, RZ ;  /* 0x000000ff005c7202 */ /* 0x001fc40000000f00 */
[----:B------:R-:W-:Y:S02]  /*4940*/  LOP3.LUT R0, R0, 0xfffbffff, RZ, 0xc0, !PT ;  /* 0xfffbffff00007812 */ /* 0x000fe400078ec0ff */
[----:B------:R-:W-:Y:S02]  /*4950*/  LOP3.LUT P4, RZ, R2, 0x1000000, RZ, 0xc0, !PT ;  /* 0x0100000002ff7812 */ /* 0x000fe4000788c0ff */
[----:B------:R-:W-:Y:S02]  /*4960*/  @P2 LOP3.LUT R0, R0, 0x40000, RZ, 0xfc, !PT ;  /* 0x0004000000002812 */ /* 0x000fe400078efcff */
[C---:B------:R-:W-:Y:S02]  /*4970*/  LOP3.LUT P6, RZ, R2.reuse, 0x800000, RZ, 0xc0, !PT ;  /* 0x0080000002ff7812 */ /* 0x040fe400078cc0ff */
[----:B------:R-:W-:Y:S02]  /*4980*/  PRMT R125, RZ, 0x7610, R125 ;  /* 0x00007610ff7d7816 */ /* 0x000fe4000000007d */
[----:B------:R-:W-:-:S05]  /*4990*/  LOP3.LUT P1, RZ, R2, 0x10, RZ, 0xc0, !PT ;  /* 0x0000001002ff7812 */ /* 0x000fca000782c0ff */
[----:B------:R-:W-:Y:S02]  /*49a0*/  @!P4 SHF.R.U32.HI R125, RZ, 0x10, R122 ;  /* 0x00000010ff7dc819 */ /* 0x000fe4000001167a */
[----:B------:R-:W-:Y:S02]  /*49b0*/  PRMT R111, RZ, 0x7610, R111 ;  /* 0x00007610ff6f7816 */ /* 0x000fe4000000006f */
[----:B------:R-:W-:Y:S02]  /*49c0*/  PRMT R125, R125, 0x5410, RZ ;  /* 0x000054107d7d7816 */ /* 0x000fe400000000ff */
[----:B------:R-:W-:Y:S02]  /*49d0*/  @!P3 SHF.R.U32.HI R111, RZ, 0x10, R123 ;  /* 0x00000010ff6fb819 */ /* 0x000fe4000001167b */
[----:B------:R-:W-:Y:S02]  /*49e0*/  PRMT R93, RZ, 0x7610, R93 ;  /* 0x00007610ff5d7816 */ /* 0x000fe4000000005d */
[----:B------:R-:W-:-:S02]  /*49f0*/  @!P6 SHF.R.U32.HI R93, RZ, 0x10, R121 ;  /* 0x00000010ff5de819 */ /* 0x000fc40000011679 */
[----:B------:R-:W-:Y:S02]  /*4a00*/  @!P6 PRMT R125, R125, 0x5410, R121 ;  /* 0x000054107d7de816 */ /* 0x000fe40000000079 */
[----:B------:R-:W-:Y:S02]  /*4a10*/  LOP3.LUT P6, RZ, R2, 0x8, RZ, 0xc0, !PT ;  /* 0x0000000802ff7812 */ /* 0x000fe400078cc0ff */
[----:B------:R-:W-:-:S04]  /*4a20*/  PRMT R111, R111, 0x5410, RZ ;  /* 0x000054106f6f7816 */ /* 0x000fc800000000ff */
[----:B------:R-:W-:Y:S02]  /*4a30*/  @!P4 PRMT R111, R111, 0x5410, R122 ;  /* 0x000054106f6fc816 */ /* 0x000fe4000000007a */
[C---:B------:R-:W-:Y:S02]  /*4a40*/  LOP3.LUT P4, RZ, R2.reuse, 0x20, RZ, 0xc0, !PT ;  /* 0x0000002002ff7812 */ /* 0x040fe4000788c0ff */
[C---:B------:R-:W-:Y:S02]  /*4a50*/  LOP3.LUT P3, RZ, R2.reuse, 0x400000, RZ, 0xc0, !PT ;  /* 0x0040000002ff7812 */ /* 0x040fe4000786c0ff */
[----:B------:R-:W-:Y:S02]  /*4a60*/  LOP3.LUT P5, RZ, R2, 0x100000, RZ, 0xc0, !PT ;  /* 0x0010000002ff7812 */ /* 0x000fe400078ac0ff */
[----:B------:R-:W-:-:S09]  /*4a70*/  PRMT R93, R93, 0x5410, RZ ;  /* 0x000054105d5d7816 */ /* 0x000fd200000000ff */
[----:B-----5:R-:W-:Y:S01]  /*4a80*/  @!P3 PRMT R93, R93, 0x5410, R120 ;  /* 0x000054105d5db816 */ /* 0x020fe20000000078 */
[----:B--2---:R0:W2:Y:S02]  /*4a90*/  @!P2 LDG.E R92, desc[UR12][R48.64] ;  /* 0x0000000c305ca981 */ /* 0x0040a4000c1e1900 */
[----:B0-----:R-:W-:Y:S01]  /*4aa0*/  PRMT R48, R75, 0x7610, R48 ;  /* 0x000076104b307816 */ /* 0x001fe20000000030 */
[----:B------:R-:W-:-:S06]  /*4ab0*/  IMAD.MOV.U32 R75, RZ, RZ, RZ ;  /* 0x000000ffff4b7224 */ /* 0x000fcc00078e00ff */
[----:B------:R0:W5:Y:S01]  /*4ac0*/  @!P0 LDG.E R75, desc[UR12][R76.64] ;  /* 0x0000000c4c4b8981 */ /* 0x000162000c1e1900 */
[----:B------:R-:W-:Y:S02]  /*4ad0*/  LOP3.LUT P0, RZ, R0, 0x800000, RZ, 0xc0, !PT ;  /* 0x0080000000ff7812 */ /* 0x000fe4000780c0ff */
[----:B------:R-:W-:Y:S02]  /*4ae0*/  LOP3.LUT P2, RZ, R2, 0x40, RZ, 0xc0, !PT ;  /* 0x0000004002ff7812 */ /* 0x000fe4000784c0ff */
[----:B0-----:R-:W-:Y:S01]  /*4af0*/  PRMT R76, R48, 0x7610, R76 ;  /* 0x00007610304c7816 */ /* 0x001fe2000000004c */
[----:B------:R-:W-:-:S08]  /*4b00*/  IMAD.MOV.U32 R48, RZ, RZ, RZ ;  /* 0x000000ffff307224 */ /* 0x000fd000078e00ff */
[----:B------:R0:W5:Y:S02]  /*4b10*/  @!P0 LDG.E R48, desc[UR12][R26.64] ;  /* 0x0000000c1a308981 */ /* 0x000164000c1e1900 */
[----:B0-----:R-:W-:-:S06]  /*4b20*/  CS2R R26, SRZ ;  /* 0x00000000001a7805 */ /* 0x001fcc000001ff00 */
[----:B------:R0:W5:Y:S04]  /*4b30*/  @!P2 LDG.E R26, desc[UR12][R28.64] ;  /* 0x0000000c1c1aa981 */ /* 0x000168000c1e1900 */
[----:B------:R1:W5:Y:S01]  /*4b40*/  @!P1 LDG.E R27, desc[UR12][R112.64] ;  /* 0x0000000c701b9981 */ /* 0x000362000c1e1900 */
[----:B0-----:R-:W-:-:S04]  /*4b50*/  PRMT R28, R76, 0x7610, R28 ;  /* 0x000076104c1c7816 */ /* 0x001fc8000000001c */
[----:B-1----:R-:W-:Y:S01]  /*4b60*/  PRMT R112, R28, 0x7610, R112 ;  /* 0x000076101c707816 */ /* 0x002fe20000000070 */
[----:B------:R-:W-:Y:S01]  /*4b70*/  IMAD.MOV.U32 R28, RZ, RZ, RZ ;  /* 0x000000ffff1c7224 */ /* 0x000fe200078e00ff */
[C---:B------:R-:W-:Y:S02]  /*4b80*/  LOP3.LUT P0, RZ, R0.reuse, 0x400000, RZ, 0xc0, !PT ;  /* 0x0040000000ff7812 */ /* 0x040fe4000780c0ff */
[----:B------:R-:W-:-:S03]  /*4b90*/  LOP3.LUT R0, R0, 0xffffdfff, RZ, 0xc0, !PT ;  /* 0xffffdfff00007812 */ /* 0x000fc600078ec0ff */
[----:B------:R-:W5:Y:S01]  /*4ba0*/  @!P6 LDG.E R28, desc[UR12][R98.64] ;  /* 0x0000000c621ce981 */ /* 0x000f62000c1e1900 */
[----:B------:R-:W-:Y:S01]  /*4bb0*/  LOP3.LUT P6, RZ, R2, 0x8000, RZ, 0xc0, !PT ;  /* 0x0000800002ff7812 */ /* 0x000fe200078cc0ff */
[----:B------:R-:W-:Y:S01]  /*4bc0*/  HFMA2.MMA R76, -RZ, RZ, 0, 0 ;  /* 0x00000000ff4c7435 */ /* 0x000fe200000001ff */
[----:B------:R-:W-:Y:S02]  /*4bd0*/  @P4 LOP3.LUT R0, R0, 0x2000, RZ, 0xfc, !PT ;  /* 0x0000200000004812 */ /* 0x000fe400078efcff */
[----:B------:R-:W-:Y:S02]  /*4be0*/  PRMT R77, RZ, 0x7610, R77 ;  /* 0x00007610ff4d7816 */ /* 0x000fe4000000004d */
[----:B------:R-:W-:Y:S02]  /*4bf0*/  LOP3.LUT R0, R0, 0xffefffff, RZ, 0xc0, !PT ;  /* 0xffefffff00007812 */ /* 0x000fe400078ec0ff */
[----:B------:R-:W-:Y:S02]  /*4c00*/  @!P0 SHF.R.U32.HI R77, RZ, 0x10, R106 ;  /* 0x00000010ff4d8819 */ /* 0x000fe4000001166a */
[----:B------:R-:W-:Y:S01]  /*4c10*/  LOP3.LUT P2, RZ, R2, 0x4, RZ, 0xc0, !PT ;  /* 0x0000000402ff7812 */ /* 0x000fe2000784c0ff */
[----:B------:R0:W5:Y:S02]  /*4c20*/  @!P4 LDG.E R76, desc[UR12][R102.64] ;  /* 0x0000000c664cc981 */ /* 0x000164000c1e1900 */
[----:B------:R-:W-:-:S02]  /*4c30*/  @P6 LOP3.LUT R0, R0, 0x100000, RZ, 0xfc, !PT ;  /* 0x0010000000006812 */ /* 0x000fc400078efcff */
[----:B------:R-:W-:Y:S02]  /*4c40*/  LOP3.LUT P6, RZ, R4, 0x80000000, RZ, 0xc0, !PT ;  /* 0x8000000004ff7812 */ /* 0x000fe400078cc0ff */
[----:B------:R-:W-:Y:S02]  /*4c50*/  PRMT R77, R77, 0x5410, RZ ;  /* 0x000054104d4d7816 */ /* 0x000fe400000000ff */
[----:B------:R-:W-:Y:S02]  /*4c60*/  PRMT R49, RZ, 0x7610, R49 ;  /* 0x00007610ff317816 */ /* 0x000fe40000000031 */
[----:B------:R-:W-:Y:S01]  /*4c70*/  PRMT R29, RZ, 0x7610, R29 ;  /* 0x00007610ff1d7816 */ /* 0x000fe2000000001d */
[----:B0-----:R-:W-:Y:S01]  /*4c80*/  IMAD.MOV.U32 R102, RZ, RZ, RZ ;  /* 0x000000ffff667224 */ /* 0x001fe200078e00ff */
[----:B------:R-:W-:Y:S02]  /*4c90*/  @!P3 SHF.R.U32.HI R49, RZ, 0x10, R120 ;  /* 0x00000010ff31b819 */ /* 0x000fe40000011678 */
[----:B------:R-:W-:-:S02]  /*4ca0*/  @!P5 SHF.R.U32.HI R29, RZ, 0x10, R5 ;  /* 0x00000010ff1dd819 */ /* 0x000fc40000011605 */
[----:B------:R-:W-:Y:S01]  /*4cb0*/  @!P5 PRMT R77, R77, 0x5410, R5 ;  /* 0x000054104d4dd816 */ /* 0x000fe20000000005 */
[----:B------:R0:W5:Y:S01]  /*4cc0*/  @!P2 LDG.E R102, desc[UR12][R100.64] ;  /* 0x0000000c6466a981 */ /* 0x000162000c1e1900 */
[C---:B------:R-:W-:Y:S02]  /*4cd0*/  LOP3.LUT P3, RZ, R2.reuse, 0x2, RZ, 0xc0, !PT ;  /* 0x0000000202ff7812 */ /* 0x040fe4000786c0ff */
[----:B------:R-:W-:Y:S02]  /*4ce0*/  LOP3.LUT P5, RZ, R2, 0x20000, RZ, 0xc0, !PT ;  /* 0x0002000002ff7812 */ /* 0x000fe400078ac0ff */
[----:B------:R-:W-:Y:S02]  /*4cf0*/  LOP3.LUT R0, R0, 0xffdfffff, RZ, 0xc0, !PT ;  /* 0xffdfffff00007812 */ /* 0x000fe400078ec0ff */
[----:B------:R-:W-:Y:S02]  /*4d00*/  LOP3.LUT P1, RZ, R2, 0x1, RZ, 0xc0, !PT ;  /* 0x0000000102ff7812 */ /* 0x000fe4000782c0ff */
[----:B------:R-:W-:-:S02]  /*4d10*/  @P6 LOP3.LUT R0, R0, 0x200000, RZ, 0xfc, !PT ;  /* 0x0020000000006812 */ /* 0x000fc400078efcff */
[----:B0-----:R-:W-:Y:S02]  /*4d20*/  PRMT R100, R112, 0x7610, R100 ;  /* 0x0000761070647816 */ /* 0x001fe40000000064 */
[----:B------:R-:W-:Y:S02]  /*4d30*/  MOV R112, RZ ;  /* 0x000000ff00707202 */ /* 0x000fe40000000f00 */
[----:B------:R-:W-:Y:S02]  /*4d40*/  LOP3.LUT P6, RZ, R2, 0x10000, RZ, 0xc0, !PT ;  /* 0x0001000002ff7812 */ /* 0x000fe400078cc0ff */
[----:B------:R-:W-:Y:S02]  /*4d50*/  PRMT R113, RZ, 0x7610, R113 ;  /* 0x00007610ff717816 */ /* 0x000fe40000000071 */
[----:B------:R0:W5:Y:S01]  /*4d60*/  @!P3 LDG.E R112, desc[UR12][R94.64] ;  /* 0x0000000c5e70b981 */ /* 0x000162000c1e1900 */
[----:B------:R-:W-:Y:S01]  /*4d70*/  @!P5 SHF.R.U32.HI R113, RZ, 0x10, R90 ;  /* 0x00000010ff71d819 */ /* 0x000fe2000001165a */
[----:B------:R-:W-:Y:S01]  /*4d80*/  IMAD.MOV.U32 R98, RZ, RZ, RZ ;  /* 0x000000ffff627224 */ /* 0x000fe200078e00ff */
[----:B------:R-:W-:-:S02]  /*4d90*/  LOP3.LUT R0, R0, 0xffffbfff, RZ, 0xc0, !PT ;  /* 0xffffbfff00007812 */ /* 0x000fc400078ec0ff */
[----:B------:R-:W-:Y:S02]  /*4da0*/  PRMT R113, R113, 0x5410, RZ ;  /* 0x0000541071717816 */ /* 0x000fe400000000ff */
[----:B------:R-:W-:Y:S01]  /*4db0*/  @P3 LOP3.LUT R0, R0, 0x4000, RZ, 0xfc, !PT ;  /* 0x0000400000003812 */ /* 0x000fe200078efcff */
[----:B------:R-:W5:Y:S01]  /*4dc0*/  @!P1 LDG.E R98, desc[UR12][R96.64] ;  /* 0x0000000c60629981 */ /* 0x000f62000c1e1900 */
[----:B------:R-:W-:Y:S02]  /*4dd0*/  PRMT R101, RZ, 0x7610, R101 ;  /* 0x00007610ff657816 */ /* 0x000fe40000000065 */
[--C-:B------:R-:W-:Y:S02]  /*4de0*/  @!P6 SHF.R.U32.HI R101, RZ, 0x10, R91.reuse ;  /* 0x00000010ff65e819 */ /* 0x100fe4000001165b */
[----:B------:R-:W-:Y:S02]  /*4df0*/  @!P6 PRMT R113, R113, 0x5410, R91 ;  /* 0x000054107171e816 */ /* 0x000fe4000000005b */
[----:B------:R-:W-:Y:S01]  /*4e00*/  LOP3.LUT P6, RZ, R0, 0x200000, RZ, 0xc0, !PT ;  /* 0x0020000000ff7812 */ /* 0x000fe200078cc0ff */
[----:B0-----:R-:W-:Y:S01]  /*4e10*/  IMAD.MOV.U32 R94, RZ, RZ, RZ ;  /* 0x000000ffff5e7224 */ /* 0x001fe200078e00ff */
[----:B------:R-:W-:-:S11]  /*4e20*/  LOP3.LUT P3, RZ, R4, 0x40000000, RZ, 0xc0, !PT ;  /* 0x4000000004ff7812 */ /* 0x000fd6000786c0ff */
[----:B------:R0:W5:Y:S02]  /*4e30*/  @!P6 LDG.E R94, desc[UR12][R88.64] ;  /* 0x0000000c585ee981 */ /* 0x000164000c1e1900 */
[----:B0-----:R-:W-:Y:S01]  /*4e40*/  PRMT R88, R100, 0x7610, R88 ;  /* 0x0000761064587816 */ /* 0x001fe20000000058 */
[----:B------:R-:W-:-:S10]  /*4e50*/  HFMA2.MMA R100, -RZ, RZ, 0, 0 ;  /* 0x00000000ff647435 */ /* 0x000fd400000001ff */
[----:B------:R-:W5:Y:S01]  /*4e60*/  @!P3 LDG.E R100, desc[UR12][R86.64] ;  /* 0x0000000c5664b981 */ /* 0x000f62000c1e1900 */
[----:B------:R-:W-:Y:S02]  /*4e70*/  LOP3.LUT P4, RZ, R2, 0x80000, RZ, 0xc0, !PT ;  /* 0x0008000002ff7812 */ /* 0x000fe4000788c0ff */
[----:B------:R-:W-:-:S04]  /*4e80*/  PRMT R49, R49, 0x5410, RZ ;  /* 0x0000541031317816 */ /* 0x000fc800000000ff */
[----:B------:R-:W-:Y:S02]  /*4e90*/  @!P0 PRMT R49, R49, 0x5410, R106 ;  /* 0x0000541031318816 */ /* 0x000fe4000000006a */
[----:B------:R-:W-:Y:S02]  /*4ea0*/  LOP3.LUT P0, RZ, R2, 0x40000, RZ, 0xc0, !PT ;  /* 0x0004000002ff7812 */ /* 0x000fe4000780c0ff */
[----:B------:R-:W-:-:S03]  /*4eb0*/  PRMT R103, RZ, 0x7610, R103 ;  /* 0x00007610ff677816 */ /* 0x000fc60000000067 */
[----:B------:R-:W-:-:S04]  /*4ec0*/  @!P4 SHF.R.U32.HI R103, RZ, 0x10, R22 ;  /* 0x00000010ff67c819 */ /* 0x000fc80000011616 */
[----:B------:R-:W-:Y:S02]  /*4ed0*/  PRMT R103, R103, 0x5410, RZ ;  /* 0x0000541067677816 */ /* 0x000fe400000000ff */
[----:B------:R-:W-:Y:S02]  /*4ee0*/  PRMT R99, RZ, 0x7610, R99 ;  /* 0x00007610ff637816 */ /* 0x000fe40000000063 */
[--C-:B------:R-:W-:Y:S02]  /*4ef0*/  @!P0 SHF.R.U32.HI R99, RZ, 0x10, R23.reuse ;  /* 0x00000010ff638819 */ /* 0x100fe40000011617 */
[----:B------:R-:W-:Y:S02]  /*4f00*/  @!P0 PRMT R103, R103, 0x5410, R23 ;  /* 0x0000541067678816 */ /* 0x000fe40000000017 */
[----:B------:R-:W-:Y:S02]  /*4f10*/  LOP3.LUT P0, RZ, R4, 0x20000000, RZ, 0xc0, !PT ;  /* 0x2000000004ff7812 */ /* 0x000fe4000780c0ff */
[----:B------:R-:W-:Y:S01]  /*4f20*/  PRMT R29, R29, 0x5410, RZ ;  /* 0x000054101d1d7816 */ /* 0x000fe200000000ff */
[----:B------:R-:W-:-:S03]  /*4f30*/  IMAD.MOV.U32 R96, RZ, RZ, RZ ;  /* 0x000000ffff607224 */ /* 0x000fc600078e00ff */
[----:B------:R-:W-:Y:S02]  /*4f40*/  @!P4 PRMT R29, R29, 0x5410, R22 ;  /* 0x000054101d1dc816 */ /* 0x000fe40000000016 */
[C---:B------:R-:W-:Y:S02]  /*4f50*/  LOP3.LUT P4, RZ, R4.reuse, 0x8000000, RZ, 0xc0, !PT ;  /* 0x0800000004ff7812 */ /* 0x040fe4000788c0ff */
[----:B------:R-:W-:-:S03]  /*4f60*/  LOP3.LUT P1, RZ, R4, 0x4000000, RZ, 0xc0, !PT ;  /* 0x0400000004ff7812 */ /* 0x000fc6000782c0ff */
[----:B------:R0:W5:Y:S01]  /*4f70*/  @!P0 LDG.E R96, desc[UR12][R78.64] ;  /* 0x0000000c4e608981 */ /* 0x000162000c1e1900 */
[----:B------:R-:W-:Y:S02]  /*4f80*/  PRMT R99, R99, 0x5410, RZ ;  /* 0x0000541063637816 */ /* 0x000fe400000000ff */
[----:B0-----:R-:W-:Y:S02]  /*4f90*/  PRMT R78, R88, 0x7610, R78 ;  /* 0x00007610584e7816 */ /* 0x001fe4000000004e */
[----:B------:R-:W-:Y:S02]  /*4fa0*/  MOV R88, RZ ;  /* 0x000000ff00587202 */ /* 0x000fe40000000f00 */
[----:B------:R-:W-:Y:S02]  /*4fb0*/  @!P5 PRMT R99, R99, 0x5410, R90 ;  /* 0x000054106363d816 */ /* 0x000fe4000000005a */
[----:B------:R-:W-:Y:S02]  /*4fc0*/  LOP3.LUT P5, RZ, R2, 0x2000, RZ, 0xc0, !PT ;  /* 0x0000200002ff7812 */ /* 0x000fe400078ac0ff */
[----:B------:R0:W5:Y:S01]  /*4fd0*/  @!P4 LDG.E R88, desc[UR12][R72.64] ;  /* 0x0000000c4858c981 */ /* 0x000162000c1e1900 */
[----:B------:R-:W-:-:S02]  /*4fe0*/  LOP3.LUT P0, RZ, R0, 0x80000, RZ, 0xc0, !PT ;  /* 0x0008000000ff7812 */ /* 0x000fc4000780c0ff */
[----:B0-----:R-:W-:Y:S01]  /*4ff0*/  PRMT R72, R78, 0x7610, R72 ;  /* 0x000076104e487816 */ /* 0x001fe20000000048 */
[----:B------:R-:W-:Y:S01]  /*5000*/  IMAD.MOV.U32 R78, RZ, RZ, RZ ;  /* 0x000000ffff4e7224 */ /* 0x000fe200078e00ff */
[----:B------:R-:W-:-:S05]  /*5010*/  PRMT R87, RZ, 0x7610, R87 ;  /* 0x00007610ff577816 */ /* 0x000fca0000000057 */
[----:B------:R-:W5:Y:S01]  /*5020*/  @!P1 LDG.E R78, desc[UR12][R68.64] ;  /* 0x0000000c444e9981 */ /* 0x000f62000c1e1900 */
[----:B------:R-:W-:Y:S02]  /*5030*/  LOP3.LUT P1, RZ, R0, 0x10000, RZ, 0xc0, !PT ;  /* 0x0001000000ff7812 */ /* 0x000fe4000782c0ff */
[----:B---3--:R-:W-:Y:S02]  /*5040*/  @!P5 SHF.R.U32.HI R87, RZ, 0x10, R110 ;  /* 0x00000010ff57d819 */ /* 0x008fe4000001166e */
[----:B------:R-:W-:Y:S02]  /*5050*/  LOP3.LUT P2, RZ, R4, 0x10000000, RZ, 0xc0, !PT ;  /* 0x1000000004ff7812 */ /* 0x000fe4000784c0ff */
[----:B------:R-:W-:Y:S02]  /*5060*/  PRMT R87, R87, 0x5410, RZ ;  /* 0x0000541057577816 */ /* 0x000fe400000000ff */
[----:B------:R-:W-:Y:S02]  /*5070*/  PRMT R97, RZ, 0x7610, R97 ;  /* 0x00007610ff617816 */ /* 0x000fe40000000061 */
[----:B------:R-:W-:-:S02]  /*5080*/  PRMT R79, RZ, 0x7610, R79 ;  /* 0x00007610ff4f7816 */ /* 0x000fc4000000004f */
[----:B------:R-:W-:Y:S02]  /*5090*/  @!P0 SHF.R.U32.HI R97, RZ, 0x10, R60 ;  /* 0x00000010ff618819 */ /* 0x000fe4000001163c */
[--C-:B----4-:R-:W-:Y:S02]  /*50a0*/  @!P1 SHF.R.U32.HI R79, RZ, 0x10, R61.reuse ;  /* 0x00000010ff4f9819 */ /* 0x110fe4000001163d */
[----:B------:R-:W-:Y:S01]  /*50b0*/  @!P1 PRMT R87, R87, 0x5410, R61 ;  /* 0x0000541057579816 */ /* 0x000fe2000000003d */
[----:B------:R-:W-:Y:S01]  /*50c0*/  IMAD.MOV.U32 R86, RZ, RZ, RZ ;  /* 0x000000ffff567224 */ /* 0x000fe200078e00ff */
[----:B------:R-:W-:Y:S02]  /*50d0*/  LOP3.LUT P1, RZ, R4, 0x80000, RZ, 0xc0, !PT ;  /* 0x0008000004ff7812 */ /* 0x000fe4000782c0ff */
[----:B------:R-:W-:Y:S02]  /*50e0*/  PRMT R97, R97, 0x5410, RZ ;  /* 0x0000541061617816 */ /* 0x000fe400000000ff */
[----:B------:R-:W-:Y:S01]  /*50f0*/  LOP3.LUT P6, RZ, R0, 0x100000, RZ, 0xc0, !PT ;  /* 0x0010000000ff7812 */ /* 0x000fe200078cc0ff */
[----:B------:R0:W3:Y:S01]  /*5100*/  @!P2 LDG.E R86, desc[UR12][R70.64] ;  /* 0x0000000c4656a981 */ /* 0x0000e2000c1e1900 */
[----:B------:R-:W-:-:S02]  /*5110*/  @!P5 PRMT R97, R97, 0x5410, R110 ;  /* 0x000054106161d816 */ /* 0x000fc4000000006e */
[C---:B------:R-:W-:Y:S02]  /*5120*/  LOP3.LUT P2, RZ, R0.reuse, 0x40000, RZ, 0xc0, !PT ;  /* 0x0004000000ff7812 */ /* 0x040fe4000784c0ff */
[C---:B------:R-:W-:Y:S02]  /*5130*/  LOP3.LUT P5, RZ, R0.reuse, 0x20000, RZ, 0xc0, !PT ;  /* 0x0002000000ff7812 */ /* 0x040fe400078ac0ff */
[----:B------:R-:W-:-:S04]  /*5140*/  LOP3.LUT R0, R0, 0xffff7fff, RZ, 0xc0, !PT ;  /* 0xffff7fff00007812 */ /* 0x000fc800078ec0ff */
[----:B------:R-:W-:Y:S02]  /*5150*/  @P1 LOP3.LUT R0, R0, 0x8000, RZ, 0xfc, !PT ;  /* 0x0000800000001812 */ /* 0x000fe400078efcff */
[----:B------:R-:W-:Y:S01]  /*5160*/  LOP3.LUT P1, RZ, R4, 0x2000000, RZ, 0xc0, !PT ;  /* 0x0200000004ff7812 */ /* 0x000fe2000782c0ff */
[----:B0-----:R-:W-:Y:S01]  /*5170*/  IMAD.MOV.U32 R70, RZ, RZ, RZ ;  /* 0x000000ffff467224 */ /* 0x001fe200078e00ff */
[----:B------:R-:W-:Y:S02]  /*5180*/  PRMT R101, R101, 0x5410, RZ ;  /* 0x0000541065657816 */ /* 0x000fe400000000ff */
[----:B------:R-:W-:Y:S02]  /*5190*/  PRMT R95, RZ, 0x7610, R95 ;  /* 0x00007610ff5f7816 */ /* 0x000fe4000000005f */
[--C-:B------:R-:W-:Y:S02]  /*51a0*/  @!P6 SHF.R.U32.HI R95, RZ, 0x10, R107.reuse ;  /* 0x00000010ff5fe819 */ /* 0x100fe4000001166b */
[----:B------:R-:W-:-:S02]  /*51b0*/  @!P6 PRMT R101, R101, 0x5410, R107 ;  /* 0x000054106565e816 */ /* 0x000fc4000000006b */
[C---:B------:R-:W-:Y:S02]  /*51c0*/  LOP3.LUT P3, RZ, R4.reuse, 0x1000000, RZ, 0xc0, !PT ;  /* 0x0100000004ff7812 */ /* 0x040fe4000786c0ff */
[C---:B------:R-:W-:Y:S01]  /*51d0*/  LOP3.LUT P6, RZ, R4.reuse, 0x800000, RZ, 0xc0, !PT ;  /* 0x0080000004ff7812 */ /* 0x040fe200078cc0ff */
[----:B------:R0:W4:Y:S01]  /*51e0*/  @!P1 LDG.E R70, desc[UR12][R66.64] ;  /* 0x0000000c42469981 */ /* 0x000122000c1e1900 */
[----:B------:R-:W-:Y:S02]  /*51f0*/  PRMT R95, R95, 0x5410, RZ ;  /* 0x000054105f5f7816 */ /* 0x000fe400000000ff */
[----:B------:R-:W-:Y:S02]  /*5200*/  LOP3.LUT P4, RZ, R4, 0x400000, RZ, 0xc0, !PT ;  /* 0x0040000004ff7812 */ /* 0x000fe4000788c0ff */
[----:B0-----:R-:W-:Y:S01]  /*5210*/  PRMT R66, R72, 0x7610, R66 ;  /* 0x0000761048427816 */ /* 0x001fe20000000042 */
[----:B------:R-:W-:Y:S01]  /*5220*/  HFMA2.MMA R72, -RZ, RZ, 0, 0 ;  /* 0x00000000ff487435 */ /* 0x000fe200000001ff */
[----:B------:R-:W-:-:S02]  /*5230*/  @!P0 PRMT R95, R95, 0x5410, R60 ;  /* 0x000054105f5f8816 */ /* 0x000fc4000000003c */
[----:B------:R-:W-:Y:S02]  /*5240*/  LOP3.LUT P0, RZ, R4, 0x200000, RZ, 0xc0, !PT ;  /* 0x0020000004ff7812 */ /* 0x000fe4000780c0ff */
[----:B------:R-:W-:Y:S01]  /*5250*/  LOP3.LUT R0, R0, 0xfffff7ff, RZ, 0xc0, !PT ;  /* 0xfffff7ff00007812 */ /* 0x000fe200078ec0ff */
[----:B------:R-:W-:Y:S01]  /*5260*/  IMAD.MOV.U32 R68, RZ, RZ, RZ ;  /* 0x000000ffff447224 */ /* 0x000fe200078e00ff */
[----:B------:R-:W-:Y:S02]  /*5270*/  LOP3.LUT P1, RZ, R4, 0x100000, RZ, 0xc0, !PT ;  /* 0x0010000004ff7812 */ /* 0x000fe4000782c0ff */
[----:B------:R-:W-:Y:S01]  /*5280*/  @P6 LOP3.LUT R0, R0, 0x800, RZ, 0xfc, !PT ;  /* 0x0000080000006812 */ /* 0x000fe200078efcff */
[----:B------:R0:W4:Y:S01]  /*5290*/  @!P3 LDG.E R72, desc[UR12][R56.64] ;  /* 0x0000000c3848b981 */ /* 0x000122000c1e1900 */
[----:B------:R-:W-:Y:S02]  /*52a0*/  LOP3.LUT P3, RZ, R2, 0x100, RZ, 0xc0, !PT ;  /* 0x0000010002ff7812 */ /* 0x000fe4000786c0ff */
[----:B------:R-:W-:Y:S01]  /*52b0*/  LOP3.LUT R0, R0, 0xfffffdff, RZ, 0xc0, !PT ;  /* 0xfffffdff00007812 */ /* 0x000fe200078ec0ff */
[----:B------:R1:W4:Y:S01]  /*52c0*/  @!P6 LDG.E R68, desc[UR12][R52.64] ;  /* 0x0000000c3444e981 */ /* 0x000322000c1e1900 */
[----:B0-----:R-:W-:-:S02]  /*52d0*/  IMAD.MOV.U32 R56, RZ, RZ, RZ ;  /* 0x000000ffff387224 */ /* 0x001fc400078e00ff */
[----:B------:R-:W-:Y:S01]  /*52e0*/  @P0 LOP3.LUT R0, R0, 0x200, RZ, 0xfc, !PT ;  /* 0x0000020000000812 */ /* 0x000fe200078efcff */
[----:B-1----:R-:W-:-:S03]  /*52f0*/  IMAD.MOV.U32 R52, RZ, RZ, RZ ;  /* 0x000000ffff347224 */ /* 0x002fc600078e00ff */
[----:B------:R0:W4:Y:S01]  /*5300*/  @!P4 LDG.E R56, desc[UR12][R54.64] ;  /* 0x0000000c3638c981 */ /* 0x000122000c1e1900 */
[----:B------:R-:W-:Y:S02]  /*5310*/  PRMT R57, RZ, 0x7610, R57 ;  /* 0x00007610ff397816 */ /* 0x000fe40000000039 */
[----:B--2---:R-:W-:Y:S01]  /*5320*/  @!P2 SHF.R.U32.HI R57, RZ, 0x10, R92 ;  /* 0x00000010ff39a819 */ /* 0x004fe2000001165c */
[----:B------:R-:W2:Y:S01]  /*5330*/  @!P1 LDG.E R52, desc[UR12][R20.64] ;  /* 0x0000000c14349981 */ /* 0x000ea2000c1e1900 */
[----:B------:R-:W-:Y:S02]  /*5340*/  LOP3.LUT P1, RZ, R0, 0x8000, RZ, 0xc0, !PT ;  /* 0x0000800000ff7812 */ /* 0x000fe4000782c0ff */
[----:B0-----:R-:W-:Y:S02]  /*5350*/  PRMT R54, R66, 0x7610, R54 ;  /* 0x0000761042367816 */ /* 0x001fe40000000036 */
[----:B------:R-:W-:Y:S02]  /*5360*/  MOV R66, RZ ;  /* 0x000000ff00427202 */ /* 0x000fe40000000f00 */
[----:B------:R-:W-:-:S02]  /*5370*/  PRMT R79, R79, 0x5410, RZ ;  /* 0x000054104f4f7816 */ /* 0x000fc400000000ff */
[----:B------:R-:W-:Y:S02]  /*5380*/  PRMT R57, R57, 0x5410, RZ ;  /* 0x0000541039397816 */ /* 0x000fe400000000ff */
[----:B------:R0:W2:Y:S01]  /*5390*/  @!P0 LDG.E R66, desc[UR12][R50.64] ;  /* 0x0000000c32428981 */ /* 0x0000a2000c1e1900 */
[----:B------:R-:W-:Y:S02]  /*53a0*/  LOP3.LUT P0, RZ, R2, 0x80, RZ, 0xc0, !PT ;  /* 0x0000008002ff7812 */ /* 0x000fe4000780c0ff */
[----:B------:R-:W-:Y:S02]  /*53b0*/  PRMT R71, RZ, 0x7610, R71 ;  /* 0x00007610ff477816 */ /* 0x000fe40000000047 */
[----:B------:R-:W-:Y:S02]  /*53c0*/  PRMT R53, RZ, 0x7610, R53 ;  /* 0x00007610ff357816 */ /* 0x000fe40000000035 */
[--C-:B------:R-:W-:Y:S02]  /*53d0*/  @!P5 SHF.R.U32.HI R71, RZ, 0x10, R124.reuse ;  /* 0x00000010ff47d819 */ /* 0x100fe4000001167c */
[----:B------:R-:W-:-:S02]  /*53e0*/  @!P5 PRMT R79, R79, 0x5410, R124 ;  /* 0x000054104f4fd816 */ /* 0x000fc4000000007c */
[--C-:B-----5:R-:W-:Y:S02]  /*53f0*/  @!P3 SHF.R.U32.HI R53, RZ, 0x10, R75.reuse ;  /* 0x00000010ff35b819 */ /* 0x120fe4000001164b */
[----:B------:R-:W-:Y:S02]  /*5400*/  @!P3 PRMT R57, R57, 0x5410, R75 ;  /* 0x000054103939b816 */ /* 0x000fe4000000004b */
[----:B------:R-:W-:Y:S02]  /*5410*/  LOP3.LUT P5, RZ, R4, 0x20000, RZ, 0xc0, !PT ;  /* 0x0002000004ff7812 */ /* 0x000fe400078ac0ff */
[C---:B------:R-:W-:Y:S02]  /*5420*/  LOP3.LUT P3, RZ, R0.reuse, 0x4000, RZ, 0xc0, !PT ;  /* 0x0000400000ff7812 */ /* 0x040fe4000786c0ff */
[----:B------:R-:W-:Y:S02]  /*5430*/  LOP3.LUT R0, R0, 0xffffff7f, RZ, 0xc0, !PT ;  /* 0xffffff7f00007812 */ /* 0x000fe400078ec0ff */
[----:B------:R-:W-:-:S02]  /*5440*/  LOP3.LUT P4, RZ, R2, 0x40, RZ, 0xc0, !PT ;  /* 0x0000004002ff7812 */ /* 0x000fc4000788c0ff */
[----:B------:R-:W-:Y:S01]  /*5450*/  @P1 LOP3.LUT R0, R0, 0x80, RZ, 0xfc, !PT ;  /* 0x0000008000001812 */ /* 0x000fe200078efcff */
[----:B0-----:R-:W-:Y:S01]  /*5460*/  IMAD.MOV.U32 R50, RZ, RZ, RZ ;  /* 0x000000ffff327224 */ /* 0x001fe200078e00ff */
[----:B------:R-:W-:Y:S02]  /*5470*/  PRMT R73, RZ, 0x7610, R73 ;  /* 0x00007610ff497816 */ /* 0x000fe40000000049 */
[----:B------:R-:W-:Y:S02]  /*5480*/  @!P0 SHF.R.U32.HI R73, RZ, 0x10, R48 ;  /* 0x00000010ff498819 */ /* 0x000fe40000011630 */
[----:B------:R-:W-:Y:S01]  /*5490*/  LOP3.LUT R0, R0, 0xffffffbf, RZ, 0xc0, !PT ;  /* 0xffffffbf00007812 */ /* 0x000fe200078ec0ff */
[----:B------:R-:W5:Y:S01]  /*54a0*/  @!P1 LDG.E R50, desc[UR12][R24.64] ;  /* 0x0000000c18329981 */ /* 0x000f62000c1e1900 */
[----:B------:R-:W-:Y:S02]  /*54b0*/  PRMT R73, R73, 0x5410, RZ ;  /* 0x0000541049497816 */ /* 0x000fe400000000ff */
[----:B------:R-:W-:-:S02]  /*54c0*/  @P5 LOP3.LUT R0, R0, 0x40, RZ, 0xfc, !PT ;  /* 0x0000004000005812 */ /* 0x000fc400078efcff */
[----:B------:R-:W-:Y:S02]  /*54d0*/  LOP3.LUT P1, RZ, R4, 0x40000, RZ, 0xc0, !PT ;  /* 0x0004000004ff7812 */ /* 0x000fe4000782c0ff */
[----:B------:R-:W-:Y:S02]  /*54e0*/  PRMT R89, RZ, 0x7610, R89 ;  /* 0x00007610ff597816 */ /* 0x000fe40000000059 */
[--C-:B------:R-:W-:Y:S02]  /*54f0*/  @!P4 SHF.R.U32.HI R89, RZ, 0x10, R26.reuse ;  /* 0x00000010ff59c819 */ /* 0x100fe4000001161a */
[----:B------:R-:W-:Y:S02]  /*5500*/  @!P4 PRMT R73, R73, 0x5410, R26 ;  /* 0x000054104949c816 */ /* 0x000fe4000000001a */
[----:B------:R-:W-:Y:S01]  /*5510*/  PRMT R20, R54, 0x7610, R20 ;  /* 0x0000761036147816 */ /* 0x000fe20000000014 */
[----:B------:R-:W-:Y:S01]  /*5520*/  HFMA2.MMA R54, -RZ, RZ, 0, 0 ;  /* 0x00000000ff367435 */ /* 0x000fe200000001ff */
[----:B------:R-:W-:-:S02]  /*5530*/  LOP3.LUT P4, RZ, R0, 0x2000, RZ, 0xc0, !PT ;  /* 0x0000200000ff7812 */ /* 0x000fc4000788c0ff */
[----:B------:R-:W-:Y:S02]  /*5540*/  LOP3.LUT P6, RZ, R2, 0x400, RZ, 0xc0, !PT ;  /* 0x0000040002ff7812 */ /* 0x000fe400078cc0ff */
[----:B------:R-:W-:-:S05]  /*5550*/  PRMT R89, R89, 0x5410, RZ ;  /* 0x0000541059597816 */ /* 0x000fca00000000ff */
[----:B------:R0:W5:Y:S01]  /*5560*/  @!P1 LDG.E R54, desc[UR12][R114.64] ;  /* 0x0000000c72369981 */ /* 0x000162000c1e1900 */
[----:B------:R-:W-:-:S03]  /*5570*/  PRMT R69, RZ, 0x7610, R69 ;  /* 0x00007610ff457816 */ /* 0x000fc60000000045 */
[----:B------:R-:W-:Y:S02]  /*5580*/  @!P4 PRMT R89, R89, 0x5410, R76 ;  /* 0x000054105959c816 */ /* 0x000fe4000000004c */
[----:B------:R-:W-:Y:S02]  /*5590*/  PRMT R71, R71, 0x5410, RZ ;  /* 0x0000541047477816 */ /* 0x000fe400000000ff */
[----:B0-----:R-:W-:Y:S02]  /*55a0*/  PRMT R114, RZ, 0x7610, R114 ;  /* 0x00007610ff727816 */ /* 0x001fe40000000072 */
[----:B------:R-:W-:Y:S02]  /*55b0*/  @!P4 SHF.R.U32.HI R114, RZ, 0x10, R76 ;  /* 0x00000010ff72c819 */ /* 0x000fe4000001164c */
[----:B------:R-:W-:Y:S02]  /*55c0*/  LOP3.LUT P4, RZ, R4, 0x2000, RZ, 0xc0, !PT ;  /* 0x0000200004ff7812 */ /* 0x000fe4000788c0ff */
[----:B------:R-:W-:-:S02]  /*55d0*/  @!P6 SHF.R.U32.HI R69, RZ, 0x10, R74 ;  /* 0x00000010ff45e819 */ /* 0x000fc4000001164a */
[----:B------:R-:W-:Y:S01]  /*55e0*/  PRMT R115, R20, 0x7610, R115 ;  /* 0x0000761014737816 */ /* 0x000fe20000000073 */
[----:B------:R-:W-:Y:S01]  /*55f0*/  IMAD.MOV.U32 R20, RZ, RZ, RZ ;  /* 0x000000ffff147224 */ /* 0x000fe200078e00ff */
[----:B------:R-:W-:Y:S02]  /*5600*/  @!P6 PRMT R71, R71, 0x5410, R74 ;  /* 0x000054104747e816 */ /* 0x000fe4000000004a */
[----:B------:R-:W-:Y:S02]  /*5610*/  PRMT R69, R69, 0x5410, RZ ;  /* 0x0000541045457816 */ /* 0x000fe400000000ff */
[----:B------:R-:W-:Y:S01]  /*5620*/  LOP3.LUT P6, RZ, R4, 0x10000, RZ, 0xc0, !PT ;  /* 0x0001000004ff7812 */ /* 0x000fe200078cc0ff */
[----:B------:R-:W5:Y:S01]  /*5630*/  @!P5 LDG.E R20, desc[UR12][R108.64] ;  /* 0x0000000c6c14d981 */ /* 0x000f62000c1e1900 */
[----:B------:R-:W-:Y:S02]  /*5640*/  LOP3.LUT R0, R0, 0xffffefff, RZ, 0xc0, !PT ;  /* 0xffffefff00007812 */ /* 0x000fe400078ec0ff */
[----:B------:R-:W-:-:S02]  /*5650*/  @!P2 PRMT R69, R69, 0x5410, R92 ;  /* 0x000054104545a816 */ /* 0x000fc4000000005c */
[----:B------:R-:W-:Y:S02]  /*5660*/  LOP3.LUT P5, RZ, R2, 0x10, RZ, 0xc0, !PT ;  /* 0x0000001002ff7812 */ /* 0x000fe400078ac0ff */
[----:B------:R-:W-:Y:S02]  /*5670*/  LOP3.LUT P2, RZ, R4, 0x8000, RZ, 0xc0, !PT ;  /* 0x0000800004ff7812 */ /* 0x000fe4000784c0ff */
[----:B------:R-:W-:Y:S01]  /*5680*/  PRMT R53, R53, 0x5410, RZ ;  /* 0x0000541035357816 */ /* 0x000fe200000000ff */
[----:B------:R-:W-:Y:S01]  /*5690*/  IMAD.MOV.U32 R24, RZ, RZ, RZ ;  /* 0x000000ffff187224 */ /* 0x000fe200078e00ff */
[----:B------:R-:W-:Y:S02]  /*56a0*/  @P4 LOP3.LUT R0, R0, 0x1000, RZ, 0xfc, !PT ;  /* 0x0000100000004812 */ /* 0x000fe400078efcff */
[C---:B------:R-:W-:Y:S02]  /*56b0*/  LOP3.LUT P4, RZ, R2.reuse, 0x1, RZ, 0xc0, !PT ;  /* 0x0000000102ff7812 */ /* 0x040fe4000788c0ff */
[----:B------:R-:W-:Y:S01]  /*56c0*/  @!P0 PRMT R53, R53, 0x5410, R48 ;  /* 0x0000541035358816 */ /* 0x000fe20000000030 */
[----:B------:R0:W5:Y:S01]  /*56d0*/  @!P6 LDG.E R24, desc[UR12][R82.64] ;  /* 0x0000000c5218e981 */ /* 0x000162000c1e1900 */
[----:B------:R-:W-:-:S02]  /*56e0*/  LOP3.LUT P0, RZ, R2, 0x8, RZ, 0xc0, !PT ;  /* 0x0000000802ff7812 */ /* 0x000fc4000780c0ff */
[----:B------:R-:W-:Y:S02]  /*56f0*/  PRMT R55, RZ, 0x7610, R55 ;  /* 0x00007610ff377816 */ /* 0x000fe40000000037 */
[----:B------:R-:W-:Y:S02]  /*5700*/  @!P3 SHF.R.U32.HI R55, RZ, 0x10, R112 ;  /* 0x00000010ff37b819 */ /* 0x000fe40000011670 */
[----:B------:R-:W-:Y:S02]  /*5710*/  LOP3.LUT R0, R0, 0xfffffeff, RZ, 0xc0, !PT ;  /* 0xfffffeff00007812 */ /* 0x000fe400078ec0ff */
[----:B------:R-:W-:Y:S02]  /*5720*/  LOP3.LUT P6, RZ, R4, 0x4000, RZ, 0xc0, !PT ;  /* 0x0000400004ff7812 */ /* 0x000fe400078cc0ff */
[----:B0-----:R-:W-:Y:S02]  /*5730*/  MOV R82, RZ ;  /* 0x000000ff00527202 */ /* 0x001fe40000000f00 */
[----:B------:R-:W-:-:S02]  /*5740*/  PRMT R21, RZ, 0x7610, R21 ;  /* 0x00007610ff157816 */ /* 0x000fc40000000015 */
[----:B------:R-:W-:Y:S02]  /*5750*/  @!P5 SHF.R.U32.HI R21, RZ, 0x10, R27 ;  /* 0x00000010ff15d819 */ /* 0x000fe4000001161b */
[----:B------:R-:W-:Y:S01]  /*5760*/  PRMT R55, R55, 0x5410, RZ ;  /* 0x0000541037377816 */ /* 0x000fe200000000ff */
[----:B------:R0:W5:Y:S01]  /*5770*/  @!P2 LDG.E R82, desc[UR12][R84.64] ;  /* 0x0000000c5452a981 */ /* 0x000162000c1e1900 */
[----:B------:R-:W-:Y:S02]  /*5780*/  LOP3.LUT P1, RZ, R2, 0x4, RZ, 0xc0, !PT ;  /* 0x0000000402ff7812 */ /* 0x000fe4000782c0ff */
[----:B------:R-:W-:Y:S02]  /*5790*/  @P2 LOP3.LUT R0, R0, 0x100, RZ, 0xfc, !PT ;  /* 0x0000010000002812 */ /* 0x000fe400078efcff */
[----:B------:R-:W-:Y:S02]  /*57a0*/  PRMT R67, RZ, 0x7610, R67 ;  /* 0x00007610ff437816 */ /* 0x000fe40000000043 */
[----:B------:R-:W-:-:S02]  /*57b0*/  PRMT R21, R21, 0x5410, RZ ;  /* 0x0000541015157816 */ /* 0x000fc400000000ff */
[--C-:B------:R-:W-:Y:S01]  /*57c0*/  @!P4 SHF.R.U32.HI R67, RZ, 0x10, R98.reuse ;  /* 0x00000010ff43c819 */ /* 0x100fe20000011662 */
[----:B0-----:R-:W-:Y:S01]  /*57d0*/  IMAD.MOV.U32 R84, RZ, RZ, RZ ;  /* 0x000000ffff547224 */ /* 0x001fe200078e00ff */
[----:B------:R-:W-:Y:S02]  /*57e0*/  @!P4 PRMT R55, R55, 0x5410, R98 ;  /* 0x000054103737c816 */ /* 0x000fe40000000062 */
[----:B------:R-:W-:Y:S02]  /*57f0*/  LOP3.LUT P4, RZ, R0, 0x1000, RZ, 0xc0, !PT ;  /* 0x0000100000ff7812 */ /* 0x000fe4000788c0ff */
[----:B------:R-:W-:Y:S01]  /*5800*/  PRMT R25, RZ, 0x7610, R25 ;  /* 0x00007610ff197816 */ /* 0x000fe20000000019 */
[----:B------:R0:W5:Y:S01]  /*5810*/  @!P6 LDG.E R84, desc[UR12][R58.64] ;  /* 0x0000000c3a54e981 */ /* 0x000162000c1e1900 */
[--C-:B------:R-:W-:Y:S02]  /*5820*/  @!P0 SHF.R.U32.HI R25, RZ, 0x10, R28.reuse ;  /* 0x00000010ff198819 */ /* 0x100fe4000001161c */
[----:B------:R-:W-:-:S02]  /*5830*/  @!P0 PRMT R21, R21, 0x5410, R28 ;  /* 0x0000541015158816 */ /* 0x000fc4000000001c */
[C---:B------:R-:W-:Y:S02]  /*5840*/  LOP3.LUT P0, RZ, R4.reuse, 0x80000000, RZ, 0xc0, !PT ;  /* 0x8000000004ff7812 */ /* 0x040fe4000780c0ff */
[----:B------:R-:W-:Y:S02]  /*5850*/  PRMT R25, R25, 0x5410, RZ ;  /* 0x0000541019197816 */ /* 0x000fe400000000ff */
[----:B------:R-:W-:Y:S01]  /*5860*/  PRMT R51, RZ, 0x7610, R51 ;  /* 0x00007610ff337816 */ /* 0x000fe20000000033 */
[----:B0-----:R-:W-:Y:S01]  /*5870*/  IMAD.MOV.U32 R58, RZ, RZ, RZ ;  /* 0x000000ffff3a7224 */ /* 0x001fe200078e00ff */
[--C-:B------:R-:W-:Y:S02]  /*5880*/  @!P1 SHF.R.U32.HI R51, RZ, 0x10, R102.reuse ;  /* 0x00000010ff339819 */ /* 0x100fe40000011666 */
[----:B------:R-:W-:Y:S02]  /*5890*/  @!P1 PRMT R25, R25, 0x5410, R102 ;  /* 0x0000541019199816 */ /* 0x000fe40000000066 */
[C---:B------:R-:W-:Y:S01]  /*58a0*/  LOP3.LUT P1, RZ, R4.reuse, 0x1000, RZ, 0xc0, !PT ;  /* 0x0000100004ff7812 */ /* 0x040fe2000782c0ff */
[----:B------:R0:W5:Y:S01]  /*58b0*/  @!P4 LDG.E R58, desc[UR12][R64.64] ;  /* 0x0000000c403ac981 */ /* 0x000162000c1e1900 */
[----:B------:R-:W-:-:S02]  /*58c0*/  LOP3.LUT P2, RZ, R4, 0x40000000, RZ, 0xc0, !PT ;  /* 0x4000000004ff7812 */ /* 0x000fc4000784c0ff */
[----:B------:R-:W-:Y:S02]  /*58d0*/  PRMT R51, R51, 0x5410, RZ ;  /* 0x0000541033337816 */ /* 0x000fe400000000ff */
[----:B------:R-:W-:Y:S02]  /*58e0*/  PRMT R59, RZ, 0x7610, R59 ;  /* 0x00007610ff3b7816 */ /* 0x000fe4000000003b */
[----:B------:R-:W-:Y:S01]  /*58f0*/  @!P3 PRMT R51, R51, 0x5410, R112 ;  /* 0x000054103333b816 */ /* 0x000fe20000000070 */
[----:B0-----:R-:W-:Y:S01]  /*5900*/  HFMA2.MMA R64, -RZ, RZ, 0, 0 ;  /* 0x00000000ff407435 */ /* 0x001fe200000001ff */
[----:B------:R-:W-:Y:S02]  /*5910*/  @!P0 SHF.R.U32.HI R59, RZ, 0x10, R94 ;  /* 0x00000010ff3b8819 */ /* 0x000fe4000001165e */
[----:B------:R-:W-:Y:S02]  /*5920*/  LOP3.LUT P3, RZ, R4, 0x800, RZ, 0xc0, !PT ;  /* 0x0000080004ff7812 */ /* 0x000fe4000786c0ff */
[----:B------:R-:W-:-:S02]  /*5930*/  PRMT R59, R59, 0x5410, RZ ;  /* 0x000054103b3b7816 */ /* 0x000fc400000000ff */
[----:B------:R-:W-:Y:S02]  /*5940*/  PRMT R83, RZ, 0x7610, R83 ;  /* 0x00007610ff537816 */ /* 0x000fe40000000053 */
[--C-:B------:R-:W-:Y:S01]  /*5950*/  @!P2 SHF.R.U32.HI R83, RZ, 0x10, R100.reuse ;  /* 0x00000010ff53a819 */ /* 0x100fe20000011664 */
[----:B------:R0:W5:Y:S01]  /*5960*/  @!P1 LDG.E R64, desc[UR12][R14.64] ;  /* 0x0000000c0e409981 */ /* 0x000162000c1e1900 */
[----:B------:R-:W-:Y:S02]  /*5970*/  @!P2 PRMT R59, R59, 0x5410, R100 ;  /* 0x000054103b3ba816 */ /* 0x000fe40000000064 */
[----:B------:R-:W-:Y:S01]  /*5980*/  LOP3.LUT P2, RZ, R4, 0x400, RZ, 0xc0, !PT ;  /* 0x0000040004ff7812 */ /* 0x000fe2000784c0ff */
[----:B0-----:R-:W-:-:S06]  /*5990*/  IMAD.MOV.U32 R14, RZ, RZ, RZ ;  /* 0x000000ffff0e7224 */ /* 0x001fcc00078e00ff */
[----:B------:R0:W5:Y:S02]  /*59a0*/  @!P3 LDG.E R14, desc[UR12][R10.64] ;  /* 0x0000000c0a0eb981 */ /* 0x000164000c1e1900 */
[----:B0-----:R-:W-:-:S06]  /*59b0*/  IMAD.MOV.U32 R10, RZ, RZ, RZ ;  /* 0x000000ffff0a7224 */ /* 0x001fcc00078e00ff */
[----:B------:R0:W5:Y:S01]  /*59c0*/  @!P2 LDG.E R10, desc[UR12][R18.64] ;  /* 0x0000000c120aa981 */ /* 0x000162000c1e1900 */
[----:B------:R-:W-:Y:S02]  /*59d0*/  LOP3.LUT P6, RZ, R4, 0x20000000, RZ, 0xc0, !PT ;  /* 0x2000000004ff7812 */ /* 0x000fe400078cc0ff */
[----:B------:R-:W-:Y:S02]  /*59e0*/  LOP3.LUT R0, R0, 0xfffffbff, RZ, 0xc0, !PT ;  /* 0xfffffbff00007812 */ /* 0x000fe400078ec0ff */
[----:B------:R-:W-:Y:S02]  /*59f0*/  PRMT R108, RZ, 0x7610, R108 ;  /* 0x00007610ff6c7816 */ /* 0x000fe4000000006c */
[----:B------:R-:W-:Y:S02]  /*5a00*/  @P4 LOP3.LUT R0, R0, 0x400, RZ, 0xfc, !PT ;  /* 0x0000040000004812 */ /* 0x000fe400078efcff */
[----:B------:R-:W-:Y:S02]  /*5a10*/  @!P5 PRMT R108, R27, 0x7610, R108 ;  /* 0x000076101b6cd816 */ /* 0x000fe4000000006c */
[----:B------:R-:W-:-:S02]  /*5a20*/  LOP3.LUT P4, RZ, R4, 0x8000000, RZ, 0xc0, !PT ;  /* 0x0800000004ff7812 */ /* 0x000fc4000788c0ff */
[C---:B------:R-:W-:Y:S02]  /*5a30*/  LOP3.LUT P5, RZ, R4.reuse, 0x10000000, RZ, 0xc0, !PT ;  /* 0x1000000004ff7812 */ /* 0x040fe400078ac0ff */
[----:B------:R-:W-:Y:S01]  /*5a40*/  PRMT R67, R67, 0x5410, RZ ;  /* 0x0000541043437816 */ /* 0x000fe200000000ff */
[----:B------:R1:W-:Y:S03]  /*5a50*/  STL [R1+0x24], R5 ;  /* 0x0000240501007387 */ /* 0x0003e60000100800 */
[----:B------:R-:W-:Y:S02]  /*5a60*/  @!P0 PRMT R67, R67, 0x5410, R94 ;  /* 0x0000541043438816 */ /* 0x000fe4000000005e */
[----:B------:R-:W-:Y:S02]  /*5a70*/  LOP3.LUT P0, RZ, R4, 0x4000000, RZ, 0xc0, !PT ;  /* 0x0400000004ff7812 */ /* 0x000fe4000780c0ff */
[----:B-1----:R-:W-:-:S02]  /*5a80*/  PRMT R5, RZ, 0x7610, R5 ;  /* 0x00007610ff057816 */ /* 0x002fc40000000005 */
[----:B------:R-:W-:Y:S01]  /*5a90*/  @!P6 SHF.R.U32.HI R5, RZ, 0x10, R96 ;  /* 0x00000010ff05e819 */ /* 0x000fe20000011660 */
[----:B------:R1:W-:Y:S01]  /*5aa0*/  STL [R1+0x28], R22 ;  /* 0x0000281601007387 */ /* 0x0003e20000100800 */
[----:B------:R-:W-:Y:S02]  /*5ab0*/  PRMT R15, RZ, 0x7610, R15 ;  /* 0x00007610ff0f7816 */ /* 0x000fe4000000000f */
[----:B------:R-:W-:Y:S02]  /*5ac0*/  PRMT R5, R5, 0x5410, RZ ;  /* 0x0000541005057816 */ /* 0x000fe400000000ff */
[----:B------:R-:W-:Y:S02]  /*5ad0*/  @!P4 SHF.R.U32.HI R15, RZ, 0x10, R88 ;  /* 0x00000010ff0fc819 */ /* 0x000fe40000011658 */
[----:B---3--:R-:W-:Y:S02]  /*5ae0*/  @!P5 PRMT R5, R5, 0x5410, R86 ;  /* 0x000054100505d816 */ /* 0x008fe40000000056 */
[----:B-1----:R-:W-:-:S02]  /*5af0*/  PRMT R22, RZ, 0x7610, R22 ;  /* 0x00007610ff167816 */ /* 0x002fc40000000016 */
[----:B------:R-:W-:Y:S02]  /*5b00*/  @!P5 SHF.R.U32.HI R22, RZ, 0x10, R86 ;  /* 0x00000010ff16d819 */ /* 0x000fe40000011656 */
[C---:B------:R-:W-:Y:S02]  /*5b10*/  LOP3.LUT P1, RZ, R4.reuse, 0x2000000, RZ, 0xc0, !PT ;  /* 0x0200000004ff7812 */ /* 0x040fe4000782c0ff */
[----:B------:R-:W-:Y:S01]  /*5b20*/  LOP3.LUT P5, RZ, R4, 0x200, RZ, 0xc0, !PT ;  /* 0x0000020004ff7812 */ /* 0x000fe200078ac0ff */
[----:B------:R1:W-:Y:S01]  /*5b30*/  STL [R1+0x2c], R23 ;  /* 0x00002c1701007387 */ /* 0x0003e20000100800 */
[----:B------:R-:W-:Y:S02]  /*5b40*/  PRMT R15, R15, 0x5410, RZ ;  /* 0x000054100f0f7816 */ /* 0x000fe400000000ff */
[----:B0-----:R-:W-:Y:S02]  /*5b50*/  MOV R18, RZ ;  /* 0x000000ff00127202 */ /* 0x001fe40000000f00 */
[----:B------:R-:W-:-:S02]  /*5b60*/  @!P0 PRMT R15, R15, 0x5410, R78 ;  /* 0x000054100f0f8816 */ /* 0x000fc4000000004e */
[----:B-1----:R-:W-:Y:S02]  /*5b70*/  PRMT R23, RZ, 0x7610, R23 ;  /* 0x00007610ff177816 */ /* 0x002fe40000000017 */
[----:B------:R-:W-:-:S03]  /*5b80*/  @!P0 SHF.R.U32.HI R23, RZ, 0x10, R78 ;  /* 0x00000010ff178819 */ /* 0x000fc6000001164e */
[----:B------:R0:W3:Y:S01]  /*5b90*/  @!P5 LDG.E R18, desc[UR12][R16.64] ;  /* 0x0000000c1012d981 */ /* 0x0000e2000c1e1900 */
[----:B------:R-:W-:Y:S02]  /*5ba0*/  LOP3.LUT P0, RZ, R4, 0x100, RZ, 0xc0, !PT ;  /* 0x0000010004ff7812 */ /* 0x000fe4000780c0ff */
[----:B------:R-:W-:Y:S02]  /*5bb0*/  PRMT R83, R83, 0x5410, RZ ;  /* 0x0000541053537816 */ /* 0x000fe400000000ff */
[----:B------:R-:W-:Y:S02]  /*5bc0*/  PRMT R23, R23, 0x5410, RZ ;  /* 0x0000541017177816 */ /* 0x000fe400000000ff */
[----:B------:R-:W-:Y:S02]  /*5bd0*/  PRMT R11, RZ, 0x7610, R11 ;  /* 0x00007610ff0b7816 */ /* 0x000fe4000000000b */
[----:B------:R-:W-:Y:S01]  /*5be0*/  @!P6 PRMT R83, R83, 0x5410, R96 ;  /* 0x000054105353e816 */ /* 0x000fe20000000060 */
[----:B0-----:R-:W-:Y:S01]  /*5bf0*/  IMAD.MOV.U32 R16, RZ, RZ, RZ ;  /* 0x000000ffff107224 */ /* 0x001fe200078e00ff */
[----:B----4-:R-:W-:-:S02]  /*5c00*/  @!P1 SHF.R.U32.HI R11, RZ, 0x10, R70 ;  /* 0x00000010ff0b9819 */ /* 0x010fc40000011646 */
[----:B------:R-:W-:Y:S02]  /*5c10*/  @!P1 PRMT R23, R23, 0x5410, R70 ;  /* 0x0000541017179816 */ /* 0x000fe40000000046 */
[C---:B------:R-:W-:Y:S01]  /*5c20*/  LOP3.LUT P6, RZ, R4.reuse, 0x1000000, RZ, 0xc0, !PT ;  /* 0x0100000004ff7812 */ /* 0x040fe200078cc0ff */
[----:B------:R0:W4:Y:S01]  /*5c30*/  @!P0 LDG.E R16, desc[UR12][R12.64] ;  /* 0x0000000c0c108981 */ /* 0x000122000c1e1900 */
[----:B------:R-:W-:Y:S02]  /*5c40*/  LOP3.LUT P1, RZ, R4, 0x80, RZ, 0xc0, !PT ;  /* 0x0000008004ff7812 */ /* 0x000fe4000782c0ff */
[----:B------:R-:W-:Y:S02]  /*5c50*/  PRMT R11, R11, 0x5410, RZ ;  /* 0x000054100b0b7816 */ /* 0x000fe400000000ff */
[----:B------:R-:W-:Y:S01]  /*5c60*/  PRMT R65, RZ, 0x7610, R65 ;  /* 0x00007610ff417816 */ /* 0x000fe20000000041 */
[----:B0-----:R-:W-:Y:S01]  /*5c70*/  IMAD.MOV.U32 R12, RZ, RZ, RZ ;  /* 0x000000ffff0c7224 */ /* 0x001fe200078e00ff */
[----:B------:R-:W-:-:S05]  /*5c80*/  LOP3.LUT P0, RZ, R0, 0x200, RZ, 0xc0, !PT ;  /* 0x0000020000ff7812 */ /* 0x000fca000780c0ff */
[--C-:B------:R-:W-:Y:S02]  /*5c90*/  @!P6 SHF.R.U32.HI R65, RZ, 0x10, R72.reuse ;  /* 0x00000010ff41e819 */ /* 0x100fe40000011648 */
[----:B------:R-:W-:Y:S01]  /*5ca0*/  @!P6 PRMT R11, R11, 0x5410, R72 ;  /* 0x000054100b0be816 */ /* 0x000fe20000000048 */
[----:B------:R0:W3:Y:S01]  /*5cb0*/  @!P1 LDG.E R12, desc[UR12][R44.64] ;  /* 0x0000000c2c0c9981 */ /* 0x0000e2000c1e1900 */
[C---:B------:R-:W-:Y:S02]  /*5cc0*/  LOP3.LUT P6, RZ, R0.reuse, 0x800, RZ, 0xc0, !PT ;  /* 0x0000080000ff7812 */ /* 0x040fe400078cc0ff */
[----:B------:R-:W-:Y:S02]  /*5cd0*/  LOP3.LUT P1, RZ, R0, 0x80, RZ, 0xc0, !PT ;  /* 0x0000008000ff7812 */ /* 0x000fe4000782c0ff */
[----:B------:R-:W-:Y:S02]  /*5ce0*/  PRMT R22, R22, 0x5410, RZ ;  /* 0x0000541016167816 */ /* 0x000fe400000000ff */
[----:B------:R-:W-:-:S02]  /*5cf0*/  LOP3.LUT P2, RZ, R4, 0x100000, RZ, 0xc0, !PT ;  /* 0x0010000004ff7812 */ /* 0x000fc4000784c0ff */
[----:B------:R-:W-:Y:S02]  /*5d00*/  @!P4 PRMT R22, R22, 0x5410, R88 ;  /* 0x000054101616c816 */ /* 0x000fe40000000058 */
[C---:B------:R-:W-:Y:S02]  /*5d10*/  LOP3.LUT P4, RZ, R4.reuse, 0x400000, RZ, 0xc0, !PT ;  /* 0x0040000004ff7812 */ /* 0x040fe4000788c0ff */
[----:B------:R-:W-:Y:S02]  /*5d20*/  LOP3.LUT P5, RZ, R4, 0x40000, RZ, 0xc0, !PT ;  /* 0x0004000004ff7812 */ /* 0x000fe400078ac0ff */
[----:B------:R-:W-:Y:S02]  /*5d30*/  PRMT R65, R65, 0x5410, RZ ;  /* 0x0000541041417816 */ /* 0x000fe400000000ff */
[----:B------:R-:W-:Y:S02]  /*5d40*/  PRMT R19, RZ, 0x7610, R19 ;  /* 0x00007610ff137816 */ /* 0x000fe40000000013 */
[----:B------:R-:W-:-:S02]  /*5d50*/  PRMT R17, RZ, 0x7610, R17 ;  /* 0x00007610ff117816 */ /* 0x000fc40000000011 */
[----:B------:R-:W-:Y:S02]  /*5d60*/  PRMT R13, RZ, 0x7610, R13 ;  /* 0x00007610ff0d7816 */ /* 0x000fe4000000000d */
[--C-:B------:R-:W-:Y:S02]  /*5d70*/  @!P6 SHF.R.U32.HI R19, RZ, 0x10, R68.reuse ;  /* 0x00000010ff13e819 */ /* 0x100fe40000011644 */
[----:B------:R-:W-:Y:S02]  /*5d80*/  @!P6 PRMT R65, R65, 0x5410, R68 ;  /* 0x000054104141e816 */ /* 0x000fe40000000044 */
[----:B--2---:R-:W-:Y:S02]  /*5d90*/  @!P0 SHF.R.U32.HI R17, RZ, 0x10, R66 ;  /* 0x00000010ff118819 */ /* 0x004fe40000011642 */
[----:B------:R-:W-:Y:S01]  /*5da0*/  LOP3.LUT P6, RZ, R4, 0x40, RZ, 0xc0, !PT ;  /* 0x0000004004ff7812 */ /* 0x000fe200078cc0ff */
[----:B0-----:R-:W-:Y:S01]  /*5db0*/  HFMA2.MMA R44, -RZ, RZ, 0, 0 ;  /* 0x00000000ff2c7435 */ /* 0x001fe200000001ff */
[----:B------:R-:W-:-:S02]  /*5dc0*/  PRMT R19, R19, 0x5410, RZ ;  /* 0x0000541013137816 */ /* 0x000fc400000000ff */
[----:B------:R-:W-:Y:S01]  /*5dd0*/  PRMT R17, R17, 0x5410, RZ ;  /* 0x0000541011117816 */ /* 0x000fe200000000ff */
[----:B------:R0:W-:Y:S01]  /*5de0*/  STL [R1+0x3c], R60 ;  /* 0x00003c3c01007387 */ /* 0x0001e20000100800 */
[----:B-----5:R-:W-:-:S03]  /*5df0*/  @!P1 SHF.R.U32.HI R13, RZ, 0x10, R50 ;  /* 0x00000010ff0d9819 */ /* 0x020fc60000011632 */
[----:B------:R1:W-:Y:S01]  /*5e00*/  STL [R1+0x44], R61 ;  /* 0x0000443d01007387 */ /* 0x0003e20000100800 */
[----:B------:R-:W-:-:S03]  /*5e10*/  PRMT R13, R13, 0x5410, RZ ;  /* 0x000054100d0d7816 */ /* 0x000fc600000000ff */
[----:B------:R2:W-:Y:S01]  /*5e20*/  STL [R1+0x4c], R74 ;  /* 0x00004c4a01007387 */ /* 0x0005e20000100800 */
[----:B0-----:R-:W-:Y:S02]  /*5e30*/  PRMT R60, RZ, 0x7610, R60 ;  /* 0x00007610ff3c7816 */ /* 0x001fe4000000003c */
[--C-:B------:R-:W-:Y:S01]  /*5e40*/  @!P4 SHF.R.U32.HI R60, RZ, 0x10, R56.reuse ;  /* 0x00000010ff3cc819 */ /* 0x100fe20000011638 */
[----:B------:R0:W5:Y:S01]  /*5e50*/  @!P6 LDG.E R44, desc[UR12][R42.64] ;  /* 0x0000000c2a2ce981 */ /* 0x000162000c1e1900 */
[----:B------:R-:W-:Y:S02]  /*5e60*/  @!P4 PRMT R19, R19, 0x5410, R56 ;  /* 0x000054101313c816 */ /* 0x000fe40000000038 */
[----:B-1----:R-:W-:Y:S02]  /*5e70*/  PRMT R61, RZ, 0x7610, R61 ;  /* 0x00007610ff3d7816 */ /* 0x002fe4000000003d */
[----:B------:R-:W-:Y:S02]  /*5e80*/  @!P2 SHF.R.U32.HI R61, RZ, 0x10, R52 ;  /* 0x00000010ff3da819 */ /* 0x000fe40000011634 */
[----:B--2---:R-:W-:-:S02]  /*5e90*/  PRMT R74, RZ, 0x7610, R74 ;  /* 0x00007610ff4a7816 */ /* 0x004fc4000000004a */
[----:B------:R-:W-:Y:S02]  /*5ea0*/  @!P2 PRMT R17, R17, 0x5410, R52 ;  /* 0x000054101111a816 */ /* 0x000fe40000000034 */
[C---:B------:R-:W-:Y:S02]  /*5eb0*/  LOP3.LUT P4, RZ, R0.reuse, 0x400, RZ, 0xc0, !PT ;  /* 0x0000040000ff7812 */ /* 0x040fe4000788c0ff */
[C---:B------:R-:W-:Y:S02]  /*5ec0*/  LOP3.LUT P2, RZ, R0.reuse, 0x100, RZ, 0xc0, !PT ;  /* 0x0000010000ff7812 */ /* 0x040fe4000784c0ff */
[--C-:B------:R-:W-:Y:S02]  /*5ed0*/  @!P5 SHF.R.U32.HI R74, RZ, 0x10, R54.reuse ;  /* 0x00000010ff4ad819 */ /* 0x100fe40000011636 */
[----:B------:R-:W-:Y:S02]  /*5ee0*/  @!P5 PRMT R13, R13, 0x5410, R54 ;  /* 0x000054100d0dd816 */ /* 0x000fe40000000036 */
[----:B------:R-:W-:-:S02]  /*5ef0*/  LOP3.LUT P5, RZ, R0, 0x40, RZ, 0xc0, !PT ;  /* 0x0000004000ff7812 */ /* 0x000fc400078ac0ff */
[----:B------:R-:W-:-:S04]  /*5f00*/  LOP3.LUT R0, R0, 0xfffffffb, RZ, 0xc0, !PT ;  /* 0xfffffffb00007812 */ /* 0x000fc800078ec0ff */
[----:B------:R-:W-:Y:S02]  /*5f10*/  @P6 LOP3.LUT R0, R0, 0x4, RZ, 0xfc, !PT ;  /* 0x0000000400006812 */ /* 0x000fe400078efcff */
[----:B------:R-:W-:Y:S02]  /*5f20*/  LOP3.LUT P6, RZ, R4, 0x10000, RZ, 0xc0, !PT ;  /* 0x0001000004ff7812 */ /* 0x000fe400078cc0ff */
[----:B------:R-:W-:Y:S01]  /*5f30*/  PRMT R60, R60, 0x5410, RZ ;  /* 0x000054103c3c7816 */ /* 0x000fe200000000ff */
[----:B------:R1:W-:Y:S03]  /*5f40*/  STL [R1+0x58], R48 ;  /* 0x0000583001007387 */ /* 0x0003e60000100800 */
[----:B------:R-:W-:Y:S02]  /*5f50*/  @!P0 PRMT R60, R60, 0x5410, R66 ;  /* 0x000054103c3c8816 */ /* 0x000fe40000000042 */
[----:B------:R-:W-:-:S02]  /*5f60*/  LOP3.LUT P0, RZ, R4, 0x20, RZ, 0xc0, !PT ;  /* 0x0000002004ff7812 */ /* 0x000fc4000780c0ff */
[----:B------:R-:W-:Y:S02]  /*5f70*/  PRMT R45, RZ, 0x7610, R45 ;  /* 0x00007610ff2d7816 */ /* 0x000fe4000000002d */
[----:B-1----:R-:W-:Y:S01]  /*5f80*/  PRMT R48, RZ, 0x7610, R48 ;  /* 0x00007610ff307816 */ /* 0x002fe20000000030 */
[----:B------:R1:W-:Y:S01]  /*5f90*/  STL [R1+0x5c], R26 ;  /* 0x00005c1a01007387 */ /* 0x0003e20000100800 */
[----:B------:R-:W-:Y:S02]  /*5fa0*/  @!P5 SHF.R.U32.HI R45, RZ, 0x10, R20 ;  /* 0x00000010ff2dd819 */ /* 0x000fe40000011614 */
[----:B------:R-:W-:Y:S02]  /*5fb0*/  LOP3.LUT R0, R0, 0xfffffff7, RZ, 0xc0, !PT ;  /* 0xfffffff700007812 */ /* 0x000fe400078ec0ff */
[----:B------:R-:W-:Y:S02]  /*5fc0*/  PRMT R45, R45, 0x5410, RZ ;  /* 0x000054102d2d7816 */ /* 0x000fe400000000ff */
[----:B0-----:R-:W-:Y:S01]  /*5fd0*/  PRMT R42, RZ, 0x7610, R42 ;  /* 0x00007610ff2a7816 */ /* 0x001fe2000000002a */
[----:B-1----:R-:W-:Y:S01]  /*5fe0*/  IMAD.MOV.U32 R26, RZ, RZ, RZ ;  /* 0x000000ffff1a7224 */ /* 0x002fe200078e00ff */
[----:B------:R-:W-:-:S05]  /*5ff0*/  @!P6 SHF.R.U32.HI R48, RZ, 0x10, R24 ;  /* 0x00000010ff30e819 */ /* 0x000fca0000011618 */
[----:B------:R0:W2:Y:S01]  /*6000*/  @!P0 LDG.E R26, desc[UR12][R40.64] ;  /* 0x0000000c281a8981 */ /* 0x0000a2000c1e1900 */
[----:B------:R-:W-:Y:S02]  /*6010*/  PRMT R48, R48, 0x5410, RZ ;  /* 0x0000541030307816 */ /* 0x000fe400000000ff */
[----:B------:R-:W-:Y:S02]  /*6020*/  PRMT R61, R61, 0x5410, RZ ;  /* 0x000054103d3d7816 */ /* 0x000fe400000000ff */
[----:B------:R-:W-:Y:S02]  /*6030*/  @!P6 PRMT R45, R45, 0x5410, R24 ;  /* 0x000054102d2de816 */ /* 0x000fe40000000018 */
[----:B------:R-:W-:Y:S02]  /*6040*/  @P0 LOP3.LUT R0, R0, 0x8, RZ, 0xfc, !PT ;  /* 0x0000000800000812 */ /* 0x000fe400078efcff */
[----:B------:R-:W-:Y:S02]  /*6050*/  @!P1 PRMT R61, R61, 0x5410, R50 ;  /* 0x000054103d3d9816 */ /* 0x000fe40000000032 */
[----:B------:R-:W-:-:S02]  /*6060*/  LOP3.LUT P6, RZ, R4, 0x1000, RZ, 0xc0, !PT ;  /* 0x0000100004ff7812 */ /* 0x000fc400078cc0ff */
[--C-:B------:R-:W-:Y:S02]  /*6070*/  @!P2 SHF.R.U32.HI R42, RZ, 0x10, R82.reuse ;  /* 0x00000010ff2aa819 */ /* 0x100fe40000011652 */
[----:B------:R-:W-:Y:S02]  /*6080*/  @!P2 PRMT R48, R48, 0x5410, R82 ;  /* 0x000054103030a816 */ /* 0x000fe40000000052 */
[C---:B------:R-:W-:Y:S02]  /*6090*/  LOP3.LUT P2, RZ, R4.reuse, 0x4, RZ, 0xc0, !PT ;  /* 0x0000000404ff7812 */ /* 0x040fe4000784c0ff */
[C---:B------:R-:W-:Y:S02]  /*60a0*/  LOP3.LUT P0, RZ, R4.reuse, 0x4000, RZ, 0xc0, !PT ;  /* 0x0000400004ff7812 */ /* 0x040fe4000780c0ff */
[----:B------:R-:W-:Y:S02]  /*60b0*/  LOP3.LUT P1, RZ, R4, 0x10, RZ, 0xc0, !PT ;  /* 0x0000001004ff7812 */ /* 0x000fe4000782c0ff */
[----:B------:R-:W-:Y:S01]  /*60c0*/  LOP3.LUT R0, R0, 0xffffffdf, RZ, 0xc0, !PT ;  /* 0xffffffdf00007812 */ /* 0x000fe200078ec0ff */
[----:B0-----:R-:W-:Y:S01]  /*60d0*/  IMAD.MOV.U32 R40, RZ, RZ, RZ ;  /* 0x000000ffff287224 */ /* 0x001fe200078e00ff */
[----:B------:R0:W-:Y:S01]  /*60e0*/  STL [R1+0x64], R27 ;  /* 0x0000641b01007387 */ /* 0x0001e20000100800 */
[----:B------:R-:W-:-:S03]  /*60f0*/  PRMT R43, RZ, 0x7610, R43 ;  /* 0x00007610ff2b7816 */ /* 0x000fc6000000002b */
[----:B------:R1:W-:Y:S01]  /*6100*/  STL [R1+0x68], R28 ;  /* 0x0000681c01007387 */ /* 0x0003e20000100800 */
[----:B------:R-:W-:Y:S02]  /*6110*/  @P2 LOP3.LUT R0, R0, 0x20, RZ, 0xfc, !PT ;  /* 0x0000002000002812 */ /* 0x000fe400078efcff */
[----:B------:R-:W-:Y:S02]  /*6120*/  LOP3.LUT P2, RZ, R4, 0x400, RZ, 0xc0, !PT ;  /* 0x0000040004ff7812 */ /* 0x000fe4000784c0ff */
[----:B------:R-:W-:Y:S01]  /*6130*/  PRMT R74, R74, 0x5410, RZ ;  /* 0x000054104a4a7816 */ /* 0x000fe200000000ff */
[----:B------:R1:W2:Y:S01]  /*6140*/  @!P1 LDG.E R40, desc[UR12][R38.64] ;  /* 0x0000000c26289981 */ /* 0x0002a2000c1e1900 */
[----:B0-----:R-:W-:Y:S02]  /*6150*/  PRMT R27, RZ, 0x7610, R27 ;  /* 0x00007610ff1b7816 */ /* 0x001fe4000000001b */
[----:B------:R-:W-:Y:S02]  /*6160*/  @!P0 SHF.R.U32.HI R43, RZ, 0x10, R84 ;  /* 0x00000010ff2b8819 */ /* 0x000fe40000011654 */
[----:B-1----:R-:W-:-:S02]  /*6170*/  PRMT R28, RZ, 0x7610, R28 ;  /* 0x00007610ff1c7816 */ /* 0x002fc4000000001c */
[----:B------:R-:W-:Y:S02]  /*6180*/  @!P4 SHF.R.U32.HI R27, RZ, 0x10, R58 ;  /* 0x00000010ff1bc819 */ /* 0x000fe4000001163a */
[----:B------:R-:W-:Y:S02]  /*6190*/  PRMT R39, RZ, 0x7610, R39 ;  /* 0x00007610ff277816 */ /* 0x000fe40000000027 */
[----:B------:R-:W-:Y:S02]  /*61a0*/  @!P5 PRMT R74, R74, 0x5410, R20 ;  /* 0x000054104a4ad816 */ /* 0x000fe40000000014 */
[----:B------:R-:W-:Y:S02]  /*61b0*/  PRMT R42, R42, 0x5410, RZ ;  /* 0x000054102a2a7816 */ /* 0x000fe400000000ff */
[----:B------:R-:W-:Y:S02]  /*61c0*/  LOP3.LUT R0, R0, 0xffffffef, RZ, 0xc0, !PT ;  /* 0xffffffef00007812 */ /* 0x000fe400078ec0ff */
[----:B------:R-:W-:-:S02]  /*61d0*/  PRMT R43, R43, 0x5410, RZ ;  /* 0x000054102b2b7816 */ /* 0x000fc400000000ff */
[----:B------:R-:W-:Y:S02]  /*61e0*/  PRMT R27, R27, 0x5410, RZ ;  /* 0x000054101b1b7816 */ /* 0x000fe400000000ff */
[----:B------:R-:W-:Y:S02]  /*61f0*/  LOP3.LUT P5, RZ, R4, 0x8, RZ, 0xc0, !PT ;  /* 0x0000000804ff7812 */ /* 0x000fe400078ac0ff */
[----:B------:R-:W-:-:S04]  /*6200*/  @!P6 SHF.R.U32.HI R28, RZ, 0x10, R64 ;  /* 0x00000010ff1ce819 */ /* 0x000fc80000011640 */
[----:B------:R-:W-:Y:S02]  /*6210*/  PRMT R28, R28, 0x5410, RZ ;  /* 0x000054101c1c7816 */ /* 0x000fe400000000ff */
[----:B------:R-:W-:Y:S02]  /*6220*/  @!P0 PRMT R42, R42, 0x5410, R84 ;  /* 0x000054102a2a8816 */ /* 0x000fe40000000054 */
[----:B------:R-:W-:Y:S02]  /*6230*/  @P1 LOP3.LUT R0, R0, 0x10, RZ, 0xfc, !PT ;  /* 0x0000001000001812 */ /* 0x000fe400078efcff */
[----:B------:R-:W-:Y:S02]  /*6240*/  @!P4 PRMT R43, R43, 0x5410, R58 ;  /* 0x000054102b2bc816 */ /* 0x000fe4000000003a */
[----:B------:R-:W-:Y:S02]  /*6250*/  @!P3 SHF.R.U32.HI R39, RZ, 0x10, R14 ;  /* 0x00000010ff27b819 */ /* 0x000fe4000001160e */
[----:B------:R-:W-:-:S02]  /*6260*/  @!P6 PRMT R27, R27, 0x5410, R64 ;  /* 0x000054101b1be816 */ /* 0x000fc40000000040 */
[----:B------:R-:W-:Y:S02]  /*6270*/  PRMT R39, R39, 0x5410, RZ ;  /* 0x0000541027277816 */ /* 0x000fe400000000ff */
[----:B------:R-:W-:Y:S02]  /*6280*/  @!P3 PRMT R28, R28, 0x5410, R14 ;  /* 0x000054101c1cb816 */ /* 0x000fe4000000000e */
[C---:B------:R-:W-:Y:S02]  /*6290*/  LOP3.LUT P1, RZ, R4.reuse, 0x200, RZ, 0xc0, !PT ;  /* 0x0000020004ff7812 */ /* 0x040fe4000782c0ff */
[C---:B------:R-:W-:Y:S02]  /*62a0*/  LOP3.LUT P0, RZ, R4.reuse, 0x100, RZ, 0xc0, !PT ;  /* 0x0000010004ff7812 */ /* 0x040fe4000780c0ff */
[C---:B------:R-:W-:Y:S02]  /*62b0*/  LOP3.LUT P4, RZ, R4.reuse, 0x2, RZ, 0xc0, !PT ;  /* 0x0000000204ff7812 */ /* 0x040fe4000788c0ff */
[----:B------:R-:W-:-:S02]  /*62c0*/  LOP3.LUT P6, RZ, R4, 0x80, RZ, 0xc0, !PT ;  /* 0x0000008004ff7812 */ /* 0x000fc400078cc0ff */
[----:B------:R-:W-:Y:S02]  /*62d0*/  LOP3.LUT P3, RZ, R4, 0x1, RZ, 0xc0, !PT ;  /* 0x0000000104ff7812 */ /* 0x000fe4000786c0ff */
[----:B------:R-:W-:Y:S02]  /*62e0*/  PRMT R4, RZ, 0x7610, R4 ;  /* 0x00007610ff047816 */ /* 0x000fe40000000004 */
[--C-:B------:R-:W-:Y:S02]  /*62f0*/  @!P2 SHF.R.U32.HI R4, RZ, 0x10, R10.reuse ;  /* 0x00000010ff04a819 */ /* 0x100fe4000001160a */
[----:B------:R-:W-:Y:S02]  /*6300*/  @!P2 PRMT R39, R39, 0x5410, R10 ;  /* 0x000054102727a816 */ /* 0x000fe4000000000a */
[----:B------:R-:W-:Y:S02]  /*6310*/  MOV R38, RZ ;  /* 0x000000ff00267202 */ /* 0x000fe40000000f00 */
[----:B------:R-:W-:-:S04]  /*6320*/  LOP3.LUT P2, RZ, R0, 0x20, RZ, 0xc0, !PT ;  /* 0x0000002000ff7812 */ /* 0x000fc8000784c0ff */
[----:B------:R0:W2:Y:S02]  /*6330*/  @!P5 LDG.E R38, desc[UR12][R36.64] ;  /* 0x0000000c2426d981 */ /* 0x0000a4000c1e1900 */
[----:B0-----:R-:W-:-:S07]  /*6340*/  IMAD.MOV.U32 R36, RZ, RZ, RZ ;  /* 0x000000ffff247224 */ /* 0x001fce00078e00ff */
[----:B------:R0:W2:Y:S02]  /*6350*/  @!P2 LDG.E R36, desc[UR12][R34.64] ;  /* 0x0000000c2224a981 */ /* 0x0000a4000c1e1900 */
[----:B0-----:R-:W-:-:S06]  /*6360*/  IMAD.MOV.U32 R34, RZ, RZ, RZ ;  /* 0x000000ffff227224 */ /* 0x001fcc00078e00ff */
[----:B------:R0:W2:Y:S02]  /*6370*/  @!P4 LDG.E R34, desc[UR12][R32.64] ;  /* 0x0000000c2022c981 */ /* 0x0000a4000c1e1900 */
[----:B0-----:R-:W-:-:S10]  /*6380*/  HFMA2.MMA R32, -RZ, RZ, 0, 0 ;  /* 0x00000000ff207435 */ /* 0x001fd400000001ff */
[----:B------:R0:W2:Y:S01]  /*6390*/  @!P3 LDG.E R32, desc[UR12][R30.64] ;  /* 0x0000000c1e20b981 */ /* 0x0000a2000c1e1900 */
[----:B------:R-:W-:Y:S02]  /*63a0*/  PRMT R41, RZ, 0x7610, R41 ;  /* 0x00007610ff297816 */ /* 0x000fe40000000029 */
[----:B----4-:R-:W-:-:S04]  /*63b0*/  @!P0 SHF.R.U32.HI R41, RZ, 0x10, R16 ;  /* 0x00000010ff298819 */ /* 0x010fc80000011610 */
[----:B------:R-:W-:Y:S02]  /*63c0*/  PRMT R41, R41, 0x5410, RZ ;  /* 0x0000541029297816 */ /* 0x000fe400000000ff */
[----:B------:R-:W-:Y:S02]  /*63d0*/  PRMT R37, RZ, 0x7610, R37 ;  /* 0x00007610ff257816 */ /* 0x000fe40000000025 */
[----:B------:R-:W-:Y:S02]  /*63e0*/  PRMT R35, RZ, 0x7610, R35 ;  /* 0x00007610ff237816 */ /* 0x000fe40000000023 */
[----:B---3--:R-:W-:Y:S02]  /*63f0*/  @!P1 SHF.R.U32.HI R37, RZ, 0x10, R18 ;  /* 0x00000010ff259819 */ /* 0x008fe40000011612 */
[--C-:B------:R-:W-:Y:S02]  /*6400*/  @!P6 SHF.R.U32.HI R35, RZ, 0x10, R12.reuse ;  /* 0x00000010ff23e819 */ /* 0x100fe4000001160c */
[----:B------:R-:W-:-:S02]  /*6410*/  @!P6 PRMT R41, R41, 0x5410, R12 ;  /* 0x000054102929e816 */ /* 0x000fc4000000000c */
[----:B------:R-:W-:Y:S02]  /*6420*/  LOP3.LUT P6, RZ, R0, 0x4, RZ, 0xc0, !PT ;  /* 0x0000000400ff7812 */ /* 0x000fe400078cc0ff */
[----:B------:R-:W-:Y:S02]  /*6430*/  PRMT R37, R37, 0x5410, RZ ;  /* 0x0000541025257816 */ /* 0x000fe400000000ff */
[----:B------:R-:W-:Y:S02]  /*6440*/  PRMT R4, R4, 0x5410, RZ ;  /* 0x0000541004047816 */ /* 0x000fe400000000ff */
[----:B------:R-:W-:Y:S02]  /*6450*/  @!P0 PRMT R37, R37, 0x5410, R16 ;  /* 0x0000541025258816 */ /* 0x000fe40000000010 */
[----:B------:R-:W-:Y:S01]  /*6460*/  LOP3.LUT P0, RZ, R0, 0x8, RZ, 0xc0, !PT ;  /* 0x0000000800ff7812 */ /* 0x000fe2000780c0ff */
[----:B------:R1:W-:Y:S01]  /*6470*/  STL [R1+0x54], R75 ;  /* 0x0000544b01007387 */ /* 0x0003e20000100800 */
[----:B------:R-:W-:-:S02]  /*6480*/  @!P1 PRMT R4, R4, 0x5410, R18 ;  /* 0x0000541004049816 */ /* 0x000fc40000000012 */
[----:B------:R-:W-:Y:S01]  /*6490*/  LOP3.LUT P1, RZ, R0, 0x10, RZ, 0xc0, !PT ;  /* 0x0000001000ff7812 */ /* 0x000fe2000782c0ff */
[----:B------:R3:W-:Y:S01]  /*64a0*/  STL [R1+0x60], R76 ;  /* 0x0000604c01007387 */ /* 0x0007e20000100800 */
[----:B------:R-:W-:Y:S02]  /*64b0*/  PRMT R35, R35, 0x5410, RZ ;  /* 0x0000541023237816 */ /* 0x000fe400000000ff */
[----:B-1----:R-:W-:Y:S01]  /*64c0*/  PRMT R75, RZ, 0x7610, R75 ;  /* 0x00007610ff4b7816 */ /* 0x002fe2000000004b */
[----:B------:R1:W-:Y:S01]  /*64d0*/  STL [R1+0x90], R70 ;  /* 0x0000904601007387 */ /* 0x0003e20000100800 */
[----:B---3--:R-:W-:Y:S02]  /*64e0*/  PRMT R76, RZ, 0x7610, R76 ;  /* 0x00007610ff4c7816 */ /* 0x008fe4000000004c */
[----:B------:R-:W-:Y:S02]  /*64f0*/  PRMT R33, RZ, 0x7610, R33 ;  /* 0x00007610ff217816 */ /* 0x000fe40000000021 */
[----:B-1----:R-:W-:Y:S01]  /*6500*/  PRMT R70, RZ, 0x7610, R70 ;  /* 0x00007610ff467816 */ /* 0x002fe20000000046 */
[----:B------:R1:W-:Y:S01]  /*6510*/  STL [R1+0x98], R68 ;  /* 0x0000984401007387 */ /* 0x0003e20000100800 */
[----:B0-----:R-:W-:-:S02]  /*6520*/  PRMT R31, RZ, 0x7610, R31 ;  /* 0x00007610ff1f7816 */ /* 0x001fc4000000001f */
[----:B-----5:R-:W-:-:S04]  /*6530*/  @!P6 SHF.R.U32.HI R75, RZ, 0x10, R44 ;  /* 0x00000010ff4be819 */ /* 0x020fc8000001162c */
[----:B------:R-:W-:Y:S02]  /*6540*/  PRMT R75, R75, 0x5410, RZ ;  /* 0x000054104b4b7816 */ /* 0x000fe400000000ff */
[----:B------:R-:W-:Y:S02]  /*6550*/  @!P6 PRMT R35, R35, 0x5410, R44 ;  /* 0x000054102323e816 */ /* 0x000fe4000000002c */
[----:B------:R-:W-:Y:S02]  /*6560*/  LOP3.LUT P6, RZ, R0, 0x2, RZ, 0xc0, !PT ;  /* 0x0000000200ff7812 */ /* 0x000fe400078cc0ff */
[----:B-1----:R-:W-:Y:S01]  /*6570*/  PRMT R68, RZ, 0x7610, R68 ;  /* 0x00007610ff447816 */ /* 0x002fe20000000044 */
[----:B------:R0:W-:Y:S01]  /*6580*/  STL [R1+0x9c], R56 ;  /* 0x00009c3801007387 */ /* 0x0001e20000100800 */
[----:B------:R-:W-:-:S03]  /*6590*/  HADD2.F32 R85, -RZ, R115.H0_H0 ;  /* 0x20000073ff557230 */ /* 0x000fc60000004100 */
[----:B------:R1:W-:Y:S01]  /*65a0*/  STL [R1+0xa0], R66 ;  /* 0x0000a04201007387 */ /* 0x0003e20000100800 */
[----:B0-----:R-:W-:-:S03]  /*65b0*/  HFMA2.MMA R56, -RZ, RZ, 0, 0 ;  /* 0x00000000ff387435 */ /* 0x001fc600000001ff */
[----:B------:R0:W-:Y:S01]  /*65c0*/  STL [R1+0xa4], R52 ;  /* 0x0000a43401007387 */ /* 0x0001e20000100800 */
[----:B-1----:R-:W-:-:S03]  /*65d0*/  HADD2.F32 R66, -RZ, R111.H0_H0 ;  /* 0x2000006fff427230 */ /* 0x002fc60000004100 */
[----:B------:R1:W-:Y:S01]  /*65e0*/  STL [R1+0x84], R86 ;  /* 0x0000845601007387 */ /* 0x0003e20000100800 */
[----:B------:R-:W-:Y:S02]  /*65f0*/  HADD2.F32 R111, -RZ, R111.H1_H1 ;  /* 0x3000006fff6f7230 */ /* 0x000fe40000004100 */
[----:B0-----:R-:W-:Y:S02]  /*6600*/  HADD2.F32 R52, -RZ, R125.H0_H0 ;  /* 0x2000007dff347230 */ /* 0x001fe40000004100 */
[----:B-1----:R-:W-:Y:S01]  /*6610*/  FMUL.FTZ R86, R66, R66 ;  /* 0x0000004242567220 */ /* 0x002fe20000410000 */
[----:B------:R-:W-:Y:S01]  /*6620*/  FADD.FTZ R66, R85, R66 ;  /* 0x0000004255427221 */ /* 0x000fe20000010000 */
[--C-:B--2---:R-:W-:Y:S02]  /*6630*/  @!P0 SHF.R.U32.HI R33, RZ, 0x10, R26.reuse ;  /* 0x00000010ff218819 */ /* 0x104fe4000001161a */
[----:B------:R-:W-:Y:S02]  /*6640*/  @!P0 PRMT R75, R75, 0x5410, R26 ;  /* 0x000054104b4b8816 */ /* 0x000fe4000000001a */
[----:B------:R-:W-:-:S02]  /*6650*/  LOP3.LUT P0, RZ, R0, 0x1, RZ, 0xc0, !PT ;  /* 0x0000000100ff7812 */ /* 0x000fc4000780c0ff */
[----:B------:R-:W-:Y:S02]  /*6660*/  PRMT R0, RZ, 0x7610, R0 ;  /* 0x00007610ff007816 */ /* 0x000fe40000000000 */
[----:B------:R-:W-:Y:S01]  /*6670*/  PRMT R33, R33, 0x5410, RZ ;  /* 0x0000541021217816 */ /* 0x000fe200000000ff */
[----:B------:R-:W-:Y:S02]  /*6680*/  HADD2.F32 R125, -RZ, R125.H1_H1 ;  /* 0x3000007dff7d7230 */ /* 0x000fe40000004100 */
[----:B------:R-:W-:Y:S01]  /*6690*/  FFMA.FTZ R86, R85, R85, R86 ;  /* 0x0000005555567223 */ /* 0x000fe20000010056 */
[----:B------:R-:W-:-:S04]  /*66a0*/  @!P1 SHF.R.U32.HI R0, RZ, 0x10, R40 ;  /* 0x00000010ff009819 */ /* 0x000fc80000011628 */
[----:B------:R-:W-:Y:S02]  /*66b0*/  PRMT R0, R0, 0x5410, RZ ;  /* 0x0000541000007816 */ /* 0x000fe400000000ff */
[----:B------:R-:W-:Y:S02]  /*66c0*/  @!P1 PRMT R33, R33, 0x5410, R40 ;  /* 0x0000541021219816 */ /* 0x000fe40000000028 */
[----:B------:R-:W-:Y:S02]  /*66d0*/  LOP3.LUT P1, RZ, R2, 0x80000000, RZ, 0xc0, !PT ;  /* 0x8000000002ff7812 */ /* 0x000fe4000782c0ff */
[----:B------:R-:W-:-:S04]  /*66e0*/  @!P5 SHF.R.U32.HI R31, RZ, 0x10, R38 ;  /* 0x00000010ff1fd819 */ /* 0x000fc80000011626 */
[----:B------:R-:W-:Y:S02]  /*66f0*/  PRMT R31, R31, 0x5410, RZ ;  /* 0x000054101f1f7816 */ /* 0x000fe400000000ff */
[----:B------:R-:W-:-:S04]  /*6700*/  @!P2 SHF.R.U32.HI R70, RZ, 0x10, R36 ;  /* 0x00000010ff46a819 */ /* 0x000fc80000011624 */
[----:B------:R-:W-:Y:S02]  /*6710*/  PRMT R70, R70, 0x5410, RZ ;  /* 0x0000541046467816 */ /* 0x000fe400000000ff */
[----:B------:R-:W-:-:S04]  /*6720*/  @!P4 SHF.R.U32.HI R76, RZ, 0x10, R34 ;  /* 0x00000010ff4cc819 */ /* 0x000fc80000011622 */
[----:B------:R-:W-:Y:S02]  /*6730*/  PRMT R76, R76, 0x5410, RZ ;  /* 0x000054104c4c7816 */ /* 0x000fe400000000ff */
[----:B------:R-:W-:Y:S02]  /*6740*/  @!P4 PRMT R70, R70, 0x5410, R34 ;  /* 0x000054104646c816 */ /* 0x000fe40000000022 */
[----:B------:R-:W-:Y:S02]  /*6750*/  LOP3.LUT P4, RZ, R2, 0x10000000, RZ, 0xc0, !PT ;  /* 0x1000000002ff7812 */ /* 0x000fe4000788c0ff */
[----:B------:R-:W-:Y:S02]  /*6760*/  @!P5 PRMT R0, R0, 0x5410, R38 ;  /* 0x000054100000d816 */ /* 0x000fe40000000026 */
[----:B------:R-:W-:Y:S02]  /*6770*/  @!P2 PRMT R31, R31, 0x5410, R36 ;  /* 0x000054101f1fa816 */ /* 0x000fe40000000024 */
[----:B------:R-:W-:-:S07]  /*6780*/  @!P3 SHF.R.U32.HI R68, RZ, 0x10, R32 ;  /* 0x00000010ff44b819 */ /* 0x000fce0000011620 */
[----:B------:R0:W2:Y:S01]  /*6790*/  @!P4 LDG.E R56, desc[UR12][R46.64] ;  /* 0x0000000c2e38c981 */ /* 0x0000a2000c1e1900 */
[----:B------:R-:W-:Y:S02]  /*67a0*/  @!P3 PRMT R76, R76, 0x5410, R32 ;  /* 0x000054104c4cb816 */ /* 0x000fe40000000020 */
[C---:B------:R-:W-:Y:S02]  /*67b0*/  LOP3.LUT P3, RZ, R2.reuse, 0x8000000, RZ, 0xc0, !PT ;  /* 0x0800000002ff7812 */ /* 0x040fe4000786c0ff */
[C---:B------:R-:W-:Y:S02]  /*67c0*/  LOP3.LUT P5, RZ, R2.reuse, 0x40000000, RZ, 0xc0, !PT ;  /* 0x4000000002ff7812 */ /* 0x040fe400078ac0ff */
[----:B------:R-:W-:Y:S01]  /*67d0*/  LOP3.LUT P2, RZ, R2, 0x20000000, RZ, 0xc0, !PT ;  /* 0x2000000002ff7812 */ /* 0x000fe2000784c0ff */
[----:B------:R-:W-:Y:S02]  /*67e0*/  IMAD.MOV.U32 R2, RZ, RZ, RZ ;  /* 0x000000ffff027224 */ /* 0x000fe400078e00ff */
[----:B0-----:R-:W-:Y:S01]  /*67f0*/  FADD.FTZ R47, RZ, R66 ;  /* 0x00000042ff2f7221 */ /* 0x001fe20000010000 */
[----:B------:R-:W-:-:S05]  /*6800*/  HADD2.F32 R46, -RZ, R93.H0_H0 ;  /* 0x2000005dff2e7230 */ /* 0x000fca0000004100 */
[----:B------:R0:W3:Y:S02]  /*6810*/  @!P3 LDG.E R2, desc[UR12][R62.64] ;  /* 0x0000000c3e02b981 */ /* 0x0000e4000c1e1900 */
[----:B0-----:R-:W-:Y:S01]  /*6820*/  FMUL.FTZ R62, R52, R52 ;  /* 0x00000034343e7220 */ /* 0x001fe20000410000 */
[----:B------:R-:W-:-:S04]  /*6830*/  FADD.FTZ R52, R111, R52 ;  /* 0x000000346f347221 */ /* 0x000fc80000010000 */
[----:B------:R-:W-:Y:S01]  /*6840*/  FADD.FTZ R47, R47, R52 ;  /* 0x000000342f2f7221 */ /* 0x000fe20000010000 */
[----:B------:R-:W-:Y:S01]  /*6850*/  FMUL.FTZ R52, R46, R46 ;  /* 0x0000002e2e347220 */ /* 0x000fe20000410000 */
[----:B------:R-:W-:Y:S01]  /*6860*/  FADD.FTZ R46, R125, R46 ;  /* 0x0000002e7d2e7221 */ /* 0x000fe20000010000 */
[----:B------:R-:W-:Y:S01]  /*6870*/  FFMA.FTZ R62, R111, R111, R62 ;  /* 0x0000006f6f3e7223 */ /* 0x000fe2000001003e */
[----:B------:R-:W-:Y:S01]  /*6880*/  FADD.FTZ R63, RZ, R86 ;  /* 0x00000056ff3f7221 */ /* 0x000fe20000010000 */
[----:B------:R-:W-:Y:S01]  /*6890*/  FFMA.FTZ R125, R125, R125, R52 ;  /* 0x0000007d7d7d7223 */ /* 0x000fe20000010034 */
[----:B------:R-:W-:Y:S01]  /*68a0*/  FADD.FTZ R46, R47, R46 ;  /* 0x0000002e2f2e7221 */ /* 0x000fe20000010000 */
[----:B------:R-:W-:Y:S02]  /*68b0*/  HADD2.F32 R47, -RZ, R49.H0_H0 ;  /* 0x20000031ff2f7230 */ /* 0x000fe40000004100 */
[----:B------:R-:W-:Y:S02]  /*68c0*/  HADD2.F32 R52, -RZ, R93.H1_H1 ;  /* 0x3000005dff347230 */ /* 0x000fe40000004100 */
[----:B------:R-:W-:Y:S01]  /*68d0*/  FADD.FTZ R62, R63, R62 ;  /* 0x0000003e3f3e7221 */ /* 0x000fe20000010000 */
[----:B------:R-:W-:-:S02]  /*68e0*/  FMUL.FTZ R63, R47, R47 ;  /* 0x0000002f2f3f7220 */ /* 0x000fc40000410000 */
[C---:B------:R-:W-:Y:S02]  /*68f0*/  FADD.FTZ R47, R52.reuse, R47 ;  /* 0x0000002f342f7221 */ /* 0x040fe40000010000 */
[----:B------:R-:W-:Y:S02]  /*6900*/  FFMA.FTZ R63, R52, R52, R63 ;  /* 0x00000034343f7223 */ /* 0x000fe4000001003f */
[----:B------:R-:W-:Y:S01]  /*6910*/  FADD.FTZ R46, R46, R47 ;  /* 0x0000002f2e2e7221 */ /* 0x000fe20000010000 */
[----:B------:R-:W-:Y:S02]  /*6920*/  HADD2.F32 R47, -RZ, R77.H0_H0 ;  /* 0x2000004dff2f7230 */ /* 0x000fe40000004100 */
[----:B------:R-:W-:-:S03]  /*6930*/  HADD2.F32 R52, -RZ, R49.H1_H1 ;  /* 0x30000031ff347230 */ /* 0x000fc60000004100 */
[----:B------:R-:W-:Y:S02]  /*6940*/  FMUL.FTZ R49, R47, R47 ;  /* 0x0000002f2f317220 */ /* 0x000fe40000410000 */
[----:B------:R-:W-:Y:S01]  /*6950*/  FADD.FTZ R47, R52, R47 ;  /* 0x0000002f342f7221 */ /* 0x000fe20000010000 */
[----:B------:R-:W-:Y:S01]  /*6960*/  FADD.FTZ R62, R62, R125 ;  /* 0x0000007d3e3e7221 */ /* 0x000fe20000010000 */
[----:B------:R-:W-:Y:S02]  /*6970*/  FFMA.FTZ R49, R52, R52, R49 ;  /* 0x0000003434317223 */ /* 0x000fe40000010031 */
[----:B------:R-:W-:Y:S01]  /*6980*/  FADD.FTZ R46, R46, R47 ;  /* 0x0000002f2e2e7221 */ /* 0x000fe20000010000 */
[----:B------:R-:W-:Y:S02]  /*6990*/  HADD2.F32 R47, -RZ, R29.H0_H0 ;  /* 0x2000001dff2f7230 */ /* 0x000fe40000004100 */
[----:B------:R-:W-:Y:S01]  /*69a0*/  FADD.FTZ R62, R62, R63 ;  /* 0x0000003f3e3e7221 */ /* 0x000fe20000010000 */
[----:B------:R-:W-:-:S03]  /*69b0*/  HADD2.F32 R52, -RZ, R77.H1_H1 ;  /* 0x3000004dff347230 */ /* 0x000fc60000004100 */
[----:B------:R-:W-:Y:S01]  /*69c0*/  FADD.FTZ R49, R62, R49 ;  /* 0x000000313e317221 */ /* 0x000fe20000010000 */
[----:B------:R-:W-:Y:S01]  /*69d0*/  FMUL.FTZ R63, R47, R47 ;  /* 0x0000002f2f3f7220 */ /* 0x000fe20000410000 */
[----:B------:R-:W-:Y:S02]  /*69e0*/  HADD2.F32 R62, -RZ, R103.H0_H0 ;  /* 0x20000067ff3e7230 */ /* 0x000fe40000004100 */
[C---:B------:R-:W-:Y:S01]  /*69f0*/  FADD.FTZ R47, R52.reuse, R47 ;  /* 0x0000002f342f7221 */ /* 0x040fe20000010000 */
[----:B------:R-:W-:Y:S02]  /*6a00*/  HADD2.F32 R29, -RZ, R29.H1_H1 ;  /* 0x3000001dff1d7230 */ /* 0x000fe40000004100 */
[----:B------:R-:W-:Y:S01]  /*6a10*/  FFMA.FTZ R52, R52, R52, R63 ;  /* 0x0000003434347223 */ /* 0x000fe2000001003f */
[----:B------:R-:W-:Y:S01]  /*6a20*/  FADD.FTZ R46, R46, R47 ;  /* 0x0000002f2e2e7221 */ /* 0x000fe20000010000 */
[----:B------:R-:W-:Y:S01]  /*6a30*/  FMUL.FTZ R66, R62, R62 ;  /* 0x0000003e3e427220 */ /* 0x000fe20000410000 */
[----:B------:R-:W-:-:S02]  /*6a40*/  HADD2.F32 R47, -RZ, R99.H0_H0 ;  /* 0x20000063ff2f7230 */ /* 0x000fc40000004100 */
[----:B------:R-:W-:Y:S01]  /*6a50*/  FADD.FTZ R49, R49, R52 ;  /* 0x0000003431317221 */ /* 0x000fe20000010000 */
[----:B------:R-:W-:Y:S02]  /*6a60*/  HADD2.F32 R52, -RZ, R103.H1_H1 ;  /* 0x30000067ff347230 */ /* 0x000fe40000004100 */
[C---:B------:R-:W-:Y:S01]  /*6a70*/  FADD.FTZ R63, R29.reuse, R62 ;  /* 0x0000003e1d3f7221 */ /* 0x040fe20000010000 */
[----:B------:R-:W-:Y:S01]  /*6a80*/  FFMA.FTZ R66, R29, R29, R66 ;  /* 0x0000001d1d427223 */ /* 0x000fe20000010042 */
[----:B------:R-:W-:Y:S01]  /*6a90*/  FMUL.FTZ R29, R47, R47 ;  /* 0x0000002f2f1d7220 */ /* 0x000fe20000410000 */
[----:B------:R-:W-:Y:S01]  /*6aa0*/  FADD.FTZ R47, R52, R47 ;  /* 0x0000002f342f7221 */ /* 0x000fe20000010000 */
[----:B------:R-:W-:Y:S02]  /*6ab0*/  FADD.FTZ R46, R46, R63 ;  /* 0x0000003f2e2e7221 */ /* 0x000fe40000010000 */
[----:B------:R-:W-:Y:S01]  /*6ac0*/  FFMA.FTZ R52, R52, R52, R29 ;  /* 0x0000003434347223 */ /* 0x000fe2000001001d */
[----:B------:R-:W-:Y:S01]  /*6ad0*/  FADD.FTZ R49, R49, R66 ;  /* 0x0000004231317221 */ /* 0x000fe20000010000 */
[----:B------:R-:W-:-:S02]  /*6ae0*/  HADD2.F32 R29, -RZ, R113.H0_H0 ;  /* 0x20000071ff1d7230 */ /* 0x000fc40000004100 */
[----:B------:R-:W-:Y:S02]  /*6af0*/  HADD2.F32 R62, -RZ, R99.H1_H1 ;  /* 0x30000063ff3e7230 */ /* 0x000fe40000004100 */
[----:B------:R-:W-:Y:S01]  /*6b00*/  FADD.FTZ R46, R46, R47 ;  /* 0x0000002f2e2e7221 */ /* 0x000fe20000010000 */
        /* <DEDUP_REMOVED lines=11> */
[----:B------:R-:W-:Y:S01]  /*6bc0*/  FADD.FTZ R49, R49, R62 ;  /* 0x0000003e31317221 */ /* 0x000fe20000010000 */
[----:B------:R-:W-:Y:S01]  /*6bd0*/  FFMA.FTZ R66, R113, R113, R66 ;  /* 0x0000007171427223 */ /* 0x000fe20000010042 */
[----:B------:R-:W-:Y:S01]  /*6be0*/  FADD.FTZ R29, R29, R52 ;  /* 0x000000341d1d7221 */ /* 0x000fe20000010000 */
[----:B------:R-:W-:Y:S01]  /*6bf0*/  FMUL.FTZ R52, R46, R46 ;  /* 0x0000002e2e347220 */ /* 0x000fe20000410000 */
[----:B------:R-:W-:Y:S01]  /*6c00*/  FADD.FTZ R46, R101, R46 ;  /* 0x0000002e652e7221 */ /* 0x000fe20000010000 */
[----:B------:R-:W-:Y:S02]  /*6c10*/  HADD2.F32 R47, -RZ, R97.H0_H0 ;  /* 0x20000061ff2f7230 */ /* 0x000fe40000004100 */
[----:B------:R-:W-:Y:S01]  /*6c20*/  FADD.FTZ R49, R49, R66 ;  /* 0x0000004231317221 */ /* 0x000fe20000010000 */
[----:B------:R-:W-:Y:S01]  /*6c30*/  FFMA.FTZ R52, R101, R101, R52 ;  /* 0x0000006565347223 */ /* 0x000fe20000010034 */
[----:B------:R-:W-:-:S02]  /*6c40*/  HADD2.F32 R62, -RZ, R95.H1_H1 ;  /* 0x3000005fff3e7230 */ /* 0x000fc40000004100 */
[----:B------:R-:W-:Y:S01]  /*6c50*/  FADD.FTZ R29, R29, R46 ;  /* 0x0000002e1d1d7221 */ /* 0x000fe20000010000 */
[----:B------:R-:W-:Y:S02]  /*6c60*/  HADD2.F32 R46, -RZ, R87.H0_H0 ;  /* 0x20000057ff2e7230 */ /* 0x000fe40000004100 */
[----:B------:R-:W-:Y:S01]  /*6c70*/  FADD.FTZ R49, R49, R52 ;  /* 0x0000003431317221 */ /* 0x000fe20000010000 */
[----:B------:R-:W-:Y:S02]  /*6c80*/  HADD2.F32 R97, -RZ, R97.H1_H1 ;  /* 0x30000061ff617230 */ /* 0x000fe40000004100 */
[----:B------:R-:W-:Y:S01]  /*6c90*/  FADD.FTZ R52, R62, R47 ;  /* 0x0000002f3e347221 */ /* 0x000fe20000010000 */
[----:B------:R-:W-:Y:S01]  /*6ca0*/  FMUL.FTZ R63, R47, R47 ;  /* 0x0000002f2f3f7220 */ /* 0x000fe20000410000 */
[----:B------:R-:W-:Y:S01]  /*6cb0*/  FMUL.FTZ R66, R46, R46 ;  /* 0x0000002e2e427220 */ /* 0x000fe20000410000 */
[----:B------:R-:W-:Y:S02]  /*6cc0*/  HADD2.F32 R47, -RZ, R79.H0_H0 ;  /* 0x2000004fff2f7230 */ /* 0x000fe40000004100 */
[----:B------:R-:W-:Y:S01]  /*6cd0*/  FADD.FTZ R29, R29, R52 ;  /* 0x000000341d1d7221 */ /* 0x000fe20000010000 */
[----:B------:R-:W-:Y:S01]  /*6ce0*/  FADD.FTZ R46, R97, R46 ;  /* 0x0000002e612e7221 */ /* 0x000fe20000010000 */
[----:B------:R-:W-:-:S02]  /*6cf0*/  HADD2.F32 R52, -RZ, R87.H1_H1 ;  /* 0x30000057ff347230 */ /* 0x000fc40000004100 */
[----:B------:R-:W-:Y:S01]  /*6d00*/  FFMA.FTZ R62, R62, R62, R63 ;  /* 0x0000003e3e3e7223 */ /* 0x000fe2000001003f */
[----:B------:R-:W-:Y:S01]  /*6d10*/  FMUL.FTZ R63, R47, R47 ;  /* 0x0000002f2f3f7220 */ /* 0x000fe20000410000 */
[----:B------:R-:W-:Y:S01]  /*6d20*/  FADD.FTZ R29, R29, R46 ;  /* 0x0000002e1d1d7221 */ /* 0x000fe20000010000 */
[----:B------:R-:W-:Y:S01]  /*6d30*/  FFMA.FTZ R66, R97, R97, R66 ;  /* 0x0000006161427223 */ /* 0x000fe20000010042 */
[C---:B------:R-:W-:Y:S01]  /*6d40*/  FADD.FTZ R46, R52.reuse, R47 ;  /* 0x0000002f342e7221 */ /* 0x040fe20000010000 */
[----:B------:R-:W-:Y:S01]  /*6d50*/  FADD.FTZ R49, R49, R62 ;  /* 0x0000003e31317221 */ /* 0x000fe20000010000 */
[----:B------:R-:W-:Y:S02]  /*6d60*/  HADD2.F32 R47, -RZ, R71.H0_H0 ;  /* 0x20000047ff2f7230 */ /* 0x000fe40000004100 */
[----:B------:R-:W-:Y:S01]  /*6d70*/  FFMA.FTZ R52, R52, R52, R63 ;  /* 0x0000003434347223 */ /* 0x000fe2000001003f */
[----:B------:R-:W-:Y:S02]  /*6d80*/  HADD2.F32 R62, -RZ, R79.H1_H1 ;  /* 0x3000004fff3e7230 */ /* 0x000fe40000004100 */
[----:B------:R-:W-:Y:S01]  /*6d90*/  FADD.FTZ R29, R29, R46 ;  /* 0x0000002e1d1d7221 */ /* 0x000fe20000010000 */
[----:B------:R-:W-:Y:S01]  /*6da0*/  FADD.FTZ R49, R49, R66 ;  /* 0x0000004231317221 */ /* 0x000fe20000010000 */
[----:B------:R-:W-:-:S02]  /*6db0*/  HADD2.F32 R46, -RZ, R69.H0_H0 ;  /* 0x20000045ff2e7230 */ /* 0x000fc40000004100 */
[----:B------:R-:W-:Y:S01]  /*6dc0*/  FMUL.FTZ R63, R47, R47 ;  /* 0x0000002f2f3f7220 */ /* 0x000fe20000410000 */
[C---:B------:R-:W-:Y:S01]  /*6dd0*/  FADD.FTZ R66, R62.reuse, R47 ;  /* 0x0000002f3e427221 */ /* 0x040fe20000010000 */
[----:B------:R-:W-:Y:S01]  /*6de0*/  FADD.FTZ R49, R49, R52 ;  /* 0x0000003431317221 */ /* 0x000fe20000010000 */
[----:B------:R-:W-:Y:S02]  /*6df0*/  HADD2.F32 R71, -RZ, R71.H1_H1 ;  /* 0x30000047ff477230 */ /* 0x000fe40000004100 */
[----:B------:R-:W-:Y:S01]  /*6e00*/  FFMA.FTZ R62, R62, R62, R63 ;  /* 0x0000003e3e3e7223 */ /* 0x000fe2000001003f */
[----:B------:R-:W-:Y:S02]  /*6e10*/  IMAD.MOV.U32 R30, RZ, RZ, RZ ;  /* 0x000000ffff1e7224 */ /* 0x000fe400078e00ff */
[----:B------:R-:W-:Y:S01]  /*6e20*/  FMUL.FTZ R52, R46, R46 ;  /* 0x0000002e2e347220 */ /* 0x000fe20000410000 */
[----:B------:R-:W-:-:S03]  /*6e30*/  FADD.FTZ R49, R49, R62 ;  /* 0x0000003e31317221 */ /* 0x000fc60000010000 */
[----:B------:R-:W-:Y:S01]  /*6e40*/  FFMA.FTZ R52, R71, R71, R52 ;  /* 0x0000004747347223 */ /* 0x000fe20000010034 */
[----:B------:R-:W4:Y:S01]  /*6e50*/  @!P1 LDG.E R30, desc[UR12][R118.64] ;  /* 0x0000000c761e9981 */ /* 0x000f22000c1e1900 */
[----:B------:R-:W-:Y:S01]  /*6e60*/  FADD.FTZ R66, R29, R66 ;  /* 0x000000421d427221 */ /* 0x000fe20000010000 */
[----:B------:R-:W-:Y:S02]  /*6e70*/  HADD2.F32 R29, -RZ, R57.H0_H0 ;  /* 0x20000039ff1d7230 */ /* 0x000fe40000004100 */
[----:B------:R-:W-:Y:S01]  /*6e80*/  FADD.FTZ R49, R49, R52 ;  /* 0x0000003431317221 */ /* 0x000fe20000010000 */
[----:B------:R-:W-:Y:S01]  /*6e90*/  FADD.FTZ R47, R71, R46 ;  /* 0x0000002e472f7221 */ /* 0x000fe20000010000 */
[----:B------:R-:W-:Y:S02]  /*6ea0*/  HADD2.F32 R52, -RZ, R53.H0_H0 ;  /* 0x20000035ff347230 */ /* 0x000fe40000004100 */
[----:B------:R-:W-:Y:S02]  /*6eb0*/  HADD2.F32 R46, -RZ, R69.H1_H1 ;  /* 0x30000045ff2e7230 */ /* 0x000fe40000004100 */
[----:B------:R-:W-:Y:S01]  /*6ec0*/  FADD.FTZ R66, R66, R47 ;  /* 0x0000002f42427221 */ /* 0x000fe20000010000 */
[----:B------:R-:W-:-:S02]  /*6ed0*/  HADD2.F32 R57, -RZ, R57.H1_H1 ;  /* 0x30000039ff397230 */ /* 0x000fc40000004100 */
[----:B------:R-:W-:Y:S01]  /*6ee0*/  FMUL.FTZ R47, R29, R29 ;  /* 0x0000001d1d2f7220 */ /* 0x000fe20000410000 */
[----:B------:R-:W-:Y:S01]  /*6ef0*/  FMUL.FTZ R62, R52, R52 ;  /* 0x00000034343e7220 */ /* 0x000fe20000410000 */
[----:B------:R-:W-:Y:S01]  /*6f00*/  FADD.FTZ R29, R46, R29 ;  /* 0x0000001d2e1d7221 */ /* 0x000fe20000010000 */
[----:B------:R0:W-:Y:S01]  /*6f10*/  STL [R1+0x94], R72 ;  /* 0x0000944801007387 */ /* 0x0001e20000100800 */
[C---:B------:R-:W-:Y:S01]  /*6f20*/  FADD.FTZ R52, R57.reuse, R52 ;  /* 0x0000003439347221 */ /* 0x040fe20000010000 */
[----:B------:R-:W-:Y:S01]  /*6f30*/  FFMA.FTZ R57, R57, R57, R62 ;  /* 0x0000003939397223 */ /* 0x000fe2000001003e */
[----:B------:R-:W-:Y:S01]  /*6f40*/  FADD.FTZ R29, R66, R29 ;  /* 0x0000001d421d7221 */ /* 0x000fe20000010000 */
[----:B------:R-:W-:Y:S02]  /*6f50*/  HADD2.F32 R62, -RZ, R73.H0_H0 ;  /* 0x20000049ff3e7230 */ /* 0x000fe40000004100 */
[----:B------:R-:W-:Y:S01]  /*6f60*/  HADD2.F32 R53, -RZ, R53.H1_H1 ;  /* 0x30000035ff357230 */ /* 0x000fe20000004100 */
[----:B0-----:R-:W-:Y:S01]  /*6f70*/  MOV R72, RZ ;  /* 0x000000ff00487202 */ /* 0x001fe20000000f00 */
[----:B------:R-:W-:Y:S01]  /*6f80*/  FADD.FTZ R29, R29, R52 ;  /* 0x000000341d1d7221 */ /* 0x000fe20000010000 */
[----:B------:R-:W-:Y:S01]  /*6f90*/  FMUL.FTZ R52, R62, R62 ;  /* 0x0000003e3e347220 */ /* 0x000fe20000410000 */
[----:B------:R-:W-:-:S02]  /*6fa0*/  HADD2.F32 R66, -RZ, R89.H0_H0 ;  /* 0x20000059ff427230 */ /* 0x000fc40000004100 */
[----:B------:R-:W-:Y:S01]  /*6fb0*/  FFMA.FTZ R46, R46, R46, R47 ;  /* 0x0000002e2e2e7223 */ /* 0x000fe2000001002f */
[----:B------:R-:W-:Y:S01]  /*6fc0*/  HADD2.F32 R73, -RZ, R73.H1_H1 ;  /* 0x30000049ff497230 */ /* 0x000fe20000004100 */
[----:B------:R-:W5:Y:S01]  /*6fd0*/  @!P2 LDG.E R72, desc[UR12][R116.64] ;  /* 0x0000000c7448a981 */ /* 0x000f62000c1e1900 */
[C---:B------:R-:W-:Y:S01]  /*6fe0*/  FADD.FTZ R62, R53.reuse, R62 ;  /* 0x0000003e353e7221 */ /* 0x040fe20000010000 */
[----:B------:R-:W-:Y:S01]  /*6ff0*/  FFMA.FTZ R53, R53, R53, R52 ;  /* 0x0000003535357223 */ /* 0x000fe20000010034 */
[----:B------:R-:W-:Y:S02]  /*7000*/  HADD2.F32 R114, -RZ, R114.H0_H0 ;  /* 0x20000072ff727230 */ /* 0x000fe40000004100 */
[----:B------:R-:W-:Y:S01]  /*7010*/  FMUL.FTZ R52, R66, R66 ;  /* 0x0000004242347220 */ /* 0x000fe20000410000 */
[----:B------:R-:W-:Y:S01]  /*7020*/  FADD.FTZ R46, R49, R46 ;  /* 0x0000002e312e7221 */ /* 0x000fe20000010000 */
[----:B------:R-:W-:Y:S02]  /*7030*/  HADD2.F32 R89, -RZ, R89.H1_H1 ;  /* 0x30000059ff597230 */ /* 0x000fe40000004100 */
[----:B------:R-:W-:Y:S01]  /*7040*/  FADD.FTZ R29, R29, R62 ;  /* 0x0000003e1d1d7221 */ /* 0x000fe20000010000 */
[C---:B------:R-:W-:Y:S01]  /*7050*/  FADD.FTZ R66, R73.reuse, R66 ;  /* 0x0000004249427221 */ /* 0x040fe20000010000 */
[----:B------:R-:W-:Y:S01]  /*7060*/  FFMA.FTZ R73, R73, R73, R52 ;  /* 0x0000004949497223 */ /* 0x000fe20000010034 */
[----:B------:R-:W-:Y:S01]  /*7070*/  FADD.FTZ R46, R46, R57 ;  /* 0x000000392e2e7221 */ /* 0x000fe20000010000 */
[----:B------:R-:W-:Y:S01]  /*7080*/  FMUL.FTZ R52, R114, R114 ;  /* 0x0000007272347220 */ /* 0x000fe20000410000 */
[----:B------:R-:W-:-:S02]  /*7090*/  HADD2.F32 R47, -RZ, R21.H0_H0 ;  /* 0x20000015ff2f7230 */ /* 0x000fc40000004100 */
[----:B------:R-:W-:Y:S01]  /*70a0*/  FADD.FTZ R29, R29, R66 ;  /* 0x000000421d1d7221 */ /* 0x000fe20000010000 */
[----:B------:R-:W-:Y:S02]  /*70b0*/  HADD2.F32 R108, -RZ, R108.H0_H0 ;  /* 0x2000006cff6c7230 */ /* 0x000fe40000004100 */
[C---:B------:R-:W-:Y:S01]  /*70c0*/  FADD.FTZ R114, R89.reuse, R114 ;  /* 0x0000007259727221 */ /* 0x040fe20000010000 */
[----:B------:R-:W-:Y:S01]  /*70d0*/  FADD.FTZ R46, R46, R53 ;  /* 0x000000352e2e7221 */ /* 0x000fe20000010000 */
[----:B------:R-:W-:Y:S01]  /*70e0*/  FFMA.FTZ R89, R89, R89, R52 ;  /* 0x0000005959597223 */ /* 0x000fe20000010034 */
[----:B------:R-:W-:Y:S02]  /*70f0*/  HADD2.F32 R62, -RZ, R25.H0_H0 ;  /* 0x20000019ff3e7230 */ /* 0x000fe40000004100 */
[----:B------:R-:W-:Y:S01]  /*7100*/  FADD.FTZ R29, R29, R114 ;  /* 0x000000721d1d7221 */ /* 0x000fe20000010000 */
[----:B------:R-:W-:Y:S01]  /*7110*/  FADD.FTZ R52, R108, R47 ;  /* 0x0000002f6c347221 */ /* 0x000fe20000010000 */
[----:B------:R-:W-:-:S02]  /*7120*/  HADD2.F32 R21, -RZ, R21.H1_H1 ;  /* 0x30000015ff157230 */ /* 0x000fc40000004100 */
[----:B------:R-:W-:Y:S01]  /*7130*/  FADD.FTZ R46, R46, R73 ;  /* 0x000000492e2e7221 */ /* 0x000fe20000010000 */
[----:B------:R-:W-:Y:S01]  /*7140*/  FMUL.FTZ R49, R47, R47 ;  /* 0x0000002f2f317220 */ /* 0x000fe20000410000 */
[----:B------:R-:W-:Y:S01]  /*7150*/  FADD.FTZ R29, R29, R52 ;  /* 0x000000341d1d7221 */ /* 0x000fe20000010000 */
[----:B------:R-:W-:Y:S01]  /*7160*/  FMUL.FTZ R52, R62, R62 ;  /* 0x0000003e3e347220 */ /* 0x000fe20000410000 */
[C---:B------:R-:W-:Y:S01]  /*7170*/  FADD.FTZ R62, R21.reuse, R62 ;  /* 0x0000003e153e7221 */ /* 0x040fe20000010000 */
[----:B------:R-:W-:Y:S02]  /*7180*/  HADD2.F32 R66, -RZ, R51.H0_H0 ;  /* 0x20000033ff427230 */ /* 0x000fe40000004100 */
[----:B------:R-:W-:Y:S01]  /*7190*/  FADD.FTZ R46, R46, R89 ;  /* 0x000000592e2e7221 */ /* 0x000fe20000010000 */
[----:B------:R-:W-:Y:S01]  /*71a0*/  FFMA.FTZ R49, R108, R108, R49 ;  /* 0x0000006c6c317223 */ /* 0x000fe20000010031 */
[----:B------:R0:W-:Y:S01]  /*71b0*/  STL [R1+0x8c], R78 ;  /* 0x00008c4e01007387 */ /* 0x0001e20000100800 */
[----:B------:R-:W-:Y:S01]  /*71c0*/  FFMA.FTZ R21, R21, R21, R52 ;  /* 0x0000001515157223 */ /* 0x000fe20000010034 */
[----:B------:R-:W-:-:S02]  /*71d0*/  HADD2.F32 R25, -RZ, R25.H1_H1 ;  /* 0x30000019ff197230 */ /* 0x000fc40000004100 */
[----:B------:R-:W-:Y:S01]  /*71e0*/  FADD.FTZ R29, R29, R62 ;  /* 0x0000003e1d1d7221 */ /* 0x000fe20000010000 */
[----:B------:R-:W-:Y:S01]  /*71f0*/  FADD.FTZ R46, R46, R49 ;  /* 0x000000312e2e7221 */ /* 0x000fe20000010000 */
[----:B------:R-:W-:Y:S02]  /*7200*/  HADD2.F32 R62, -RZ, R55.H0_H0 ;  /* 0x20000037ff3e7230 */ /* 0x000fe40000004100 */
[----:B------:R-:W-:Y:S01]  /*7210*/  FMUL.FTZ R52, R66, R66 ;  /* 0x0000004242347220 */ /* 0x000fe20000410000 */
[----:B0-----:R-:W-:Y:S02]  /*7220*/  IMAD.MOV.U32 R78, RZ, RZ, RZ ;  /* 0x000000ffff4e7224 */ /* 0x001fe400078e00ff */
[----:B------:R-:W-:Y:S01]  /*7230*/  FADD.FTZ R21, R46, R21 ;  /* 0x000000152e157221 */ /* 0x000fe20000010000 */
[----:B------:R-:W-:Y:S02]  /*7240*/  HADD2.F32 R51, -RZ, R51.H1_H1 ;  /* 0x30000033ff337230 */ /* 0x000fe40000004100 */
[----:B------:R-:W-:Y:S01]  /*7250*/  FFMA.FTZ R52, R25, R25, R52 ;  /* 0x0000001919347223 */ /* 0x000fe20000010034 */
[----:B------:R-:W-:Y:S01]  /*7260*/  FMUL.FTZ R46, R62, R62 ;  /* 0x0000003e3e2e7220 */ /* 0x000fe20000410000 */
[----:B------:R0:W2:Y:S02]  /*7270*/  @!P5 LDG.E R78, desc[UR12][R80.64] ;  /* 0x0000000c504ed981 */ /* 0x0000a4000c1e1900 */
[----:B------:R-:W-:Y:S01]  /*7280*/  FADD.FTZ R21, R21, R52 ;  /* 0x0000003415157221 */ /* 0x000fe20000010000 */
[----:B------:R-:W-:Y:S01]  /*7290*/  FFMA.FTZ R52, R51, R51, R46 ;  /* 0x0000003333347223 */ /* 0x000fe2000001002e */
[----:B------:R-:W-:-:S06]  /*72a0*/  MOV R46, RZ ;  /* 0x000000ff002e7202 */ /* 0x000fcc0000000f00 */
[----:B------:R-:W2:Y:S01]  /*72b0*/  @!P6 LDG.E R46, desc[UR12][R104.64] ;  /* 0x0000000c682ee981 */ /* 0x000ea2000c1e1900 */
[----:B------:R-:W-:Y:S01]  /*72c0*/  FADD.FTZ R66, R25, R66 ;  /* 0x0000004219427221 */ /* 0x000fe20000010000 */
[----:B------:R-:W-:-:S03]  /*72d0*/  FADD.FTZ R62, R51, R62 ;  /* 0x0000003e333e7221 */ /* 0x000fc60000010000 */
[----:B------:R-:W-:Y:S01]  /*72e0*/  FADD.FTZ R29, R29, R66 ;  /* 0x000000421d1d7221 */ /* 0x000fe20000010000 */
[----:B------:R-:W-:-:S03]  /*72f0*/  HADD2.F32 R55, -RZ, R55.H1_H1 ;  /* 0x30000037ff377230 */ /* 0x000fc60000004100 */
[----:B------:R-:W-:Y:S01]  /*7300*/  FADD.FTZ R29, R29, R62 ;  /* 0x0000003e1d1d7221 */ /* 0x000fe20000010000 */
[----:B------:R-:W-:Y:S02]  /*7310*/  HADD2.F32 R62, -RZ, R67.H0_H0 ;  /* 0x20000043ff3e7230 */ /* 0x000fe40000004100 */
[----:B------:R-:W-:Y:S01]  /*7320*/  FADD.FTZ R21, R21, R52 ;  /* 0x0000003415157221 */ /* 0x000fe20000010000 */
[----:B------:R-:W-:Y:S02]  /*7330*/  HADD2.F32 R66, -RZ, R59.H0_H0 ;  /* 0x2000003bff427230 */ /* 0x000fe40000004100 */
[----:B------:R-:W-:Y:S01]  /*7340*/  FMUL.FTZ R52, R62, R62 ;  /* 0x0000003e3e347220 */ /* 0x000fe20000410000 */
[C---:B------:R-:W-:Y:S01]  /*7350*/  FADD.FTZ R62, R55.reuse, R62 ;  /* 0x0000003e373e7221 */ /* 0x040fe20000010000 */
[----:B------:R-:W-:Y:S02]  /*7360*/  HADD2.F32 R67, -RZ, R67.H1_H1 ;  /* 0x30000043ff437230 */ /* 0x000fe40000004100 */
[----:B------:R-:W-:Y:S01]  /*7370*/  FFMA.FTZ R52, R55, R55, R52 ;  /* 0x0000003737347223 */ /* 0x000fe20000010034 */
[----:B------:R-:W-:Y:S01]  /*7380*/  FADD.FTZ R29, R29, R62 ;  /* 0x0000003e1d1d7221 */ /* 0x000fe20000010000 */
[----:B0-----:R-:W-:-:S02]  /*7390*/  HADD2.F32 R80, -RZ, R83.H0_H0 ;  /* 0x20000053ff507230 */ /* 0x001fc40000004100 */
[----:B------:R-:W-:Y:S01]  /*73a0*/  FMUL.FTZ R62, R66, R66 ;  /* 0x00000042423e7220 */ /* 0x000fe20000410000 */
[----:B------:R-:W-:Y:S01]  /*73b0*/  FADD.FTZ R21, R21, R52 ;  /* 0x0000003415157221 */ /* 0x000fe20000010000 */
[----:B------:R-:W-:Y:S02]  /*73c0*/  HADD2.F32 R59, -RZ, R59.H1_H1 ;  /* 0x3000003bff3b7230 */ /* 0x000fe40000004100 */
[C---:B------:R-:W-:Y:S01]  /*73d0*/  FFMA.FTZ R62, R67.reuse, R67, R62 ;  /* 0x00000043433e7223 */ /* 0x040fe2000001003e */
[----:B------:R-:W-:Y:S01]  /*73e0*/  FMUL.FTZ R52, R80, R80 ;  /* 0x0000005050347220 */ /* 0x000fe20000410000 */
[----:B------:R-:W-:Y:S02]  /*73f0*/  FADD.FTZ R66, R67, R66 ;  /* 0x0000004243427221 */ /* 0x000fe40000010000 */
[----:B------:R-:W-:Y:S01]  /*7400*/  FADD.FTZ R21, R21, R62 ;  /* 0x0000003e15157221 */ /* 0x000fe20000010000 */
[----:B------:R-:W-:Y:S01]  /*7410*/  FFMA.FTZ R52, R59, R59, R52 ;  /* 0x0000003b3b347223 */ /* 0x000fe20000010034 */
[----:B------:R-:W-:Y:S01]  /*7420*/  FADD.FTZ R29, R29, R66 ;  /* 0x000000421d1d7221 */ /* 0x000fe20000010000 */
[----:B------:R-:W-:-:S02]  /*7430*/  HADD2.F32 R66, -RZ, R5.H0_H0 ;  /* 0x20000005ff427230 */ /* 0x000fc40000004100 */
[----:B------:R-:W-:Y:S01]  /*7440*/  FADD.FTZ R80, R59, R80 ;  /* 0x000000503b507221 */ /* 0x000fe20000010000 */
[----:B------:R-:W-:Y:S01]  /*7450*/  FADD.FTZ R21, R21, R52 ;  /* 0x0000003415157221 */ /* 0x000fe20000010000 */
[--C-:B------:R-:W-:Y:S02]  /*7460*/  HADD2.F32 R52, -RZ, R22.reuse.H0_H0 ;  /* 0x20000016ff347230 */ /* 0x100fe40000004100 */
[----:B------:R-:W-:Y:S02]  /*7470*/  HADD2.F32 R83, -RZ, R83.H1_H1 ;  /* 0x30000053ff537230 */ /* 0x000fe40000004100 */
[----:B------:R-:W-:Y:S01]  /*7480*/  FADD.FTZ R29, R29, R80 ;  /* 0x000000501d1d7221 */ /* 0x000fe20000010000 */
[----:B------:R-:W-:Y:S02]  /*7490*/  HADD2.F32 R5, -RZ, R5.H1_H1 ;  /* 0x30000005ff057230 */ /* 0x000fe40000004100 */
[----:B------:R-:W-:Y:S01]  /*74a0*/  FMUL.FTZ R62, R66, R66 ;  /* 0x00000042423e7220 */ /* 0x000fe20000410000 */
[----:B------:R-:W-:Y:S01]  /*74b0*/  FMUL.FTZ R80, R52, R52 ;  /* 0x0000003434507220 */ /* 0x000fe20000410000 */
[----:B------:R-:W-:Y:S01]  /*74c0*/  FADD.FTZ R66, R83, R66 ;  /* 0x0000004253427221 */ /* 0x000fe20000010000 */
[----:B------:R-:W-:-:S02]  /*74d0*/  HADD2.F32 R22, -RZ, R22.H1_H1 ;  /* 0x30000016ff167230 */ /* 0x000fc40000004100 */
[C---:B------:R-:W-:Y:S01]  /*74e0*/  FADD.FTZ R52, R5.reuse, R52 ;  /* 0x0000003405347221 */ /* 0x040fe20000010000 */
[----:B------:R-:W-:Y:S01]  /*74f0*/  FFMA.FTZ R80, R5, R5, R80 ;  /* 0x0000000505507223 */ /* 0x000fe20000010050 */
[----:B------:R-:W-:Y:S01]  /*7500*/  FFMA.FTZ R62, R83, R83, R62 ;  /* 0x00000053533e7223 */ /* 0x000fe2000001003e */
[----:B------:R-:W-:Y:S01]  /*7510*/  FADD.FTZ R29, R29, R66 ;  /* 0x000000421d1d7221 */ /* 0x000fe20000010000 */
[----:B------:R-:W-:Y:S02]  /*7520*/  HADD2.F32 R5, -RZ, R15.H0_H0 ;  /* 0x2000000fff057230 */ /* 0x000fe40000004100 */
[----:B------:R-:W-:Y:S01]  /*7530*/  FADD.FTZ R21, R21, R62 ;  /* 0x0000003e15157221 */ /* 0x000fe20000010000 */
[----:B------:R-:W-:Y:S01]  /*7540*/  FADD.FTZ R29, R29, R52 ;  /* 0x000000341d1d7221 */ /* 0x000fe20000010000 */
[----:B------:R-:W-:Y:S02]  /*7550*/  HADD2.F32 R62, -RZ, R23.H0_H0 ;  /* 0x20000017ff3e7230 */ /* 0x000fe40000004100 */
[----:B------:R-:W-:Y:S01]  /*7560*/  FADD.FTZ R52, R22, R5 ;  /* 0x0000000516347221 */ /* 0x000fe20000010000 */
[----:B------:R-:W-:-:S02]  /*7570*/  HADD2.F32 R15, -RZ, R15.H1_H1 ;  /* 0x3000000fff0f7230 */ /* 0x000fc40000004100 */
[----:B------:R-:W-:Y:S01]  /*7580*/  FMUL.FTZ R25, R5, R5 ;  /* 0x0000000505197220 */ /* 0x000fe20000410000 */
[----:B------:R-:W-:Y:S01]  /*7590*/  FADD.FTZ R29, R29, R52 ;  /* 0x000000341d1d7221 */ /* 0x000fe20000010000 */
[----:B------:R-:W-:Y:S01]  /*75a0*/  FMUL.FTZ R52, R62, R62 ;  /* 0x0000003e3e347220 */ /* 0x000fe20000410000 */
[----:B------:R-:W-:Y:S01]  /*75b0*/  FADD.FTZ R21, R21, R80 ;  /* 0x0000005015157221 */ /* 0x000fe20000010000 */
[----:B------:R-:W-:Y:S01]  /*75c0*/  FFMA.FTZ R22, R22, R22, R25 ;  /* 0x0000001616167223 */ /* 0x000fe20000010019 */
[----:B------:R-:W-:Y:S02]  /*75d0*/  HADD2.F32 R66, -RZ, R11.H0_H0 ;  /* 0x2000000bff427230 */ /* 0x000fe40000004100 */
[----:B------:R-:W-:Y:S01]  /*75e0*/  FADD.FTZ R62, R15, R62 ;  /* 0x0000003e0f3e7221 */ /* 0x000fe20000010000 */
[----:B------:R-:W-:Y:S02]  /*75f0*/  HADD2.F32 R23, -RZ, R23.H1_H1 ;  /* 0x30000017ff177230 */ /* 0x000fe40000004100 */
[----:B------:R-:W-:Y:S01]  /*7600*/  FADD.FTZ R21, R21, R22 ;  /* 0x0000001615157221 */ /* 0x000fe20000010000 */
[----:B------:R-:W-:Y:S01]  /*7610*/  FFMA.FTZ R52, R15, R15, R52 ;  /* 0x0000000f0f347223 */ /* 0x000fe20000010034 */
[----:B------:R-:W-:Y:S01]  /*7620*/  FADD.FTZ R29, R29, R62 ;  /* 0x0000003e1d1d7221 */ /* 0x000fe20000010000 */
[----:B------:R-:W-:Y:S01]  /*7630*/  FMUL.FTZ R22, R66, R66 ;  /* 0x0000004242167220 */ /* 0x000fe20000410000 */
[----:B------:R-:W-:-:S02]  /*7640*/  HADD2.F32 R62, -RZ, R65.H0_H0 ;  /* 0x20000041ff3e7230 */ /* 0x000fc40000004100 */
[----:B------:R-:W-:Y:S01]  /*7650*/  FADD.FTZ R21, R21, R52 ;  /* 0x0000003415157221 */ /* 0x000fe20000010000 */
[----:B------:R-:W-:Y:S02]  /*7660*/  HADD2.F32 R11, -RZ, R11.H1_H1 ;  /* 0x3000000bff0b7230 */ /* 0x000fe40000004100 */
[C---:B------:R-:W-:Y:S01]  /*7670*/  FFMA.FTZ R22, R23.reuse, R23, R22 ;  /* 0x0000001717167223 */ /* 0x040fe20000010016 */
[----:B------:R-:W-:Y:S01]  /*7680*/  FMUL.FTZ R52, R62, R62 ;  /* 0x0000003e3e347220 */ /* 0x000fe20000410000 */
[----:B------:R-:W-:Y:S02]  /*7690*/  FADD.FTZ R66, R23, R66 ;  /* 0x0000004217427221 */ /* 0x000fe40000010000 */
[----:B------:R-:W-:Y:S01]  /*76a0*/  FADD.FTZ R21, R21, R22 ;  /* 0x0000001615157221 */ /* 0x000fe20000010000 */
[----:B------:R-:W-:Y:S02]  /*76b0*/  HADD2.F32 R22, -RZ, R19.H0_H0 ;  /* 0x20000013ff167230 */ /* 0x000fe40000004100 */
[----:B------:R-:W-:Y:S01]  /*76c0*/  FFMA.FTZ R52, R11, R11, R52 ;  /* 0x0000000b0b347223 */ /* 0x000fe20000010034 */
[----:B------:R-:W-:-:S02]  /*76d0*/  HADD2.F32 R65, -RZ, R65.H1_H1 ;  /* 0x30000041ff417230 */ /* 0x000fc40000004100 */
[----:B------:R-:W-:Y:S01]  /*76e0*/  FADD.FTZ R29, R29, R66 ;  /* 0x000000421d1d7221 */ /* 0x000fe20000010000 */
[----:B------:R-:W-:Y:S01]  /*76f0*/  FADD.FTZ R62, R11, R62 ;  /* 0x0000003e0b3e7221 */ /* 0x000fe20000010000 */
[----:B------:R-:W-:Y:S01]  /*7700*/  FADD.FTZ R21, R21, R52 ;  /* 0x0000003415157221 */ /* 0x000fe20000010000 */
[----:B------:R-:W-:Y:S01]  /*7710*/  FMUL.FTZ R66, R22, R22 ;  /* 0x0000001616427220 */ /* 0x000fe20000410000 */
[----:B------:R-:W-:Y:S02]  /*7720*/  HADD2.F32 R52, -RZ, R60.H0_H0 ;  /* 0x2000003cff347230 */ /* 0x000fe40000004100 */
[----:B------:R-:W-:Y:S01]  /*7730*/  FADD.FTZ R29, R29, R62 ;  /* 0x0000003e1d1d7221 */ /* 0x000fe20000010000 */
[----:B------:R-:W-:Y:S02]  /*7740*/  HADD2.F32 R19, -RZ, R19.H1_H1 ;  /* 0x30000013ff137230 */ /* 0x000fe40000004100 */
[----:B------:R-:W-:Y:S01]  /*7750*/  FADD.FTZ R22, R65, R22 ;  /* 0x0000001641167221 */ /* 0x000fe20000010000 */
[----:B------:R-:W-:-:S02]  /*7760*/  HADD2.F32 R11, -RZ, R17.H0_H0 ;  /* 0x20000011ff0b7230 */ /* 0x000fc40000004100 */
[----:B------:R-:W-:Y:S02]  /*7770*/  HADD2.F32 R60, -RZ, R60.H1_H1 ;  /* 0x3000003cff3c7230 */ /* 0x000fe40000004100 */
[----:B------:R-:W-:Y:S01]  /*7780*/  FADD.FTZ R22, R29, R22 ;  /* 0x000000161d167221 */ /* 0x000fe20000010000 */
[----:B------:R-:W-:Y:S01]  /*7790*/  FADD.FTZ R5, R19, R52 ;  /* 0x0000003413057221 */ /* 0x000fe20000010000 */
[----:B------:R-:W-:Y:S01]  /*77a0*/  FFMA.FTZ R66, R65, R65, R66 ;  /* 0x0000004141427223 */ /* 0x000fe20000010042 */
[----:B------:R-:W-:Y:S01]  /*77b0*/  FMUL.FTZ R62, R52, R52 ;  /* 0x00000034343e7220 */ /* 0x000fe20000410000 */
[----:B------:R-:W-:Y:S02]  /*77c0*/  HADD2.F32 R52, -RZ, R61.H0_H0 ;  /* 0x2000003dff347230 */ /* 0x000fe40000004100 */
[----:B------:R-:W-:Y:S01]  /*77d0*/  FADD.FTZ R5, R22, R5 ;  /* 0x0000000516057221 */ /* 0x000fe20000010000 */
[----:B------:R-:W-:Y:S01]  /*77e0*/  FADD.FTZ R22, R60, R11 ;  /* 0x0000000b3c167221 */ /* 0x000fe20000010000 */
[----:B------:R-:W-:Y:S01]  /*77f0*/  FADD.FTZ R21, R21, R66 ;  /* 0x0000004215157221 */ /* 0x000fe20000010000 */
[----:B------:R-:W-:Y:S01]  /*7800*/  FFMA.FTZ R62, R19, R19, R62 ;  /* 0x00000013133e7223 */ /* 0x000fe2000001003e */
[----:B------:R-:W-:Y:S01]  /*7810*/  FMUL.FTZ R15, R11, R11 ;  /* 0x0000000b0b0f7220 */ /* 0x000fe20000410000 */
[----:B------:R-:W-:-:S02]  /*7820*/  HADD2.F32 R17, -RZ, R17.H1_H1 ;  /* 0x30000011ff117230 */ /* 0x000fc40000004100 */
[----:B------:R-:W-:Y:S01]  /*7830*/  FADD.FTZ R5, R5, R22 ;  /* 0x0000001605057221 */ /* 0x000fe20000010000 */
[----:B------:R-:W-:Y:S01]  /*7840*/  FADD.FTZ R21, R21, R62 ;  /* 0x0000003e15157221 */ /* 0x000fe20000010000 */
[----:B------:R-:W-:Y:S01]  /*7850*/  FFMA.FTZ R60, R60, R60, R15 ;  /* 0x0000003c3c3c7223 */ /* 0x000fe2000001000f */
[----:B------:R-:W-:Y:S01]  /*7860*/  FMUL.FTZ R22, R52, R52 ;  /* 0x0000003434167220 */ /* 0x000fe20000410000 */
[----:B------:R-:W-:Y:S02]  /*7870*/  HADD2.F32 R62, -RZ, R13.H0_H0 ;  /* 0x2000000dff3e7230 */ /* 0x000fe40000004100 */
[----:B------:R-:W-:Y:S01]  /*7880*/  FADD.FTZ R52, R17, R52 ;  /* 0x0000003411347221 */ /* 0x000fe20000010000 */
[----:B------:R-:W-:Y:S01]  /*7890*/  FADD.FTZ R21, R21, R60 ;  /* 0x0000003c15157221 */ /* 0x000fe20000010000 */
[----:B------:R-:W-:Y:S01]  /*78a0*/  FFMA.FTZ R22, R17, R17, R22 ;  /* 0x0000001111167223 */ /* 0x000fe20000010016 */
[----:B------:R-:W-:Y:S02]  /*78b0*/  HADD2.F32 R61, -RZ, R61.H1_H1 ;  /* 0x3000003dff3d7230 */ /* 0x000fe40000004100 */
[----:B------:R-:W-:Y:S01]  /*78c0*/  FADD.FTZ R52, R5, R52 ;  /* 0x0000003405347221 */ /* 0x000fe20000010000 */
[----:B------:R-:W-:Y:S01]  /*78d0*/  FADD.FTZ R60, R21, R22 ;  /* 0x00000016153c7221 */ /* 0x000fe20000010000 */
[----:B------:R-:W-:-:S02]  /*78e0*/  HADD2.F32 R22, -RZ, R74.H0_H0 ;  /* 0x2000004aff167230 */ /* 0x000fc40000004100 */
[----:B------:R-:W-:Y:S01]  /*78f0*/  FADD.FTZ R5, R61, R62 ;  /* 0x0000003e3d057221 */ /* 0x000fe20000010000 */
[----:B------:R-:W-:Y:S02]  /*7900*/  HADD2.F32 R13, -RZ, R13.H1_H1 ;  /* 0x3000000dff0d7230 */ /* 0x000fe40000004100 */
[----:B------:R-:W-:Y:S01]  /*7910*/  FMUL.FTZ R66, R62, R62 ;  /* 0x0000003e3e427220 */ /* 0x000fe20000410000 */
[----:B------:R-:W-:Y:S01]  /*7920*/  FADD.FTZ R5, R52, R5 ;  /* 0x0000000534057221 */ /* 0x000fe20000010000 */
[----:B------:R-:W-:Y:S01]  /*7930*/  FMUL.FTZ R52, R22, R22 ;  /* 0x0000001616347220 */ /* 0x000fe20000410000 */
[--C-:B------:R-:W-:Y:S02]  /*7940*/  HADD2.F32 R15, -RZ, R45.reuse.H0_H0 ;  /* 0x2000002dff0f7230 */ /* 0x100fe40000004100 */
[----:B------:R-:W-:Y:S01]  /*7950*/  FADD.FTZ R22, R13, R22 ;  /* 0x000000160d167221 */ /* 0x000fe20000010000 */
[----:B------:R-:W-:Y:S02]  /*7960*/  HADD2.F32 R74, -RZ, R74.H1_H1 ;  /* 0x3000004aff4a7230 */ /* 0x000fe40000004100 */
[----:B------:R-:W-:Y:S01]  /*7970*/  FFMA.FTZ R11, R61, R61, R66 ;  /* 0x0000003d3d0b7223 */ /* 0x000fe20000010042 */
[----:B------:R0:W-:Y:S01]  /*7980*/  STL [R1+0xa8], R50 ;  /* 0x0000a83201007387 */ /* 0x0001e20000100800 */
[----:B------:R-:W-:Y:S01]  /*7990*/  FADD.FTZ R5, R5, R22 ;  /* 0x0000001605057221 */ /* 0x000fe20000010000 */
[----:B------:R-:W-:Y:S01]  /*79a0*/  FFMA.FTZ R52, R13, R13, R52 ;  /* 0x0000000d0d347223 */ /* 0x000fe20000010034 */
[----:B------:R-:W-:Y:S01]  /*79b0*/  FADD.FTZ R22, R74, R15 ;  /* 0x0000000f4a167221 */ /* 0x000fe20000010000 */
[----:B------:R-:W-:Y:S01]  /*79c0*/  FADD.FTZ R11, R60, R11 ;  /* 0x0000000b3c0b7221 */ /* 0x000fe20000010000 */
[----:B------:R-:W-:Y:S01]  /*79d0*/  FMUL.FTZ R13, R15, R15 ;  /* 0x0000000f0f0d7220 */ /* 0x000fe20000410000 */
[----:B------:R-:W-:-:S02]  /*79e0*/  HADD2.F32 R45, -RZ, R45.H1_H1 ;  /* 0x3000002dff2d7230 */ /* 0x000fc40000004100 */
[----:B0-----:R-:W-:Y:S02]  /*79f0*/  HADD2.F32 R50, -RZ, R48.H0_H0 ;  /* 0x20000030ff327230 */ /* 0x001fe40000004100 */
[----:B------:R-:W-:Y:S01]  /*7a00*/  FADD.FTZ R5, R5, R22 ;  /* 0x0000001605057221 */ /* 0x000fe20000010000 */
[----:B------:R-:W-:Y:S01]  /*7a10*/  FADD.FTZ R11, R11, R52 ;  /* 0x000000340b0b7221 */ /* 0x000fe20000010000 */
[----:B------:R-:W-:Y:S01]  /*7a20*/  FFMA.FTZ R74, R74, R74, R13 ;  /* 0x0000004a4a4a7223 */ /* 0x000fe2000001000d */
[----:B------:R-:W-:Y:S02]  /*7a30*/  HADD2.F32 R15, -RZ, R42.H0_H0 ;  /* 0x2000002aff0f7230 */ /* 0x000fe40000004100 */
[----:B------:R-:W-:Y:S01]  /*7a40*/  FMUL.FTZ R22, R50, R50 ;  /* 0x0000003232167220 */ /* 0x000fe20000410000 */
[----:B------:R-:W-:Y:S02]  /*7a50*/  HADD2.F32 R48, -RZ, R48.H1_H1 ;  /* 0x30000030ff307230 */ /* 0x000fe40000004100 */
[----:B------:R-:W-:Y:S01]  /*7a60*/  FADD.FTZ R11, R11, R74 ;  /* 0x0000004a0b0b7221 */ /* 0x000fe20000010000 */
[----:B------:R-:W-:Y:S01]  /*7a70*/  FFMA.FTZ R22, R45, R45, R22 ;  /* 0x0000002d2d167223 */ /* 0x000fe20000010016 */
[----:B------:R-:W-:Y:S01]  /*7a80*/  FMUL.FTZ R13, R15, R15 ;  /* 0x0000000f0f0d7220 */ /* 0x000fe20000410000 */
[----:B------:R-:W-:-:S02]  /*7a90*/  FADD.FTZ R50, R45, R50 ;  /* 0x000000322d327221 */ /* 0x000fc40000010000 */
[----:B------:R-:W-:Y:S01]  /*7aa0*/  FADD.FTZ R11, R11, R22 ;  /* 0x000000160b0b7221 */ /* 0x000fe20000010000 */
[C---:B------:R-:W-:Y:S01]  /*7ab0*/  FADD.FTZ R22, R48.reuse, R15 ;  /* 0x0000000f30167221 */ /* 0x040fe20000010000 */
[----:B------:R-:W-:Y:S01]  /*7ac0*/  FFMA.FTZ R48, R48, R48, R13 ;  /* 0x0000003030307223 */ /* 0x000fe2000001000d */
[----:B------:R-:W-:Y:S01]  /*7ad0*/  FADD.FTZ R5, R5, R50 ;  /* 0x0000003205057221 */ /* 0x000fe20000010000 */
[----:B------:R-:W-:Y:S02]  /*7ae0*/  HADD2.F32 R13, -RZ, R43.H0_H0 ;  /* 0x2000002bff0d7230 */ /* 0x000fe40000004100 */
[----:B------:R-:W-:Y:S01]  /*7af0*/  HADD2.F32 R42, -RZ, R42.H1_H1 ;  /* 0x3000002aff2a7230 */ /* 0x000fe20000004100 */
[----:B------:R0:W-:Y:S01]  /*7b00*/  STL [R1+0xb0], R20 ;  /* 0x0000b01401007387 */ /* 0x0001e20000100800 */
[----:B------:R-:W-:Y:S01]  /*7b10*/  FADD.FTZ R5, R5, R22 ;  /* 0x0000001605057221 */ /* 0x000fe20000010000 */
[----:B------:R-:W-:Y:S02]  /*7b20*/  HADD2.F32 R22, -RZ, R27.H0_H0 ;  /* 0x2000001bff167230 */ /* 0x000fe40000004100 */
[----:B------:R-:W-:Y:S01]  /*7b30*/  FMUL.FTZ R15, R13, R13 ;  /* 0x0000000d0d0f7220 */ /* 0x000fe20000410000 */
[----:B------:R-:W-:Y:S01]  /*7b40*/  HADD2.F32 R43, -RZ, R43.H1_H1 ;  /* 0x3000002bff2b7230 */ /* 0x000fe20000004100 */
[----:B------:R1:W-:Y:S01]  /*7b50*/  STL [R1+0xb4], R24 ;  /* 0x0000b41801007387 */ /* 0x0003e20000100800 */
[----:B0-----:R-:W-:Y:S01]  /*7b60*/  FADD.FTZ R20, R42, R13 ;  /* 0x0000000d2a147221 */ /* 0x001fe20000010000 */
[----:B------:R-:W-:-:S03]  /*7b70*/  HADD2.F32 R13, -RZ, R28.H0_H0 ;  /* 0x2000001cff0d7230 */ /* 0x000fc60000004100 */
[----:B------:R-:W-:Y:S01]  /*7b80*/  FADD.FTZ R5, R5, R20 ;  /* 0x0000001405057221 */ /* 0x000fe20000010000 */
[----:B------:R-:W-:Y:S01]  /*7b90*/  FMUL.FTZ R20, R22, R22 ;  /* 0x0000001616147220 */ /* 0x000fe20000410000 */
[----:B------:R-:W-:Y:S01]  /*7ba0*/  FADD.FTZ R22, R43, R22 ;  /* 0x000000162b167221 */ /* 0x000fe20000010000 */
[----:B-1----:R-:W-:Y:S02]  /*7bb0*/  HADD2.F32 R24, -RZ, R27.H1_H1 ;  /* 0x3000001bff187230 */ /* 0x002fe40000004100 */
[----:B------:R-:W-:Y:S01]  /*7bc0*/  FADD.FTZ R11, R11, R48 ;  /* 0x000000300b0b7221 */ /* 0x000fe20000010000 */
[----:B------:R-:W-:Y:S01]  /*7bd0*/  FFMA.FTZ R42, R42, R42, R15 ;  /* 0x0000002a2a2a7223 */ /* 0x000fe2000001000f */
[----:B------:R-:W-:Y:S01]  /*7be0*/  FMUL.FTZ R15, R13, R13 ;  /* 0x0000000d0d0f7220 */ /* 0x000fe20000410000 */
[----:B------:R-:W-:Y:S02]  /*7bf0*/  HADD2.F32 R17, -RZ, R39.H0_H0 ;  /* 0x20000027ff117230 */ /* 0x000fe40000004100 */
[----:B------:R-:W-:Y:S01]  /*7c00*/  FADD.FTZ R5, R5, R22 ;  /* 0x0000001605057221 */ /* 0x000fe20000010000 */
[----:B------:R-:W-:Y:S01]  /*7c10*/  FADD.FTZ R11, R11, R42 ;  /* 0x0000002a0b0b7221 */ /* 0x000fe20000010000 */
[----:B------:R-:W-:Y:S01]  /*7c20*/  FFMA.FTZ R20, R43, R43, R20 ;  /* 0x0000002b2b147223 */ /* 0x000fe20000010014 */
[----:B------:R-:W-:Y:S01]  /*7c30*/  FADD.FTZ R22, R24, R13 ;  /* 0x0000000d18167221 */ /* 0x000fe20000010000 */
[----:B------:R-:W-:-:S02]  /*7c40*/  HADD2.F32 R28, -RZ, R28.H1_H1 ;  /* 0x3000001cff1c7230 */ /* 0x000fc40000004100 */
[----:B------:R-:W-:Y:S01]  /*7c50*/  FFMA.FTZ R24, R24, R24, R15 ;  /* 0x0000001818187223 */ /* 0x000fe2000001000f */
[----:B------:R-:W-:Y:S01]  /*7c60*/  FMUL.FTZ R13, R17, R17 ;  /* 0x00000011110d7220 */ /* 0x000fe20000410000 */
[----:B------:R-:W-:Y:S02]  /*7c70*/  HADD2.F32 R15, -RZ, R4.H0_H0 ;  /* 0x20000004ff0f7230 */ /* 0x000fe40000004100 */
[----:B------:R-:W-:Y:S01]  /*7c80*/  FADD.FTZ R11, R11, R20 ;  /* 0x000000140b0b7221 */ /* 0x000fe20000010000 */
[----:B------:R-:W-:Y:S01]  /*7c90*/  FADD.FTZ R5, R5, R22 ;  /* 0x0000001605057221 */ /* 0x000fe20000010000 */
[C---:B------:R-:W-:Y:S01]  /*7ca0*/  FADD.FTZ R20, R28.reuse, R17 ;  /* 0x000000111c147221 */ /* 0x040fe20000010000 */
[----:B------:R-:W-:Y:S02]  /*7cb0*/  HADD2.F32 R22, -RZ, R39.H1_H1 ;  /* 0x30000027ff167230 */ /* 0x000fe40000004100 */
[----:B------:R-:W-:Y:S01]  /*7cc0*/  FFMA.FTZ R28, R28, R28, R13 ;  /* 0x0000001c1c1c7223 */ /* 0x000fe2000001000d */
[----:B------:R-:W-:Y:S01]  /*7cd0*/  FMUL.FTZ R13, R15, R15 ;  /* 0x0000000f0f0d7220 */ /* 0x000fe20000410000 */
[----:B------:R-:W-:Y:S01]  /*7ce0*/  FADD.FTZ R11, R11, R24 ;  /* 0x000000180b0b7221 */ /* 0x000fe20000010000 */
[----:B------:R-:W-:Y:S01]  /*7cf0*/  FADD.FTZ R5, R5, R20 ;  /* 0x0000001405057221 */ /* 0x000fe20000010000 */
[C---:B------:R-:W-:Y:S01]  /*7d00*/  FADD.FTZ R20, R22.reuse, R15 ;  /* 0x0000000f16147221 */ /* 0x040fe20000010000 */
[----:B------:R-:W-:Y:S01]  /*7d10*/  FFMA.FTZ R22, R22, R22, R13 ;  /* 0x0000001616167223 */ /* 0x000fe2000001000d */
[----:B------:R-:W-:Y:S01]  /*7d20*/  FADD.FTZ R11, R11, R28 ;  /* 0x0000001c0b0b7221 */ /* 0x000fe20000010000 */
[----:B------:R-:W-:-:S02]  /*7d30*/  HADD2.F32 R13, -RZ, R37.H0_H0 ;  /* 0x20000025ff0d7230 */ /* 0x000fc40000004100 */
[----:B------:R-:W-:Y:S02]  /*7d40*/  HADD2.F32 R4, -RZ, R4.H1_H1 ;  /* 0x30000004ff047230 */ /* 0x000fe40000004100 */
[----:B------:R-:W-:Y:S01]  /*7d50*/  FADD.FTZ R5, R5, R20 ;  /* 0x0000001405057221 */ /* 0x000fe20000010000 */
[----:B------:R-:W-:Y:S01]  /*7d60*/  FADD.FTZ R11, R11, R22 ;  /* 0x000000160b0b7221 */ /* 0x000fe20000010000 */
[----:B------:R-:W-:Y:S02]  /*7d70*/  HADD2.F32 R22, -RZ, R41.H0_H0 ;  /* 0x20000029ff167230 */ /* 0x000fe40000004100 */
[----:B------:R-:W-:Y:S01]  /*7d80*/  FMUL.FTZ R15, R13, R13 ;  /* 0x0000000d0d0f7220 */ /* 0x000fe20000410000 */
[C---:B------:R-:W-:Y:S01]  /*7d90*/  FADD.FTZ R20, R4.reuse, R13 ;  /* 0x0000000d04147221 */ /* 0x040fe20000010000 */
[----:B------:R-:W-:Y:S02]  /*7da0*/  HADD2.F32 R37, -RZ, R37.H1_H1 ;  /* 0x30000025ff257230 */ /* 0x000fe40000004100 */
[----:B------:R-:W-:Y:S01]  /*7db0*/  FFMA.FTZ R4, R4, R4, R15 ;  /* 0x0000000404047223 */ /* 0x000fe2000001000f */
[----:B------:R-:W-:Y:S01]  /*7dc0*/  FADD.FTZ R5, R5, R20 ;  /* 0x0000001405057221 */ /* 0x000fe20000010000 */
[----:B------:R-:W-:-:S02]  /*7dd0*/  HADD2.F32 R13, -RZ, R35.H0_H0 ;  /* 0x20000023ff0d7230 */ /* 0x000fc40000004100 */
[----:B------:R-:W-:Y:S01]  /*7de0*/  FMUL.FTZ R20, R22, R22 ;  /* 0x0000001616147220 */ /* 0x000fe20000410000 */
[----:B------:R-:W-:Y:S01]  /*7df0*/  FADD.FTZ R22, R37, R22 ;  /* 0x0000001625167221 */ /* 0x000fe20000010000 */
[----:B------:R-:W-:Y:S02]  /*7e00*/  HADD2.F32 R24, -RZ, R41.H1_H1 ;  /* 0x30000029ff187230 */ /* 0x000fe40000004100 */
[----:B------:R-:W-:Y:S01]  /*7e10*/  FADD.FTZ R4, R11, R4 ;  /* 0x000000040b047221 */ /* 0x000fe20000010000 */
[----:B------:R-:W-:Y:S01]  /*7e20*/  FFMA.FTZ R37, R37, R37, R20 ;  /* 0x0000002525257223 */ /* 0x000fe20000010014 */
[----:B------:R-:W-:Y:S01]  /*7e30*/  FADD.FTZ R5, R5, R22 ;  /* 0x0000001605057221 */ /* 0x000fe20000010000 */
[----:B------:R-:W-:Y:S01]  /*7e40*/  FMUL.FTZ R11, R13, R13 ;  /* 0x0000000d0d0b7220 */ /* 0x000fe20000410000 */
[----:B------:R-:W-:Y:S02]  /*7e50*/  HADD2.F32 R22, -RZ, R75.H0_H0 ;  /* 0x2000004bff167230 */ /* 0x000fe40000004100 */
[----:B------:R-:W-:Y:S01]  /*7e60*/  FADD.FTZ R20, R24, R13 ;  /* 0x0000000d18147221 */ /* 0x000fe20000010000 */
[----:B------:R-:W-:Y:S01]  /*7e70*/  FADD.FTZ R4, R4, R37 ;  /* 0x0000002504047221 */ /* 0x000fe20000010000 */
[----:B------:R-:W-:Y:S01]  /*7e80*/  FFMA.FTZ R11, R24, R24, R11 ;  /* 0x00000018180b7223 */ /* 0x000fe2000001000b */
[----:B------:R-:W-:-:S02]  /*7e90*/  HADD2.F32 R35, -RZ, R35.H1_H1 ;  /* 0x30000023ff237230 */ /* 0x000fc40000004100 */
[----:B------:R-:W-:Y:S01]  /*7ea0*/  FADD.FTZ R5, R5, R20 ;  /* 0x0000001405057221 */ /* 0x000fe20000010000 */
[----:B------:R-:W-:Y:S01]  /*7eb0*/  FMUL.FTZ R20, R22, R22 ;  /* 0x0000001616147220 */ /* 0x000fe20000410000 */
[----:B------:R-:W-:Y:S02]  /*7ec0*/  HADD2.F32 R15, -RZ, R33.H0_H0 ;  /* 0x20000021ff0f7230 */ /* 0x000fe40000004100 */
[----:B------:R-:W-:Y:S01]  /*7ed0*/  FADD.FTZ R11, R4, R11 ;  /* 0x0000000b040b7221 */ /* 0x000fe20000010000 */
[C---:B------:R-:W-:Y:S01]  /*7ee0*/  FADD.FTZ R4, R35.reuse, R22 ;  /* 0x0000001623047221 */ /* 0x040fe20000010000 */
[----:B------:R-:W-:Y:S01]  /*7ef0*/  FFMA.FTZ R20, R35, R35, R20 ;  /* 0x0000002323147223 */ /* 0x000fe20000010014 */
[----:B------:R-:W-:Y:S02]  /*7f00*/  HADD2.F32 R22, -RZ, R75.H1_H1 ;  /* 0x3000004bff167230 */ /* 0x000fe40000004100 */
[----:B------:R-:W-:Y:S01]  /*7f10*/  FMUL.FTZ R13, R15, R15 ;  /* 0x0000000f0f0d7220 */ /* 0x000fe20000410000 */
[----:B------:R-:W-:Y:S01]  /*7f20*/  FADD.FTZ R4, R5, R4 ;  /* 0x0000000405047221 */ /* 0x000fe20000010000 */
[----:B------:R-:W-:Y:S01]  /*7f30*/  FADD.FTZ R5, R11, R20 ;  /* 0x000000140b057221 */ /* 0x000fe20000010000 */
[----:B------:R-:W-:-:S02]  /*7f40*/  HADD2.F32 R33, -RZ, R33.H1_H1 ;  /* 0x30000021ff217230 */ /* 0x000fc40000004100 */
[C---:B------:R-:W-:Y:S01]  /*7f50*/  FADD.FTZ R11, R22.reuse, R15 ;  /* 0x0000000f160b7221 */ /* 0x040fe20000010000 */
[----:B------:R-:W-:Y:S01]  /*7f60*/  FFMA.FTZ R20, R22, R22, R13 ;  /* 0x0000001616147223 */ /* 0x000fe2000001000d */
[--C-:B------:R-:W-:Y:S02]  /*7f70*/  HADD2.F32 R22, -RZ, R0.reuse.H0_H0 ;  /* 0x20000000ff167230 */ /* 0x100fe40000004100 */
[----:B------:R-:W-:Y:S01]  /*7f80*/  FADD.FTZ R4, R4, R11 ;  /* 0x0000000b04047221 */ /* 0x000fe20000010000 */
[----:B------:R-:W-:Y:S01]  /*7f90*/  FADD.FTZ R5, R5, R20 ;  /* 0x0000001405057221 */ /* 0x000fe20000010000 */
[----:B------:R-:W-:Y:S02]  /*7fa0*/  HADD2.F32 R13, -RZ, R31.H0_H0 ;  /* 0x2000001fff0d7230 */ /* 0x000fe40000004100 */
[----:B------:R-:W-:Y:S01]  /*7fb0*/  FMUL.FTZ R20, R22, R22 ;  /* 0x0000001616147220 */ /* 0x000fe20000410000 */
[----:B------:R-:W-:Y:S01]  /*7fc0*/  FADD.FTZ R11, R33, R22 ;  /* 0x00000016210b7221 */ /* 0x000fe20000010000 */
[----:B------:R-:W-:-:S02]  /*7fd0*/  HADD2.F32 R0, -RZ, R0.H1_H1 ;  /* 0x30000000ff007230 */ /* 0x000fc40000004100 */
[----:B------:R-:W-:Y:S01]  /*7fe0*/  FFMA.FTZ R20, R33, R33, R20 ;  /* 0x0000002121147223 */ /* 0x000fe20000010014 */
[----:B------:R-:W-:Y:S01]  /*7ff0*/  FADD.FTZ R4, R4, R11 ;  /* 0x0000000b04047221 */ /* 0x000fe20000010000 */
[----:B------:R-:W-:Y:S02]  /*8000*/  HADD2.F32 R15, -RZ, R70.H0_H0 ;  /* 0x20000046ff0f7230 */ /* 0x000fe40000004100 */
[----:B------:R-:W-:Y:S01]  /*8010*/  FMUL.FTZ R11, R13, R13 ;  /* 0x0000000d0d0b7220 */ /* 0x000fe20000410000 */
[C---:B------:R-:W-:Y:S01]  /*8020*/  FADD.FTZ R13, R0.reuse, R13 ;  /* 0x0000000d000d7221 */ /* 0x040fe20000010000 */
[----:B------:R-:W-:Y:S01]  /*8030*/  FADD.FTZ R5, R5, R20 ;  /* 0x0000001405057221 */ /* 0x000fe20000010000 */
[----:B------:R-:W-:Y:S02]  /*8040*/  HADD2.F32 R20, -RZ, R31.H1_H1 ;  /* 0x3000001fff147230 */ /* 0x000fe40000004100 */
[----:B------:R-:W-:Y:S01]  /*8050*/  FFMA.FTZ R0, R0, R0, R11 ;  /* 0x0000000000007223 */ /* 0x000fe2000001000b */
[----:B------:R-:W-:Y:S01]  /*8060*/  FMUL.FTZ R11, R15, R15 ;  /* 0x0000000f0f0b7220 */ /* 0x000fe20000410000 */
[----:B------:R-:W-:Y:S01]  /*8070*/  FADD.FTZ R4, R4, R13 ;  /* 0x0000000d04047221 */ /* 0x000fe20000010000 */
[----:B------:R-:W-:-:S02]  /*8080*/  HADD2.F32 R13, -RZ, R76.H0_H0 ;  /* 0x2000004cff0d7230 */ /* 0x000fc40000004100 */
[----:B------:R-:W-:Y:S01]  /*8090*/  FADD.FTZ R0, R5, R0 ;  /* 0x0000000005007221 */ /* 0x000fe20000010000 */
[C---:B------:R-:W-:Y:S01]  /*80a0*/  FFMA.FTZ R11, R20.reuse, R20, R11 ;  /* 0x00000014140b7223 */ /* 0x040fe2000001000b */
[----:B------:R-:W-:Y:S01]  /*80b0*/  FADD.FTZ R15, R20, R15 ;  /* 0x0000000f140f7221 */ /* 0x000fe20000010000 */
[----:B------:R-:W-:Y:S02]  /*80c0*/  HADD2.F32 R70, -RZ, R70.H1_H1 ;  /* 0x30000046ff467230 */ /* 0x000fe40000004100 */
[----:B------:R-:W-:Y:S01]  /*80d0*/  FMUL.FTZ R5, R13, R13 ;  /* 0x0000000d0d057220 */ /* 0x000fe20000410000 */
[----:B------:R-:W-:Y:S01]  /*80e0*/  FADD.FTZ R11, R0, R11 ;  /* 0x0000000b000b7221 */ /* 0x000fe20000010000 */
[----:B------:R-:W-:Y:S01]  /*80f0*/  FADD.FTZ R15, R4, R15 ;  /* 0x0000000f040f7221 */ /* 0x000fe20000010000 */
[----:B------:R-:W-:Y:S02]  /*8100*/  PRMT R0, RZ, 0x7610, R0 ;  /* 0x00007610ff007816 */ /* 0x000fe40000000000 */
[----:B------:R-:W-:-:S02]  /*8110*/  PRMT R4, RZ, 0x7610, R4 ;  /* 0x00007610ff047816 */ /* 0x000fc40000000004 */
[----:B----4-:R-:W-:Y:S01]  /*8120*/  @!P1 SHF.R.U32.HI R0, RZ, 0x10, R30 ;  /* 0x00000010ff009819 */ /* 0x010fe2000001161e */
[C---:B------:R-:W-:Y:S01]  /*8130*/  FADD.FTZ R20, R70.reuse, R13 ;  /* 0x0000000d46147221 */ /* 0x040fe20000010000 */
[----:B------:R-:W-:Y:S01]  /*8140*/  FFMA.FTZ R70, R70, R70, R5 ;  /* 0x0000004646467223 */ /* 0x000fe20000010005 */
[----:B------:R-:W-:Y:S01]  /*8150*/  HADD2.F32 R5, -RZ, R68.H0_H0 ;  /* 0x20000044ff057230 */ /* 0x000fe20000004100 */
[----:B------:R-:W-:Y:S01]  /*8160*/  @!P1 PRMT R4, R30, 0x7610, R4 ;  /* 0x000076101e049816 */ /* 0x000fe20000000004 */
[----:B------:R-:W-:Y:S02]  /*8170*/  HADD2.F32 R76, -RZ, R76.H1_H1 ;  /* 0x3000004cff4c7230 */ /* 0x000fe40000004100 */
[----:B------:R-:W-:Y:S02]  /*8180*/  HADD2.F32 R17, -RZ, R0.H0_H0 ;  /* 0x20000000ff117230 */ /* 0x000fe40000004100 */
[----:B------:R-:W-:Y:S01]  /*8190*/  FMUL.FTZ R13, R5, R5 ;  /* 0x00000005050d7220 */ /* 0x000fe20000410000 */
[----:B------:R-:W-:-:S02]  /*81a0*/  HADD2.F32 R4, -RZ, R4.H0_H0 ;  /* 0x20000004ff047230 */ /* 0x000fc40000004100 */
[----:B------:R-:W-:Y:S01]  /*81b0*/  FADD.FTZ R0, R76, R5 ;  /* 0x000000054c007221 */ /* 0x000fe20000010000 */
[----:B------:R-:W-:Y:S01]  /*81c0*/  FMUL.FTZ R5, R17, R17 ;  /* 0x0000001111057220 */ /* 0x000fe20000410000 */
[----:B------:R-:W-:Y:S01]  /*81d0*/  FADD.FTZ R15, R15, R20 ;  /* 0x000000140f0f7221 */ /* 0x000fe20000010000 */
[C---:B------:R-:W-:Y:S02]  /*81e0*/  FADD.FTZ R20, R4.reuse, R17 ;  /* 0x0000001104147221 */ /* 0x040fe40000010000 */
[----:B------:R-:W-:Y:S01]  /*81f0*/  FFMA.FTZ R22, R4, R4, R5 ;  /* 0x0000000404167223 */ /* 0x000fe20000010005 */
[----:B------:R-:W-:Y:S01]  /*8200*/  PRMT R4, RZ, 0x7610, R4 ;  /* 0x00007610ff047816 */ /* 0x000fe20000000004 */
[----:B------:R-:W-:-:S03]  /*8210*/  FFMA.FTZ R76, R76, R76, R13 ;  /* 0x0000004c4c4c7223 */ /* 0x000fc6000001000d */
[----:B-----5:R-:W-:Y:S01]  /*8220*/  @!P2 PRMT R4, R72, 0x7610, R4 ;  /* 0x000076104804a816 */ /* 0x020fe20000000004 */
[--C-:B------:R-:W-:Y:S01]  /*8230*/  FADD.FTZ R15, R15, R0.reuse ;  /* 0x000000000f0f7221 */ /* 0x100fe20000010000 */
[----:B------:R-:W-:Y:S01]  /*8240*/  PRMT R0, RZ, 0x7610, R0 ;  /* 0x00007610ff007816 */ /* 0x000fe20000000000 */
[----:B------:R-:W0:Y:S01]  /*8250*/  S2R R13, SR_TID.X ;  /* 0x00000000000d7919 */ /* 0x000e220000002100 */
[----:B------:R-:W-:Y:S01]  /*8260*/  PRMT R4, R4, 0x5410, RZ ;  /* 0x0000541004047816 */ /* 0x000fe200000000ff */
[----:B------:R-:W-:Y:S01]  /*8270*/  FADD.FTZ R11, R11, R70 ;  /* 0x000000460b0b7221 */ /* 0x000fe20000010000 */
[----:B------:R-:W-:Y:S01]  /*8280*/  @!P2 SHF.R.U32.HI R0, RZ, 0x10, R72 ;  /* 0x00000010ff00a819 */ /* 0x000fe20000011648 */
[----:B------:R-:W-:Y:S01]  /*8290*/  FADD.FTZ R15, R15, R20 ;  /* 0x000000140f0f7221 */ /* 0x000fe20000010000 */
[----:B------:R-:W-:Y:S01]  /*82a0*/  PRMT R5, RZ, 0x7610, R5 ;  /* 0x00007610ff057816 */ /* 0x000fe20000000005 */
[----:B------:R-:W-:Y:S02]  /*82b0*/  HADD2.F32 R17, -RZ, R4.H0_H0 ;  /* 0x20000004ff117230 */ /* 0x000fe40000004100 */
[----:B------:R-:W-:Y:S01]  /*82c0*/  FADD.FTZ R11, R11, R76 ;  /* 0x0000004c0b0b7221 */ /* 0x000fe20000010000 */
[----:B------:R-:W-:Y:S01]  /*82d0*/  HADD2.F32 R20, -RZ, R0.H0_H0 ;  /* 0x20000000ff147230 */ /* 0x000fe20000004100 */
[----:B---3--:R-:W-:-:S02]  /*82e0*/  @!P3 PRMT R4, R4, 0x5410, R2 ;  /* 0x000054100404b816 */ /* 0x008fc40000000002 */
[----:B------:R-:W-:Y:S01]  /*82f0*/  @!P3 SHF.R.U32.HI R5, RZ, 0x10, R2 ;  /* 0x00000010ff05b819 */ /* 0x000fe20000011602 */
[----:B------:R-:W-:Y:S01]  /*8300*/  FADD.FTZ R11, R11, R22 ;  /* 0x000000160b0b7221 */ /* 0x000fe20000010000 */
[----:B------:R-:W-:Y:S01]  /*8310*/  PRMT R0, RZ, 0x7610, R0 ;  /* 0x00007610ff007816 */ /* 0x000fe20000000000 */
[----:B------:R-:W-:Y:S01]  /*8320*/  FMUL.FTZ R22, R20, R20 ;  /* 0x0000001414167220 */ /* 0x000fe20000410000 */
[----:B------:R-:W-:Y:S01]  /*8330*/  PRMT R4, RZ, 0x7610, R4 ;  /* 0x00007610ff047816 */ /* 0x000fe20000000004 */
[----:B------:R-:W-:Y:S01]  /*8340*/  HADD2.F32 R24, -RZ, R5.H0_H0 ;  /* 0x20000005ff187230 */ /* 0x000fe20000004100 */
[----:B--2---:R-:W-:Y:S01]  /*8350*/  @!P4 SHF.R.U32.HI R0, RZ, 0x10, R56 ;  /* 0x00000010ff00c819 */ /* 0x004fe20000011638 */
[C---:B------:R-:W-:Y:S01]  /*8360*/  FADD.FTZ R20, R17.reuse, R20 ;  /* 0x0000001411147221 */ /* 0x040fe20000010000 */
[----:B------:R-:W-:Y:S01]  /*8370*/  FFMA.FTZ R22, R17, R17, R22 ;  /* 0x0000001111167223 */ /* 0x000fe20000010016 */
[----:B------:R-:W-:Y:S01]  /*8380*/  HADD2.F32 R5, -RZ, R4.H1_H1 ;  /* 0x30000004ff057230 */ /* 0x000fe20000004100 */
[----:B------:R-:W-:Y:S01]  /*8390*/  @!P4 PRMT R4, R56, 0x7610, R4 ;  /* 0x000076103804c816 */ /* 0x000fe20000000004 */
[----:B------:R-:W-:-:S02]  /*83a0*/  HADD2.F32 R17, -RZ, R0.H0_H0 ;  /* 0x20000000ff117230 */ /* 0x000fc40000004100 */
[----:B------:R-:W-:Y:S01]  /*83b0*/  FMUL.FTZ R0, R24, R24 ;  /* 0x0000001818007220 */ /* 0x000fe20000410000 */
[----:B------:R-:W-:Y:S01]  /*83c0*/  FADD.FTZ R11, R11, R22 ;  /* 0x000000160b0b7221 */ /* 0x000fe20000010000 */
[C---:B------:R-:W-:Y:S01]  /*83d0*/  FADD.FTZ R24, R5.reuse, R24 ;  /* 0x0000001805187221 */ /* 0x040fe20000010000 */
[----:B------:R-:W-:Y:S02]  /*83e0*/  HADD2.F32 R4, -RZ, R4.H0_H0 ;  /* 0x20000004ff047230 */ /* 0x000fe40000004100 */
[----:B------:R-:W-:Y:S01]  /*83f0*/  FFMA.FTZ R0, R5, R5, R0 ;  /* 0x0000000505007223 */ /* 0x000fe20000010000 */
[----:B------:R-:W-:Y:S01]  /*8400*/  FMUL.FTZ R5, R17, R17 ;  /* 0x0000001111057220 */ /* 0x000fe20000410000 */
[----:B------:R-:W-:Y:S02]  /*8410*/  FADD.FTZ R15, R15, R20 ;  /* 0x000000140f0f7221 */ /* 0x000fe40000010000 */
[--C-:B------:R-:W-:Y:S01]  /*8420*/  FADD.FTZ R11, R11, R0.reuse ;  /* 0x000000000b0b7221 */ /* 0x100fe20000010000 */
[C---:B------:R-:W-:Y:S01]  /*8430*/  FADD.FTZ R20, R4.reuse, R17 ;  /* 0x0000001104147221 */ /* 0x040fe20000010000 */
[----:B------:R-:W-:Y:S01]  /*8440*/  PRMT R0, RZ, 0x7610, R0 ;  /* 0x00007610ff007816 */ /* 0x000fe20000000000 */
[----:B------:R-:W-:Y:S01]  /*8450*/  FFMA.FTZ R22, R4, R4, R5 ;  /* 0x0000000404167223 */ /* 0x000fe20000010005 */
[----:B------:R-:W-:Y:S01]  /*8460*/  FADD.FTZ R15, R15, R24 ;  /* 0x000000180f0f7221 */ /* 0x000fe20000010000 */
[----:B------:R-:W-:-:S02]  /*8470*/  PRMT R4, RZ, 0x5410, RZ ;  /* 0x00005410ff047816 */ /* 0x000fc400000000ff */
[----:B------:R-:W-:Y:S01]  /*8480*/  @!P5 SHF.R.U32.HI R0, RZ, 0x10, R78 ;  /* 0x00000010ff00d819 */ /* 0x000fe2000001164e */
[----:B------:R-:W-:Y:S01]  /*8490*/  FADD.FTZ R15, R15, R20 ;  /* 0x000000140f0f7221 */ /* 0x000fe20000010000 */
[----:B------:R-:W-:Y:S01]  /*84a0*/  FADD.FTZ R11, R11, R22 ;  /* 0x000000160b0b7221 */ /* 0x000fe20000010000 */
[----:B------:R-:W-:Y:S02]  /*84b0*/  @!P5 PRMT R4, R78, 0x7610, R4 ;  /* 0x000076104e04d816 */ /* 0x000fe40000000004 */
[----:B0-----:R-:W-:Y:S01]  /*84c0*/  SHF.R.S32.HI R22, RZ, 0x1f, R13 ;  /* 0x0000001fff167819 */ /* 0x001fe2000001140d */
[----:B------:R-:W-:Y:S01]  /*84d0*/  HADD2.F32 R20, -RZ, R0.H0_H0 ;  /* 0x20000000ff147230 */ /* 0x000fe20000004100 */
[----:B------:R-:W-:Y:S01]  /*84e0*/  PRMT R0, RZ, 0x7610, R0 ;  /* 0x00007610ff007816 */ /* 0x000fe20000000000 */
[----:B------:R-:W-:Y:S01]  /*84f0*/  HADD2.F32 R5, -RZ, R4.H0_H0 ;  /* 0x20000004ff057230 */ /* 0x000fe20000004100 */
[----:B------:R-:W-:Y:S02]  /*8500*/  LEA.HI R17, R22, R13, RZ, 0x5 ;  /* 0x0000000d16117211 */ /* 0x000fe400078f28ff */
[----:B------:R-:W-:Y:S01]  /*8510*/  FMUL.FTZ R22, R20, R20 ;  /* 0x0000001414167220 */ /* 0x000fe20000410000 */
[--C-:B------:R-:W-:Y:S01]  /*8520*/  @!P6 SHF.R.U32.HI R0, RZ, 0x10, R46.reuse ;  /* 0x00000010ff00e819 */ /* 0x100fe2000001162e */
[----:B------:R-:W0:Y:S01]  /*8530*/  S2R R24, SR_LANEID ;  /* 0x0000000000187919 */ /* 0x000e220000000000 */
[----:B------:R-:W-:Y:S01]  /*8540*/  @!P6 PRMT R4, R4, 0x5410, R46 ;  /* 0x000054100404e816 */ /* 0x000fe2000000002e */
[C---:B------:R-:W-:Y:S01]  /*8550*/  FADD.FTZ R20, R5.reuse, R20 ;  /* 0x0000001405147221 */ /* 0x040fe20000010000 */
[----:B------:R-:W-:Y:S01]  /*8560*/  FFMA.FTZ R22, R5, R5, R22 ;  /* 0x0000000505167223 */ /* 0x000fe20000010016 */
[----:B------:R-:W-:Y:S01]  /*8570*/  HADD2.F32 R5, -RZ, R0.H0_H0 ;  /* 0x20000000ff057230 */ /* 0x000fe20000004100 */
[----:B------:R-:W-:Y:S01]  /*8580*/  SHF.R.S32.HI R21, RZ, 0x5, R17 ;  /* 0x00000005ff157819 */ /* 0x000fe20000011411 */
[----:B------:R-:W-:-:S02]  /*8590*/  IMAD.MOV.U32 R19, RZ, RZ, -0x20 ;  /* 0xffffffe0ff137424 */ /* 0x000fc400078e00ff */
[----:B------:R-:W-:Y:S02]  /*85a0*/  HADD2.F32 R4, -RZ, R4.H1_H1 ;  /* 0x30000004ff047230 */ /* 0x000fe40000004100 */
[----:B------:R-:W-:Y:S01]  /*85b0*/  FMUL.FTZ R17, R5, R5 ;  /* 0x0000000505117220 */ /* 0x000fe20000410000 */
[----:B------:R-:W-:Y:S01]  /*85c0*/  FADD.FTZ R15, R15, R20 ;  /* 0x000000140f0f7221 */ /* 0x000fe20000010000 */
[----:B------:R-:W-:Y:S02]  /*85d0*/  IMAD R19, R21, R19, 0x187 ;  /* 0x0000018715137424 */ /* 0x000fe400078e0213 */
[----:B------:R-:W-:Y:S01]  /*85e0*/  FADD.FTZ R11, R11, R22 ;  /* 0x000000160b0b7221 */ /* 0x000fe20000010000 */
[C---:B------:R-:W-:Y:S01]  /*85f0*/  FADD.FTZ R0, R4.reuse, R5 ;  /* 0x0000000504007221 */ /* 0x040fe20000010000 */
[----:B------:R-:W-:Y:S01]  /*8600*/  ISETP.GT.AND P1, PT, R13, 0x17f, PT ;  /* 0x0000017f0d00780c */ /* 0x000fe20003f24270 */
[----:B------:R-:W-:Y:S02]  /*8610*/  FFMA.FTZ R20, R4, R4, R17 ;  /* 0x0000000404147223 */ /* 0x000fe40000010011 */
[----:B------:R-:W-:Y:S01]  /*8620*/  FADD.FTZ R4, R15, R0 ;  /* 0x000000000f047221 */ /* 0x000fe20000010000 */
[----:B------:R-:W-:Y:S01]  /*8630*/  SEL R19, R19, 0x1f, P1 ;  /* 0x0000001f13137807 */ /* 0x000fe20000800000 */
        /* <DEDUP_REMOVED lines=15> */
[----:B------:R-:W-:Y:S02]  /*8730*/  ISETP.GT.AND P1, PT, R20, R19, PT ;  /* 0x000000131400720c */ /* 0x000fe40003f24270 */
[C---:B------:R-:W-:Y:S02]  /*8740*/  ISETP.NE.AND P3, PT, R24.reuse, RZ, PT ;  /* 0x000000ff1800720c */ /* 0x040fe40003f65270 */
[----:B------:R-:W-:-:S09]  /*8750*/  IADD3 R20, R24, 0x8, RZ ;  /* 0x0000000818147810 */ /* 0x000fd20007ffe0ff */
[----:B0-----:R-:W-:Y:S01]  /*8760*/  @!P1 FADD.FTZ R4, R4, R11 ;  /* 0x0000000b04049221 */ /* 0x001fe20000010000 */
[----:B-1----:R-:W-:-:S04]  /*8770*/  @!P1 FADD.FTZ R5, R5, R0 ;  /* 0x0000000005059221 */ /* 0x002fc80000010000 */
[----:B------:R-:W0:Y:S04]  /*8780*/  SHFL.DOWN PT, R11, R4, 0x8, R19 ;  /* 0x09000000040b7989 */ /* 0x000e2800000e0013 */
[----:B------:R-:W1:Y:S01]  /*8790*/  SHFL.DOWN PT, R0, R5, 0x8, R19 ;  /* 0x0900000005007989 */ /* 0x000e6200000e0013 */
[----:B------:R-:W-:Y:S01]  /*87a0*/  ISETP.GT.AND P1, PT, R20, R19, PT ;  /* 0x000000131400720c */ /* 0x000fe20003f24270 */
[----:B------:R-:W2:Y:S01]  /*87b0*/  @!P3 S2R R15, SR_CgaCtaId ;  /* 0x00000000000fb919 */ /* 0x000ea20000008800 */
[----:B------:R-:W-:-:S11]  /*87c0*/  VIADD R20, R24, 0x10 ;  /* 0x0000001018147836 */ /* 0x000fd60000000000 */
[----:B0-----:R-:W-:Y:S01]  /*87d0*/  @!P1 FADD.FTZ R4, R4, R11 ;  /* 0x0000000b04049221 */ /* 0x001fe20000010000 */
[----:B-1----:R-:W-:-:S04]  /*87e0*/  @!P1 FADD.FTZ R5, R5, R0 ;  /* 0x0000000005059221 */ /* 0x002fc80000010000 */
[----:B------:R-:W0:Y:S04]  /*87f0*/  SHFL.DOWN PT, R11, R4, 0x10, R19 ;  /* 0x0a000000040b7989 */ /* 0x000e2800000e0013 */
[----:B------:R-:W1:Y:S01]  /*8800*/  SHFL.DOWN PT, R0, R5, 0x10, R19 ;  /* 0x0a00000005007989 */ /* 0x000e6200000e0013 */
[----:B------:R-:W-:-:S03]  /*8810*/  ISETP.GT.AND P1, PT, R20, R19, PT ;  /* 0x000000131400720c */ /* 0x000fc60003f24270 */
        /* <DEDUP_REMOVED lines=40> */
[----:B------:R-:W-:-:S03]  /*8aa0*/  ISETP.NE.AND P2, PT, R13, RZ, PT ;  /* 0x000000ff0d00720c */ /* 0x000fc60003f45270 */
[----:B------:R3:W-:Y:S01]  /*8ab0*/  STL [R1+0xcc], R10 ;  /* 0x0000cc0a01007387 */ /* 0x0007e20000100800 */
[----:B0-----:R-:W-:Y:S01]  /*8ac0*/  @!P1 FADD.FTZ R4, R4, R11 ;  /* 0x0000000b04049221 */ /* 0x001fe20000010000 */
[----:B-1----:R-:W-:Y:S01]  /*8ad0*/  @!P1 FADD.FTZ R5, R5, R0 ;  /* 0x0000000005059221 */ /* 0x002fe20000010000 */
[----:B---3--:R-:W-:-:S04]  /*8ae0*/  @!P3 MOV R10, 0x400 ;  /* 0x00000400000ab802 */ /* 0x008fc80000000f00 */
[----:B--2---:R-:W-:-:S04]  /*8af0*/  @!P3 LEA R10, R15, R10, 0x18 ;  /* 0x0000000a0f0ab211 */ /* 0x004fc800078ec0ff */
[----:B------:R-:W-:Y:S01]  /*8b00*/  @!P3 LEA R10, R21, R10, 0x3 ;  /* 0x0000000a150ab211 */ /* 0x000fe200078e18ff */
[----:B------:R-:W-:Y:S01]  /*8b10*/  ULDC UR7, c[0x0][0xc] ;  /* 0x0000030000077ab9 */ /* 0x000fe20000000800 */
[----:B------:R-:W-:Y:S03]  /*8b20*/  BSSY B0, `(.L_x_4444) ;  /* 0x0000026000007945 */ /* 0x000fe60003800000 */
[----:B------:R0:W-:Y:S01]  /*8b30*/  @!P3 STS.64 [R10+0x10], R4 ;  /* 0x000010040a00b388 */ /* 0x0001e20000000a00 */
[----:B------:R-:W-:Y:S06]  /*8b40*/  BAR.SYNC.DEFER_BLOCKING 0x0 ;  /* 0x0000000000007b1d */ /* 0x000fec0000010000 */
[----:B------:R-:W-:Y:S05]  /*8b50*/  @P2 BRA `(.L_x_4445) ;  /* 0x0000000000882947 */ /* 0x000fea0003800000 */
[----:B------:R-:W1:Y:S01]  /*8b60*/  S2UR UR10, SR_CgaCtaId ;  /* 0x00000000000a79c3 */ /* 0x000e620000008800 */
[----:B------:R-:W-:Y:S02]  /*8b70*/  UMOV UR6, 0x400 ;  /* 0x0000040000067882 */ /* 0x000fe40000000000 */
[----:B-1----:R-:W-:-:S09]  /*8b80*/  ULEA UR6, UR10, UR6, 0x18 ;  /* 0x000000060a067291 */ /* 0x002fd2000f8ec03f */
[----:B0-----:R-:W0:Y:S04]  /*8b90*/  LDS.64 R10, [UR6+0x18] ;  /* 0x00001806ff0a7984 */ /* 0x001e280008000a00 */
        /* <DEDUP_REMOVED lines=30> */
.L_x_4445:
[----:B------:R-:W-:Y:S05]  /*8d80*/  BSYNC B0 ;  /* 0x0000000000007941 */ /* 0x000fea0003800000 */
.L_x_4444:
[----:B------:R-:W-:-:S06]  /*8d90*/  UISETP.GE.U32.AND UP0, UPT, UR7, 0x2, UPT ;  /* 0x000000020700788c */ /* 0x000fcc000bf06070 */
[----:B------:R-:W-:-:S13]  /*8da0*/  PLOP3.LUT P1, PT, PT, PT, UP0, 0x80, 0x0 ;  /* 0x000000000000781c */ /* 0x000fda0003f2f008 */
[----:B------:R-:W-:Y:S05]  /*8db0*/  @!P1 BRA `(.L_x_4446) ;  /* 0x00000010009c9947 */ /* 0x000fea0003800000 */
[----:B------:R-:W1:Y:S01]  /*8dc0*/  LDC R2, c[0x0][0x10] ;  /* 0x00000400ff027b82 */ /* 0x000e620000000800 */
[----:B------:R-:W2:Y:S01]  /*8dd0*/  S2R R15, SR_CTAID.Y ;  /* 0x00000000000f7919 */ /* 0x000ea20000002600 */
[----:B------:R-:W-:Y:S01]  /*8de0*/  ULOP3.LUT UR6, UR4, 0x1, URZ, 0xc0, !UPT ;  /* 0x0000000104067892 */ /* 0x000fe2000f8ec03f */
[----:B------:R-:W-:Y:S05]  /*8df0*/  BSSY B0, `(.L_x_4447) ;  /* 0x0000021000007945 */ /* 0x000fea0003800000 */
[----:B0-----:R-:W0:Y:S08]  /*8e00*/  LDC.64 R10, c[0x0][0x240] ;  /* 0x00009000ff0a7b82 */ /* 0x001e300000000a00 */
[----:B------:R-:W3:Y:S01]  /*8e10*/  LDC.64 R16, c[0x0][0x248] ;  /* 0x00009200ff107b82 */ /* 0x000ee20000000a00 */
[----:B-1----:R-:W-:-:S04]  /*8e20*/  IMAD R0, R2, UR6, RZ ;  /* 0x0000000602007c24 */ /* 0x002fc8000f8e02ff */
[C---:B------:R-:W-:Y:S02]  /*8e30*/  IMAD R12, R0.reuse, UR7, RZ ;  /* 0x00000007000c7c24 */ /* 0x040fe4000f8e02ff */
[----:B--2---:R-:W-:-:S03]  /*8e40*/  IMAD.IADD R19, R0, 0x1, R15 ;  /* 0x0000000100137824 */ /* 0x004fc600078e020f */
[----:B------:R-:W-:Y:S01]  /*8e50*/  SHF.L.U32 R21, R12, 0x1, RZ ;  /* 0x000000010c157819 */ /* 0x000fe200000006ff */
[----:B0-----:R-:W-:-:S04]  /*8e60*/  IMAD.WIDE.U32 R18, R19, 0x4, R10 ;  /* 0x0000000413127825 */ /* 0x001fc800078e000a */
        /* <DEDUP_REMOVED lines=20> */
.L_x_4449:
[----:B------:R-:W2:Y:S04]  /*8fb0*/  LDG.E.STRONG.GPU R0, desc[UR12][R18.64] ;  /* 0x0000000c12007981 */ /* 0x000ea8000c1ef900 */
[----:B--2---:R-:W-:Y:S04]  /*8fc0*/  CCTL.IVALL ;  /* 0x00000000ff00798f */ /* 0x004fe80002000000 */
[----:B------:R0:W-:Y:S01]  /*8fd0*/  STL [R1], R0 ;  /* 0x0000000001007387 */ /* 0x0001e20000100800 */
[----:B------:R-:W-:-:S13]  /*8fe0*/  ISETP.NE.AND P1, PT, R0, UR6, PT ;  /* 0x0000000600007c0c */ /* 0x000fda000bf25270 */
[----:B0-----:R-:W-:Y:S05]  /*8ff0*/  @P1 BRA `(.L_x_4449) ;  /* 0xfffffffc00ec1947 */ /* 0x001fea000383ffff */
.L_x_4448:
[----:B------:R-:W-:Y:S05]  /*9000*/  BSYNC B0 ;  /* 0x0000000000007941 */ /* 0x000fea0003800000 */
.L_x_4447:
        /* <DEDUP_REMOVED lines=18> */
.L_x_4453:
[C---:B------:R-:W-:Y:S01]  /*9130*/  IADD3 R19, R12.reuse, 0x1, RZ ;  /* 0x000000010c137810 */ /* 0x040fe20007ffe0ff */
[C---:B------:R-:W-:Y:S01]  /*9140*/  VIADD R21, R12.reuse, 0x2 ;  /* 0x000000020c157836 */ /* 0x040fe20000000000 */
[C---:B------:R-:W-:Y:S02]  /*9150*/  ISETP.EQ.OR P3, PT, R12.reuse, UR14, P2 ;  /* 0x0000000e0c007c0c */ /* 0x040fe40009762670 */
        /* <DEDUP_REMOVED lines=15> */
[----:B------:R-:W5:Y:S01]  /*9250*/  @!P5 LDG.E.64 R22, desc[UR12][R22.64] ;  /* 0x0000000c1616d981 */ /* 0x000f62000c1e1b00 */
        /* <DEDUP_REMOVED lines=13> */
[----:B-----5:R-:W-:Y:S01]  /*9330*/  @!P5 FADD.FTZ R4, R4, R22 ;  /* 0x000000160404d221 */ /* 0x020fe20000010000 */
        /* <DEDUP_REMOVED lines=13> */
[----:B------:R-:W5:Y:S01]  /*9410*/  @!P5 LDG.E.64 R22, desc[UR12][R22.64] ;  /* 0x0000000c1616d981 */ /* 0x000f62000c1e1b00 */
        /* <DEDUP_REMOVED lines=14> */
[----:B-----5:R-:W-:Y:S01]  /*9500*/  @!P5 FADD.FTZ R4, R4, R22 ;  /* 0x000000160404d221 */ /* 0x020fe20000010000 */
        /* <DEDUP_REMOVED lines=27> */
[----:B-----5:R-:W-:Y:S01]  /*96c0*/  @!P5 FADD.FTZ R4, R4, R22 ;  /* 0x000000160404d221 */ /* 0x020fe20000010000 */
        /* <DEDUP_REMOVED lines=12> */
[----:B------:R-:W5:Y:S01]  /*9790*/  @!P5 LDG.E.64 R22, desc[UR12][R22.64] ;  /* 0x0000000c1616d981 */ /* 0x000f62000c1e1b00 */
        /* <DEDUP_REMOVED lines=9> */
[----:B-----5:R-:W-:Y:S01]  /*9830*/  @!P5 FADD.FTZ R4, R4, R22 ;  /* 0x000000160404d221 */ /* 0x020fe20000010000 */
[----:B------:R-:W-:-:S03]  /*9840*/  @!P5 FADD.FTZ R5, R5, R23 ;  /* 0x000000170505d221 */ /* 0x000fc60000010000 */
[----:B------:R-:W-:Y:S05]  /*9850*/  @P3 BRA `(.L_x_4453) ;  /* 0xfffffff800343947 */ /* 0x000fea000383ffff */
.L_x_4452:
        /* <DEDUP_REMOVED lines=35> */
[C---:B------:R-:W-:Y:S02]  /*9a90*/  @!P5 IMAD R21, R2.reuse, R22, R15 ;  /* 0x000000160215d224 */ /* 0x040fe400078e020f */
[----:B------:R-:W-:Y:S01]  /*9aa0*/  @!P4 IMAD.WIDE.U32 R18, R19, 0x8, R10 ;  /* 0x000000081312c825 */ /* 0x000fe200078e000a */
[----:B------:R-:W2:Y:S03]  /*9ab0*/  @!P1 LDG.E.64 R16, desc[UR12][R16.64] ;  /* 0x0000000c10109981 */ /* 0x000ea6000c1e1b00 */
[C---:B------:R-:W-:Y:S02]  /*9ac0*/  @!P6 IMAD R23, R2.reuse, R23, R15 ;  /* 0x000000170217e224 */ /* 0x040fe400078e020f */
[----:B------:R-:W-:Y:S01]  /*9ad0*/  @!P5 IMAD.WIDE.U32 R20, R21, 0x8, R10 ;  /* 0x000000081514d825 */ /* 0x000fe200078e000a */
[----:B------:R-:W3:Y:S03]  /*9ae0*/  @!P4 LDG.E.64 R18, desc[UR12][R18.64] ;  /* 0x0000000c1212c981 */ /* 0x000ee6000c1e1b00 */
[----:B------:R-:W-:-:S02]  /*9af0*/  @!P3 IMAD R25, R2, R25, R15 ;  /* 0x000000190219b224 */ /* 0x000fc400078e020f */
[--C-:B------:R-:W-:Y:S01]  /*9b00*/  @!P6 IMAD.WIDE.U32 R22, R23, 0x8, R10.reuse ;  /* 0x000000081716e825 */ /* 0x100fe200078e000a */
[----:B------:R-:W4:Y:S03]  /*9b10*/  @!P5 LDG.E.64 R20, desc[UR12][R20.64] ;  /* 0x0000000c1414d981 */ /* 0x000f26000c1e1b00 */
[----:B------:R-:W-:Y:S02]  /*9b20*/  @!P3 IMAD.WIDE.U32 R24, R25, 0x8, R10 ;  /* 0x000000081918b825 */ /* 0x000fe400078e000a */
[----:B------:R-:W5:Y:S04]  /*9b30*/  @!P6 LDG.E.64 R22, desc[UR12][R22.64] ;  /* 0x0000000c1616e981 */ /* 0x000f68000c1e1b00 */
[----:B------:R-:W5:Y:S01]  /*9b40*/  @!P3 LDG.E.64 R24, desc[UR12][R24.64] ;  /* 0x0000000c1818b981 */ /* 0x000f62000c1e1b00 */
        /* <DEDUP_REMOVED lines=10> */
[----:B-----5:R-:W-:Y:S01]  /*9bf0*/  @!P6 FADD.FTZ R4, R4, R22 ;  /* 0x000000160404e221 */ /* 0x020fe20000010000 */
[----:B------:R-:W-:-:S03]  /*9c00*/  @!P6 FADD.FTZ R5, R5, R23 ;  /* 0x000000170505e221 */ /* 0x000fc60000010000 */
[----:B------:R-:W-:Y:S01]  /*9c10*/  @!P3 FADD.FTZ R4, R4, R24 ;  /* 0x000000180404b221 */ /* 0x000fe20000010000 */
[----:B------:R-:W-:-:S07]  /*9c20*/  @!P3 FADD.FTZ R5, R5, R25 ;  /* 0x000000190505b221 */ /* 0x000fce0000010000 */
.L_x_4454:
[----:B------:R-:W-:-:S13]  /*9c30*/  ISETP.NE.OR P1, PT, R0, RZ, P1 ;  /* 0x000000ff0000720c */ /* 0x000fda0000f25670 */
[----:B------:R-:W-:Y:S05]  /*9c40*/  @!P1 BRA `(.L_x_4450) ;  /* 0x00000000007c9947 */ /* 0x000fea0003800000 */
.L_x_4451:
        /* <DEDUP_REMOVED lines=28> */
[----:B-----5:R-:W-:Y:S01]  /*9e10*/  @!P5 FADD.FTZ R4, R4, R22 ;  /* 0x000000160404d221 */ /* 0x020fe20000010000 */
[----:B------:R-:W-:Y:S02]  /*9e20*/  @!P5 FADD.FTZ R5, R5, R23 ;  /* 0x000000170505d221 */ /* 0x000fe40000010000 */
[----:B------:R-:W-:Y:S05]  /*9e30*/  @P1 BRA `(.L_x_4451) ;  /* 0xfffffffc00841947 */ /* 0x000fea000383ffff */
.L_x_4450:
        /* <DEDUP_REMOVED lines=11> */
.L_x_4456:
[----:B------:R-:W-:Y:S05]  /*9ef0*/  BSYNC B0 ;  /* 0x0000000000007941 */ /* 0x000fea0003800000 */
.L_x_4455:
        /* <DEDUP_REMOVED lines=19> */
.L_x_4446:
[----:B------:R-:W-:Y:S01]  /*a030*/  ULDC.64 UR6, c[0x0][0x218] ;  /* 0x0000860000067ab9 */ /* 0x000fe20000000a00 */
[C---:B------:R-:W-:Y:S01]  /*a040*/  LOP3.LUT P1, RZ, R13.reuse, UR14, RZ, 0xfc, !PT ;  /* 0x0000000e0dff7c12 */ /* 0x040fe2000f82fcff */
[----:B------:R-:W-:Y:S01]  /*a050*/  UIADD3 UR9, -UR9, URZ, URZ ;  /* 0x0000003f09097290 */ /* 0x000fe2000fffe13f */
[----:B------:R-:W-:Y:S01]  /*a060*/  ISETP.EQ.U32.AND P3, PT, RZ, UR6, PT ;  /* 0x00000006ff007c0c */ /* 0x000fe2000bf62070 */
[----:B------:R-:W-:Y:S01]  /*a070*/  IMAD.WIDE.U32 R18, R13, 0x5397829d, RZ ;  /* 0x5397829d0d127825 */ /* 0x000fe200078e00ff */
[----:B------:R-:W-:Y:S01]  /*a080*/  ULDC UR6, c[0x0][0x288] ;  /* 0x0000a20000067ab9 */ /* 0x000fe20000000800 */
[----:B0-----:R-:W0:Y:S01]  /*a090*/  LDC.64 R10, c[0x0][0x228] ;  /* 0x00008a00ff0a7b82 */ /* 0x001e220000000a00 */
[----:B------:R-:W-:Y:S01]  /*a0a0*/  ISETP.EQ.OR.EX P1, PT, RZ, UR7, P1, P3 ;  /* 0x00000007ff007c0c */ /* 0x000fe20008f22730 */
[----:B------:R-:W-:Y:S01]  /*a0b0*/  UIMAD UR6, UR6, UR9, UR8 ;  /* 0x00000009060672a4 */ /* 0x000fe2000f8e0208 */
[----:B------:R-:W-:Y:S01]  /*a0c0*/  SHF.R.U32.HI R18, RZ, 0x4, R19 ;  /* 0x00000004ff127819 */ /* 0x000fe20000011613 */
[----:B------:R-:W-:Y:S01]  /*a0d0*/  IMAD.U32 R19, RZ, RZ, UR8 ;  /* 0x00000008ff137e24 */ /* 0x000fe2000f8e00ff */
[----:B------:R-:W-:Y:S01]  /*a0e0*/  ULDC.64 UR10, c[0x0][0x278] ;  /* 0x00009e00000a7ab9 */ /* 0x000fe20000000a00 */
[----:B------:R-:W-:Y:S01]  /*a0f0*/  ULDC.64 UR16, c[0x0][0x270] ;  /* 0x00009c0000107ab9 */ /* 0x000fe20000000a00 */
[----:B------:R-:W-:Y:S01]  /*a100*/  ULDC.64 UR18, c[0x0][0x210] ;  /* 0x0000840000127ab9 */ /* 0x000fe20000000a00 */
[----:B------:R-:W1:Y:S01]  /*a110*/  S2UR UR7, SR_CgaCtaId ;  /* 0x00000000000779c3 */ /* 0x000e620000008800 */
[----:B------:R-:W-:Y:S01]  /*a120*/  IMAD.U32 R0, RZ, RZ, UR6 ;  /* 0x00000006ff007e24 */ /* 0x000fe2000f8e00ff */
[----:B------:R-:W-:Y:S01]  /*a130*/  UMOV UR6, 0x400 ;  /* 0x0000040000067882 */ /* 0x000fe20000000000 */
[----:B------:R-:W-:-:S05]  /*a140*/  IMAD R18, R18, -0x31, R13 ;  /* 0xffffffcf12127824 */ /* 0x000fca00078e020d */
[----:B------:R-:W2:Y:S01]  /*a150*/  @!P1 LDC.64 R14, c[0x0][0x218] ;  /* 0x00008600ff0e9b82 */ /* 0x000ea20000000a00 */
[----:B------:R-:W-:-:S05]  /*a160*/  SHF.L.U32 R13, R18, 0x1, RZ ;  /* 0x00000001120d7819 */ /* 0x000fca00000006ff */
[----:B------:R-:W-:Y:S02]  /*a170*/  IMAD R13, R0, 0x62, R13 ;  /* 0x00000062000d7824 */ /* 0x000fe400078e020d */
[----:B------:R-:W3:Y:S02]  /*a180*/  LDC.64 R16, c[0x0][0x230] ;  /* 0x00008c00ff107b82 */ /* 0x000ee40000000a00 */
[----:B0-----:R-:W-:Y:S01]  /*a190*/  IMAD.WIDE R10, R13, 0x4, R10 ;  /* 0x000000040d0a7825 */ /* 0x001fe200078e020a */
[----:B-1----:R-:W-:-:S03]  /*a1a0*/  ULEA UR6, UR7, UR6, 0x18 ;  /* 0x0000000607067291 */ /* 0x002fc6000f8ec03f */
[----:B------:R-:W-:Y:S02]  /*a1b0*/  ULDC UR7, c[0x0][0x2a4] ;  /* 0x0000a90000077ab9 */ /* 0x000fe40000000800 */
[----:B------:R-:W-:Y:S01]  /*a1c0*/  @!P1 FMUL.FTZ R18, R4, UR7 ;  /* 0x0000000704129c20 */ /* 0x000fe20008410000 */
[----:B--2---:R-:W-:-:S04]  /*a1d0*/  @!P1 IMAD.WIDE R14, R19, 0x8, R14 ;  /* 0x00000008130e9825 */ /* 0x004fc800078e020e */
[----:B------:R-:W-:Y:S01]  /*a1e0*/  @!P1 FMUL.FTZ R19, R5, UR7 ;  /* 0x0000000705139c20 */ /* 0x000fe20008410000 */
[----:B------:R0:W-:Y:S04]  /*a1f0*/  @!P2 STS.64 [UR6+0x80], R4 ;  /* 0x00008004ff00a988 */ /* 0x0001e80008000a06 */
[----:B------:R-:W-:Y:S01]  /*a200*/  @!P1 STG.E.64 desc[UR12][R14.64], R18 ;  /* 0x000000120e009986 */ /* 0x000fe2000c101b0c */
        /* <DEDUP_REMOVED lines=17> */
.L_x_4459:
[----:B0-----:R-:W2:Y:S04]  /*a320*/  LDL R5, [UR6] ;  /* 0x00000006ff057983 */ /* 0x001ea80008100800 */
[----:B---3--:R-:W3:Y:S04]  /*a330*/  LDL R16, [UR6+0x4] ;  /* 0x00000406ff107983 */ /* 0x008ee80008100800 */
[----:B------:R-:W4:Y:S04]  /*a340*/  LDL R22, [UR6+0x8] ;  /* 0x00000806ff167983 */ /* 0x000f280008100800 */
[----:B------:R-:W4:Y:S01]  /*a350*/  LDL R28, [UR6+0xc] ;  /* 0x00000c06ff1c7983 */ /* 0x000f220008100800 */
[C---:B------:R-:W-:Y:S01]  /*a360*/  LEA R37, R4.reuse, R3, 0x3 ;  /* 0x0000000304257211 */ /* 0x040fe200078e18ff */
[----:B------:R-:W-:Y:S01]  /*a370*/  VIADD R4, R4, 0x4 ;  /* 0x0000000404047836 */ /* 0x000fe20000000000 */
[----:B------:R-:W-:Y:S01]  /*a380*/  UIADD3 UR6, UR6, 0x10, URZ ;  /* 0x0000001006067890 */ /* 0x000fe2000fffe03f */
[----:B------:R-:W-:Y:S01]  /*a390*/  BSSY B0, `(.L_x_4457) ;  /* 0x0000088000007945 */ /* 0x000fe20003800000 */
[C---:B------:R-:W-:Y:S01]  /*a3a0*/  ISETP.GE.U32.AND P1, PT, R37.reuse, UR10, PT ;  /* 0x0000000a25007c0c */ /* 0x040fe2000bf26070 */
[----:B------:R-:W-:Y:S01]  /*a3b0*/  VIADD R39, R37, 0x8 ;  /* 0x0000000825277836 */ /* 0x000fe20000000000 */
[----:B------:R-:W-:-:S02]  /*a3c0*/  SHF.R.S32.HI R33, RZ, 0x1f, R37 ;  /* 0x0000001fff217819 */ /* 0x000fc40000011425 */
[----:B------:R-:W-:Y:S02]  /*a3d0*/  IADD3 R43, R37, 0x10, RZ ;  /* 0x00000010252b7810 */ /* 0x000fe40007ffe0ff */
[----:B------:R-:W-:Y:S02]  /*a3e0*/  ISETP.GE.OR.EX P1, PT, R33, UR11, P0, P1 ;  /* 0x0000000b21007c0c */ /* 0x000fe40008726710 */
[----:B------:R-:W-:Y:S02]  /*a3f0*/  ISETP.GE.U32.AND P3, PT, R39, UR10, PT ;  /* 0x0000000a27007c0c */ /* 0x000fe4000bf66070 */
[----:B------:R-:W-:Y:S02]  /*a400*/  SHF.R.S32.HI R41, RZ, 0x1f, R39 ;  /* 0x0000001fff297819 */ /* 0x000fe40000011427 */
[----:B------:R-:W-:Y:S02]  /*a410*/  ISETP.GE.U32.AND P2, PT, R43, UR10, PT ;  /* 0x0000000a2b007c0c */ /* 0x000fe4000bf46070 */
[----:B------:R-:W-:-:S02]  /*a420*/  ISETP.GE.OR.EX P3, PT, R41, UR11, P0, P3 ;  /* 0x0000000b29007c0c */ /* 0x000fc40008766730 */
[----:B------:R-:W-:-:S03]  /*a430*/  SHF.R.S32.HI R45, RZ, 0x1f, R43 ;  /* 0x0000001fff2d7819 */ /* 0x000fc6000001142b */
[----:B------:R-:W0:Y:S01]  /*a440*/  @!P1 LDC.64 R46, c[0x0][0x270] ;  /* 0x00009c00ff2e9b82 */ /* 0x000e220000000a00 */
[----:B------:R-:W-:-:S07]  /*a450*/  ISETP.GE.OR.EX P2, PT, R45, UR11, P0, P2 ;  /* 0x0000000b2d007c0c */ /* 0x000fce0008746720 */
[----:B------:R-:W1:Y:S08]  /*a460*/  @!P1 LDC.64 R34, c[0x0][0x210] ;  /* 0x00008400ff229b82 */ /* 0x000e700000000a00 */
[----:B------:R-:W1:Y:S01]  /*a470*/  @!P3 LDC.64 R48, c[0x0][0x270] ;  /* 0x00009c00ff30bb82 */ /* 0x000e620000000a00 */
[----:B0-----:R-:W-:-:S07]  /*a480*/  @!P1 IMAD R32, R33, R46, RZ ;  /* 0x0000002e21209224 */ /* 0x001fce00078e02ff */
[----:B------:R-:W0:Y:S01]  /*a490*/  @!P2 LDC.64 R50, c[0x0][0x270] ;  /* 0x00009c00ff32ab82 */ /* 0x000e220000000a00 */
[----:B------:R-:W-:Y:S02]  /*a4a0*/  @!P1 IMAD R33, R37, R47, R32 ;  /* 0x0000002f25219224 */ /* 0x000fe400078e0220 */
[--C-:B--2---:R-:W-:Y:S02]  /*a4b0*/  HADD2.F32 R15, -RZ, R5.reuse.H0_H0 ;  /* 0x20000005ff0f7230 */ /* 0x104fe40000004100 */
[----:B------:R-:W-:Y:S02]  /*a4c0*/  HADD2.F32 R5, -RZ, R5.H1_H1 ;  /* 0x30000005ff057230 */ /* 0x000fe40000004100 */
[----:B---3--:R-:W-:Y:S02]  /*a4d0*/  HADD2.F32 R17, -RZ, R16.H0_H0 ;  /* 0x20000010ff117230 */ /* 0x008fe40000004100 */
[C---:B------:R-:W-:Y:S01]  /*a4e0*/  FADD.FTZ R15, -R0.reuse, R15 ;  /* 0x0000000f000f7221 */ /* 0x040fe20000010100 */
[----:B------:R-:W-:Y:S01]  /*a4f0*/  FADD.FTZ R5, -R0, R5 ;  /* 0x0000000500057221 */ /* 0x000fe20000010100 */
[----:B----4-:R-:W-:-:S02]  /*a500*/  HADD2.F32 R23, -RZ, R22.H1_H1 ;  /* 0x30000016ff177230 */ /* 0x010fc40000004100 */
[-C--:B-1----:R-:W-:Y:S01]  /*a510*/  FMUL.FTZ R15, R15, R2.reuse ;  /* 0x000000020f0f7220 */ /* 0x082fe20000410000 */
[----:B------:R-:W-:Y:S01]  /*a520*/  FADD.FTZ R19, -R0, R17 ;  /* 0x0000001100137221 */ /* 0x000fe20000010100 */
[-C--:B------:R-:W-:Y:S01]  /*a530*/  FMUL.FTZ R14, R5, R2.reuse ;  /* 0x00000002050e7220 */ /* 0x080fe20000410000 */
[----:B------:R-:W-:Y:S02]  /*a540*/  HADD2.F32 R17, -RZ, R16.H1_H1 ;  /* 0x30000010ff117230 */ /* 0x000fe40000004100 */
[--C-:B-----5:R-:W-:Y:S01]  /*a550*/  FFMA.FTZ R18, R10, R15, R12.reuse ;  /* 0x0000000f0a127223 */ /* 0x120fe2000001000c */
[----:B------:R-:W-:Y:S01]  /*a560*/  FMUL.FTZ R19, R19, R2 ;  /* 0x0000000213137220 */ /* 0x000fe20000410000 */
[----:B------:R-:W-:Y:S01]  /*a570*/  FFMA.FTZ R5, R11, R14, R13 ;  /* 0x0000000e0b057223 */ /* 0x000fe2000001000d */
[----:B------:R-:W-:Y:S02]  /*a580*/  HADD2.F32 R21, -RZ, R22.H0_H0 ;  /* 0x20000016ff157230 */ /* 0x000fe40000004100 */
[----:B------:R-:W-:Y:S01]  /*a590*/  @P4 FMUL.FTZ R15, R18, -1.4426950216293334961 ;  /* 0xbfb8aa3b120f4820 */ /* 0x000fe20000410000 */
[----:B------:R-:W-:Y:S01]  /*a5a0*/  FADD.FTZ R17, -R0, R17 ;  /* 0x0000001100117221 */ /* 0x000fe20000010100 */
[----:B------:R-:W-:Y:S01]  /*a5b0*/  @P4 FMUL.FTZ R14, R5, -1.4426950216293334961 ;  /* 0xbfb8aa3b050e4820 */ /* 0x000fe20000410000 */
[----:B------:R-:W-:Y:S01]  /*a5c0*/  FFMA.FTZ R19, R10, R19, R12 ;  /* 0x000000130a137223 */ /* 0x000fe2000001000c */
[----:B------:R-:W-:-:S02]  /*a5d0*/  HADD2.F32 R29, -RZ, R28.H0_H0 ;  /* 0x2000001cff1d7230 */ /* 0x000fc40000004100 */
[----:B------:R-:W-:Y:S01]  /*a5e0*/  FMUL.FTZ R16, R17, R2 ;  /* 0x0000000211107220 */ /* 0x000fe20000410000 */
[----:B------:R-:W1:Y:S01]  /*a5f0*/  @P4 MUFU.EX2 R15, R15 ;  /* 0x0000000f000f4308 */ /* 0x000e620000000800 */
[----:B------:R-:W-:Y:S01]  /*a600*/  @P4 FMUL.FTZ R17, R19, -1.4426950216293334961 ;  /* 0xbfb8aa3b13114820 */ /* 0x000fe20000410000 */
[C---:B------:R-:W-:Y:S01]  /*a610*/  FADD.FTZ R27, -R0.reuse, R23 ;  /* 0x00000017001b7221 */ /* 0x040fe20000010100 */
[----:B------:R-:W-:Y:S01]  /*a620*/  FFMA.FTZ R20, R11, R16, R13 ;  /* 0x000000100b147223 */ /* 0x000fe2000001000d */
[C---:B------:R-:W-:Y:S01]  /*a630*/  FADD.FTZ R25, -R0.reuse, R21 ;  /* 0x0000001500197221 */ /* 0x040fe20000010100 */
[----:B------:R-:W-:Y:S01]  /*a640*/  FADD.FTZ R29, -R0, R29 ;  /* 0x0000001d001d7221 */ /* 0x000fe20000010100 */
[-C--:B------:R-:W-:Y:S01]  /*a650*/  FMUL.FTZ R22, R27, R2.reuse ;  /* 0x000000021b167220 */ /* 0x080fe20000410000 */
[----:B------:R-:W-:Y:S01]  /*a660*/  @P4 FMUL.FTZ R16, R20, -1.4426950216293334961 ;  /* 0xbfb8aa3b14104820 */ /* 0x000fe20000410000 */
[----:B------:R-:W2:Y:S01]  /*a670*/  @P4 MUFU.EX2 R14, R14 ;  /* 0x0000000e000e4308 */ /* 0x000ea20000000800 */
[----:B------:R-:W-:Y:S01]  /*a680*/  FMUL.FTZ R29, R29, R2 ;  /* 0x000000021d1d7220 */ /* 0x000fe20000410000 */
[----:B------:R-:W-:Y:S01]  /*a690*/  FFMA.FTZ R24, R11, R22, R13 ;  /* 0x000000160b187223 */ /* 0x000fe2000001000d */
[----:B------:R-:W-:-:S02]  /*a6a0*/  FMUL.FTZ R25, R25, R2 ;  /* 0x0000000219197220 */ /* 0x000fc40000410000 */
[--C-:B------:R-:W-:Y:S01]  /*a6b0*/  FFMA.FTZ R30, R10, R29, R12.reuse ;  /* 0x0000001d0a1e7223 */ /* 0x100fe2000001000c */
[----:B------:R-:W-:Y:S01]  /*a6c0*/  @P4 FMUL.FTZ R22, R24, -1.4426950216293334961 ;  /* 0xbfb8aa3b18164820 */ /* 0x000fe20000410000 */
[----:B------:R-:W-:Y:S01]  /*a6d0*/  FFMA.FTZ R25, R10, R25, R12 ;  /* 0x000000190a197223 */ /* 0x000fe2000001000c */
[----:B------:R-:W3:Y:S01]  /*a6e0*/  @P4 MUFU.EX2 R23, R16 ;  /* 0x0000001000174308 */ /* 0x000ee20000000800 */
[----:B-1----:R-:W-:Y:S01]  /*a6f0*/  @P4 FADD.FTZ R15, R15, 1 ;  /* 0x3f8000000f0f4421 */ /* 0x002fe20000010000 */
[----:B------:R-:W-:Y:S01]  /*a700*/  @P4 FMUL.FTZ R29, R30, -1.4426950216293334961 ;  /* 0xbfb8aa3b1e1d4820 */ /* 0x000fe20000410000 */
[----:B------:R-:W-:-:S05]  /*a710*/  @P4 FMUL.FTZ R26, R25, -1.4426950216293334961 ;  /* 0xbfb8aa3b191a4820 */ /* 0x000fca0000410000 */
[----:B------:R-:W1:Y:S01]  /*a720*/  @P4 MUFU.EX2 R21, R17 ;  /* 0x0000001100154308 */ /* 0x000e620000000800 */
[----:B--2---:R-:W-:-:S07]  /*a730*/  @P4 FADD.FTZ R14, R14, 1 ;  /* 0x3f8000000e0e4421 */ /* 0x004fce0000010000 */
[----:B------:R2:W4:Y:S01]  /*a740*/  @P4 MUFU.RCP R16, R14 ;  /* 0x0000000e00104308 */ /* 0x0005220000001000 */
[----:B---3--:R-:W-:-:S07]  /*a750*/  @P4 FADD.FTZ R23, R23, 1 ;  /* 0x3f80000017174421 */ /* 0x008fce0000010000 */
[----:B------:R3:W0:Y:S01]  /*a760*/  @P4 MUFU.RCP R17, R15 ;  /* 0x0000000f00114308 */ /* 0x0006220000001000 */
[----:B--2---:R-:W-:Y:S02]  /*a770*/  @!P1 IMAD.MOV.U32 R14, RZ, RZ, R6 ;  /* 0x000000ffff0e9224 */ /* 0x004fe400078e0006 */
[----:B-1----:R-:W-:-:S05]  /*a780*/  @P4 FADD.FTZ R21, R21, 1 ;  /* 0x3f80000015154421 */ /* 0x002fca0000010000 */
[----:B------:R1:W2:Y:S01]  /*a790*/  @P4 MUFU.EX2 R31, R29 ;  /* 0x0000001d001f4308 */ /* 0x0002a20000000800 */
[----:B---3--:R-:W-:Y:S01]  /*a7a0*/  @!P1 MOV R15, R9 ;  /* 0x00000009000f9202 */ /* 0x008fe20000000f00 */
[----:B----4-:R-:W-:Y:S02]  /*a7b0*/  @P4 FMUL.FTZ R5, R5, R16 ;  /* 0x0000001005054220 */ /* 0x010fe40000410000 */
[----:B------:R-:W-:Y:S02]  /*a7c0*/  @!P1 IMAD.WIDE.U32 R14, R37, R46, R14 ;  /* 0x0000002e250e9225 */ /* 0x000fe400078e000e */
[----:B------:R-:W3:Y:S02]  /*a7d0*/  @!P3 LDC.64 R46, c[0x0][0x210] ;  /* 0x00008400ff2ebb82 */ /* 0x000ee40000000a00 */
[----:B------:R-:W4:Y:S01]  /*a7e0*/  @P4 MUFU.EX2 R27, R22 ;  /* 0x00000016001b4308 */ /* 0x000f220000000800 */
[----:B-1----:R-:W-:Y:S02]  /*a7f0*/  HADD2.F32 R29, -RZ, R28.H1_H1 ;  /* 0x3000001cff1d7230 */ /* 0x002fe40000004100 */
[----:B0-----:R-:W-:Y:S01]  /*a800*/  @P4 FMUL.FTZ R18, R18, R17 ;  /* 0x0000001112124220 */ /* 0x001fe20000410000 */
[----:B------:R-:W-:Y:S01]  /*a810*/  @!P1 IMAD.IADD R15, R15, 0x1, R33 ;  /* 0x000000010f0f9824 */ /* 0x000fe200078e0221 */
[----:B------:R-:W-:Y:S01]  /*a820*/  @!P1 LEA R16, P5, R14, R34, 0x1 ;  /* 0x000000220e109211 */ /* 0x000fe200078a08ff */
[----:B------:R-:W-:-:S02]  /*a830*/  VIADD R37, R37, 0x18 ;  /* 0x0000001825257836 */ /* 0x000fc40000000000 */
[----:B------:R-:W-:Y:S01]  /*a840*/  FADD.FTZ R29, -R0, R29 ;  /* 0x0000001d001d7221 */ /* 0x000fe20000010100 */
[----:B------:R0:W1:Y:S01]  /*a850*/  @P4 MUFU.RCP R22, R21 ;  /* 0x0000001500164308 */ /* 0x0000620000001000 */
[----:B------:R-:W-:Y:S02]  /*a860*/  @!P1 LEA.HI.X R17, R14, R35, R15, 0x1, P5 ;  /* 0x000000230e119211 */ /* 0x000fe400028f0c0f */
[----:B------:R-:W-:Y:S01]  /*a870*/  FMUL.FTZ R28, R29, R2 ;  /* 0x000000021d1c7220 */ /* 0x000fe20000410000 */
[----:B------:R-:W-:Y:S01]  /*a880*/  @!P1 F2FP.F16.F32.PACK_AB R29, R5, R18 ;  /* 0x00000012051d923e */ /* 0x000fe200000000ff */
[----:B------:R-:W3:Y:S01]  /*a890*/  @!P2 LDC.64 R34, c[0x0][0x210] ;  /* 0x00008400ff22ab82 */ /* 0x000ee20000000a00 */
[----:B------:R-:W-:Y:S01]  /*a8a0*/  @!P3 MOV R14, R6 ;  /* 0x00000006000eb202 */ /* 0x000fe20000000f00 */
[----:B------:R-:W-:Y:S02]  /*a8b0*/  @!P3 IMAD R18, R41, R48, RZ ;  /* 0x000000302912b224 */ /* 0x000fe400078e02ff */
[----:B--2---:R-:W-:Y:S01]  /*a8c0*/  @P4 FADD.FTZ R31, R31, 1 ;  /* 0x3f8000001f1f4421 */ /* 0x004fe20000010000 */
[----:B------:R-:W2:Y:S01]  /*a8d0*/  @P4 MUFU.RCP R23, R23 ;  /* 0x0000001700174308 */ /* 0x000ea20000001000 */
[----:B0-----:R-:W-:Y:S01]  /*a8e0*/  FFMA.FTZ R21, R11, R28, R13 ;  /* 0x0000001c0b157223 */ /* 0x001fe2000001000d */
[----:B------:R-:W-:-:S02]  /*a8f0*/  @!P3 IMAD.MOV.U32 R15, RZ, RZ, R9 ;  /* 0x000000ffff0fb224 */ /* 0x000fc400078e0009 */
[----:B----4-:R-:W-:Y:S01]  /*a900*/  @P4 FADD.FTZ R27, R27, 1 ;  /* 0x3f8000001b1b4421 */ /* 0x010fe20000010000 */
[----:B------:R-:W-:Y:S02]  /*a910*/  @!P3 IMAD R33, R39, R49, R18 ;  /* 0x000000312721b224 */ /* 0x000fe400078e0212 */
[----:B------:R-:W-:Y:S01]  /*a920*/  @P4 FMUL.FTZ R5, R21, -1.4426950216293334961 ;  /* 0xbfb8aa3b15054820 */ /* 0x000fe20000410000 */
[----:B------:R-:W-:Y:S01]  /*a930*/  @!P3 IMAD.WIDE.U32 R14, R39, R48, R14 ;  /* 0x00000030270eb225 */ /* 0x000fe200078e000e */
[----:B------:R0:W-:Y:S01]  /*a940*/  @!P1 STG.E desc[UR12][R16.64], R29 ;  /* 0x0000001d10009986 */ /* 0x0001e2000c10190c */
[----:B------:R-:W4:Y:S02]  /*a950*/  @P4 MUFU.EX2 R26, R26 ;  /* 0x0000001a001a4308 */ /* 0x000f240000000800 */
[----:B-1----:R-:W-:Y:S01]  /*a960*/  @P4 FMUL.FTZ R19, R19, R22 ;  /* 0x0000001613134220 */ /* 0x002fe20000410000 */
[----:B---3--:R-:W-:Y:S02]  /*a970*/  @!P3 LEA R18, P5, R14, R46, 0x1 ;  /* 0x0000002e0e12b211 */ /* 0x008fe400078a08ff */
[----:B------:R-:W-:-:S03]  /*a980*/  @!P3 IADD3 R15, R15, R33, RZ ;  /* 0x000000210f0fb210 */ /* 0x000fc60007ffe0ff */
[----:B------:R-:W1:Y:S01]  /*a990*/  @P4 MUFU.EX2 R5, R5 ;  /* 0x0000000500054308 */ /* 0x000e620000000800 */
[----:B--2---:R-:W-:-:S05]  /*a9a0*/  @P4 FMUL.FTZ R20, R20, R23 ;  /* 0x0000001714144220 */ /* 0x004fca0000410000 */
[----:B------:R-:W-:Y:S01]  /*a9b0*/  @!P3 F2FP.F16.F32.PACK_AB R23, R20, R19 ;  /* 0x000000131417b23e */ /* 0x000fe200000000ff */
[-C--:B------:R-:W-:Y:S01]  /*a9c0*/  @!P2 IMAD R20, R45, R50.reuse, RZ ;  /* 0x000000322d14a224 */ /* 0x080fe200078e02ff */
[----:B------:R-:W-:Y:S01]  /*a9d0*/  @!P3 LEA.HI.X R19, R14, R47, R15, 0x1, P5 ;  /* 0x0000002f0e13b211 */ /* 0x000fe200028f0c0f */
[----:B----4-:R-:W-:Y:S01]  /*a9e0*/  @P4 FADD.FTZ R26, R26, 1 ;  /* 0x3f8000001a1a4421 */ /* 0x010fe20000010000 */
[----:B------:R-:W-:Y:S01]  /*a9f0*/  @!P2 MOV R15, R9 ;  /* 0x00000009000fa202 */ /* 0x000fe20000000f00 */
[----:B------:R-:W-:Y:S01]  /*aa00*/  @!P2 IMAD.MOV.U32 R14, RZ, RZ, R6 ;  /* 0x000000ffff0ea224 */ /* 0x000fe200078e0006 */
[----:B------:R-:W2:Y:S01]  /*aa10*/  @P4 MUFU.RCP R27, R27 ;  /* 0x0000001b001b4308 */ /* 0x000ea20000001000 */
[C---:B------:R-:W-:Y:S01]  /*aa20*/  @!P2 IMAD R33, R43.reuse, R51, R20 ;  /* 0x000000332b21a224 */ /* 0x040fe200078e0214 */
[----:B------:R3:W-:Y:S01]  /*aa30*/  @!P3 STG.E desc[UR12][R18.64], R23 ;  /* 0x000000171200b986 */ /* 0x0007e2000c10190c */
[----:B------:R-:W-:-:S04]  /*aa40*/  @!P2 IMAD.WIDE.U32 R14, R43, R50, R14 ;  /* 0x000000322b0ea225 */ /* 0x000fc800078e000e */
[----:B-1----:R-:W-:Y:S01]  /*aa50*/  @P4 FADD.FTZ R5, R5, 1 ;  /* 0x3f80000005054421 */ /* 0x002fe20000010000 */
[----:B------:R-:W1:Y:S01]  /*aa60*/  @P4 MUFU.RCP R26, R26 ;  /* 0x0000001a001a4308 */ /* 0x000e620000001000 */
[----:B0-----:R-:W-:Y:S02]  /*aa70*/  @!P2 LEA R16, P1, R14, R34, 0x1 ;  /* 0x000000220e10a211 */ /* 0x001fe400078208ff */
[----:B------:R-:W-:-:S04]  /*aa80*/  @!P2 IADD3 R15, R15, R33, RZ ;  /* 0x000000210f0fa210 */ /* 0x000fc80007ffe0ff */
[----:B------:R-:W-:Y:S01]  /*aa90*/  @!P2 LEA.HI.X R17, R14, R35, R15, 0x1, P1 ;  /* 0x000000230e11a211 */ /* 0x000fe200008f0c0f */
[----:B------:R-:W0:Y:S01]  /*aaa0*/  @P4 MUFU.RCP R31, R31 ;  /* 0x0000001f001f4308 */ /* 0x000e220000001000 */
[----:B------:R-:W-:Y:S01]  /*aab0*/  ISETP.GE.U32.AND P1, PT, R37, UR10, PT ;  /* 0x0000000a25007c0c */ /* 0x000fe2000bf26070 */
[----:B--2---:R-:W-:Y:S01]  /*aac0*/  @P4 FMUL.FTZ R24, R24, R27 ;  /* 0x0000001b18184220 */ /* 0x004fe20000410000 */
[----:B------:R-:W-:-:S04]  /*aad0*/  SHF.R.S32.HI R14, RZ, 0x1f, R37 ;  /* 0x0000001fff0e7819 */ /* 0x000fc80000011425 */
[----:B------:R-:W-:Y:S01]  /*aae0*/  ISETP.GE.OR.EX P1, PT, R14, UR11, P0, P1 ;  /* 0x0000000b0e007c0c */ /* 0x000fe20008726710 */
[----:B------:R-:W2:Y:S01]  /*aaf0*/  @P4 MUFU.RCP R20, R5 ;  /* 0x0000000500144308 */ /* 0x000ea20000001000 */
[----:B-1----:R-:W-:-:S05]  /*ab00*/  @P4 FMUL.FTZ R25, R25, R26 ;  /* 0x0000001a19194220 */ /* 0x002fca0000410000 */
[----:B------:R-:W-:Y:S01]  /*ab10*/  @!P2 F2FP.F16.F32.PACK_AB R25, R24, R25 ;  /* 0x000000191819a23e */ /* 0x000fe200000000ff */
[----:B0-----:R-:W-:-:S04]  /*ab20*/  @P4 FMUL.FTZ R30, R30, R31 ;  /* 0x0000001f1e1e4220 */ /* 0x001fc80000410000 */
[----:B------:R3:W-:Y:S01]  /*ab30*/  @!P2 STG.E desc[UR12][R16.64], R25 ;  /* 0x000000191000a986 */ /* 0x0007e2000c10190c */
[----:B------:R-:W-:Y:S01]  /*ab40*/  ISETP.NE.AND P2, PT, R4, 0x40, PT ;  /* 0x000000400400780c */ /* 0x000fe20003f45270 */
[----:B--2---:R-:W-:Y:S01]  /*ab50*/  @P4 FMUL.FTZ R21, R21, R20 ;  /* 0x0000001415154220 */ /* 0x004fe20000410000 */
[----:B------:R-:W-:Y:S11]  /*ab60*/  @P1 BRA `(.L_x_4458) ;  /* 0x0000000000281947 */ /* 0x000ff60003800000 */
[----:B------:R-:W-:Y:S01]  /*ab70*/  IMAD R5, R14, UR16, RZ ;  /* 0x000000100e057c24 */ /* 0x000fe2000f8e02ff */
[----:B------:R-:W-:Y:S01]  /*ab80*/  MOV R14, R6 ;  /* 0x00000006000e7202 */ /* 0x000fe20000000f00 */
[----:B------:R-:W-:Y:S01]  /*ab90*/  IMAD.MOV.U32 R15, RZ, RZ, R9 ;  /* 0x000000ffff0f7224 */ /* 0x000fe200078e0009 */
[----:B------:R-:W-:Y:S01]  /*aba0*/  F2FP.F16.F32.PACK_AB R21, R21, R30 ;  /* 0x0000001e1515723e */ /* 0x000fe200000000ff */
[C---:B------:R-:W-:Y:S02]  /*abb0*/  IMAD R5, R37.reuse, UR17, R5 ;  /* 0x0000001125057c24 */ /* 0x040fe4000f8e0205 */
[----:B------:R-:W-:-:S05]  /*abc0*/  IMAD.WIDE.U32 R14, R37, UR16, R14 ;  /* 0x00000010250e7c25 */ /* 0x000fca000f8e000e */
[----:B------:R-:W-:Y:S02]  /*abd0*/  IADD3 R5, R15, R5, RZ ;  /* 0x000000050f057210 */ /* 0x000fe40007ffe0ff */
[----:B---3--:R-:W-:-:S04]  /*abe0*/  LEA R16, P1, R14, UR18, 0x1 ;  /* 0x000000120e107c11 */ /* 0x008fc8000f8208ff */
[----:B------:R-:W-:-:S05]  /*abf0*/  LEA.HI.X R17, R14, UR19, R5, 0x1, P1 ;  /* 0x000000130e117c11 */ /* 0x000fca00088f0c05 */
[----:B------:R0:W-:Y:S04]  /*ac00*/  STG.E desc[UR12][R16.64], R21 ;  /* 0x0000001510007986 */ /* 0x0001e8000c10190c */
.L_x_4458:
[----:B------:R-:W-:Y:S05]  /*ac10*/  BSYNC B0 ;  /* 0x0000000000007941 */ /* 0x000fea0003800000 */
.L_x_4457:
        /* <DEDUP_REMOVED lines=11> */
.L_x_4461:
        /* <DEDUP_REMOVED lines=11> */
.L_x_5636:


//--------------------- .text._Z35group_norm_nhwc_fwd_one_pass_kernelI11Fp16IOBf16WLi64ELi98ELi392EEv26Group_norm_nhwc_fwd_params --------------------------
	.section	.text._Z35group_norm_nhwc_fwd_one_pass_kernelI11Fp16IOBf16WLi64ELi98ELi392EEv26Group_norm_nhwc_fwd_params,"ax",@progbits
	.align	128
        .global         _Z35group_norm_nhwc_fwd_one_pass_kernelI11Fp16IOBf16WLi64ELi98ELi392EEv26Group_norm_nhwc_fwd_params
        .type           _Z35group_norm_nhwc_fwd_one_pass_kernelI11Fp16IOBf16WLi64ELi98ELi392EEv26Group_norm_nhwc_fwd_params,@function
        .size           _Z35group_norm_nhwc_fwd_one_pass_kernelI11Fp16IOBf16WLi64ELi98ELi392EEv26Group_norm_nhwc_fwd_params,(.L_x_5637 - _Z35group_norm_nhwc_fwd_one_pass_kernelI11Fp16IOBf16WLi64ELi98ELi392EEv26Group_norm_nhwc_fwd_params)
        .other          _Z35group_norm_nhwc_fwd_one_pass_kernelI11Fp16IOBf16WLi64ELi98ELi392EEv26Group_norm_nhwc_fwd_params,@"STO_CUDA_ENTRY STV_DEFAULT"
_Z35group_norm_nhwc_fwd_one_pass_kernelI11Fp16IOBf16WLi64ELi98ELi392EEv26Group_norm_nhwc_fwd_params:
.text._Z35group_norm_nhwc_fwd_one_pass_kernelI11Fp16IOBf16WLi64ELi98ELi392EEv26Group_norm_nhwc_fwd_params:
        /* <DEDUP_REMOVED lines=11> */
[----:B------:R-:W-:-:S05]  /*00b0*/  ULDC.U8 UR11, c[0x0][0x28c] ;  /* 0x0000a300000b7ab9 */ /* 0x000fca0000000000 */
[----:B------:R-:W1:Y:S08]  /*00c0*/  LDC R15, c[0x0][0x294] ;  /* 0x0000a500ff0f7b82 */ /* 0x000e700000000800 */
[----:B------:R-:W2:Y:S01]  /*00d0*/  S2UR UR6, SR_CgaCtaId ;  /* 0x00000000000679c3 */ /* 0x000ea20000008800 */
[C---:B0-----:R-:W-:Y:S01]  /*00e0*/  IMAD.WIDE.U32 R2, R31.reuse, 0x5397829d, RZ ;  /* 0x5397829d1f027825 */ /* 0x041fe200078e00ff */
[----:B------:R-:W-:-:S02]  /*00f0*/  ISETP.GE.U32.AND P4, PT, R31, 0x188, PT ;  /* 0x000001881f00780c */ /* 0x000fc40003f86070 */
[----:B------:R-:W-:Y:S02]  /*0100*/  ISETP.GT.AND P5, PT, R31, 0x17f, PT ;  /* 0x0000017f1f00780c */ /* 0x000fe40003fa4270 */
[----:B------:R-:W-:Y:S01]  /*0110*/  SHF.R.U32.HI R8, RZ, 0x4, R3 ;  /* 0x00000004ff087819 */ /* 0x000fe20000011603 */
[----:B--2---:R-:W-:-:S04]  /*0120*/  ULEA UR4, UR6, UR4, 0x18 ;  /* 0x0000000406047291 */ /* 0x004fc8000f8ec03f */
[----:B-1----:R-:W-:-:S05]  /*0130*/  IMAD R15, R15, UR10, R8 ;  /* 0x0000000a0f0f7c24 */ /* 0x002fca000f8e0208 */
[C---:B------:R-:W-:Y:S02]  /*0140*/  IADD3 R3, R15.reuse, 0x18, RZ ;  /* 0x000000180f037810 */ /* 0x040fe40007ffe0ff */
[----:B------:R-:W-:Y:S02]  /*0150*/  IADD3 R28, R15, 0x8, RZ ;  /* 0x000000080f1c7810 */ /* 0x000fe40007ffe0ff */
[----:B------:R-:W-:Y:S02]  /*0160*/  SHF.R.S32.HI R7, RZ, 0x1f, R3 ;  /* 0x0000001fff077819 */ /* 0x000fe40000011403 */
[----:B------:R-:W-:Y:S02]  /*0170*/  ISETP.LT.U32.AND P2, PT, R3, UR8, PT ;  /* 0x0000000803007c0c */ /* 0x000fe4000bf41070 */
[----:B------:R-:W-:Y:S02]  /*0180*/  SHF.R.S32.HI R4, RZ, 0x1f, R28 ;  /* 0x0000001fff047819 */ /* 0x000fe4000001141c */
[----:B------:R-:W-:-:S02]  /*0190*/  IADD3 R2, R15, 0x10, RZ ;  /* 0x000000100f027810 */ /* 0x000fc40007ffe0ff */
[----:B------:R-:W-:Y:S02]  /*01a0*/  ISETP.LT.U32.AND P0, PT, R28, UR8, PT ;  /* 0x000000081c007c0c */ /* 0x000fe4000bf01070 */
[----:B------:R-:W-:Y:S02]  /*01b0*/  ISETP.LT.AND.EX P2, PT, R7, UR9, !P4, P2 ;  /* 0x0000000907007c0c */ /* 0x000fe4000e741320 */
[----:B------:R-:W-:Y:S01]  /*01c0*/  ISETP.LT.U32.AND P1, PT, R2, UR8, PT ;  /* 0x0000000802007c0c */ /* 0x000fe2000bf21070 */
[----:B------:R-:W0:Y:S01]  /*01d0*/  LDC R7, c[0x0][0x10] ;  /* 0x00000400ff077b82 */ /* 0x000e220000000800 */
[----:B------:R-:W-:Y:S02]  /*01e0*/  SHF.R.S32.HI R6, RZ, 0x1f, R2 ;  /* 0x0000001fff067819 */ /* 0x000fe40000011402 */
[----:B------:R-:W-:Y:S02]  /*01f0*/  ISETP.LT.AND.EX P0, PT, R4, UR9, !P4, P0 ;  /* 0x0000000904007c0c */ /* 0x000fe4000e701300 */
[----:B------:R-:W-:-:S02]  /*0200*/  ISETP.LT.AND.EX P1, PT, R6, UR9, !P4, P1 ;  /* 0x0000000906007c0c */ /* 0x000fc4000e721310 */
[----:B------:R-:W-:Y:S01]  /*0210*/  SHF.R.S32.HI R6, RZ, 0x1f, R31 ;  /* 0x0000001fff067819 */ /* 0x000fe2000001141f */
[----:B------:R-:W1:Y:S01]  /*0220*/  LDC R4, c[0x0][0xc] ;  /* 0x00000300ff047b82 */ /* 0x000e620000000800 */
[----:B------:R-:W-:Y:S02]  /*0230*/  ISETP.LT.U32.AND P3, PT, R15, UR8, PT ;  /* 0x000000080f007c0c */ /* 0x000fe4000bf61070 */
[----:B------:R-:W-:Y:S02]  /*0240*/  LEA.HI R6, R6, R31, RZ, 0x5 ;  /* 0x0000001f06067211 */ /* 0x000fe400078f28ff */
[----:B------:R-:W-:Y:S02]  /*0250*/  SHF.R.S32.HI R5, RZ, 0x1f, R15 ;  /* 0x0000001fff057819 */ /* 0x000fe4000001140f */
[----:B------:R-:W-:Y:S02]  /*0260*/  LOP3.LUT R9, R6, 0xffffffe0, RZ, 0xc0, !PT ;  /* 0xffffffe006097812 */ /* 0x000fe400078ec0ff */
[----:B------:R-:W-:Y:S01]  /*0270*/  ISETP.LT.AND.EX P3, PT, R5, UR9, !P4, P3 ;  /* 0x0000000905007c0c */ /* 0x000fe2000e761330 */
[----:B------:R-:W-:Y:S01]  /*0280*/  ULDC.64 UR8, c[0x0][0x218] ;  /* 0x0000860000087ab9 */ /* 0x000fe20000000a00 */
[----:B------:R-:W-:Y:S01]  /*0290*/  LOP3.LUT P4, RZ, R31, UR10, RZ, 0xfc, !PT ;  /* 0x0000000a1fff7c12 */ /* 0x000fe2000f88fcff */
[----:B------:R-:W-:Y:S01]  /*02a0*/  IMAD R31, R8, -0x31, R31 ;  /* 0xffffffcf081f7824 */ /* 0x000fe200078e021f */
[----:B------:R-:W-:-:S02]  /*02b0*/  IADD3 R29, -R9, 0x187, RZ ;  /* 0x00000187091d7810 */ /* 0x000fc40007ffe1ff */
[----:B------:R-:W-:Y:S02]  /*02c0*/  ISETP.NE.U32.AND P6, PT, RZ, UR8, PT ;  /* 0x00000008ff007c0c */ /* 0x000fe4000bfc5070 */
[----:B------:R-:W-:Y:S02]  /*02d0*/  SHF.R.S32.HI R8, RZ, 0x5, R6 ;  /* 0x00000005ff087819 */ /* 0x000fe40000011406 */
[----:B------:R-:W-:Y:S02]  /*02e0*/  MOV R6, R0 ;  /* 0x0000000000067202 */ /* 0x000fe40000000f00 */
[----:B------:R-:W-:Y:S02]  /*02f0*/  SHF.L.U32 R31, R31, 0x1, RZ ;  /* 0x000000011f1f7819 */ /* 0x000fe400000006ff */
[----:B------:R-:W-:Y:S02]  /*0300*/  IADD3 R9, R15, 0x38, RZ ;  /* 0x000000380f097810 */ /* 0x000fe40007ffe0ff */
[----:B------:R-:W-:-:S02]  /*0310*/  SEL R29, R29, 0x1f, P5 ;  /* 0x0000001f1d1d7807 */ /* 0x000fc40002800000 */
[----:B------:R-:W-:Y:S01]  /*0320*/  ISETP.NE.AND.EX P4, PT, RZ, UR9, !P4, P6 ;  /* 0x00000009ff007c0c */ /* 0x000fe2000e785360 */
[----:B------:R-:W-:Y:S01]  /*0330*/  ULDC.64 UR8, c[0x0][0x208] ;  /* 0x0000820000087ab9 */ /* 0x000fe20000000a00 */
[----:B------:R-:W-:Y:S01]  /*0340*/  LEA R8, R8, UR4, 0x3 ;  /* 0x0000000408087c11 */ /* 0x000fe2000f8e18ff */
[----:B------:R-:W-:-:S10]  /*0350*/  UMOV UR4, URZ ;  /* 0x0000003f00047c82 */ /* 0x000fd40008000000 */
.L_x_4498:
[----:B------:R-:W2:Y:S01]  /*0360*/  LDC R19, c[0x0][0x288] ;  /* 0x0000a200ff137b82 */ /* 0x000ea20000000800 */
[----:B------:R-:W-:-:S07]  /*0370*/  ULDC.64 UR6, c[0x0][0x280] ;  /* 0x0000a00000067ab9 */ /* 0x000fce0000000a00 */
[----:B------:R-:W3:Y:S08]  /*0380*/  @P3 LDC.64 R20, c[0x0][0x270] ;  /* 0x00009c00ff143b82 */ /* 0x000ef00000000a00 */
[----:B------:R-:W4:Y:S01]  /*0390*/  @P3 LDC.64 R24, c[0x0][0x220] ;  /* 0x00008800ff183b82 */ /* 0x000f220000000a00 */
[----:B0-2---:R-:W-:-:S07]  /*03a0*/  IABS R13, R19 ;  /* 0x00000013000d7213 */ /* 0x005fce0000000000 */
[----:B------:R-:W2:Y:S01]  /*03b0*/  @P1 LDC.64 R22, c[0x0][0x220] ;  /* 0x00008800ff161b82 */ /* 0x000ea20000000a00 */
[----:B------:R-:W5:Y:S08]  /*03c0*/  I2F.RP R12, R13 ;  /* 0x0000000d000c7306 */ /* 0x000f700000209400 */
[----:B-----5:R-:W5:Y:S02]  /*03d0*/  MUFU.RCP R12, R12 ;  /* 0x0000000c000c7308 */ /* 0x020f640000001000 */
[----:B-1---5:R-:W-:-:S06]  /*03e0*/  IADD3 R10, R12, 0xffffffe, RZ ;  /* 0x0ffffffe0c0a7810 */ /* 0x022fcc0007ffe0ff */
[----:B------:R5:W0:Y:S02]  /*03f0*/  F2I.FTZ.U32.TRUNC.NTZ R11, R10 ;  /* 0x0000000a000b7305 */ /* 0x000a24000021f000 */
[----:B-----5:R-:W-:Y:S01]  /*0400*/  HFMA2.MMA R10, -RZ, RZ, 0, 0 ;  /* 0x00000000ff0a7435 */ /* 0x020fe200000001ff */
[----:B0-----:R-:W-:-:S05]  /*0410*/  IADD3 R14, RZ, -R11, RZ ;  /* 0x8000000bff0e7210 */ /* 0x001fca0007ffe0ff */
[----:B------:R-:W-:Y:S01]  /*0420*/  IMAD R17, R14, R13, RZ ;  /* 0x0000000d0e117224 */ /* 0x000fe200078e02ff */
[----:B------:R-:W-:-:S03]  /*0430*/  IABS R14, R6 ;  /* 0x00000006000e7213 */ /* 0x000fc60000000000 */
[----:B------:R-:W-:Y:S01]  /*0440*/  IMAD.HI.U32 R11, R11, R17, R10 ;  /* 0x000000110b0b7227 */ /* 0x000fe200078e000a */
[----:B------:R-:W-:Y:S01]  /*0450*/  LOP3.LUT R10, R6, R19, RZ, 0x3c, !PT ;  /* 0x00000013060a7212 */ /* 0x000fe200078e3cff */
        /* <DEDUP_REMOVED lines=8> */
[----:B------:R-:W-:-:S11]  /*04e0*/  ISETP.GE.AND P5, PT, R10, RZ, PT ;  /* 0x000000ff0a00720c */ /* 0x000fd60003fa6270 */
[----:B------:R-:W-:Y:S02]  /*04f0*/  @P6 IADD3 R11, R11, 0x1, RZ ;  /* 0x000000010b0b6810 */ /* 0x000fe40007ffe0ff */
[----:B------:R-:W-:Y:S02]  /*0500*/  ISETP.NE.AND P6, PT, R19, RZ, PT ;  /* 0x000000ff1300720c */ /* 0x000fe40003fc5270 */
[----:B------:R-:W-:-:S11]  /*0510*/  @!P5 IADD3 R11, -R11, RZ, RZ ;  /* 0x000000ff0b0bd210 */ /* 0x000fd60007ffe1ff */
[----:B------:R-:W-:-:S04]  /*0520*/  @!P6 LOP3.LUT R11, RZ, R19, RZ, 0x33, !PT ;  /* 0x00000013ff0be212 */ /* 0x000fc800078e33ff */
[----:B------:R-:W-:Y:S02]  /*0530*/  IADD3 R13, -R11, RZ, RZ ;  /* 0x000000ff0b0d7210 */ /* 0x000fe40007ffe1ff */
[----:B------:R-:W-:-:S03]  /*0540*/  SHF.R.S32.HI R12, RZ, 0x1f, R11 ;  /* 0x0000001fff0c7819 */ /* 0x000fc6000001140b */
[----:B------:R-:W-:Y:S01]  /*0550*/  IMAD R10, R19, R13, R6 ;  /* 0x0000000d130a7224 */ /* 0x000fe200078e0206 */
[----:B------:R-:W-:Y:S01]  /*0560*/  SHF.R.S32.HI R13, RZ, 0x1f, R31 ;  /* 0x0000001fff0d7819 */ /* 0x000fe2000001141f */
[----:B------:R-:W-:Y:S01]  /*0570*/  IMAD R12, R12, UR6, RZ ;  /* 0x000000060c0c7c24 */ /* 0x000fe2000f8e02ff */
[----:B------:R-:W5:Y:S01]  /*0580*/  @P0 LDC.64 R18, c[0x0][0x220] ;  /* 0x00008800ff120b82 */ /* 0x000f620000000a00 */
[----:B------:R-:W-:Y:S02]  /*0590*/  IMAD R10, R10, 0x62, RZ ;  /* 0x000000620a0a7824 */ /* 0x000fe400078e02ff */
[----:B------:R-:W-:Y:S02]  /*05a0*/  IMAD R35, R11, UR7, R12 ;  /* 0x000000070b237c24 */ /* 0x000fe4000f8e020c */
[----:B---3--:R-:W-:Y:S01]  /*05b0*/  @P3 IMAD R12, R5, R20, RZ ;  /* 0x00000014050c3224 */ /* 0x008fe200078e02ff */
[----:B------:R-:W-:-:S04]  /*05c0*/  IADD3 R32, P5, R31, R10, RZ ;  /* 0x0000000a1f207210 */ /* 0x000fc80007fbe0ff */
[----:B------:R-:W-:-:S03]  /*05d0*/  LEA.HI.X.SX32 R33, R10, R13, 0x1, P5 ;  /* 0x0000000d0a217211 */ /* 0x000fc600028f0eff */
[----:B------:R-:W-:Y:S01]  /*05e0*/  IMAD.WIDE.U32 R32, R11, UR6, R32 ;  /* 0x000000060b207c25 */ /* 0x000fe2000f8e0020 */
[----:B------:R-:W-:-:S03]  /*05f0*/  ULDC.64 UR6, c[0x0][0x278] ;  /* 0x00009e0000067ab9 */ /* 0x000fc60000000a00 */
[----:B------:R-:W-:Y:S01]  /*0600*/  @P3 IMAD R11, R15, R21, R12 ;  /* 0x000000150f0b3224 */ /* 0x000fe200078e020c */
[----:B------:R-:W-:Y:S01]  /*0610*/  IADD3 R35, R33, R35, RZ ;  /* 0x0000002321237210 */ /* 0x000fe20007ffe0ff */
[----:B------:R-:W3:Y:S01]  /*0620*/  @P1 LDC.64 R12, c[0x0][0x270] ;  /* 0x00009c00ff0c1b82 */ /* 0x000ee20000000a00 */
[----:B------:R-:W-:Y:S02]  /*0630*/  @P3 MOV R34, R32 ;  /* 0x0000002000223202 */ /* 0x000fe40000000f00 */
[----:B------:R-:W-:-:S03]  /*0640*/  SHF.R.S32.HI R21, RZ, 0x1f, R28 ;  /* 0x0000001fff157819 */ /* 0x000fc6000001141c */
[----:B------:R-:W-:-:S04]  /*0650*/  @P3 IMAD.WIDE.U32 R14, R15, R20, R34 ;  /* 0x000000140f0e3225 */ /* 0x000fc800078e0022 */
[----:B0-----:R-:W-:Y:S01]  /*0660*/  @P0 IMAD R20, R21, R16, RZ ;  /* 0x0000001015140224 */ /* 0x001fe200078e02ff */
[----:B------:R-:W-:Y:S02]  /*0670*/  @P3 IADD3 R11, R15, R11, RZ ;  /* 0x0000000b0f0b3210 */ /* 0x000fe40007ffe0ff */
[----:B----4-:R-:W-:Y:S01]  /*0680*/  @P3 LEA R24, P5, R14, R24, 0x1 ;  /* 0x000000180e183211 */ /* 0x010fe200078a08ff */
[----:B------:R-:W-:Y:S01]  /*0690*/  @P0 IMAD R27, R28, R17, R20 ;  /* 0x000000111c1b0224 */ /* 0x000fe200078e0214 */
[----:B------:R-:W-:Y:S02]  /*06a0*/  @P0 MOV R20, R32 ;  /* 0x0000002000140202 */ /* 0x000fe40000000f00 */
[----:B------:R-:W-:Y:S02]  /*06b0*/  @P0 MOV R21, R35 ;  /* 0x0000002300150202 */ /* 0x000fe40000000f00 */
[----:B------:R-:W-:Y:S01]  /*06c0*/  @P3 LEA.HI.X R25, R14, R25, R11, 0x1, P5 ;  /* 0x000000190e193211 */ /* 0x000fe200028f0c0b */
[----:B------:R-:W-:Y:S01]  /*06d0*/  HFMA2.MMA R11, -RZ, RZ, 0, 0 ;  /* 0x00000000ff0b7435 */ /* 0x000fe200000001ff */
[----:B------:R-:W0:Y:S01]  /*06e0*/  @P2 LDC.64 R14, c[0x0][0x270] ;  /* 0x00009c00ff0e2b82 */ /* 0x000e220000000a00 */
[----:B------:R-:W-:Y:S01]  /*06f0*/  @P0 IMAD.WIDE.U32 R16, R28, R16, R20 ;  /* 0x000000101c100225 */ /* 0x000fe200078e0014 */
[----:B------:R-:W-:-:S02]  /*0700*/  MOV R20, RZ ;  /* 0x000000ff00147202 */ /* 0x000fc40000000f00 */
[----:B------:R-:W-:Y:S02]  /*0710*/  SHF.R.S32.HI R21, RZ, 0x1f, R2 ;  /* 0x0000001fff157819 */ /* 0x000fe40000011402 */
[----:B------:R-:W-:Y:S02]  /*0720*/  @P0 IADD3 R17, R17, R27, RZ ;  /* 0x0000001b11110210 */ /* 0x000fe40007ffe0ff */
[C---:B-----5:R-:W-:Y:S01]  /*0730*/  @P0 LEA R18, P5, R16.reuse, R18, 0x1 ;  /* 0x0000001210120211 */ /* 0x060fe200078a08ff */
[----:B------:R-:W4:Y:S03]  /*0740*/  @P3 LDG.E R11, desc[UR8][R24.64] ;  /* 0x00000008180b3981 */ /* 0x000f26000c1e1900 */
[----:B------:R-:W-:Y:S02]  /*0750*/  @P0 LEA.HI.X R19, R16, R19, R17, 0x1, P5 ;  /* 0x0000001310130211 */ /* 0x000fe400028f0c11 */
[----:B------:R-:W5:Y:S01]  /*0760*/  @P2 LDC.64 R16, c[0x0][0x220] ;  /* 0x00008800ff102b82 */ /* 0x000f620000000a00 */
[----:B------:R-:W-:Y:S01]  /*0770*/  @P1 MOV R26, R32 ;  /* 0x00000020001a1202 */ /* 0x000fe20000000f00 */
[-C--:B---3--:R-:W-:Y:S01]  /*0780*/  @P1 IMAD R21, R21, R12.reuse, RZ ;  /* 0x0000000c15151224 */ /* 0x088fe200078e02ff */
[----:B------:R-:W-:Y:S01]  /*0790*/  @P1 MOV R27, R35 ;  /* 0x00000023001b1202 */ /* 0x000fe20000000f00 */
[----:B------:R3:W4:Y:S02]  /*07a0*/  @P0 LDG.E R20, desc[UR8][R18.64] ;  /* 0x0000000812140981 */ /* 0x000724000c1e1900 */
[C---:B------:R-:W-:Y:S01]  /*07b0*/  @P1 IMAD R13, R2.reuse, R13, R21 ;  /* 0x0000000d020d1224 */ /* 0x040fe200078e0215 */
[----:B------:R-:W-:Y:S01]  /*07c0*/  SHF.R.S32.HI R21, RZ, 0x1f, R3 ;  /* 0x0000001fff157819 */ /* 0x000fe20000011403 */
[----:B------:R-:W-:-:S03]  /*07d0*/  @P1 IMAD.WIDE.U32 R26, R2, R12, R26 ;  /* 0x0000000c021a1225 */ /* 0x000fc600078e001a */
[C---:B--2---:R-:W-:Y:S01]  /*07e0*/  @P1 LEA R12, P5, R26.reuse, R22, 0x1 ;  /* 0x000000161a0c1211 */ /* 0x044fe200078a08ff */
[----:B0-----:R-:W-:Y:S01]  /*07f0*/  @P2 IMAD R22, R21, R14, RZ ;  /* 0x0000000e15162224 */ /* 0x001fe200078e02ff */
[----:B------:R-:W-:Y:S01]  /*0800*/  @P1 IADD3 R13, R27, R13, RZ ;  /* 0x0000000d1b0d1210 */ /* 0x000fe20007ffe0ff */
[----:B------:R-:W-:Y:S01]  /*0810*/  HFMA2.MMA R21, -RZ, RZ, 0, 0 ;  /* 0x00000000ff157435 */ /* 0x000fe200000001ff */
[----:B---3--:R-:W-:Y:S02]  /*0820*/  @P2 MOV R18, R32 ;  /* 0x0000002000122202 */ /* 0x008fe40000000f00 */
[----:B------:R-:W-:Y:S02]  /*0830*/  @P2 MOV R19, R35 ;  /* 0x0000002300132202 */ /* 0x000fe40000000f00 */
[----:B------:R-:W-:Y:S01]  /*0840*/  @P1 LEA.HI.X R13, R26, R23, R13, 0x1, P5 ;  /* 0x000000171a0d1211 */ /* 0x000fe200028f0c0d */
[C---:B------:R-:W-:Y:S02]  /*0850*/  @P2 IMAD R23, R3.reuse, R15, R22 ;  /* 0x0000000f03172224 */ /* 0x040fe400078e0216 */
[----:B------:R-:W-:Y:S01]  /*0860*/  @P2 IMAD.WIDE.U32 R14, R3, R14, R18 ;  /* 0x0000000e030e2225 */ /* 0x000fe200078e0012 */
[----:B------:R-:W-:Y:S01]  /*0870*/  HFMA2.MMA R22, -RZ, RZ, 0, 0 ;  /* 0x00000000ff167435 */ /* 0x000fe200000001ff */
[----:B------:R0:W2:Y:S03]  /*0880*/  @P1 LDG.E R21, desc[UR8][R12.64] ;  /* 0x000000080c151981 */ /* 0x0000a6000c1e1900 */
[----:B------:R-:W-:-:S02]  /*0890*/  @P2 IADD3 R15, R15, R23, RZ ;  /* 0x000000170f0f2210 */ /* 0x000fc40007ffe0ff */
[C---:B-----5:R-:W-:Y:S01]  /*08a0*/  @P2 LEA R16, P5, R14.reuse, R16, 0x1 ;  /* 0x000000100e102211 */ /* 0x060fe200078a08ff */
[----:B------:R-:W3:Y:S01]  /*08b0*/  S2R R18, SR_TID.X ;  /* 0x0000000000127919 */ /* 0x000ee20000002100 */
[----:B------:R-:W5:Y:S02]  /*08c0*/  LDC R23, c[0x0][0x294] ;  /* 0x0000a500ff177b82 */ /* 0x000f640000000800 */
[----:B------:R-:W-:-:S05]  /*08d0*/  @P2 LEA.HI.X R17, R14, R17, R15, 0x1, P5 ;  /* 0x000000110e112211 */ /* 0x000fca00028f0c0f */
[----:B------:R1:W2:Y:S01]  /*08e0*/  @P2 LDG.E R22, desc[UR8][R16.64] ;  /* 0x0000000810162981 */ /* 0x0002a2000c1e1900 */
[----:B---3--:R-:W-:-:S05]  /*08f0*/  IMAD.WIDE.U32 R14, R18, 0x5397829d, RZ ;  /* 0x5397829d120e7825 */ /* 0x008fca00078e00ff */
[----:B------:R-:W-:-:S05]  /*0900*/  SHF.R.U32.HI R14, RZ, 0x4, R15 ;  /* 0x00000004ff0e7819 */ /* 0x000fca000001160f */
[----:B-----5:R-:W-:-:S05]  /*0910*/  IMAD R23, R23, UR10, R14 ;  /* 0x0000000a17177c24 */ /* 0x020fca000f8e020e */
[----:B------:R-:W-:-:S04]  /*0920*/  IADD3 R25, R23, 0x20, RZ ;  /* 0x0000002017197810 */ /* 0x000fc80007ffe0ff */
[----:B------:R-:W-:Y:S02]  /*0930*/  ISETP.GE.U32.AND P5, PT, R25, UR6, PT ;  /* 0x0000000619007c0c */ /* 0x000fe4000bfa6070 */
[----:B------:R-:W-:-:S04]  /*0940*/  SHF.R.S32.HI R19, RZ, 0x1f, R25 ;  /* 0x0000001fff137819 */ /* 0x000fc80000011419 */
[----:B------:R-:W-:-:S04]  /*0950*/  ISETP.GE.AND.EX P5, PT, R19, UR7, PT, P5 ;  /* 0x0000000713007c0c */ /* 0x000fc8000bfa6350 */
[----:B------:R-:W-:-:S13]  /*0960*/  ISETP.LT.U32.AND P5, PT, R18, 0x188, !P5 ;  /* 0x000001881200780c */ /* 0x000fda0006fa1070 */
[----:B0-----:R-:W0:Y:S08]  /*0970*/  @P5 LDC.64 R12, c[0x0][0x270] ;  /* 0x00009c00ff0c5b82 */ /* 0x001e300000000a00 */
[----:B------:R-:W3:Y:S01]  /*0980*/  @P5 LDC.64 R14, c[0x0][0x220] ;  /* 0x00008800ff0e5b82 */ /* 0x000ee20000000a00 */
[----:B-1----:R-:W-:Y:S01]  /*0990*/  @P5 MOV R17, R35 ;  /* 0x0000002300115202 */ /* 0x002fe20000000f00 */
[----:B0-----:R-:W-:-:S04]  /*09a0*/  @P5 IMAD R16, R19, R12, RZ ;  /* 0x0000000c13105224 */ /* 0x001fc800078e02ff */
        /* <DEDUP_REMOVED lines=13> */
[----:B------:R-:W-:Y:S02]  /*0a80*/  @P6 MOV R26, R32 ;  /* 0x00000020001a6202 */ /* 0x000fe40000000f00 */
[----:B------:R-:W-:Y:S01]  /*0a90*/  @P6 MOV R27, R35 ;  /* 0x00000023001b6202 */ /* 0x000fe20000000f00 */
[----:B0-----:R-:W-:-:S04]  /*0aa0*/  @P6 IMAD R24, R19, R12, RZ ;  /* 0x0000000c13186224 */ /* 0x001fc800078e02ff */
[C---:B------:R-:W-:Y:S01]  /*0ab0*/  @P6 IMAD R13, R25.reuse, R13, R24 ;  /* 0x0000000d190d6224 */ /* 0x040fe200078e0218 */
[----:B------:R-:W-:Y:S01]  /*0ac0*/  HFMA2.MMA R24, -RZ, RZ, 0, 0 ;  /* 0x00000000ff187435 */ /* 0x000fe200000001ff */
[----:B------:R-:W-:-:S05]  /*0ad0*/  @P6 IMAD.WIDE.U32 R26, R25, R12, R26 ;  /* 0x0000000c191a6225 */ /* 0x000fca00078e001a */
[----:B------:R-:W-:Y:S02]  /*0ae0*/  @P6 IADD3 R12, R27, R13, RZ ;  /* 0x0000000d1b0c6210 */ /* 0x000fe40007ffe0ff */
[----:B------:R-:W-:Y:S02]  /*0af0*/  IADD3 R27, R23, 0x30, RZ ;  /* 0x00000030171b7810 */ /* 0x000fe40007ffe0ff */
[----:B------:R0:W3:Y:S01]  /*0b00*/  @P5 LDG.E R24, desc[UR8][R16.64] ;  /* 0x0000000810185981 */ /* 0x0000e2000c1e1900 */
[C---:B-1----:R-:W-:Y:S02]  /*0b10*/  @P6 LEA R14, P5, R26.reuse, R14, 0x1 ;  /* 0x0000000e1a0e6211 */ /* 0x042fe400078a08ff */
[----:B------:R-:W-:Y:S02]  /*0b20*/  SHF.R.S32.HI R19, RZ, 0x1f, R27 ;  /* 0x0000001fff137819 */ /* 0x000fe4000001141b */
[----:B------:R-:W-:Y:S02]  /*0b30*/  @P6 LEA.HI.X R15, R26, R15, R12, 0x1, P5 ;  /* 0x0000000f1a0f6211 */ /* 0x000fe400028f0c0c */
[----:B------:R-:W-:-:S04]  /*0b40*/  ISETP.GE.U32.AND P5, PT, R27, UR6, PT ;  /* 0x000000061b007c0c */ /* 0x000fc8000bfa6070 */
[----:B------:R-:W-:-:S04]  /*0b50*/  ISETP.GE.AND.EX P5, PT, R19, UR7, PT, P5 ;  /* 0x0000000713007c0c */ /* 0x000fc8000bfa6350 */
[----:B------:R-:W-:Y:S01]  /*0b60*/  ISETP.LT.U32.AND P5, PT, R18, 0x188, !P5 ;  /* 0x000001881200780c */ /* 0x000fe20006fa1070 */
[----:B------:R-:W-:-:S10]  /*0b70*/  HFMA2.MMA R25, -RZ, RZ, 0, 0 ;  /* 0x00000000ff197435 */ /* 0x000fd400000001ff */
[----:B------:R2:W5:Y:S01]  /*0b80*/  @P6 LDG.E R25, desc[UR8][R14.64] ;  /* 0x000000080e196981 */ /* 0x000562000c1e1900 */
[--C-:B----4-:R-:W-:Y:S02]  /*0b90*/  HADD2.F32 R13, -RZ, R11.reuse.H1_H1 ;  /* 0x3000000bff0d7230 */ /* 0x110fe40000004100 */
[----:B------:R-:W-:-:S03]  /*0ba0*/  HADD2.F32 R12, -RZ, R11.H0_H0 ;  /* 0x2000000bff0c7230 */ /* 0x000fc60000004100 */
[----:B0-----:R-:W-:Y:S01]  /*0bb0*/  FMUL.FTZ R17, R13, R13 ;  /* 0x0000000d0d117220 */ /* 0x001fe20000410000 */
[--C-:B------:R-:W-:Y:S02]  /*0bc0*/  HADD2.F32 R37, -RZ, R20.reuse.H1_H1 ;  /* 0x30000014ff257230 */ /* 0x100fe40000004100 */
[C---:B------:R-:W-:Y:S01]  /*0bd0*/  FADD.FTZ R16, R12.reuse, R13 ;  /* 0x0000000d0c107221 */ /* 0x040fe20000010000 */
[----:B------:R-:W-:Y:S02]  /*0be0*/  HADD2.F32 R26, -RZ, R20.H0_H0 ;  /* 0x20000014ff1a7230 */ /* 0x000fe40000004100 */
[----:B------:R-:W-:Y:S01]  /*0bf0*/  FMUL.FTZ R13, R37, R37 ;  /* 0x00000025250d7220 */ /* 0x000fe20000410000 */
[----:B------:R-:W-:Y:S02]  /*0c00*/  FFMA.FTZ R17, R12, R12, R17 ;  /* 0x0000000c0c117223 */ /* 0x000fe40000010011 */
[C---:B------:R-:W-:Y:S01]  /*0c10*/  FADD.FTZ R37, R26.reuse, R37 ;  /* 0x000000251a257221 */ /* 0x040fe20000010000 */
[----:B------:R-:W-:-:S02]  /*0c20*/  FFMA.FTZ R26, R26, R26, R13 ;  /* 0x0000001a1a1a7223 */ /* 0x000fc4000001000d */
[----:B------:R-:W0:Y:S01]  /*0c30*/  @P5 LDC.64 R12, c[0x0][0x270] ;  /* 0x00009c00ff0c5b82 */ /* 0x000e220000000a00 */
[----:B------:R-:W-:-:S04]  /*0c40*/  FADD.FTZ R16, RZ, R16 ;  /* 0x00000010ff107221 */ /* 0x000fc80000010000 */
[----:B------:R-:W-:Y:S01]  /*0c50*/  FADD.FTZ R16, R16, R37 ;  /* 0x0000002510107221 */ /* 0x000fe20000010000 */
[--C-:B--2---:R-:W-:Y:S02]  /*0c60*/  HADD2.F32 R15, -RZ, R21.reuse.H1_H1 ;  /* 0x30000015ff0f7230 */ /* 0x104fe40000004100 */
[----:B------:R-:W-:-:S03]  /*0c70*/  HADD2.F32 R14, -RZ, R21.H0_H0 ;  /* 0x20000015ff0e7230 */ /* 0x000fc60000004100 */
[----:B------:R-:W-:Y:S01]  /*0c80*/  FMUL.FTZ R37, R15, R15 ;  /* 0x0000000f0f257220 */ /* 0x000fe20000410000 */
[----:B------:R-:W-:Y:S01]  /*0c90*/  FADD.FTZ R17, RZ, R17 ;  /* 0x00000011ff117221 */ /* 0x000fe20000010000 */
[C---:B------:R-:W-:Y:S02]  /*0ca0*/  FADD.FTZ R15, R14.reuse, R15 ;  /* 0x0000000f0e0f7221 */ /* 0x040fe40000010000 */
[----:B------:R-:W-:Y:S01]  /*0cb0*/  FFMA.FTZ R30, R14, R14, R37 ;  /* 0x0000000e0e1e7223 */ /* 0x000fe20000010025 */
[----:B------:R-:W-:Y:S01]  /*0cc0*/  FADD.FTZ R17, R17, R26 ;  /* 0x0000001a11117221 */ /* 0x000fe20000010000 */
[--C-:B------:R-:W-:Y:S02]  /*0cd0*/  HADD2.F32 R14, -RZ, R22.reuse.H1_H1 ;  /* 0x30000016ff0e7230 */ /* 0x100fe40000004100 */
[----:B------:R-:W-:Y:S02]  /*0ce0*/  HADD2.F32 R37, -RZ, R22.H0_H0 ;  /* 0x20000016ff257230 */ /* 0x000fe40000004100 */
[----:B------:R-:W-:Y:S01]  /*0cf0*/  FADD.FTZ R36, R16, R15 ;  /* 0x0000000f10247221 */ /* 0x000fe20000010000 */
[----:B0-----:R-:W-:-:S02]  /*0d00*/  @P5 IMAD R26, R19, R12, RZ ;  /* 0x0000000c131a5224 */ /* 0x001fc400078e02ff */
[----:B------:R-:W-:Y:S01]  /*0d10*/  FMUL.FTZ R16, R14, R14 ;  /* 0x0000000e0e107220 */ /* 0x000fe20000410000 */
[----:B------:R-:W-:Y:S01]  /*0d20*/  @P5 MOV R15, R35 ;  /* 0x00000023000f5202 */ /* 0x000fe20000000f00 */
[----:B------:R-:W-:Y:S01]  /*0d30*/  FADD.FTZ R19, R37, R14 ;  /* 0x0000000e25137221 */ /* 0x000fe20000010000 */
[----:B------:R-:W-:Y:S01]  /*0d40*/  @P5 MOV R14, R32 ;  /* 0x00000020000e5202 */ /* 0x000fe20000000f00 */
[----:B------:R-:W-:Y:S01]  /*0d50*/  FADD.FTZ R30, R17, R30 ;  /* 0x0000001e111e7221 */ /* 0x000fe20000010000 */
[----:B------:R-:W-:-:S03]  /*0d60*/  @P5 IMAD R17, R27, R13, R26 ;  /* 0x0000000d1b115224 */ /* 0x000fc600078e021a */
[----:B------:R-:W-:Y:S02]  /*0d70*/  @P5 IMAD.WIDE.U32 R14, R27, R12, R14 ;  /* 0x0000000c1b0e5225 */ /* 0x000fe400078e000e */
[----:B------:R-:W0:Y:S02]  /*0d80*/  @P5 LDC.64 R12, c[0x0][0x220] ;  /* 0x00008800ff0c5b82 */ /* 0x000e240000000a00 */
[----:B------:R-:W-:Y:S01]  /*0d90*/  FFMA.FTZ R37, R37, R37, R16 ;  /* 0x0000002525257223 */ /* 0x000fe20000010010 */
[----:B------:R-:W-:Y:S02]  /*0da0*/  @P5 IADD3 R15, R15, R17, RZ ;  /* 0x000000110f0f5210 */ /* 0x000fe40007ffe0ff */
[----:B0-----:R-:W-:-:S04]  /*0db0*/  @P5 LEA R16, P6, R14, R12, 0x1 ;  /* 0x0000000c0e105211 */ /* 0x001fc800078c08ff */
[----:B------:R-:W-:Y:S02]  /*0dc0*/  @P5 LEA.HI.X R17, R14, R13, R15, 0x1, P6 ;  /* 0x0000000d0e115211 */ /* 0x000fe400030f0c0f */
[----:B------:R-:W-:Y:S02]  /*0dd0*/  SHF.R.S32.HI R15, RZ, 0x1f, R9 ;  /* 0x0000001fff0f7819 */ /* 0x000fe40000011409 */
[----:B------:R-:W-:-:S04]  /*0de0*/  ISETP.GE.U32.AND P6, PT, R9, UR6, PT ;  /* 0x0000000609007c0c */ /* 0x000fc8000bfc6070 */
[----:B------:R-:W-:-:S04]  /*0df0*/  ISETP.GE.AND.EX P6, PT, R15, UR7, PT, P6 ;  /* 0x000000070f007c0c */ /* 0x000fc8000bfc6360 */
[----:B------:R-:W-:-:S13]  /*0e00*/  ISETP.LT.U32.AND P6, PT, R18, 0x188, !P6 ;  /* 0x000001881200780c */ /* 0x000fda00077c1070 */
[----:B------:R-:W0:Y:S02]  /*0e10*/  @P6 LDC.64 R12, c[0x0][0x270] ;  /* 0x00009c00ff0c6b82 */ /* 0x000e240000000a00 */
[----:B0-----:R-:W-:Y:S01]  /*0e20*/  @P6 IMAD R14, R15, R12, RZ ;  /* 0x0000000c0f0e6224 */ /* 0x001fe200078e02ff */
[----:B------:R-:W-:-:S03]  /*0e30*/  @P6 MOV R15, R35 ;  /* 0x00000023000f6202 */ /* 0x000fc60000000f00 */
[----:B------:R-:W-:Y:S01]  /*0e40*/  @P6 IMAD R27, R9, R13, R14 ;  /* 0x0000000d091b6224 */ /* 0x000fe200078e020e */
[----:B------:R-:W-:-:S05]  /*0e50*/  @P6 MOV R14, R32 ;  /* 0x00000020000e6202 */ /* 0x000fca0000000f00 */
[----:B------:R-:W-:Y:S02]  /*0e60*/  @P6 IMAD.WIDE.U32 R14, R9, R12, R14 ;  /* 0x0000000c090e6225 */ /* 0x000fe400078e000e */
[----:B------:R-:W0:Y:S01]  /*0e70*/  @P6 LDC.64 R12, c[0x0][0x220] ;  /* 0x00008800ff0c6b82 */ /* 0x000e220000000a00 */
[----:B------:R-:W-:Y:S02]  /*0e80*/  HFMA2.MMA R26, -RZ, RZ, 0, 0 ;  /* 0x00000000ff1a7435 */ /* 0x000fe400000001ff */
[----:B------:R-:W-:Y:S01]  /*0e90*/  @P6 IADD3 R15, R15, R27, RZ ;  /* 0x0000001b0f0f6210 */ /* 0x000fe20007ffe0ff */
[----:B------:R-:W-:-:S07]  /*0ea0*/  HFMA2.MMA R27, -RZ, RZ, 0, 0 ;  /* 0x00000000ff1b7435 */ /* 0x000fce00000001ff */
[----:B------:R1:W2:Y:S01]  /*0eb0*/  @P5 LDG.E R26, desc[UR8][R16.64] ;  /* 0x00000008101a5981 */ /* 0x0002a2000c1e1900 */
[----:B0-----:R-:W-:-:S04]  /*0ec0*/  @P6 LEA R12, P5, R14, R12, 0x1 ;  /* 0x0000000c0e0c6211 */ /* 0x001fc800078a08ff */
[----:B------:R-:W-:-:S05]  /*0ed0*/  @P6 LEA.HI.X R13, R14, R13, R15, 0x1, P5 ;  /* 0x0000000d0e0d6211 */ /* 0x000fca00028f0c0f */
[----:B------:R0:W4:Y:S01]  /*0ee0*/  @P6 LDG.E R27, desc[UR8][R12.64] ;  /* 0x000000080c1b6981 */ /* 0x000122000c1e1900 */
[----:B------:R-:W-:Y:S01]  /*0ef0*/  FADD.FTZ R19, R36, R19 ;  /* 0x0000001324137221 */ /* 0x000fe20000010000 */
[----:B------:R-:W-:Y:S01]  /*0f00*/  FADD.FTZ R30, R30, R37 ;  /* 0x000000251e1e7221 */ /* 0x000fe20000010000 */
[--C-:B---3--:R-:W-:Y:S02]  /*0f10*/  HADD2.F32 R15, -RZ, R24.reuse.H1_H1 ;  /* 0x30000018ff0f7230 */ /* 0x108fe40000004100 */
[----:B------:R-:W-:-:S03]  /*0f20*/  HADD2.F32 R14, -RZ, R24.H0_H0 ;  /* 0x20000018ff0e7230 */ /* 0x000fc60000004100 */
[----:B-1----:R-:W-:Y:S02]  /*0f30*/  FMUL.FTZ R17, R15, R15 ;  /* 0x0000000f0f117220 */ /* 0x002fe40000410000 */
[C---:B------:R-:W-:Y:S02]  /*0f40*/  FADD.FTZ R16, R14.reuse, R15 ;  /* 0x0000000f0e107221 */ /* 0x040fe40000010000 */
[----:B------:R-:W-:Y:S02]  /*0f50*/  FFMA.FTZ R17, R14, R14, R17 ;  /* 0x0000000e0e117223 */ /* 0x000fe40000010011 */
[----:B------:R-:W-:Y:S02]  /*0f60*/  FADD.FTZ R16, R19, R16 ;  /* 0x0000001013107221 */ /* 0x000fe40000010000 */
[----:B------:R-:W-:Y:S01]  /*0f70*/  FADD.FTZ R17, R30, R17 ;  /* 0x000000111e117221 */ /* 0x000fe20000010000 */
[--C-:B-----5:R-:W-:Y:S02]  /*0f80*/  HADD2.F32 R15, -RZ, R25.reuse.H1_H1 ;  /* 0x30000019ff0f7230 */ /* 0x120fe40000004100 */
[----:B------:R-:W-:-:S03]  /*0f90*/  HADD2.F32 R14, -RZ, R25.H0_H0 ;  /* 0x20000019ff0e7230 */ /* 0x000fc60000004100 */
[----:B0-----:R-:W-:Y:S02]  /*0fa0*/  FMUL.FTZ R13, R15, R15 ;  /* 0x0000000f0f0d7220 */ /* 0x001fe40000410000 */
[C---:B------:R-:W-:Y:S02]  /*0fb0*/  FADD.FTZ R15, R14.reuse, R15 ;  /* 0x0000000f0e0f7221 */ /* 0x040fe40000010000 */
[----:B------:R-:W-:Y:S02]  /*0fc0*/  FFMA.FTZ R14, R14, R14, R13 ;  /* 0x0000000e0e0e7223 */ /* 0x000fe4000001000d */
[----:B------:R-:W-:Y:S02]  /*0fd0*/  FADD.FTZ R15, R16, R15 ;  /* 0x0000000f100f7221 */ /* 0x000fe40000010000 */
[----:B------:R-:W-:Y:S01]  /*0fe0*/  FADD.FTZ R14, R17, R14 ;  /* 0x0000000e110e7221 */ /* 0x000fe20000010000 */
[----:B------:R-:W-:Y:S01]  /*0ff0*/  BSSY B0, `(.L_x_4462) ;  /* 0x0000057000007945 */ /* 0x000fe20003800000 */
[----:B--2---:R-:W-:-:S02]  /*1000*/  HADD2.F32 R12, -RZ, R26.H1_H1 ;  /* 0x3000001aff0c7230 */ /* 0x004fc40000004100 */
[----:B------:R-:W-:-:S03]  /*1010*/  HADD2.F32 R13, -RZ, R26.H0_H0 ;  /* 0x2000001aff0d7230 */ /* 0x000fc60000004100 */
[----:B------:R-:W-:Y:S02]  /*1020*/  FMUL.FTZ R30, R12, R12 ;  /* 0x0000000c0c1e7220 */ /* 0x000fe40000410000 */
[C---:B------:R-:W-:Y:S02]  /*1030*/  FADD.FTZ R16, R13.reuse, R12 ;  /* 0x0000000c0d107221 */ /* 0x040fe40000010000 */
[----:B------:R-:W0:Y:S01]  /*1040*/  S2R R12, SR_LANEID ;  /* 0x00000000000c7919 */ /* 0x000e220000000000 */
[----:B------:R-:W-:-:S04]  /*1050*/  FFMA.FTZ R13, R13, R13, R30 ;  /* 0x0000000d0d0d7223 */ /* 0x000fc8000001001e */
[----:B------:R-:W-:Y:S01]  /*1060*/  FADD.FTZ R13, R14, R13 ;  /* 0x0000000d0e0d7221 */ /* 0x000fe20000010000 */
[--C-:B----4-:R-:W-:Y:S02]  /*1070*/  HADD2.F32 R17, -RZ, R27.reuse.H1_H1 ;  /* 0x3000001bff117230 */ /* 0x110fe40000004100 */
[----:B------:R-:W-:-:S03]  /*1080*/  HADD2.F32 R14, -RZ, R27.H0_H0 ;  /* 0x2000001bff0e7230 */ /* 0x000fc60000004100 */
[----:B------:R-:W-:Y:S01]  /*1090*/  FMUL.FTZ R19, R17, R17 ;  /* 0x0000001111137220 */ /* 0x000fe20000410000 */
[----:B------:R-:W-:Y:S01]  /*10a0*/  FADD.FTZ R15, R15, R16 ;  /* 0x000000100f0f7221 */ /* 0x000fe20000010000 */
        /* <DEDUP_REMOVED lines=31> */
[----:B------:R-:W-:-:S11]  /*12a0*/  ISETP.NE.AND P6, PT, R12, RZ, PT ;  /* 0x000000ff0c00720c */ /* 0x000fd60003fc5270 */
        /* <DEDUP_REMOVED lines=43> */
.L_x_4463:
[----:B------:R-:W-:Y:S05]  /*1560*/  BSYNC B0 ;  /* 0x0000000000007941 */ /* 0x000fea0003800000 */
.L_x_4462:
        /* <DEDUP_REMOVED lines=27> */
.L_x_4466:
[----:B------:R-:W2:Y:S04]  /*1720*/  LDG.E.STRONG.GPU R14, desc[UR8][R12.64] ;  /* 0x000000080c0e7981 */ /* 0x000ea8000c1ef900 */
[----:B--2---:R-:W-:Y:S01]  /*1730*/  CCTL.IVALL ;  /* 0x00000000ff00798f */ /* 0x004fe20002000000 */
[----:B------:R-:W-:Y:S05]  /*1740*/  YIELD ;  /* 0x0000000000007946 */ /* 0x000fea0003800000 */
[----:B------:R-:W-:-:S13]  /*1750*/  ISETP.NE.AND P6, PT, R14, R37, PT ;  /* 0x000000250e00720c */ /* 0x000fda0003fc5270 */
[----:B------:R-:W-:Y:S05]  /*1760*/  @P6 BRA `(.L_x_4466) ;  /* 0xfffffffc00ec6947 */ /* 0x000fea000383ffff */
.L_x_4465:
        /* <DEDUP_REMOVED lines=19> */
.L_x_4470:
        /* <DEDUP_REMOVED lines=116> */
.L_x_4469:
        /* <DEDUP_REMOVED lines=62> */
.L_x_4471:
[----:B------:R-:W-:-:S06]  /*23c0*/  UISETP.NE.OR UP0, UPT, UR6, URZ, UP0 ;  /* 0x0000003f0600728c */ /* 0x000fcc0008705670 */
[----:B------:R-:W-:-:S13]  /*23d0*/  PLOP3.LUT P6, PT, PT, PT, UP0, 0x80, 0x0 ;  /* 0x000000000000781c */ /* 0x000fda0003fcf008 */
[----:B------:R-:W-:Y:S05]  /*23e0*/  @!P6 BRA `(.L_x_4467) ;  /* 0x00000000007ce947 */ /* 0x000fea0003800000 */
.L_x_4468:
        /* <DEDUP_REMOVED lines=31> */
.L_x_4467:
        /* <DEDUP_REMOVED lines=15> */
.L_x_4473:
[----:B------:R-:W-:Y:S05]  /*26d0*/  BSYNC B0 ;  /* 0x0000000000007941 */ /* 0x000fea0003800000 */
.L_x_4472:
        /* <DEDUP_REMOVED lines=17> */
.L_x_4464:
        /* <DEDUP_REMOVED lines=11> */
[----:B------:R0:W-:Y:S04]  /*28a0*/  @!P5 STS.64 [UR6+0x80], R16 ;  /* 0x00008010ff00d988 */ /* 0x0001e80008000a06 */
[----:B------:R2:W-:Y:S01]  /*28b0*/  @P4 STG.E.64 desc[UR8][R36.64], R12 ;  /* 0x0000000c24004986 */ /* 0x0005e2000c101b08 */
[C---:B---3--:R-:W-:Y:S01]  /*28c0*/  IMAD.WIDE R18, R39.reuse, 0x2, R18 ;  /* 0x0000000227127825 */ /* 0x048fe200078e0212 */
[----:B------:R-:W-:Y:S03]  /*28d0*/  BAR.SYNC.DEFER_BLOCKING 0x0 ;  /* 0x0000000000007b1d */ /* 0x000fe60000010000 */
[----:B-1----:R-:W-:-:S03]  /*28e0*/  IMAD.WIDE R38, R39, 0x2, R14 ;  /* 0x0000000227267825 */ /* 0x002fc600078e020e */
[----:B------:R-:W-:Y:S01]  /*28f0*/  UMOV UR6, 0x400 ;  /* 0x0000040000067882 */ /* 0x000fe20000000000 */
[----:B0-----:R-:W0:Y:S01]  /*2900*/  S2R R16, SR_TID.X ;  /* 0x0000000000107919 */ /* 0x001e220000002100 */
[----:B------:R-:W1:Y:S01]  /*2910*/  LDC R15, c[0x0][0x294] ;  /* 0x0000a500ff0f7b82 */ /* 0x000e620000000800 */
[----:B------:R-:W3:Y:S04]  /*2920*/  LDG.E.U16 R10, desc[UR8][R18.64] ;  /* 0x00000008120a7981 */ /* 0x000ee8000c1e1500 */
[----:B------:R-:W4:Y:S04]  /*2930*/  LDG.E.U16 R30, desc[UR8][R18.64+0x2] ;  /* 0x00000208121e7981 */ /* 0x000f28000c1e1500 */
[----:B--2---:R-:W2:Y:S04]  /*2940*/  LDG.E.U16 R36, desc[UR8][R38.64] ;  /* 0x0000000826247981 */ /* 0x004ea8000c1e1500 */
[----:B------:R-:W5:Y:S01]  /*2950*/  LDG.E.U16 R37, desc[UR8][R38.64+0x2] ;  /* 0x0000020826257981 */ /* 0x000f62000c1e1500 */
[----:B------:R-:W-:Y:S01]  /*2960*/  ULEA UR6, UR7, UR6, 0x18 ;  /* 0x0000000607067291 */ /* 0x000fe2000f8ec03f */
[----:B------:R-:W-:-:S08]  /*2970*/  ISETP.NE.AND P6, PT, RZ, UR11, PT ;  /* 0x0000000bff007c0c */ /* 0x000fd0000bfc5270 */
[----:B------:R-:W0:Y:S02]  /*2980*/  LDS.64 R12, [UR6+0x80] ;  /* 0x00008006ff0c7984 */ /* 0x000e240008000a00 */
[----:B0-----:R-:W-:-:S04]  /*2990*/  FMUL.FTZ R14, R12, UR12 ;  /* 0x0000000c0c0e7c20 */ /* 0x001fc80008410000 */
[----:B------:R-:W-:-:S04]  /*29a0*/  FMUL.FTZ R12, R14, R14 ;  /* 0x0000000e0e0c7220 */ /* 0x000fc80000410000 */
[----:B------:R-:W-:Y:S01]  /*29b0*/  FFMA.FTZ R12, R13, UR12, -R12 ;  /* 0x0000000c0d0c7c23 */ /* 0x000fe2000801080c */
[--C-:B------:R-:W-:Y:S02]  /*29c0*/  HADD2.F32 R13, -RZ, R11.reuse.H0_H0 ;  /* 0x2000000bff0d7230 */ /* 0x100fe40000004100 */
[----:B------:R-:W-:Y:S02]  /*29d0*/  HADD2.F32 R11, -RZ, R11.H1_H1 ;  /* 0x3000000bff0b7230 */ /* 0x000fe40000004100 */
[----:B------:R-:W-:-:S03]  /*29e0*/  FSETP.GTU.FTZ.AND P5, PT, R12, RZ, PT ;  /* 0x000000ff0c00720b */ /* 0x000fc60003fbc000 */
[----:B------:R-:W-:-:S10]  /*29f0*/  FADD.FTZ R11, R11, -R14 ;  /* 0x8000000e0b0b7221 */ /* 0x000fd40000010000 */
        /* <DEDUP_REMOVED lines=9> */
[----:B---3--:R-:W-:Y:S01]  /*2a90*/  SHF.L.U32 R17, R10, 0x10, RZ ;  /* 0x000000100a117819 */ /* 0x008fe200000006ff */
[----:B------:R-:W-:Y:S01]  /*2aa0*/  FADD.FTZ R10, R13, -R14 ;  /* 0x8000000e0d0a7221 */ /* 0x000fe20000010000 */
[----:B----4-:R-:W-:-:S03]  /*2ab0*/  SHF.L.U32 R18, R30, 0x10, RZ ;  /* 0x000000101e127819 */ /* 0x010fc600000006ff */
[----:B------:R-:W-:Y:S01]  /*2ac0*/  FMUL.FTZ R10, R10, UR6 ;  /* 0x000000060a0a7c20 */ /* 0x000fe20008410000 */
[----:B--2---:R-:W-:Y:S02]  /*2ad0*/  SHF.L.U32 R30, R36, 0x10, RZ ;  /* 0x00000010241e7819 */ /* 0x004fe400000006ff */
        /* <DEDUP_REMOVED lines=14> */
.L_x_4474:
        /* <DEDUP_REMOVED lines=14> */
.L_x_4476:
[----:B------:R-:W-:Y:S05]  /*2ca0*/  BSYNC B0 ;  /* 0x0000000000007941 */ /* 0x000fea0003800000 */
.L_x_4475:
        /* <DEDUP_REMOVED lines=19> */
.L_x_4477:
        /* <DEDUP_REMOVED lines=15> */
.L_x_4479:
[----:B------:R-:W-:Y:S05]  /*2ed0*/  BSYNC B0 ;  /* 0x0000000000007941 */ /* 0x000fea0003800000 */
.L_x_4478:
[----:B------:R-:W-:-:S04]  /*2ee0*/  IMAD.WIDE.U32 R10, R16, 0x5397829d, RZ ;  /* 0x5397829d100a7825 */ /* 0x000fc800078e00ff */
[--C-:B0-----:R-:W-:Y:S01]  /*2ef0*/  HADD2.F32 R13, -RZ, R21.reuse.H0_H0 ;  /* 0x20000015ff0d7230 */ /* 0x101fe20000004100 */
[----:B------:R-:W-:Y:S01]  /*2f00*/  SHF.R.U32.HI R12, RZ, 0x4, R11 ;  /* 0x00000004ff0c7819 */ /* 0x000fe2000001160b */
[----:B------:R-:W-:Y:S02]  /*2f10*/  HADD2.F32 R21, -RZ, R21.H1_H1 ;  /* 0x30000015ff157230 */ /* 0x000fe40000004100 */
[--C-:B------:R-:W-:Y:S02]  /*2f20*/  HADD2.F32 R23, -RZ, R22.reuse.H0_H0 ;  /* 0x20000016ff177230 */ /* 0x100fe40000004100 */
[----:B------:R-:W-:Y:S01]  /*2f30*/  FADD.FTZ R10, R13, -R14 ;  /* 0x8000000e0d0a7221 */ /* 0x000fe20000010000 */
[----:B------:R-:W-:Y:S02]  /*2f40*/  IMAD R15, R15, UR10, R12 ;  /* 0x0000000a0f0f7c24 */ /* 0x000fe4000f8e020c */
[----:B------:R-:W-:Y:S01]  /*2f50*/  FADD.FTZ R11, R21, -R14 ;  /* 0x8000000e150b7221 */ /* 0x000fe20000010000 */
[----:B------:R-:W-:-:S02]  /*2f60*/  HADD2.F32 R21, -RZ, R22.H1_H1 ;  /* 0x30000016ff157230 */ /* 0x000fc40000004100 */
[----:B------:R-:W-:Y:S01]  /*2f70*/  FMUL.FTZ R10, R10, UR6 ;  /* 0x000000060a0a7c20 */ /* 0x000fe20008410000 */
[--C-:B------:R-:W-:Y:S01]  /*2f80*/  FADD.FTZ R20, R23, -R14.reuse ;  /* 0x8000000e17147221 */ /* 0x100fe20000010000 */
[----:B------:R-:W-:Y:S01]  /*2f90*/  FMUL.FTZ R11, R11, UR6 ;  /* 0x000000060b0b7c20 */ /* 0x000fe20008410000 */
[----:B------:R-:W-:Y:S01]  /*2fa0*/  FADD.FTZ R21, R21, -R14 ;  /* 0x8000000e15157221 */ /* 0x000fe20000010000 */
        /* <DEDUP_REMOVED lines=13> */
.L_x_4480:
        /* <DEDUP_REMOVED lines=15> */
.L_x_4482:
[----:B------:R-:W-:Y:S05]  /*3170*/  BSYNC B0 ;  /* 0x0000000000007941 */ /* 0x000fea0003800000 */
.L_x_4481:
[----:B------:R-:W-:Y:S01]  /*3180*/  FMUL.FTZ R20, R20, UR6 ;  /* 0x0000000614147c20 */ /* 0x000fe20008410000 */
[----:B0-----:R-:W-:Y:S01]  /*3190*/  FMUL.FTZ R23, R21, UR6 ;  /* 0x0000000615177c20 */ /* 0x001fe20008410000 */
[----:B------:R-:W-:Y:S01]  /*31a0*/  ULDC.64 UR14, c[0x0][0x278] ;  /* 0x00009e00000e7ab9 */ /* 0x000fe20000000a00 */
[----:B------:R-:W-:Y:S01]  /*31b0*/  IADD3 R21, R15, 0x20, RZ ;  /* 0x000000200f157810 */ /* 0x000fe20007ffe0ff */
        /* <DEDUP_REMOVED lines=13> */
.L_x_4483:
        /* <DEDUP_REMOVED lines=15> */
.L_x_4485:
[----:B------:R-:W-:Y:S05]  /*3380*/  BSYNC B0 ;  /* 0x0000000000007941 */ /* 0x000fea0003800000 */
.L_x_4484:
        /* <DEDUP_REMOVED lines=24> */
.L_x_4486:
        /* <DEDUP_REMOVED lines=14> */
.L_x_4488:
[----:B------:R-:W-:Y:S05]  /*35f0*/  BSYNC B0 ;  /* 0x0000000000007941 */ /* 0x000fea0003800000 */
.L_x_4487:
[--C-:B------:R-:W-:Y:S01]  /*3600*/  HADD2.F32 R11, -RZ, R25.reuse.H0_H0 ;  /* 0x20000019ff0b7230 */ /* 0x100fe20000004100 */
[----:B------:R-:W-:Y:S01]  /*3610*/  ISETP.GE.U32.AND P5, PT, R23, UR14, PT ;  /* 0x0000000e17007c0c */ /* 0x000fe2000bfa6070 */
[----:B------:R-:W-:Y:S01]  /*3620*/  HADD2.F32 R25, -RZ, R25.H1_H1 ;  /* 0x30000019ff197230 */ /* 0x000fe20000004100 */
        /* <DEDUP_REMOVED lines=21> */
.L_x_4489:
        /* <DEDUP_REMOVED lines=14> */
.L_x_4491:
[----:B------:R-:W-:Y:S05]  /*3860*/  BSYNC B0 ;  /* 0x0000000000007941 */ /* 0x000fea0003800000 */
.L_x_4490:
[--C-:B------:R-:W-:Y:S01]  /*3870*/  HADD2.F32 R11, -RZ, R26.reuse.H0_H0 ;  /* 0x2000001aff0b7230 */ /* 0x100fe20000004100 */
[----:B------:R-:W-:Y:S01]  /*3880*/  ISETP.GE.U32.AND P5, PT, R21, UR14, PT ;  /* 0x0000000e15007c0c */ /* 0x000fe2000bfa6070 */
[----:B01----:R-:W-:Y:S01]  /*3890*/  HADD2.F32 R13, -RZ, R26.H1_H1 ;  /* 0x3000001aff0d7230 */ /* 0x003fe20000004100 */
[----:B------:R-:W-:Y:S02]  /*38a0*/  SHF.R.S32.HI R25, RZ, 0x1f, R21 ;  /* 0x0000001fff197819 */ /* 0x000fe40000011415 */
[--C-:B------:R-:W-:Y:S01]  /*38b0*/  FADD.FTZ R10, R11, -R14.reuse ;  /* 0x8000000e0b0a7221 */ /* 0x100fe20000010000 */
        /* <DEDUP_REMOVED lines=19> */
.L_x_4492:
        /* <DEDUP_REMOVED lines=14> */
.L_x_4494:
[----:B------:R-:W-:Y:S05]  /*3ad0*/  BSYNC B0 ;  /* 0x0000000000007941 */ /* 0x000fea0003800000 */
.L_x_4493:
[--C-:B------:R-:W-:Y:S01]  /*3ae0*/  HADD2.F32 R11, -RZ, R27.reuse.H0_H0 ;  /* 0x2000001bff0b7230 */ /* 0x100fe20000004100 */
[----:B------:R-:W-:Y:S01]  /*3af0*/  ISETP.GE.U32.AND P5, PT, R9, UR14, PT ;  /* 0x0000000e09007c0c */ /* 0x000fe2000bfa6070 */
[----:B------:R-:W-:-:S03]  /*3b00*/  HADD2.F32 R27, -RZ, R27.H1_H1 ;  /* 0x3000001bff1b7230 */ /* 0x000fc60000004100 */
        /* <DEDUP_REMOVED lines=19> */
.L_x_4495:
        /* <DEDUP_REMOVED lines=13> */
.L_x_4497:
[----:B------:R-:W-:Y:S05]  /*3d10*/  BSYNC B0 ;  /* 0x0000000000007941 */ /* 0x000fea0003800000 */
.L_x_4496:
[----:B------:R-:W-:Y:S01]  /*3d20*/  IADD3 R6, R7, R6, RZ ;  /* 0x0000000607067210 */ /* 0x000fe20007ffe0ff */
[----:B------:R-:W-:-:S03]  /*3d30*/  UIADD3 UR4, UR4, 0x1, URZ ;  /* 0x0000000104047890 */ /* 0x000fc6000fffe03f */
[----:B------:R-:W-:-:S13]  /*3d40*/  ISETP.GE.AND P5, PT, R6, UR5, PT ;  /* 0x0000000506007c0c */ /* 0x000fda000bfa6270 */
[----:B------:R-:W-:Y:S05]  /*3d50*/  @!P5 BRA `(.L_x_4498) ;  /* 0xffffffc40080d947 */ /* 0x000fea000383ffff */
[----:B------:R-:W-:Y:S05]  /*3d60*/  EXIT ;  /* 0x000000000000794d */ /* 0x000fea0003800000 */
.L_x_4499:
        /* <DEDUP_REMOVED lines=9> */
.L_x_5637:


//--------------------- .text._Z35group_norm_nhwc_fwd_one_pass_kernelI11Fp16IOBf16WLi128ELi98ELi392EEv26Group_norm_nhwc_fwd_params --------------------------
	.section	.text._Z35group_norm_nhwc_fwd_one_pass_kernelI11Fp16IOBf16WLi128ELi98ELi392EEv26Group_norm_nhwc_fwd_params,"ax",@progbits
	.align	128
        .global         _Z35group_norm_nhwc_fwd_one_pass_kernelI11Fp16IOBf16WLi128ELi98ELi392EEv26Group_norm_nhwc_fwd_params
        .type           _Z35group_norm_nhwc_fwd_one_pass_kernelI11Fp16IOBf16WLi128ELi98ELi392EEv26Group_norm_nhwc_fwd_params,@function
        .size           _Z35group_norm_nhwc_fwd_one_pass_kernelI11Fp16IOBf16WLi128ELi98ELi392EEv26Group_norm_nhwc_fwd_params,(.L_x_5638 - _Z35group_norm_nhwc_fwd_one_pass_kernelI11Fp16IOBf16WLi128ELi98ELi392EEv26Group_norm_nhwc_fwd_params)
        .other          _Z35group_norm_nhwc_fwd_one_pass_kernelI11Fp16IOBf16WLi128ELi98ELi392EEv26Group_norm_nhwc_fwd_params,@"STO_CUDA_ENTRY STV_DEFAULT"
_Z35group_norm_nhwc_fwd_one_pass_kernelI11Fp16IOBf16WLi128ELi98ELi392EEv26Group_norm_nhwc_fwd_params:
.text._Z35group_norm_nhwc_fwd_one_pass_kernelI11Fp16IOBf16WLi128ELi98ELi392EEv26Group_norm_nhwc_fwd_params:
        /* <DEDUP_REMOVED lines=20> */
[C---:B------:R-:W-:Y:S02]  /*0140*/  ISETP.LT.U32.AND P2, PT, R52.reuse, UR8, PT ;  /* 0x0000000834007c0c */ /* 0x040fe4000bf41070 */
        /* <DEDUP_REMOVED lines=26> */
[----:B------:R-:W-:Y:S02]  /*02f0*/  IADD3 R48, R52, 0x20, RZ ;  /* 0x0000002034307810 */ /* 0x000fe40007ffe0ff */
        /* <DEDUP_REMOVED lines=19> */
.L_x_4557:
[----:B0-----:R-:W0:Y:S01]  /*0430*/  LDC R20, c[0x0][0x288] ;  /* 0x0000a200ff147b82 */ /* 0x001e220000000800 */
[C---:B------:R-:W-:Y:S01]  /*0440*/  LOP3.LUT P6, RZ, R54.reuse, 0x20, RZ, 0xc0, !PT ;  /* 0x0000002036ff7812 */ /* 0x040fe200078cc0ff */
[----:B------:R-:W-:Y:S01]  /*0450*/  ULDC.64 UR12, c[0x0][0x280] ;  /* 0x0000a000000c7ab9 */ /* 0x000fe20000000a00 */
[----:B------:R-:W-:Y:S02]  /*0460*/  P2R R18, PR, RZ, 0x1 ;  /* 0x00000001ff127803 */ /* 0x000fe40000000000 */
[C---:B------:R-:W-:Y:S02]  /*0470*/  LOP3.LUT P0, RZ, R54.reuse, 0x10, RZ, 0xc0, !PT ;  /* 0x0000001036ff7812 */ /* 0x040fe4000780c0ff */
[----:B------:R-:W-:Y:S01]  /*0480*/  P2R R14, PR, RZ, 0x2 ;  /* 0x00000002ff0e7803 */ /* 0x000fe20000000000 */
[----:B-1----:R-:W1:Y:S01]  /*0490*/  @P2 LDC.64 R62, c[0x0][0x220] ;  /* 0x00008800ff3e2b82 */ /* 0x002e620000000a00 */
        /* <DEDUP_REMOVED lines=28> */
[----:B------:R-:W-:Y:S02]  /*0660*/  @P5 IADD3 R17, R17, 0x1, RZ ;  /* 0x0000000111115810 */ /* 0x000fe40007ffe0ff */
[----:B------:R-:W-:Y:S02]  /*0670*/  ISETP.GE.AND P5, PT, R10, RZ, PT ;  /* 0x000000ff0a00720c */ /* 0x000fe40003fa6270 */
[----:B------:R-:W-:Y:S02]  /*0680*/  MOV R19, R17 ;  /* 0x0000001100137202 */ /* 0x000fe40000000f00 */
[----:B------:R-:W-:-:S09]  /*0690*/  SHF.R.S32.HI R17, RZ, 0x1f, R55 ;  /* 0x0000001fff117819 */ /* 0x000fd20000011437 */
[----:B------:R-:W-:Y:S02]  /*06a0*/  @!P5 IADD3 R19, -R19, RZ, RZ ;  /* 0x000000ff1313d210 */ /* 0x000fe40007ffe1ff */
[----:B------:R-:W-:-:S13]  /*06b0*/  ISETP.NE.AND P5, PT, R20, RZ, PT ;  /* 0x000000ff1400720c */ /* 0x000fda0003fa5270 */
[----:B------:R-:W-:-:S04]  /*06c0*/  @!P5 LOP3.LUT R19, RZ, R20, RZ, 0x33, !PT ;  /* 0x00000014ff13d212 */ /* 0x000fc800078e33ff */
[----:B------:R-:W-:Y:S02]  /*06d0*/  IADD3 R10, -R19, RZ, RZ ;  /* 0x000000ff130a7210 */ /* 0x000fe40007ffe1ff */
[----:B------:R-:W-:-:S03]  /*06e0*/  SHF.R.S32.HI R12, RZ, 0x1f, R19 ;  /* 0x0000001fff0c7819 */ /* 0x000fc60000011413 */
[----:B------:R-:W-:Y:S02]  /*06f0*/  IMAD R10, R20, R10, R53 ;  /* 0x0000000a140a7224 */ /* 0x000fe400078e0235 */
[----:B------:R-:W-:Y:S01]  /*0700*/  IMAD R12, R12, UR12, RZ ;  /* 0x0000000c0c0c7c24 */ /* 0x000fe2000f8e02ff */
[----:B------:R-:W1:Y:S01]  /*0710*/  @P0 LDC.64 R20, c[0x0][0x270] ;  /* 0x00009c00ff140b82 */ /* 0x000e620000000a00 */
        /* <DEDUP_REMOVED lines=222> */
[----:B------:R-:W-:Y:S02]  /*1500*/  LOP3.LUT P6, RZ, R54, 0x4, RZ, 0xc0, !PT ;  /* 0x0000000436ff7812 */ /* 0x000fe400078cc0ff */
[----:B------:R-:W-:Y:S01]  /*1510*/  CS2R R38, SRZ ;  /* 0x0000000000267805 */ /* 0x000fe2000001ff00 */
[----:B------:R-:W5:Y:S01]  /*1520*/  @P2 LDG.E R37, desc[UR8][R68.64] ;  /* 0x0000000844252981 */ /* 0x000f62000c1e1900 */
[----:B------:R-:W-:-:S07]  /*1530*/  ISETP.NE.AND P2, PT, R26, RZ, PT ;  /* 0x000000ff1a00720c */ /* 0x000fce0003f45270 */
[----:B------:R-:W4:Y:S01]  /*1540*/  @P5 LDG.E R38, desc[UR8][R66.64] ;  /* 0x0000000842265981 */ /* 0x000f22000c1e1900 */
[----:B------:R-:W-:Y:S02]  /*1550*/  ISETP.NE.AND P3, PT, R27, RZ, PT ;  /* 0x000000ff1b00720c */ /* 0x000fe40003f65270 */
[----:B------:R-:W-:Y:S01]  /*1560*/  CS2R R40, SRZ ;  /* 0x0000000000287805 */ /* 0x000fe2000001ff00 */
[----:B------:R-:W2:Y:S05]  /*1570*/  @P6 LDG.E R39, desc[UR8][R64.64] ;  /* 0x0000000840276981 */ /* 0x000eaa000c1e1900 */
[----:B------:R5:W2:Y:S01]  /*1580*/  @P2 LDG.E R40, desc[UR8][R62.64] ;  /* 0x000000083e282981 */ /* 0x000aa2000c1e1900 */
[----:B0-----:R-:W-:-:S04]  /*1590*/  CS2R R42, SRZ ;  /* 0x00000000002a7805 */ /* 0x001fc8000001ff00 */
[----:B------:R-:W2:Y:S04]  /*15a0*/  @P3 LDG.E R41, desc[UR8][R60.64] ;  /* 0x000000083c293981 */ /* 0x000ea8000c1e1900 */
[----:B------:R-:W2:Y:S01]  /*15b0*/  @P4 LDG.E R42, desc[UR8][R24.64] ;  /* 0x00000008182a4981 */ /* 0x000ea2000c1e1900 */
        /* <DEDUP_REMOVED lines=13> */
[--C-:B----4-:R-:W-:Y:S02]  /*1690*/  HADD2.F32 R21, -RZ, R38.reuse.H1_H1 ;  /* 0x30000026ff157230 */ /* 0x110fe40000004100 */
[----:B------:R-:W-:-:S02]  /*16a0*/  HADD2.F32 R20, -RZ, R38.H0_H0 ;  /* 0x20000026ff147230 */ /* 0x000fc40000004100 */
[----:B------:R-:W-:Y:S01]  /*16b0*/  FMUL.FTZ R25, R63, R63 ;  /* 0x0000003f3f197220 */ /* 0x000fe20000410000 */
[----:B------:R-:W-:Y:S01]  /*16c0*/  FADD.FTZ R16, R17, R16 ;  /* 0x0000001011107221 */ /* 0x000fe20000010000 */
[----:B------:R-:W-:Y:S01]  /*16d0*/  FMUL.FTZ R17, R21, R21 ;  /* 0x0000001515117220 */ /* 0x000fe20000410000 */
[--C-:B--2---:R-:W-:Y:S02]  /*16e0*/  HADD2.F32 R23, -RZ, R39.reuse.H1_H1 ;  /* 0x30000027ff177230 */ /* 0x104fe40000004100 */
[----:B------:R-:W-:Y:S01]  /*16f0*/  FADD.FTZ R21, R20, R21 ;  /* 0x0000001514157221 */ /* 0x000fe20000010000 */
[----:B------:R-:W-:Y:S01]  /*1700*/  FFMA.FTZ R26, R26, R26, R25 ;  /* 0x0000001a1a1a7223 */ /* 0x000fe20000010019 */
[----:B------:R-:W-:Y:S01]  /*1710*/  FADD.FTZ R27, RZ, R27 ;  /* 0x0000001bff1b7221 */ /* 0x000fe20000010000 */
[----:B------:R-:W-:Y:S02]  /*1720*/  HADD2.F32 R22, -RZ, R39.H0_H0 ;  /* 0x20000027ff167230 */ /* 0x000fe40000004100 */
[----:B------:R-:W-:Y:S01]  /*1730*/  FADD.FTZ R16, R16, R21 ;  /* 0x0000001510107221 */ /* 0x000fe20000010000 */
[----:B------:R-:W-:Y:S01]  /*1740*/  FFMA.FTZ R17, R20, R20, R17 ;  /* 0x0000001414117223 */ /* 0x000fe20000010011 */
        /* <DEDUP_REMOVED lines=163> */
.L_x_4501:
[----:B------:R-:W-:Y:S05]  /*2180*/  BSYNC B0 ;  /* 0x0000000000007941 */ /* 0x000fea0003800000 */
.L_x_4500:
        /* <DEDUP_REMOVED lines=28> */
.L_x_4504:
[----:B0-----:R-:W2:Y:S04]  /*2350*/  LDG.E.STRONG.GPU R22, desc[UR8][R18.64] ;  /* 0x0000000812167981 */ /* 0x001ea8000c1ef900 */
[----:B--2---:R-:W-:Y:S01]  /*2360*/  CCTL.IVALL ;  /* 0x00000000ff00798f */ /* 0x004fe20002000000 */
[----:B------:R-:W-:Y:S05]  /*2370*/  YIELD ;  /* 0x0000000000007946 */ /* 0x000fea0003800000 */
[----:B------:R-:W-:-:S13]  /*2380*/  ISETP.NE.AND P6, PT, R22, R21, PT ;  /* 0x000000151600720c */ /* 0x000fda0003fc5270 */
[----:B------:R-:W-:Y:S05]  /*2390*/  @P6 BRA `(.L_x_4504) ;  /* 0xfffffffc00ec6947 */ /* 0x000fea000383ffff */
.L_x_4503:
        /* <DEDUP_REMOVED lines=11> */
.L_x_4506:
        /* <DEDUP_REMOVED lines=63> */
.L_x_4505:
        /* <DEDUP_REMOVED lines=18> */
.L_x_4508:
[----:B------:R-:W-:Y:S05]  /*2960*/  BSYNC B0 ;  /* 0x0000000000007941 */ /* 0x000fea0003800000 */
.L_x_4507:
        /* <DEDUP_REMOVED lines=33> */
.L_x_4502:
[----:B------:R-:W-:Y:S01]  /*2b80*/  ULDC.64 UR12, c[0x0][0x218] ;  /* 0x00008600000c7ab9 */ /* 0x000fe20000000a00 */
[----:B0-----:R-:W-:Y:S01]  /*2b90*/  P2R R18, PR, RZ, 0x1 ;  /* 0x00000001ff127803 */ /* 0x001fe20000000000 */
[----:B------:R-:W0:Y:S01]  /*2ba0*/  S2UR UR6, SR_CgaCtaId ;  /* 0x00000000000679c3 */ /* 0x000e220000008800 */
[----:B------:R-:W-:Y:S01]  /*2bb0*/  LOP3.LUT P0, RZ, R0, UR7, RZ, 0xfc, !PT ;  /* 0x0000000700ff7c12 */ /* 0x000fe2000f80fcff */
[----:B------:R-:W-:Y:S01]  /*2bc0*/  UMOV UR5, 0x400 ;  /* 0x0000040000057882 */ /* 0x000fe20000000000 */
[----:B------:R-:W-:-:S04]  /*2bd0*/  ISETP.EQ.U32.AND P6, PT, RZ, UR12, PT ;  /* 0x0000000cff007c0c */ /* 0x000fc8000bfc2070 */
        /* <DEDUP_REMOVED lines=13> */
[----:B------:R-:W1:Y:S04]  /*2cb0*/  LDS.64 R20, [UR5+0x80] ;  /* 0x00008005ff147984 */ /* 0x000e680008000a00 */
[----:B0-----:R-:W-:-:S05]  /*2cc0*/  IMAD.WIDE R18, R23, 0x2, R18 ;  /* 0x0000000217127825 */ /* 0x001fca00078e0212 */
[----:B------:R-:W2:Y:S04]  /*2cd0*/  LDG.E.U16 R10, desc[UR8][R18.64] ;  /* 0x00000008120a7981 */ /* 0x000ea8000c1e1500 */
[----:B------:R0:W3:Y:S01]  /*2ce0*/  LDG.E.U16 R22, desc[UR8][R18.64+0x2] ;  /* 0x0000020812167981 */ /* 0x0000e2000c1e1500 */
[----:B-1----:R-:W-:-:S04]  /*2cf0*/  FMUL.FTZ R20, R20, UR6 ;  /* 0x0000000614147c20 */ /* 0x002fc80008410000 */
[----:B------:R-:W-:-:S04]  /*2d00*/  FMUL.FTZ R24, R20, R20 ;  /* 0x0000001414187220 */ /* 0x000fc80000410000 */
[----:B------:R-:W-:Y:S01]  /*2d10*/  FFMA.FTZ R24, R21, UR6, -R24 ;  /* 0x0000000615187c23 */ /* 0x000fe20008010818 */
[----:B------:R-:W-:-:S04]  /*2d20*/  MOV R21, 0x3f800000 ;  /* 0x3f80000000157802 */ /* 0x000fc80000000f00 */
[----:B------:R-:W-:-:S13]  /*2d30*/  FSETP.GTU.FTZ.AND P5, PT, R24, RZ, PT ;  /* 0x000000ff1800720b */ /* 0x000fda0003fbc000 */
[----:B------:R-:W1:Y:S02]  /*2d40*/  @P5 LDC R17, c[0x0][0x238] ;  /* 0x00008e00ff115b82 */ /* 0x000e640000000800 */
[----:B-1----:R-:W-:-:S06]  /*2d50*/  @P5 FADD.FTZ R24, R24, R17 ;  /* 0x0000001118185221 */ /* 0x002fcc0000010000 */
[----:B------:R-:W1:Y:S01]  /*2d60*/  LDC.64 R16, c[0x0][0x230] ;  /* 0x00008c00ff107b82 */ /* 0x000e620000000a00 */
[----:B------:R4:W5:Y:S01]  /*2d70*/  @P5 MUFU.RSQ R21, R24 ;  /* 0x0000001800155308 */ /* 0x0009620000001400 */
[----:B-1----:R-:W-:-:S05]  /*2d80*/  IMAD.WIDE R16, R23, 0x2, R16 ;  /* 0x0000000217107825 */ /* 0x002fca00078e0210 */
[----:B------:R-:W3:Y:S04]  /*2d90*/  LDG.E.U16 R23, desc[UR8][R16.64] ;  /* 0x0000000810177981 */ /* 0x000ee8000c1e1500 */
[----:B------:R1:W3:Y:S01]  /*2da0*/  LDG.E.U16 R25, desc[UR8][R16.64+0x2] ;  /* 0x0000020810197981 */ /* 0x0002e2000c1e1500 */
[----:B------:R-:W-:Y:S01]  /*2db0*/  ISETP.NE.AND P6, PT, RZ, UR10, PT ;  /* 0x0000000aff007c0c */ /* 0x000fe2000bfc5270 */
[--C-:B------:R-:W-:Y:S02]  /*2dc0*/  HADD2.F32 R27, -RZ, R36.reuse.H0_H0 ;  /* 0x20000024ff1b7230 */ /* 0x100fe40000004100 */
[----:B------:R-:W-:Y:S02]  /*2dd0*/  HADD2.F32 R61, -RZ, R36.H1_H1 ;  /* 0x30000024ff3d7230 */ /* 0x000fe40000004100 */
[----:B------:R-:W-:-:S02]  /*2de0*/  HADD2.F32 R63, -RZ, R37.H0_H0 ;  /* 0x20000025ff3f7230 */ /* 0x000fc40000004100 */
[--C-:B0-----:R-:W-:Y:S01]  /*2df0*/  FADD.FTZ R18, R27, -R20.reuse ;  /* 0x800000141b127221 */ /* 0x101fe20000010000 */
[----:B------:R-:W-:Y:S02]  /*2e00*/  HADD2.F32 R37, -RZ, R37.H1_H1 ;  /* 0x30000025ff257230 */ /* 0x000fe40000004100 */
[--C-:B----4-:R-:W-:Y:S01]  /*2e10*/  FADD.FTZ R24, R61, -R20.reuse ;  /* 0x800000143d187221 */ /* 0x110fe20000010000 */
[--C-:B------:R-:W-:Y:S01]  /*2e20*/  FADD.FTZ R26, R63, -R20.reuse ;  /* 0x800000143f1a7221 */ /* 0x100fe20000010000 */
[-C--:B-----5:R-:W-:Y:S01]  /*2e30*/  FMUL.FTZ R18, R18, R21.reuse ;  /* 0x0000001512127220 */ /* 0x0a0fe20000410000 */
[----:B-1----:R-:W-:Y:S01]  /*2e40*/  FADD.FTZ R16, R37, -R20 ;  /* 0x8000001425107221 */ /* 0x002fe20000010000 */
[-C--:B------:R-:W-:Y:S01]  /*2e50*/  FMUL.FTZ R27, R24, R21.reuse ;  /* 0x00000015181b7220 */ /* 0x080fe20000410000 */
[-C--:B------:R-:W-:Y:S02]  /*2e60*/  FMUL.FTZ R26, R26, R21.reuse ;  /* 0x000000151a1a7220 */ /* 0x080fe40000410000 */
[----:B------:R-:W-:Y:S01]  /*2e70*/  FMUL.FTZ R24, R16, R21 ;  /* 0x0000001510187220 */ /* 0x000fe20000410000 */
[----:B--2---:R-:W-:-:S02]  /*2e80*/  SHF.L.U32 R10, R10, 0x10, RZ ;  /* 0x000000100a0a7819 */ /* 0x004fc400000006ff */
[----:B---3--:R-:W-:Y:S02]  /*2e90*/  SHF.L.U32 R22, R22, 0x10, RZ ;  /* 0x0000001016167819 */ /* 0x008fe400000006ff */
[----:B------:R-:W-:Y:S02]  /*2ea0*/  SHF.L.U32 R23, R23, 0x10, RZ ;  /* 0x0000001017177819 */ /* 0x000fe400000006ff */
[----:B------:R-:W-:-:S03]  /*2eb0*/  SHF.L.U32 R25, R25, 0x10, RZ ;  /* 0x0000001019197819 */ /* 0x000fc600000006ff */
        /* <DEDUP_REMOVED lines=13> */
.L_x_4509:
        /* <DEDUP_REMOVED lines=15> */
.L_x_4511:
[----:B------:R-:W-:Y:S05]  /*3080*/  BSYNC B0 ;  /* 0x0000000000007941 */ /* 0x000fea0003800000 */
.L_x_4510:
        /* <DEDUP_REMOVED lines=15> */
.L_x_4512:
        /* <DEDUP_REMOVED lines=15> */
.L_x_4514:
[----:B------:R-:W-:Y:S05]  /*3270*/  BSYNC B0 ;  /* 0x0000000000007941 */ /* 0x000fea0003800000 */
.L_x_4513:
        /* <DEDUP_REMOVED lines=23> */
.L_x_4515:
        /* <DEDUP_REMOVED lines=15> */
.L_x_4517:
[----:B------:R-:W-:Y:S05]  /*34e0*/  BSYNC B0 ;  /* 0x0000000000007941 */ /* 0x000fea0003800000 */
.L_x_4516:
        /* <DEDUP_REMOVED lines=17> */
.L_x_4518:
        /* <DEDUP_REMOVED lines=15> */
.L_x_4520:
[----:B------:R-:W-:Y:S05]  /*36f0*/  BSYNC B0 ;  /* 0x0000000000007941 */ /* 0x000fea0003800000 */
.L_x_4519:
        /* <DEDUP_REMOVED lines=19> */
.L_x_4521:
        /* <DEDUP_REMOVED lines=14> */
.L_x_4523:
[----:B------:R-:W-:Y:S05]  /*3910*/  BSYNC B0 ;  /* 0x0000000000007941 */ /* 0x000fea0003800000 */
.L_x_4522:
        /* <DEDUP_REMOVED lines=21> */
.L_x_4524:
        /* <DEDUP_REMOVED lines=14> */
.L_x_4526:
[----:B------:R-:W-:Y:S05]  /*3b50*/  BSYNC B0 ;  /* 0x0000000000007941 */ /* 0x000fea0003800000 */
.L_x_4525:
        /* <DEDUP_REMOVED lines=15> */
.L_x_4527:
        /* <DEDUP_REMOVED lines=14> */
.L_x_4529:
[----:B------:R-:W-:Y:S05]  /*3d30*/  BSYNC B0 ;  /* 0x0000000000007941 */ /* 0x000fea0003800000 */
.L_x_4528:
[--C-:B------:R-:W-:Y:S01]  /*3d40*/  FADD.FTZ R16, R27, -R20.reuse ;  /* 0x800000141b107221 */ /* 0x100fe20000010000 */
[----:B0-----:R-:W-:Y:S01]  /*3d50*/  FADD.FTZ R18, R43, -R20 ;  /* 0x800000142b127221 */ /* 0x001fe20000010000 */
[--C-:B------:R-:W-:Y:S02]  /*3d60*/  HADD2.F32 R17, -RZ, R44.reuse.H0_H0 ;  /* 0x2000002cff117230 */ /* 0x100fe40000004100 */
[----:B------:R-:W-:Y:S02]  /*3d70*/  HADD2.F32 R19, -RZ, R44.H1_H1 ;  /* 0x3000002cff137230 */ /* 0x000fe40000004100 */
[-C--:B------:R-:W-:Y:S01]  /*3d80*/  FMUL.FTZ R16, R16, R21.reuse ;  /* 0x0000001510107220 */ /* 0x080fe20000410000 */
[----:B------:R-:W-:Y:S01]  /*3d90*/  FMUL.FTZ R18, R18, R21 ;  /* 0x0000001512127220 */ /* 0x000fe20000410000 */
[--C-:B------:R-:W-:Y:S02]  /*3da0*/  HADD2.F32 R27, -RZ, R12.reuse.H0_H0 ;  /* 0x2000000cff1b7230 */ /* 0x100fe40000004100 */
[----:B------:R-:W-:-:S02]  /*3db0*/  HADD2.F32 R37, -RZ, R12.H1_H1 ;  /* 0x3000000cff257230 */ /* 0x000fc40000004100 */
        /* <DEDUP_REMOVED lines=15> */
.L_x_4530:
        /* <DEDUP_REMOVED lines=16> */
.L_x_4532:
[----:B------:R-:W-:Y:S05]  /*3fb0*/  BSYNC B0 ;  /* 0x0000000000007941 */ /* 0x000fea0003800000 */
.L_x_4531:
        /* <DEDUP_REMOVED lines=17> */
.L_x_4533:
        /* <DEDUP_REMOVED lines=16> */
.L_x_4535:
[----:B------:R-:W-:Y:S05]  /*41d0*/  BSYNC B0 ;  /* 0x0000000000007941 */ /* 0x000fea0003800000 */
.L_x_4534:
        /* <DEDUP_REMOVED lines=18> */
.L_x_4536:
        /* <DEDUP_REMOVED lines=8> */
[----:B------:R-:W-:Y:S01]  /*4380*/  IADD3 R27, R52, 0x50, RZ ;  /* 0x00000050341b7810 */ /* 0x000fe20007ffe0ff */
[----:B------:R-:W-:-:S02]  /*4390*/  FMUL.FTZ R14, R14, R21 ;  /* 0x000000150e0e7220 */ /* 0x000fc40000410000 */
        /* <DEDUP_REMOVED lines=14> */
.L_x_4538:
[----:B------:R-:W-:Y:S05]  /*4480*/  BSYNC B0 ;  /* 0x0000000000007941 */ /* 0x000fea0003800000 */
.L_x_4537:
[----:B------:R-:W-:Y:S01]  /*4490*/  SHF.R.S32.HI R26, RZ, 0x1f, R27 ;  /* 0x0000001fff1a7819 */ /* 0x000fe2000001141b */
        /* <DEDUP_REMOVED lines=13> */
.L_x_4539:
        /* <DEDUP_REMOVED lines=24> */
.L_x_4541:
[----:B------:R-:W-:Y:S05]  /*46f0*/  BSYNC B0 ;  /* 0x0000000000007941 */ /* 0x000fea0003800000 */
.L_x_4540:
        /* <DEDUP_REMOVED lines=14> */
.L_x_4542:
        /* <DEDUP_REMOVED lines=23> */
.L_x_4544:
[----:B------:R-:W-:Y:S05]  /*4950*/  BSYNC B0 ;  /* 0x0000000000007941 */ /* 0x000fea0003800000 */
.L_x_4543:
        /* <DEDUP_REMOVED lines=15> */
.L_x_4545:
        /* <DEDUP_REMOVED lines=23> */
.L_x_4547:
[----:B------:R-:W-:Y:S05]  /*4bc0*/  BSYNC B0 ;  /* 0x0000000000007941 */ /* 0x000fea0003800000 */
.L_x_4546:
        /* <DEDUP_REMOVED lines=11> */
.L_x_4548:
        /* <DEDUP_REMOVED lines=23> */
.L_x_4550:
[----:B------:R-:W-:Y:S05]  /*4df0*/  BSYNC B0 ;  /* 0x0000000000007941 */ /* 0x000fea0003800000 */
.L_x_4549:
[--C-:B------:R-:W-:Y:S02]  /*4e00*/  HADD2.F32 R29, -RZ, R35.reuse.H0_H0 ;  /* 0x20000023ff1d7230 */ /* 0x100fe40000004100 */
[----:B------:R-:W-:Y:S01]  /*4e10*/  FFMA.FTZ R14, R10, R14, R23 ;  /* 0x0000000e0a0e7223 */ /* 0x000fe20000010017 */
[----:B------:R-:W-:Y:S02]  /*4e20*/  HADD2.F32 R35, -RZ, R35.H1_H1 ;  /* 0x30000023ff237230 */ /* 0x000fe40000004100 */
        /* <DEDUP_REMOVED lines=12> */
.L_x_4551:
[----:B------:R-:W-:Y:S01]  /*4ef0*/  ISETP.GE.U32.AND P5, PT, R8, UR12, PT ;  /* 0x0000000c08007c0c */ /* 0x000fe2000bfa6070 */
[--C-:B------:R-:W-:Y:S01]  /*4f00*/  FADD.FTZ R12, R29, -R20.reuse ;  /* 0x800000141d0c7221 */ /* 0x100fe20000010000 */
[----:B------:R-:W-:Y:S01]  /*4f10*/  FADD.FTZ R20, R35, -R20 ;  /* 0x8000001423147221 */ /* 0x000fe20000010000 */
[----:B------:R-:W-:Y:S01]  /*4f20*/  BSSY B0, `(.L_x_4552) ;  /* 0x0000016000007945 */ /* 0x000fe20003800000 */
[----:B------:R-:W-:Y:S01]  /*4f30*/  ISETP.GE.AND.EX P5, PT, R33, UR13, PT, P5 ;  /* 0x0000000d21007c0c */ /* 0x000fe2000bfa6350 */
[-C--:B------:R-:W-:Y:S01]  /*4f40*/  FMUL.FTZ R12, R12, R21.reuse ;  /* 0x000000150c0c7220 */ /* 0x080fe20000410000 */
[----:B------:R-:W-:Y:S01]  /*4f50*/  FMUL.FTZ R20, R20, R21 ;  /* 0x0000001514147220 */ /* 0x000fe20000410000 */
[----:B------:R-:W-:Y:S02]  /*4f60*/  IADD3 R21, R52, 0x78, RZ ;  /* 0x0000007834157810 */ /* 0x000fe40007ffe0ff */
[----:B------:R-:W-:Y:S01]  /*4f70*/  ISETP.GT.U32.OR P5, PT, R0, 0x187, P5 ;  /* 0x000001870000780c */ /* 0x000fe20002fa4470 */
[----:B------:R-:W-:Y:S01]  /*4f80*/  FFMA.FTZ R25, R22, R20, R25 ;  /* 0x0000001416197223 */ /* 0x000fe20000010019 */
[----:B------:R-:W-:Y:S01]  /*4f90*/  FFMA.FTZ R10, R10, R12, R23 ;  /* 0x0000000c0a0a7223 */ /* 0x000fe20000010017 */
[----:B------:R-:W-:-:S10]  /*4fa0*/  SHF.R.S32.HI R20, RZ, 0x1f, R21 ;  /* 0x0000001fff147819 */ /* 0x000fd40000011415 */
        /* <DEDUP_REMOVED lines=13> */
.L_x_4553:
[----:B------:R-:W-:Y:S05]  /*5080*/  BSYNC B0 ;  /* 0x0000000000007941 */ /* 0x000fea0003800000 */
.L_x_4552:
[----:B------:R-:W-:Y:S05]  /*5090*/  @!P6 BRA `(.L_x_4554) ;  /* 0x000000000028e947 */ /* 0x000fea0003800000 */
        /* <DEDUP_REMOVED lines=10> */
.L_x_4554:
        /* <DEDUP_REMOVED lines=16> */
.L_x_4556:
[----:B------:R-:W-:Y:S05]  /*5240*/  BSYNC B0 ;  /* 0x0000000000007941 */ /* 0x000fea0003800000 */
.L_x_4555:
[----:B------:R-:W2:Y:S01]  /*5250*/  LDC R10, c[0x0][0x10] ;  /* 0x00000400ff0a7b82 */ /* 0x000ea20000000800 */
[----:B------:R-:W-:Y:S02]  /*5260*/  IADD3 R4, R4, 0x1, RZ ;  /* 0x0000000104047810 */ /* 0x000fe40007ffe0ff */
[----:B--2---:R-:W-:-:S04]  /*5270*/  IADD3 R53, R10, R53, RZ ;  /* 0x000000350a357210 */ /* 0x004fc80007ffe0ff */
[----:B------:R-:W-:-:S13]  /*5280*/  ISETP.GE.AND P5, PT, R53, UR4, PT ;  /* 0x0000000435007c0c */ /* 0x000fda000bfa6270 */
[----:B------:R-:W-:Y:S05]  /*5290*/  @!P5 BRA `(.L_x_4557) ;  /* 0xffffffb00064d947 */ /* 0x000fea000383ffff */
[----:B------:R-:W-:Y:S05]  /*52a0*/  EXIT ;  /* 0x000000000000794d */ /* 0x000fea0003800000 */
.L_x_4558:
        /* <DEDUP_REMOVED lines=13> */
.L_x_5638:


//--------------------- .text._Z35group_norm_nhwc_fwd_one_pass_kernelI11Fp16IOBf16WLi256ELi98ELi392EEv26Group_norm_nhwc_fwd_params --------------------------
	.section	.text._Z35group_norm_nhwc_fwd_one_pass_kernelI11Fp16IOBf16WLi256ELi98ELi392EEv26Group_norm_nhwc_fwd_params,"ax",@progbits
	.align	128
        .global         _Z35group_norm_nhwc_fwd_one_pass_kernelI11Fp16IOBf16WLi256ELi98ELi392EEv26Group_norm_nhwc_fwd_params
        .type           _Z35group_norm_nhwc_fwd_one_pass_kernelI11Fp16IOBf16WLi256ELi98ELi392EEv26Group_norm_nhwc_fwd_params,@function
        .size           _Z35group_norm_nhwc_fwd_one_pass_kernelI11Fp16IOBf16WLi256ELi98ELi392EEv26Group_norm_nhwc_fwd_params,(.L_x_5639 - _Z35group_norm_nhwc_fwd_one_pass_kernelI11Fp16IOBf16WLi256ELi98ELi392EEv26Group_norm_nhwc_fwd_params)
        .other          _Z35group_norm_nhwc_fwd_one_pass_kernelI11Fp16IOBf16WLi256ELi98ELi392EEv26Group_norm_nhwc_fwd_params,@"STO_CUDA_ENTRY STV_DEFAULT"
_Z35group_norm_nhwc_fwd_one_pass_kernelI11Fp16IOBf16WLi256ELi98ELi392EEv26Group_norm_nhwc_fwd_params:
.text._Z35group_norm_nhwc_fwd_one_pass_kernelI11Fp16IOBf16WLi256ELi98ELi392EEv26Group_norm_nhwc_fwd_params:
        /* <DEDUP_REMOVED lines=117> */
[----:B------:R-:W-:Y:S02]  /*0750*/  IADD3 R0, R72, 0xd0, RZ ;  /* 0x000000d048007810 */ /* 0x000fe40007ffe0ff */
[----:B------:R-:W-:Y:S02]  /*0760*/  SHF.R.S32.HI R25, RZ, 0x1f, R26 ;  /* 0x0000001fff197819 */ /* 0x000fe4000001141a */
[----:B------:R-:W-:Y:S02]  /*0770*/  SHF.R.S32.HI R3, RZ, 0x1f, R0 ;  /* 0x0000001fff037819 */ /* 0x000fe40000011400 */
[----:B------:R-:W-:-:S02]  /*0780*/  ISETP.LT.U32.AND P0, PT, R0, UR8, PT ;  /* 0x0000000800007c0c */ /* 0x000fc4000bf01070 */
[----:B------:R-:W-:Y:S02]  /*0790*/  @P6 LOP3.LUT R19, R19, 0x100000, RZ, 0xfc, !PT ;  /* 0x0010000013136812 */ /* 0x000fe400078efcff */
[----:B------:R-:W-:Y:S02]  /*07a0*/  ISETP.LT.U32.AND P6, PT, R56, UR8, PT ;  /* 0x0000000838007c0c */ /* 0x000fe4000bfc1070 */
[----:B------:R-:W-:Y:S02]  /*07b0*/  LOP3.LUT R19, R19, 0xfff7ffff, RZ, 0xc0, !PT ;  /* 0xfff7ffff13137812 */ /* 0x000fe400078ec0ff */
[----:B------:R-:W-:Y:S02]  /*07c0*/  ISETP.LT.AND.EX P6, PT, R55, UR9, !P5, P6 ;  /* 0x0000000937007c0c */ /* 0x000fe4000efc1360 */
[----:B------:R-:W-:Y:S02]  /*07d0*/  IADD3 R2, R72, 0xd8, RZ ;  /* 0x000000d848027810 */ /* 0x000fe40007ffe0ff */
[----:B------:R-:W-:-:S02]  /*07e0*/  ISETP.LT.AND.EX P0, PT, R3, UR9, !P5, P0 ;  /* 0x0000000903007c0c */ /* 0x000fc4000ef01300 */
[----:B------:R-:W-:Y:S02]  /*07f0*/  SHF.R.S32.HI R3, RZ, 0x1f, R2 ;  /* 0x0000001fff037819 */ /* 0x000fe40000011402 */
[----:B------:R-:W-:Y:S02]  /*0800*/  ISETP.LT.U32.AND P1, PT, R2, UR8, PT ;  /* 0x0000000802007c0c */ /* 0x000fe4000bf21070 */
[----:B------:R-:W-:Y:S02]  /*0810*/  IADD3 R0, R72, 0xe0, RZ ;  /* 0x000000e048007810 */ /* 0x000fe40007ffe0ff */
[----:B------:R-:W-:Y:S02]  /*0820*/  ISETP.LT.AND.EX P1, PT, R3, UR9, !P5, P1 ;  /* 0x0000000903007c0c */ /* 0x000fe4000ef21310 */
[----:B------:R-:W-:Y:S02]  /*0830*/  @P6 LOP3.LUT R19, R19, 0x80000, RZ, 0xfc, !PT ;  /* 0x0008000013136812 */ /* 0x000fe400078efcff */
[----:B------:R-:W-:-:S02]  /*0840*/  ISETP.LT.U32.AND P6, PT, R54, UR8, PT ;  /* 0x0000000836007c0c */ /* 0x000fc4000bfc1070 */
[----:B------:R-:W-:Y:S02]  /*0850*/  LOP3.LUT R19, R19, 0xfffbffff, RZ, 0xc0, !PT ;  /* 0xfffbffff13137812 */ /* 0x000fe400078ec0ff */
[----:B------:R-:W-:Y:S02]  /*0860*/  ISETP.LT.AND.EX P6, PT, R53, UR9, !P5, P6 ;  /* 0x0000000935007c0c */ /* 0x000fe4000efc1360 */
[----:B------:R-:W-:Y:S02]  /*0870*/  SHF.R.S32.HI R3, RZ, 0x1f, R0 ;  /* 0x0000001fff037819 */ /* 0x000fe40000011400 */
[----:B------:R-:W-:Y:S02]  /*0880*/  ISETP.LT.U32.AND P2, PT, R0, UR8, PT ;  /* 0x0000000800007c0c */ /* 0x000fe4000bf41070 */
[C---:B------:R-:W-:Y:S02]  /*0890*/  IADD3 R2, R72.reuse, 0xe8, RZ ;  /* 0x000000e848027810 */ /* 0x040fe40007ffe0ff */
[----:B------:R-:W-:-:S02]  /*08a0*/  IADD3 R0, R72, 0xf0, RZ ;  /* 0x000000f048007810 */ /* 0x000fc40007ffe0ff */
[----:B------:R-:W-:Y:S02]  /*08b0*/  IADD3 R24, R72, 0x98, RZ ;  /* 0x0000009848187810 */ /* 0x000fe40007ffe0ff */
[----:B------:R-:W-:Y:S02]  /*08c0*/  ISETP.LT.AND.EX P2, PT, R3, UR9, !P5, P2 ;  /* 0x0000000903007c0c */ /* 0x000fe4000ef41320 */
[----:B------:R-:W-:Y:S02]  /*08d0*/  @P6 LOP3.LUT R19, R19, 0x40000, RZ, 0xfc, !PT ;  /* 0x0004000013136812 */ /* 0x000fe400078efcff */
[----:B------:R-:W-:Y:S02]  /*08e0*/  ISETP.LT.U32.AND P6, PT, R52, UR8, PT ;  /* 0x0000000834007c0c */ /* 0x000fe4000bfc1070 */
[----:B------:R-:W-:Y:S02]  /*08f0*/  LOP3.LUT R19, R19, 0xfffdffff, RZ, 0xc0, !PT ;  /* 0xfffdffff13137812 */ /* 0x000fe400078ec0ff */
[----:B------:R-:W-:-:S02]  /*0900*/  ISETP.LT.AND.EX P6, PT, R51, UR9, !P5, P6 ;  /* 0x0000000933007c0c */ /* 0x000fc4000efc1360 */
[----:B------:R-:W-:Y:S02]  /*0910*/  SHF.R.S32.HI R3, RZ, 0x1f, R2 ;  /* 0x0000001fff037819 */ /* 0x000fe40000011402 */
[----:B------:R-:W-:Y:S02]  /*0920*/  ISETP.LT.U32.AND P3, PT, R2, UR8, PT ;  /* 0x0000000802007c0c */ /* 0x000fe4000bf61070 */
[----:B------:R-:W-:Y:S02]  /*0930*/  SHF.R.S32.HI R2, RZ, 0x1f, R0 ;  /* 0x0000001fff027819 */ /* 0x000fe40000011400 */
[----:B------:R-:W-:Y:S02]  /*0940*/  ISETP.LT.U32.AND P4, PT, R0, UR8, PT ;  /* 0x0000000800007c0c */ /* 0x000fe4000bf81070 */
[----:B------:R-:W-:Y:S02]  /*0950*/  SHF.R.S32.HI R23, RZ, 0x1f, R24 ;  /* 0x0000001fff177819 */ /* 0x000fe40000011418 */
[----:B------:R-:W-:-:S02]  /*0960*/  ISETP.LT.AND.EX P3, PT, R3, UR9, !P5, P3 ;  /* 0x0000000903007c0c */ /* 0x000fc4000ef61330 */
[----:B------:R-:W-:Y:S02]  /*0970*/  @P6 LOP3.LUT R19, R19, 0x20000, RZ, 0xfc, !PT ;  /* 0x0002000013136812 */ /* 0x000fe400078efcff */
[----:B------:R-:W-:Y:S02]  /*0980*/  ISETP.LT.U32.AND P6, PT, R50, UR8, PT ;  /* 0x0000000832007c0c */ /* 0x000fe4000bfc1070 */
[----:B------:R-:W-:Y:S02]  /*0990*/  LOP3.LUT R19, R19, 0xfffeffff, RZ, 0xc0, !PT ;  /* 0xfffeffff13137812 */ /* 0x000fe400078ec0ff */
[----:B------:R-:W-:Y:S02]  /*09a0*/  ISETP.LT.AND.EX P6, PT, R49, UR9, !P5, P6 ;  /* 0x0000000931007c0c */ /* 0x000fe4000efc1360 */
[----:B------:R-:W-:Y:S02]  /*09b0*/  ISETP.LT.AND.EX P4, PT, R2, UR9, !P5, P4 ;  /* 0x0000000902007c0c */ /* 0x000fe4000ef81340 */
[----:B------:R-:W-:-:S09]  /*09c0*/  SHF.L.U32 R21, R21, 0x1, RZ ;  /* 0x0000000115157819 */ /* 0x000fd200000006ff */
        /* <DEDUP_REMOVED lines=38> */
.L_x_4664:
[----:B------:R-:W0:Y:S01]  /*0c30*/  LDC R9, c[0x0][0x288] ;  /* 0x0000a200ff097b82 */ /* 0x000e220000000800 */
[C---:B------:R-:W-:Y:S01]  /*0c40*/  LOP3.LUT P6, RZ, R19.reuse, 0x4000000, RZ, 0xc0, !PT ;  /* 0x0400000013ff7812 */ /* 0x040fe200078cc0ff */
[----:B------:R-:W-:Y:S01]  /*0c50*/  ULDC.64 UR12, c[0x0][0x280] ;  /* 0x0000a000000c7ab9 */ /* 0x000fe20000000a00 */
[----:B------:R-:W-:Y:S02]  /*0c60*/  P2R R6, PR, RZ, 0x1 ;  /* 0x00000001ff067803 */ /* 0x000fe40000000000 */
[C---:B------:R-:W-:Y:S02]  /*0c70*/  LOP3.LUT P0, RZ, R19.reuse, 0x20000, RZ, 0xc0, !PT ;  /* 0x0002000013ff7812 */ /* 0x040fe4000780c0ff */
[----:B------:R-:W-:Y:S02]  /*0c80*/  P2R R94, PR, RZ, 0x10 ;  /* 0x00000010ff5e7803 */ /* 0x000fe40000000000 */
[----:B------:R-:W-:Y:S02]  /*0c90*/  LOP3.LUT P4, RZ, R19, 0x40, RZ, 0xc0, !PT ;  /* 0x0000004013ff7812 */ /* 0x000fe4000788c0ff */
[----:B------:R-:W-:-:S02]  /*0ca0*/  P2R R100, PR, RZ, 0x2 ;  /* 0x00000002ff647803 */ /* 0x000fc40000000000 */
[----:B------:R-:W-:Y:S01]  /*0cb0*/  P2R R12, PR, RZ, 0x10 ;  /* 0x00000010ff0c7803 */ /* 0x000fe20000000000 */
[----:B-1----:R-:W1:Y:S01]  /*0cc0*/  @P6 LDC.64 R38, c[0x0][0x220] ;  /* 0x00008800ff266b82 */ /* 0x002e620000000a00 */
[C---:B------:R-:W-:Y:S02]  /*0cd0*/  LOP3.LUT P4, RZ, R19.reuse, 0x1000000, RZ, 0xc0, !PT ;  /* 0x0100000013ff7812 */ /* 0x040fe4000788c0ff */
[C---:B------:R-:W-:Y:S02]  /*0ce0*/  LOP3.LUT P1, RZ, R19.reuse, 0x2000, RZ, 0xc0, !PT ;  /* 0x0000200013ff7812 */ /* 0x040fe4000782c0ff */
[----:B------:R-:W-:Y:S02]  /*0cf0*/  P2R R0, PR, RZ, 0x4 ;  /* 0x00000004ff007803 */ /* 0x000fe40000000000 */
[----:B------:R-:W-:Y:S02]  /*0d00*/  LOP3.LUT P2, RZ, R19, 0x800, RZ, 0xc0, !PT ;  /* 0x0000080013ff7812 */ /* 0x000fe4000784c0ff */
[----:B------:R-:W-:-:S02]  /*0d10*/  P2R R73, PR, RZ, 0x8 ;  /* 0x00000008ff497803 */ /* 0x000fc40000000000 */
[----:B0-234-:R-:W-:Y:S02]  /*0d20*/  IABS R5, R9 ;  /* 0x0000000900057213 */ /* 0x01dfe40000000000 */
[----:B------:R-:W-:Y:S01]  /*0d30*/  LOP3.LUT P3, RZ, R19, 0x200, RZ, 0xc0, !PT ;  /* 0x0000020013ff7812 */ /* 0x000fe2000786c0ff */
[----:B------:R-:W0:Y:S01]  /*0d40*/  @P4 LDC.64 R108, c[0x0][0x220] ;  /* 0x00008800ff6c4b82 */ /* 0x000e220000000a00 */
[----:B------:R-:W2:Y:S07]  /*0d50*/  I2F.RP R4, R5 ;  /* 0x0000000500047306 */ /* 0x000eae0000209400 */
[----:B------:R-:W3:Y:S01]  /*0d60*/  @P1 LDC.64 R36, c[0x0][0x220] ;  /* 0x00008800ff241b82 */ /* 0x000ee20000000a00 */
[----:B--2---:R-:W2:Y:S07]  /*0d70*/  MUFU.RCP R4, R4 ;  /* 0x0000000400047308 */ /* 0x004eae0000001000 */
[----:B------:R-:W4:Y:S08]  /*0d80*/  @P2 LDC.64 R92, c[0x0][0x220] ;  /* 0x00008800ff5c2b82 */ /* 0x000f300000000a00 */
[----:B------:R-:W5:Y:S01]  /*0d90*/  @P3 LDC.64 R74, c[0x0][0x220] ;  /* 0x00008800ff4a3b82 */ /* 0x000f620000000a00 */
[----:B--2---:R-:W-:-:S04]  /*0da0*/  IADD3 R2, R4, 0xffffffe, RZ ;  /* 0x0ffffffe04027810 */ /* 0x004fc80007ffe0ff */
[----:B------:R2:W1:Y:S02]  /*0db0*/  F2I.FTZ.U32.TRUNC.NTZ R3, R2 ;  /* 0x0000000200037305 */ /* 0x000464000021f000 */
[----:B--2---:R-:W-:Y:S02]  /*0dc0*/  MOV R2, RZ ;  /* 0x000000ff00027202 */ /* 0x004fe40000000f00 */
        /* <DEDUP_REMOVED lines=8> */
[----:B------:R-:W-:Y:S02]  /*0e50*/  P2R R8, PR, RZ, 0x1 ;  /* 0x00000001ff087803 */ /* 0x000fe40000000000 */
[----:B------:R-:W-:Y:S02]  /*0e60*/  LOP3.LUT P0, RZ, R19, 0x2000000, RZ, 0xc0, !PT ;  /* 0x0200000013ff7812 */ /* 0x000fe4000780c0ff */
[----:B------:R-:W-:-:S11]  /*0e70*/  ISETP.GT.U32.AND P5, PT, R5, R4, PT ;  /* 0x000000040500720c */ /* 0x000fd60003fa4070 */
[----:B------:R-:W1:Y:S02]  /*0e80*/  @P0 LDC.64 R14, c[0x0][0x220] ;  /* 0x00008800ff0e0b82 */ /* 0x000e640000000a00 */
[-C--:B------:R-:W-:Y:S02]  /*0e90*/  @!P5 IADD3 R4, R4, -R5.reuse, RZ ;  /* 0x800000050404d210 */ /* 0x080fe40007ffe0ff */
[----:B------:R-:W-:Y:S02]  /*0ea0*/  @!P5 IADD3 R3, R3, 0x1, RZ ;  /* 0x000000010303d810 */ /* 0x000fe40007ffe0ff */
[----:B------:R-:W-:-:S13]  /*0eb0*/  ISETP.GE.U32.AND P5, PT, R4, R5, PT ;  /* 0x000000050400720c */ /* 0x000fda0003fa6070 */
[----:B------:R-:W-:Y:S02]  /*0ec0*/  @P5 IADD3 R3, R3, 0x1, RZ ;  /* 0x0000000103035810 */ /* 0x000fe40007ffe0ff */
[----:B------:R-:W-:-:S13]  /*0ed0*/  ISETP.GE.AND P5, PT, R2, RZ, PT ;  /* 0x000000ff0200720c */ /* 0x000fda0003fa6270 */
        /* <DEDUP_REMOVED lines=12> */
[----:B------:R-:W2:Y:S01]  /*0fa0*/  @P6 LDC.64 R4, c[0x0][0x270] ;  /* 0x00009c00ff046b82 */ /* 0x000ea20000000a00 */
[----:B------:R-:W-:Y:S01]  /*0fb0*/  IMAD.WIDE.U32 R68, R3, UR12, R68 ;  /* 0x0000000c03447c25 */ /* 0x000fe2000f8e0044 */
[----:B------:R-:W-:Y:S01]  /*0fc0*/  IADD3 R81, R72, 0xa0, RZ ;  /* 0x000000a048517810 */ /* 0x000fe20007ffe0ff */
[----:B------:R-:W-:-:S03]  /*0fd0*/  ULDC.64 UR12, c[0x0][0x278] ;  /* 0x00009e00000c7ab9 */ /* 0x000fc60000000a00 */
[----:B------:R-:W-:Y:S02]  /*0fe0*/  IADD3 R91, R69, R91, RZ ;  /* 0x0000005b455b7210 */ /* 0x000fe40007ffe0ff */
[----:B------:R-:W-:Y:S01]  /*0ff0*/  @P6 MOV R90, R68 ;  /* 0x00000044005a6202 */ /* 0x000fe20000000f00 */
[----:B--2---:R-:W-:-:S04]  /*1000*/  @P6 IMAD R2, R71, R4, RZ ;  /* 0x0000000447026224 */ /* 0x004fc800078e02ff */
[C---:B------:R-:W-:Y:S02]  /*1010*/  @P6 IMAD R5, R72.reuse, R5, R2 ;  /* 0x0000000548056224 */ /* 0x040fe400078e0202 */
[----:B------:R-:W-:-:S05]  /*1020*/  @P6 IMAD.WIDE.U32 R2, R72, R4, R90 ;  /* 0x0000000448026225 */ /* 0x000fca00078e005a */
[----:B------:R-:W-:Y:S02]  /*1030*/  @P6 IADD3 R3, R3, R5, RZ ;  /* 0x0000000503036210 */ /* 0x000fe40007ffe0ff */
[----:B------:R-:W2:Y:S01]  /*1040*/  @P0 LDC.64 R4, c[0x0][0x270] ;  /* 0x00009c00ff040b82 */ /* 0x000ea20000000a00 */
[----:B------:R-:W-:-:S04]  /*1050*/  @P6 LEA R38, P5, R2, R38, 0x1 ;  /* 0x0000002602266211 */ /* 0x000fc800078a08ff */
[----:B------:R-:W-:Y:S02]  /*1060*/  @P6 LEA.HI.X R39, R2, R39, R3, 0x1, P5 ;  /* 0x0000002702276211 */ /* 0x000fe400028f0c03 */
[----:B------:R-:W-:Y:S02]  /*1070*/  @P0 MOV R3, R91 ;  /* 0x0000005b00030202 */ /* 0x000fe40000000f00 */
[----:B------:R-:W-:-:S04]  /*1080*/  LOP3.LUT P6, RZ, R19, 0x80000, RZ, 0xc0, !PT ;  /* 0x0008000013ff7812 */ /* 0x000fc800078cc0ff */
[----:B------:R-:W-:Y:S02]  /*1090*/  P2R R7, PR, RZ, 0x40 ;  /* 0x00000040ff077803 */ /* 0x000fe40000000000 */
[----:B------:R-:W-:Y:S01]  /*10a0*/  LOP3.LUT P6, RZ, R19, 0x800000, RZ, 0xc0, !PT ;  /* 0x0080000013ff7812 */ /* 0x000fe200078cc0ff */
[----:B--2---:R-:W-:-:S04]  /*10b0*/  @P0 IMAD R2, R67, R4, RZ ;  /* 0x0000000443020224 */ /* 0x004fc800078e02ff */
[----:B------:R-:W-:Y:S01]  /*10c0*/  @P0 IMAD R5, R70, R5, R2 ;  /* 0x0000000546050224 */ /* 0x000fe200078e0202 */
[----:B------:R-:W-:-:S07]  /*10d0*/  @P0 MOV R2, R68 ;  /* 0x0000004400020202 */ /* 0x000fce0000000f00 */
[----:B------:R-:W2:Y:S01]  /*10e0*/  @P6 LDC.64 R84, c[0x0][0x220] ;  /* 0x00008800ff546b82 */ /* 0x000ea20000000a00 */
        /* <DEDUP_REMOVED lines=8> */
[----:B0-----:R-:W-:-:S04]  /*1170*/  @P4 IMAD R2, R65, R4, RZ ;  /* 0x0000000441024224 */ /* 0x001fc800078e02ff */
[----:B------:R-:W-:Y:S01]  /*1180*/  @P4 IMAD R5, R66, R5, R2 ;  /* 0x0000000542054224 */ /* 0x000fe200078e0202 */
[----:B------:R-:W-:-:S05]  /*1190*/  @P4 MOV R2, R68 ;  /* 0x0000004400024202 */ /* 0x000fca0000000f00 */
[----:B------:R-:W-:-:S05]  /*11a0*/  @P4 IMAD.WIDE.U32 R2, R66, R4, R2 ;  /* 0x0000000442024225 */ /* 0x000fca00078e0002 */
[----:B------:R-:W-:Y:S02]  /*11b0*/  @P4 IADD3 R3, R3, R5, RZ ;  /* 0x0000000503034210 */ /* 0x000fe40007ffe0ff */
[C---:B------:R-:W-:Y:S02]  /*11c0*/  @P4 LEA R108, P5, R2.reuse, R108, 0x1 ;  /* 0x0000006c026c4211 */ /* 0x040fe400078a08ff */
[----:B------:R-:W-:Y:S02]  /*11d0*/  @P6 MOV R5, R91 ;  /* 0x0000005b00056202 */ /* 0x000fe40000000f00 */
[----:B------:R-:W-:Y:S02]  /*11e0*/  @P4 LEA.HI.X R109, R2, R109, R3, 0x1, P5 ;  /* 0x0000006d026d4211 */ /* 0x000fe400028f0c03 */
[----:B------:R-:W0:Y:S01]  /*11f0*/  @P6 LDC.64 R2, c[0x0][0x270] ;  /* 0x00009c00ff026b82 */ /* 0x000e220000000a00 */
[----:B------:R-:W-:-:S13]  /*1200*/  LOP3.LUT P4, RZ, R19, 0x200000, RZ, 0xc0, !PT ;  /* 0x0020000013ff7812 */ /* 0x000fda000788c0ff */
[----:B------:R-:W3:Y:S01]  /*1210*/  @P4 LDC.64 R10, c[0x0][0x220] ;  /* 0x00008800ff0a4b82 */ /* 0x000ee20000000a00 */
[----:B0-----:R-:W-:-:S04]  /*1220*/  @P6 IMAD R4, R63, R2, RZ ;  /* 0x000000023f046224 */ /* 0x001fc800078e02ff */
[----:B------:R-:W-:Y:S01]  /*1230*/  @P6 IMAD R9, R64, R3, R4 ;  /* 0x0000000340096224 */ /* 0x000fe200078e0204 */
[----:B------:R-:W-:-:S05]  /*1240*/  @P6 MOV R4, R68 ;  /* 0x0000004400046202 */ /* 0x000fca0000000f00 */
[----:B------:R-:W-:Y:S01]  /*1250*/  @P6 IMAD.WIDE.U32 R2, R64, R2, R4 ;  /* 0x0000000240026225 */ /* 0x000fe200078e0004 */
[----:B------:R-:W-:-:S04]  /*1260*/  @P0 MOV R5, R91 ;  /* 0x0000005b00050202 */ /* 0x000fc80000000f00 */
[----:B------:R-:W-:Y:S02]  /*1270*/  @P6 IADD3 R3, R3, R9, RZ ;  /* 0x0000000903036210 */ /* 0x000fe40007ffe0ff */
        /* <DEDUP_REMOVED lines=8> */
[----:B------:R-:W-:Y:S01]  /*1300*/  @P0 IMAD.WIDE.U32 R2, R62, R2, R4 ;  /* 0x000000023e020225 */ /* 0x000fe200078e0004 */
[----:B------:R-:W-:-:S04]  /*1310*/  @P4 MOV R5, R91 ;  /* 0x0000005b00054202 */ /* 0x000fc80000000f00 */
[----:B------:R-:W-:Y:S02]  /*1320*/  @P0 IADD3 R3, R3, R9, RZ ;  /* 0x0000000903030210 */ /* 0x000fe40007ffe0ff */
[----:B-1----:R-:W-:-:S04]  /*1330*/  @P0 LEA R82, P5, R2, R82, 0x1 ;  /* 0x0000005202520211 */ /* 0x002fc800078a08ff */
[----:B------:R-:W-:Y:S02]  /*1340*/  @P0 LEA.HI.X R83, R2, R83, R3, 0x1, P5 ;  /* 0x0000005302530211 */ /* 0x000fe400028f0c03 */
[----:B------:R-:W0:Y:S01]  /*1350*/  @P4 LDC.64 R2, c[0x0][0x270] ;  /* 0x00009c00ff024b82 */ /* 0x000e220000000a00 */
[----:B------:R-:W-:-:S04]  /*1360*/  ISETP.NE.AND P0, PT, R8, RZ, PT ;  /* 0x000000ff0800720c */ /* 0x000fc80003f05270 */
[----:B------:R-:W-:-:S09]  /*1370*/  P2R R8, PR, RZ, 0x1 ;  /* 0x00000001ff087803 */ /* 0x000fd20000000000 */
[----:B------:R-:W1:Y:S01]  /*1380*/  @P0 LDC.64 R40, c[0x0][0x220] ;  /* 0x00008800ff280b82 */ /* 0x000e620000000a00 */
[----:B0-----:R-:W-:-:S04]  /*1390*/  @P4 IMAD R4, R59, R2, RZ ;  /* 0x000000023b044224 */ /* 0x001fc800078e02ff */
[----:B------:R-:W-:Y:S01]  /*13a0*/  @P4 IMAD R9, R60, R3, R4 ;  /* 0x000000033c094224 */ /* 0x000fe200078e0204 */
[----:B------:R-:W-:-:S05]  /*13b0*/  @P4 MOV R4, R68 ;  /* 0x0000004400044202 */ /* 0x000fca0000000f00 */
[----:B------:R-:W-:Y:S01]  /*13c0*/  @P4 IMAD.WIDE.U32 R2, R60, R2, R4 ;  /* 0x000000023c024225 */ /* 0x000fe200078e0004 */
[----:B------:R-:W-:-:S04]  /*13d0*/  @P6 MOV R5, R91 ;  /* 0x0000005b00056202 */ /* 0x000fc80000000f00 */
[----:B------:R-:W-:Y:S02]  /*13e0*/  @P4 IADD3 R3, R3, R9, RZ ;  /* 0x0000000903034210 */ /* 0x000fe40007ffe0ff */
[----:B---3--:R-:W-:-:S04]  /*13f0*/  @P4 LEA R10, P5, R2, R10, 0x1 ;  /* 0x0000000a020a4211 */ /* 0x008fc800078a08ff */
[----:B------:R-:W-:Y:S02]  /*1400*/  @P4 LEA.HI.X R11, R2, R11, R3, 0x1, P5 ;  /* 0x0000000b020b4211 */ /* 0x000fe400028f0c03 */
[----:B------:R-:W0:Y:S01]  /*1410*/  @P6 LDC.64 R2, c[0x0][0x270] ;  /* 0x00009c00ff026b82 */ /* 0x000e220000000a00 */
[----:B------:R-:W-:-:S13]  /*1420*/  LOP3.LUT P4, RZ, R19, 0x40000, RZ, 0xc0, !PT ;  /* 0x0004000013ff7812 */ /* 0x000fda000788c0ff */
[----:B------:R-:W3:Y:S01]  /*1430*/  @P4 LDC.64 R104, c[0x0][0x220] ;  /* 0x00008800ff684b82 */ /* 0x000ee20000000a00 */
[----:B0-----:R-:W-:-:S04]  /*1440*/  @P6 IMAD R4, R57, R2, RZ ;  /* 0x0000000239046224 */ /* 0x001fc800078e02ff */
[----:B------:R-:W-:Y:S01]  /*1450*/  @P6 IMAD R9, R58, R3, R4 ;  /* 0x000000033a096224 */ /* 0x000fe200078e0204 */
[----:B------:R-:W-:-:S05]  /*1460*/  @P6 MOV R4, R68 ;  /* 0x0000004400046202 */ /* 0x000fca0000000f00 */
[----:B------:R-:W-:-:S05]  /*1470*/  @P6 IMAD.WIDE.U32 R2, R58, R2, R4 ;  /* 0x000000023a026225 */ /* 0x000fca00078e0004 */
[----:B------:R-:W-:Y:S02]  /*1480*/  @P6 IADD3 R3, R3, R9, RZ ;  /* 0x0000000903036210 */ /* 0x000fe40007ffe0ff */
[----:B--2---:R-:W-:-:S04]  /*1490*/  @P6 LEA R106, P5, R2, R106, 0x1 ;  /* 0x0000006a026a6211 */ /* 0x004fc800078a08ff */
[----:B------:R-:W-:Y:S02]  /*14a0*/  @P6 LEA.HI.X R107, R2, R107, R3, 0x1, P5 ;  /* 0x0000006b026b6211 */ /* 0x000fe400028f0c03 */
[----:B------:R-:W-:-:S04]  /*14b0*/  ISETP.NE.AND P6, PT, R7, RZ, PT ;  /* 0x000000ff0700720c */ /* 0x000fc80003fc5270 */
[----:B------:R-:W-:-:S09]  /*14c0*/  P2R R9, PR, RZ, 0x40 ;  /* 0x00000040ff097803 */ /* 0x000fd20000000000 */
[----:B------:R-:W0:Y:S01]  /*14d0*/  @P6 LDC.64 R2, c[0x0][0x270] ;  /* 0x00009c00ff026b82 */ /* 0x000e220000000a00 */
[----:B------:R-:W-:-:S07]  /*14e0*/  @P6 MOV R5, R91 ;  /* 0x0000005b00056202 */ /* 0x000fce0000000f00 */
[----:B------:R-:W2:Y:S01]  /*14f0*/  @P6 LDC.64 R42, c[0x0][0x220] ;  /* 0x00008800ff2a6b82 */ /* 0x000ea20000000a00 */
        /* <DEDUP_REMOVED lines=16> */
[C---:B---3--:R-:W-:Y:S02]  /*1600*/  @P4 LEA R104, P5, R4.reuse, R104, 0x1 ;  /* 0x0000006804684211 */ /* 0x048fe400078a08ff */
[----:B------:R-:W-:Y:S02]  /*1610*/  @P0 MOV R5, R91 ;  /* 0x0000005b00050202 */ /* 0x000fe40000000f00 */
[----:B------:R-:W-:Y:S02]  /*1620*/  @P4 LEA.HI.X R105, R4, R105, R2, 0x1, P5 ;  /* 0x0000006904694211 */ /* 0x000fe400028f0c02 */
[----:B------:R-:W0:Y:S01]  /*1630*/  @P0 LDC.64 R2, c[0x0][0x270] ;  /* 0x00009c00ff020b82 */ /* 0x000e220000000a00 */
[----:B------:R-:W-:-:S13]  /*1640*/  LOP3.LUT P4, RZ, R19, 0x8000, RZ, 0xc0, !PT ;  /* 0x0000800013ff7812 */ /* 0x000fda000788c0ff */
[----:B------:R-:W-:Y:S02]  /*1650*/  @P4 MOV R16, R68 ;  /* 0x0000004400104202 */ /* 0x000fe40000000f00 */
[----:B------:R-:W-:Y:S01]  /*1660*/  @P4 MOV R17, R91 ;  /* 0x0000005b00114202 */ /* 0x000fe20000000f00 */
[----:B0-----:R-:W-:-:S04]  /*1670*/  @P0 IMAD R4, R51, R2, RZ ;  /* 0x0000000233040224 */ /* 0x001fc800078e02ff */
[----:B------:R-:W-:Y:S01]  /*1680*/  @P0 IMAD R3, R52, R3, R4 ;  /* 0x0000000334030224 */ /* 0x000fe200078e0204 */
[----:B------:R-:W-:-:S05]  /*1690*/  @P0 MOV R4, R68 ;  /* 0x0000004400040202 */ /* 0x000fca0000000f00 */
[----:B------:R-:W-:-:S05]  /*16a0*/  @P0 IMAD.WIDE.U32 R4, R52, R2, R4 ;  /* 0x0000000234040225 */ /* 0x000fca00078e0004 */
[----:B------:R-:W-:Y:S02]  /*16b0*/  @P0 IADD3 R2, R5, R3, RZ ;  /* 0x0000000305020210 */ /* 0x000fe40007ffe0ff */
[----:B-1----:R-:W-:-:S04]  /*16c0*/  @P0 LEA R40, P5, R4, R40, 0x1 ;  /* 0x0000002804280211 */ /* 0x002fc800078a08ff */
[----:B------:R-:W-:Y:S02]  /*16d0*/  @P0 LEA.HI.X R41, R4, R41, R2, 0x1, P5 ;  /* 0x0000002904290211 */ /* 0x000fe400028f0c02 */
[----:B------:R-:W-:-:S13]  /*16e0*/  LOP3.LUT P0, RZ, R19, 0x10000, RZ, 0xc0, !PT ;  /* 0x0001000013ff7812 */ /* 0x000fda000780c0ff */
        /* <DEDUP_REMOVED lines=13> */
[----:B------:R-:W3:Y:S01]  /*17c0*/  @P0 LDC.64 R88, c[0x0][0x220] ;  /* 0x00008800ff580b82 */ /* 0x000ee20000000a00 */
[-C--:B0-----:R-:W-:Y:S02]  /*17d0*/  @P4 IMAD R7, R47, R2.reuse, RZ ;  /* 0x000000022f074224 */ /* 0x081fe400078e02ff */
[----:B------:R-:W-:-:S04]  /*17e0*/  @P4 IMAD.WIDE.U32 R16, R48, R2, R16 ;  /* 0x0000000230104225 */ /* 0x000fc800078e0010 */
[----:B------:R-:W-:Y:S01]  /*17f0*/  @P4 IMAD R3, R48, R3, R7 ;  /* 0x0000000330034224 */ /* 0x000fe200078e0207 */
[----:B-1----:R-:W-:-:S04]  /*1800*/  @P4 LEA R4, P5, R16, R4, 0x1 ;  /* 0x0000000410044211 */ /* 0x002fc800078a08ff */
[----:B------:R-:W-:Y:S02]  /*1810*/  @P4 IADD3 R2, R17, R3, RZ ;  /* 0x0000000311024210 */ /* 0x000fe40007ffe0ff */
[----:B------:R-:W-:Y:S02]  /*1820*/  @P6 MOV R17, R91 ;  /* 0x0000005b00116202 */ /* 0x000fe40000000f00 */
[----:B------:R-:W-:Y:S02]  /*1830*/  @P4 LEA.HI.X R5, R16, R5, R2, 0x1, P5 ;  /* 0x0000000510054211 */ /* 0x000fe400028f0c02 */
[----:B------:R-:W0:Y:S01]  /*1840*/  @P6 LDC.64 R2, c[0x0][0x270] ;  /* 0x00009c00ff026b82 */ /* 0x000e220000000a00 */
[----:B------:R-:W-:Y:S02]  /*1850*/  @P6 MOV R16, R68 ;  /* 0x0000004400106202 */ /* 0x000fe40000000f00 */
[----:B------:R-:W-:-:S13]  /*1860*/  LOP3.LUT P4, RZ, R19, 0x1000, RZ, 0xc0, !PT ;  /* 0x0000100013ff7812 */ /* 0x000fda000788c0ff */
[----:B------:R-:W1:Y:S01]  /*1870*/  @P4 LDC.64 R96, c[0x0][0x220] ;  /* 0x00008800ff604b82 */ /* 0x000e620000000a00 */
[-C--:B0-----:R-:W-:Y:S02]  /*1880*/  @P6 IMAD R7, R45, R2.reuse, RZ ;  /* 0x000000022d076224 */ /* 0x081fe400078e02ff */
[----:B------:R-:W-:-:S04]  /*1890*/  @P6 IMAD.WIDE.U32 R16, R46, R2, R16 ;  /* 0x000000022e106225 */ /* 0x000fc800078e0010 */
[----:B------:R-:W-:Y:S01]  /*18a0*/  @P6 IMAD R3, R46, R3, R7 ;  /* 0x000000032e036224 */ /* 0x000fe200078e0207 */
[----:B--2---:R-:W-:-:S04]  /*18b0*/  @P6 LEA R98, P5, R16, R98, 0x1 ;  /* 0x0000006210626211 */ /* 0x004fc800078a08ff */
[----:B------:R-:W-:Y:S02]  /*18c0*/  @P6 IADD3 R2, R17, R3, RZ ;  /* 0x0000000311026210 */ /* 0x000fe40007ffe0ff */
[----:B------:R-:W-:Y:S02]  /*18d0*/  @P1 MOV R17, R91 ;  /* 0x0000005b00111202 */ /* 0x000fe40000000f00 */
[----:B------:R-:W-:Y:S02]  /*18e0*/  @P6 LEA.HI.X R99, R16, R99, R2, 0x1, P5 ;  /* 0x0000006310636211 */ /* 0x000fe400028f0c02 */
[----:B------:R-:W0:Y:S01]  /*18f0*/  @P1 LDC.64 R2, c[0x0][0x270] ;  /* 0x00009c00ff021b82 */ /* 0x000e220000000a00 */
[----:B------:R-:W-:Y:S02]  /*1900*/  @P1 MOV R16, R68 ;  /* 0x0000004400101202 */ /* 0x000fe40000000f00 */
[----:B------:R-:W-:Y:S01]  /*1910*/  LOP3.LUT P6, RZ, R19, 0x800000, RZ, 0xc0, !PT ;  /* 0x0080000013ff7812 */ /* 0x000fe200078cc0ff */
[----:B0-----:R-:W-:-:S02]  /*1920*/  @P1 IMAD R7, R35, R2, RZ ;  /* 0x0000000223071224 */ /* 0x001fc400078e02ff */
[----:B------:R-:W-:-:S04]  /*1930*/  @P1 IMAD.WIDE.U32 R16, R44, R2, R16 ;  /* 0x000000022c101225 */ /* 0x000fc800078e0010 */
[----:B------:R-:W-:Y:S01]  /*1940*/  @P1 IMAD R3, R44, R3, R7 ;  /* 0x000000032c031224 */ /* 0x000fe200078e0207 */
[C---:B------:R-:W-:Y:S02]  /*1950*/  @P1 LEA R36, P5, R16.reuse, R36, 0x1 ;  /* 0x0000002410241211 */ /* 0x040fe400078a08ff */
[----:B------:R-:W-:Y:S02]  /*1960*/  P2R R7, PR, RZ, 0x2 ;  /* 0x00000002ff077803 */ /* 0x000fe40000000000 */
[----:B------:R-:W-:Y:S02]  /*1970*/  @P1 IADD3 R2, R17, R3, RZ ;  /* 0x0000000311021210 */ /* 0x000fe40007ffe0ff */
[----:B------:R-:W-:Y:S02]  /*1980*/  @P4 MOV R17, R91 ;  /* 0x0000005b00114202 */ /* 0x000fe40000000f00 */
[----:B------:R-:W-:Y:S02]  /*1990*/  @P1 LEA.HI.X R37, R16, R37, R2, 0x1, P5 ;  /* 0x0000002510251211 */ /* 0x000fe400028f0c02 */
[----:B------:R-:W0:Y:S01]  /*19a0*/  @P4 LDC.64 R2, c[0x0][0x270] ;  /* 0x00009c00ff024b82 */ /* 0x000e220000000a00 */
[----:B------:R-:W-:-:S02]  /*19b0*/  @P4 MOV R16, R68 ;  /* 0x0000004400104202 */ /* 0x000fc40000000f00 */
[----:B------:R-:W-:Y:S01]  /*19c0*/  LOP3.LUT P1, RZ, R19, 0x1000000, RZ, 0xc0, !PT ;  /* 0x0100000013ff7812 */ /* 0x000fe2000782c0ff */
        /* <DEDUP_REMOVED lines=14> */
[C---:B----4-:R-:W-:Y:S02]  /*1ab0*/  @P2 LEA R92, P5, R16.reuse, R92, 0x1 ;  /* 0x0000005c105c2211 */ /* 0x050fe400078a08ff */
[----:B------:R-:W-:Y:S02]  /*1ac0*/  P2R R13, PR, RZ, 0x4 ;  /* 0x00000004ff0d7803 */ /* 0x000fe40000000000 */
[----:B------:R-:W-:Y:S02]  /*1ad0*/  @P2 IADD3 R2, R17, R3, RZ ;  /* 0x0000000311022210 */ /* 0x000fe40007ffe0ff */
        /* <DEDUP_REMOVED lines=14> */
[----:B------:R-:W-:Y:S01]  /*1bc0*/  LOP3.LUT P0, RZ, R19, 0x2000000, RZ, 0xc0, !PT ;  /* 0x0200000013ff7812 */ /* 0x000fe2000780c0ff */
[----:B0-----:R-:W-:-:S04]  /*1bd0*/  @P3 IMAD R16, R27, R2, RZ ;  /* 0x000000021b103224 */ /* 0x001fc800078e02ff */
[----:B------:R-:W-:Y:S01]  /*1be0*/  @P3 IMAD R3, R28, R3, R16 ;  /* 0x000000031c033224 */ /* 0x000fe200078e0210 */
[----:B------:R-:W-:-:S05]  /*1bf0*/  @P3 MOV R16, R68 ;  /* 0x0000004400103202 */ /* 0x000fca0000000f00 */
[----:B------:R-:W-:-:S05]  /*1c00*/  @P3 IMAD.WIDE.U32 R16, R28, R2, R16 ;  /* 0x000000021c103225 */ /* 0x000fca00078e0010 */
[----:B------:R-:W-:Y:S02]  /*1c10*/  @P3 IADD3 R2, R17, R3, RZ ;  /* 0x0000000311023210 */ /* 0x000fe40007ffe0ff */
[C---:B-----5:R-:W-:Y:S02]  /*1c20*/  @P3 LEA R74, P5, R16.reuse, R74, 0x1 ;  /* 0x0000004a104a3211 */ /* 0x060fe400078a08ff */
[----:B------:R-:W-:Y:S02]  /*1c30*/  @P4 MOV R17, R91 ;  /* 0x0000005b00114202 */ /* 0x000fe40000000f00 */
[----:B------:R-:W-:Y:S02]  /*1c40*/  @P3 LEA.HI.X R75, R16, R75, R2, 0x1, P5 ;  /* 0x0000004b104b3211 */ /* 0x000fe400028f0c02 */
[----:B------:R-:W0:Y:S02]  /*1c50*/  @P4 LDC.64 R2, c[0x0][0x270] ;  /* 0x00009c00ff024b82 */ /* 0x000e240000000a00 */
        /* <DEDUP_REMOVED lines=9> */
[----:B------:R-:W-:Y:S02]  /*1cf0*/  ISETP.NE.AND P4, PT, R12, RZ, PT ;  /* 0x000000ff0c00720c */ /* 0x000fe40003f85270 */
[----:B------:R-:W-:Y:S01]  /*1d00*/  @P2 MOV R16, R68 ;  /* 0x0000004400102202 */ /* 0x000fe20000000f00 */
[----:B0-----:R-:W-:-:S04]  /*1d10*/  @P2 IMAD R12, R23, R2, RZ ;  /* 0x00000002170c2224 */ /* 0x001fc800078e02ff */
[C---:B------:R-:W-:Y:S02]  /*1d20*/  @P2 IMAD R79, R24.reuse, R3, R12 ;  /* 0x00000003184f2224 */ /* 0x040fe400078e020c */
[----:B------:R-:W-:-:S04]  /*1d30*/  @P2 IMAD.WIDE.U32 R2, R24, R2, R16 ;  /* 0x0000000218022225 */ /* 0x000fc800078e0010 */
[----:B------:R-:W-:Y:S02]  /*1d40*/  @P4 MOV R78, R68 ;  /* 0x00000044004e4202 */ /* 0x000fe40000000f00 */
[----:B------:R-:W-:Y:S02]  /*1d50*/  CS2R R16, SRZ ;  /* 0x0000000000107805 */ /* 0x000fe4000001ff00 */
[----:B------:R-:W-:Y:S02]  /*1d60*/  @P2 IADD3 R3, R3, R79, RZ ;  /* 0x0000004f03032210 */ /* 0x000fe40007ffe0ff */
[C---:B--2---:R-:W-:Y:S02]  /*1d70*/  @P2 LEA R76, P5, R2.reuse, R76, 0x1 ;  /* 0x0000004c024c2211 */ /* 0x044fe400078a08ff */
[----:B------:R0:W2:Y:S02]  /*1d80*/  @P0 LDG.E R17, desc[UR8][R14.64] ;  /* 0x000000080e110981 */ /* 0x0000a4000c1e1900 */
[----:B------:R-:W-:-:S02]  /*1d90*/  @P2 LEA.HI.X R77, R2, R77, R3, 0x1, P5 ;  /* 0x0000004d024d2211 */ /* 0x000fc400028f0c03 */
[----:B------:R-:W3:Y:S01]  /*1da0*/  @P1 LDG.E R16, desc[UR8][R108.64] ;  /* 0x000000086c101981 */ /* 0x000ee2000c1e1900 */
[----:B------:R-:W1:Y:S01]  /*1db0*/  @P4 LDC.64 R2, c[0x0][0x270] ;  /* 0x00009c00ff024b82 */ /* 0x000e620000000a00 */
[----:B------:R-:W-:-:S05]  /*1dc0*/  SHF.R.S32.HI R79, RZ, 0x1f, R81 ;  /* 0x0000001fff4f7819 */ /* 0x000fca0000011451 */
[----:B-1----:R-:W-:Y:S01]  /*1dd0*/  @P4 IMAD R12, R79, R2, RZ ;  /* 0x000000024f0c4224 */ /* 0x002fe200078e02ff */
[----:B------:R-:W-:-:S03]  /*1de0*/  @P4 MOV R79, R91 ;  /* 0x0000005b004f4202 */ /* 0x000fc60000000f00 */
[C---:B------:R-:W-:Y:S02]  /*1df0*/  @P4 IMAD R3, R81.reuse, R3, R12 ;  /* 0x0000000351034224 */ /* 0x040fe400078e020c */
[----:B------:R-:W-:Y:S02]  /*1e00*/  @P4 IMAD.WIDE.U32 R78, R81, R2, R78 ;  /* 0x00000002514e4225 */ /* 0x000fe400078e004e */
[----:B------:R-:W1:Y:S01]  /*1e10*/  @P4 LDC.64 R80, c[0x0][0x220] ;  /* 0x00008800ff504b82 */ /* 0x000e620000000a00 */
[----:B------:R-:W-:Y:S02]  /*1e20*/  LOP3.LUT P2, RZ, R19, 0x20, RZ, 0xc0, !PT ;  /* 0x0000002013ff7812 */ /* 0x000fe4000784c0ff */
[----:B------:R-:W-:Y:S02]  /*1e30*/  @P4 IADD3 R2, R79, R3, RZ ;  /* 0x000000034f024210 */ /* 0x000fe40007ffe0ff */
[----:B-1----:R-:W-:-:S04]  /*1e40*/  @P4 LEA R80, P5, R78, R80, 0x1 ;  /* 0x000000504e504211 */ /* 0x002fc800078a08ff */
[----:B------:R-:W-:-:S05]  /*1e50*/  @P4 LEA.HI.X R81, R78, R81, R2, 0x1, P5 ;  /* 0x000000514e514211 */ /* 0x000fca00028f0c02 */
[----:B------:R-:W1:Y:S01]  /*1e60*/  @P2 LDC.64 R2, c[0x0][0x270] ;  /* 0x00009c00ff022b82 */ /* 0x000e620000000a00 */
[----:B------:R-:W-:-:S04]  /*1e70*/  IADD3 R79, R72, 0xa8, RZ ;  /* 0x000000a8484f7810 */ /* 0x000fc80007ffe0ff */
[----:B------:R-:W-:Y:S02]  /*1e80*/  SHF.R.S32.HI R95, RZ, 0x1f, R79 ;  /* 0x0000001fff5f7819 */ /* 0x000fe4000001144f */
[----:B------:R-:W-:Y:S02]  /*1e90*/  @P2 MOV R110, R68 ;  /* 0x00000044006e2202 */ /* 0x000fe40000000f00 */
[----:B------:R-:W-:Y:S02]  /*1ea0*/  @P2 MOV R111, R91 ;  /* 0x0000005b006f2202 */ /* 0x000fe40000000f00 */
[----:B0-----:R-:W-:-:S06]  /*1eb0*/  CS2R R14, SRZ ;  /* 0x00000000000e7805 */ /* 0x001fcc000001ff00 */
[----:B------:R0:W4:Y:S01]  /*1ec0*/  @P6 LDG.E R15, desc[UR8][R84.64] ;  /* 0x00000008540f6981 */ /* 0x000122000c1e1900 */
[-C--:B-1----:R-:W-:Y:S02]  /*1ed0*/  @P2 IMAD R12, R95, R2.reuse, RZ ;  /* 0x000000025f0c2224 */ /* 0x082fe400078e02ff */
[----:B------:R-:W-:-:S04]  /*1ee0*/  @P2 IMAD.WIDE.U32 R110, R79, R2, R110 ;  /* 0x000000024f6e2225 */ /* 0x000fc800078e006e */
[----:B------:R-:W-:Y:S02]  /*1ef0*/  @P2 IMAD R3, R79, R3, R12 ;  /* 0x000000034f032224 */ /* 0x000fe400078e020c */
[----:B------:R-:W1:Y:S01]  /*1f00*/  @P2 LDC.64 R78, c[0x0][0x220] ;  /* 0x00008800ff4e2b82 */ /* 0x000e620000000a00 */
[----:B------:R-:W-:Y:S02]  /*1f10*/  LOP3.LUT P6, RZ, R19, 0x10, RZ, 0xc0, !PT ;  /* 0x0000001013ff7812 */ /* 0x000fe400078cc0ff */
[----:B------:R-:W-:Y:S02]  /*1f20*/  @P2 IADD3 R2, R111, R3, RZ ;  /* 0x000000036f022210 */ /* 0x000fe40007ffe0ff */
[----:B-1----:R-:W-:-:S04]  /*1f30*/  @P2 LEA R78, P5, R110, R78, 0x1 ;  /* 0x0000004e6e4e2211 */ /* 0x002fc800078a08ff */
[----:B------:R-:W-:-:S05]  /*1f40*/  @P2 LEA.HI.X R79, R110, R79, R2, 0x1, P5 ;  /* 0x0000004f6e4f2211 */ /* 0x000fca00028f0c02 */
[----:B------:R-:W1:Y:S01]  /*1f50*/  @P6 LDC.64 R2, c[0x0][0x270] ;  /* 0x00009c00ff026b82 */ /* 0x000e620000000a00 */
[----:B0-----:R-:W-:-:S04]  /*1f60*/  IADD3 R85, R72, 0xb0, RZ ;  /* 0x000000b048557810 */ /* 0x001fc80007ffe0ff */
[----:B------:R-:W-:Y:S02]  /*1f70*/  SHF.R.S32.HI R95, RZ, 0x1f, R85 ;  /* 0x0000001fff5f7819 */ /* 0x000fe40000011455 */
[----:B------:R-:W-:Y:S02]  /*1f80*/  @P6 MOV R108, R68 ;  /* 0x00000044006c6202 */ /* 0x000fe40000000f00 */
[----:B------:R-:W-:Y:S02]  /*1f90*/  @P6 MOV R109, R91 ;  /* 0x0000005b006d6202 */ /* 0x000fe40000000f00 */
[----:B------:R-:W-:Y:S01]  /*1fa0*/  LOP3.LUT P0, RZ, R19, 0x200000, RZ, 0xc0, !PT ;  /* 0x0020000013ff7812 */ /* 0x000fe2000780c0ff */
[-C--:B-1----:R-:W-:Y:S02]  /*1fb0*/  @P6 IMAD R12, R95, R2.reuse, RZ ;  /* 0x000000025f0c6224 */ /* 0x082fe400078e02ff */
[----:B------:R-:W-:-:S04]  /*1fc0*/  @P6 IMAD.WIDE.U32 R108, R85, R2, R108 ;  /* 0x00000002556c6225 */ /* 0x000fc800078e006c */
[----:B------:R-:W-:Y:S02]  /*1fd0*/  @P6 IMAD R3, R85, R3, R12 ;  /* 0x0000000355036224 */ /* 0x000fe400078e020c */
[----:B------:R-:W0:Y:S01]  /*1fe0*/  @P6 LDC.64 R84, c[0x0][0x220] ;  /* 0x00008800ff546b82 */ /* 0x000e220000000a00 */
[----:B------:R-:W-:Y:S02]  /*1ff0*/  ISETP.NE.AND P2, PT, R13, RZ, PT ;  /* 0x000000ff0d00720c */ /* 0x000fe40003f45270 */
[----:B------:R-:W-:Y:S02]  /*2000*/  MOV R13, RZ ;  /* 0x000000ff000d7202 */ /* 0x000fe40000000f00 */
[----:B------:R-:W-:-:S04]  /*2010*/  LOP3.LUT P5, RZ, R19, 0x400000, RZ, 0xc0, !PT ;  /* 0x0040000013ff7812 */ /* 0x000fc800078ac0ff */
[----:B------:R-:W5:Y:S01]  /*2020*/  @P0 LDG.E R13, desc[UR8][R10.64] ;  /* 0x000000080a0d0981 */ /* 0x000f62000c1e1900 */
[----:B------:R-:W-:Y:S02]  /*2030*/  LOP3.LUT P0, RZ, R19, 0x8, RZ, 0xc0, !PT ;  /* 0x0000000813ff7812 */ /* 0x000fe4000780c0ff */
[----:B------:R-:W-:-:S06]  /*2040*/  @P6 IADD3 R2, R109, R3, RZ ;  /* 0x000000036d026210 */ /* 0x000fcc0007ffe0ff */
[----:B------:R1:W5:Y:S01]  /*2050*/  @P5 LDG.E R14, desc[UR8][R82.64] ;  /* 0x00000008520e5981 */ /* 0x000362000c1e1900 */
[----:B0-----:R-:W-:-:S04]  /*2060*/  @P6 LEA R84, P5, R108, R84, 0x1 ;  /* 0x000000546c546211 */ /* 0x001fc800078a08ff */
[----:B------:R-:W-:Y:S02]  /*2070*/  @P6 LEA.HI.X R85, R108, R85, R2, 0x1, P5 ;  /* 0x000000556c556211 */ /* 0x000fe400028f0c02 */
[----:B------:R-:W0:Y:S01]  /*2080*/  @P0 LDC.64 R2, c[0x0][0x270] ;  /* 0x00009c00ff020b82 */ /* 0x000e220000000a00 */
[----:B------:R-:W-:Y:S02]  /*2090*/  ISETP.NE.AND P6, PT, R9, RZ, PT ;  /* 0x000000ff0900720c */ /* 0x000fe40003fc5270 */
[----:B------:R-:W-:-:S04]  /*20a0*/  IADD3 R9, R72, 0xb8, RZ ;  /* 0x000000b848097810 */ /* 0x000fc80007ffe0ff */
[----:B-1----:R-:W-:Y:S02]  /*20b0*/  SHF.R.S32.HI R83, RZ, 0x1f, R9 ;  /* 0x0000001fff537819 */ /* 0x002fe40000011409 */
[----:B------:R-:W-:Y:S02]  /*20c0*/  MOV R11, RZ ;  /* 0x000000ff000b7202 */ /* 0x000fe40000000f00 */
[----:B------:R-:W-:Y:S02]  /*20d0*/  @P0 MOV R108, R68 ;  /* 0x00000044006c0202 */ /* 0x000fe40000000f00 */
[----:B------:R-:W-:Y:S02]  /*20e0*/  @P0 MOV R109, R91 ;  /* 0x0000005b006d0202 */ /* 0x000fe40000000f00 */
[----:B------:R1:W5:Y:S01]  /*20f0*/  @P6 LDG.E R11, desc[UR8][R42.64] ;  /* 0x000000082a0b6981 */ /* 0x000362000c1e1900 */
[-C--:B0-----:R-:W-:Y:S02]  /*2100*/  @P0 IMAD R10, R83, R2.reuse, RZ ;  /* 0x00000002530a0224 */ /* 0x081fe400078e02ff */
[----:B------:R-:W0:Y:S01]  /*2110*/  @P0 LDC.64 R82, c[0x0][0x220] ;  /* 0x00008800ff520b82 */ /* 0x000e220000000a00 */
[----:B------:R-:W-:Y:S01]  /*2120*/  LOP3.LUT P6, RZ, R19, 0x4, RZ, 0xc0, !PT ;  /* 0x0000000413ff7812 */ /* 0x000fe200078cc0ff */
[----:B------:R-:W-:-:S04]  /*2130*/  @P0 IMAD.WIDE.U32 R108, R9, R2, R108 ;  /* 0x00000002096c0225 */ /* 0x000fc800078e006c */
[----:B------:R-:W-:-:S05]  /*2140*/  @P0 IMAD R3, R9, R3, R10 ;  /* 0x0000000309030224 */ /* 0x000fca00078e020a */
[----:B------:R-:W-:Y:S02]  /*2150*/  @P0 IADD3 R2, R109, R3, RZ ;  /* 0x000000036d020210 */ /* 0x000fe40007ffe0ff */
[----:B0-----:R-:W-:-:S04]  /*2160*/  @P0 LEA R82, P5, R108, R82, 0x1 ;  /* 0x000000526c520211 */ /* 0x001fc800078a08ff */
[----:B------:R-:W-:Y:S02]  /*2170*/  @P0 LEA.HI.X R83, R108, R83, R2, 0x1, P5 ;  /* 0x000000536c530211 */ /* 0x000fe400028f0c02 */
[----:B------:R-:W0:Y:S01]  /*2180*/  @P6 LDC.64 R2, c[0x0][0x270] ;  /* 0x00009c00ff026b82 */ /* 0x000e220000000a00 */
[----:B------:R-:W-:Y:S02]  /*2190*/  LOP3.LUT P1, RZ, R19, 0x100000, RZ, 0xc0, !PT ;  /* 0x0010000013ff7812 */ /* 0x000fe4000782c0ff */
[----:B-1----:R-:W-:Y:S02]  /*21a0*/  IADD3 R43, R72, 0xc0, RZ ;  /* 0x000000c0482b7810 */ /* 0x002fe40007ffe0ff */
[----:B------:R-:W-:Y:S02]  /*21b0*/  MOV R12, RZ ;  /* 0x000000ff000c7202 */ /* 0x000fe40000000f00 */
[----:B------:R-:W-:Y:S02]  /*21c0*/  SHF.R.S32.HI R95, RZ, 0x1f, R43 ;  /* 0x0000001fff5f7819 */ /* 0x000fe4000001142b */
[----:B------:R-:W-:-:S05]  /*21d0*/  ISETP.NE.AND P0, PT, R8, RZ, PT ;  /* 0x000000ff0800720c */ /* 0x000fca0003f05270 */
[----:B------:R1:W5:Y:S02]  /*21e0*/  @P1 LDG.E R12, desc[UR8][R106.64] ;  /* 0x000000086a0c1981 */ /* 0x000364000c1e1900 */
[----:B-1----:R-:W-:Y:S01]  /*21f0*/  @P6 MOV R106, R68 ;  /* 0x00000044006a6202 */ /* 0x002fe20000000f00 */
[----:B0-----:R-:W-:Y:S01]  /*2200*/  @P6 IMAD R8, R95, R2, RZ ;  /* 0x000000025f086224 */ /* 0x001fe200078e02ff */
[----:B------:R-:W-:-:S03]  /*2210*/  @P6 MOV R107, R91 ;  /* 0x0000005b006b6202 */ /* 0x000fc60000000f00 */
[C---:B------:R-:W-:Y:S02]  /*2220*/  @P6 IMAD R3, R43.reuse, R3, R8 ;  /* 0x000000032b036224 */ /* 0x040fe400078e0208 */
[----:B------:R-:W-:Y:S02]  /*2230*/  @P6 IMAD.WIDE.U32 R106, R43, R2, R106 ;  /* 0x000000022b6a6225 */ /* 0x000fe400078e006a */
[----:B------:R-:W0:Y:S01]  /*2240*/  @P6 LDC.64 R42, c[0x0][0x220] ;  /* 0x00008800ff2a6b82 */ /* 0x000e220000000a00 */
[----:B------:R-:W-:Y:S02]  /*2250*/  MOV R9, RZ ;  /* 0x000000ff00097202 */ /* 0x000fe40000000f00 */
[C---:B------:R-:W-:Y:S02]  /*2260*/  LOP3.LUT P5, RZ, R19.reuse, 0x40000, RZ, 0xc0, !PT ;  /* 0x0004000013ff7812 */ /* 0x040fe400078ac0ff */
[----:B------:R-:W-:Y:S02]  /*2270*/  MOV R10, RZ ;  /* 0x000000ff000a7202 */ /* 0x000fe40000000f00 */
[----:B------:R1:W5:Y:S01]  /*2280*/  @P0 LDG.E R9, desc[UR8][R40.64] ;  /* 0x0000000828090981 */ /* 0x000362000c1e1900 */
[----:B------:R-:W-:-:S02]  /*2290*/  LOP3.LUT P0, RZ, R19, 0x1, RZ, 0xc0, !PT ;  /* 0x0000000113ff7812 */ /* 0x000fc4000780c0ff */
[----:B------:R-:W-:-:S06]  /*22a0*/  @P6 IADD3 R2, R107, R3, RZ ;  /* 0x000000036b026210 */ /* 0x000fcc0007ffe0ff */
[----:B------:R2:W5:Y:S01]  /*22b0*/  @P5 LDG.E R10, desc[UR8][R104.64] ;  /* 0x00000008680a5981 */ /* 0x000562000c1e1900 */
[----:B0-----:R-:W-:-:S04]  /*22c0*/  @P6 LEA R42, P5, R106, R42, 0x1 ;  /* 0x0000002a6a2a6211 */ /* 0x001fc800078a08ff */
[----:B------:R-:W-:Y:S02]  /*22d0*/  @P6 LEA.HI.X R43, R106, R43, R2, 0x1, P5 ;  /* 0x0000002b6a2b6211 */ /* 0x000fe400028f0c02 */
[----:B------:R-:W0:Y:S01]  /*22e0*/  @P0 LDC.64 R2, c[0x0][0x270] ;  /* 0x00009c00ff020b82 */ /* 0x000e220000000a00 */
[----:B-1----:R-:W-:-:S04]  /*22f0*/  IADD3 R41, R72, 0xc8, RZ ;  /* 0x000000c848297810 */ /* 0x002fc80007ffe0ff */
[----:B------:R-:W-:Y:S02]  /*2300*/  SHF.R.S32.HI R101, RZ, 0x1f, R41 ;  /* 0x0000001fff657819 */ /* 0x000fe40000011429 */
[----:B--2---:R-:W-:Y:S02]  /*2310*/  @P0 MOV R104, R68 ;  /* 0x0000004400680202 */ /* 0x004fe40000000f00 */
[----:B------:R-:W-:Y:S02]  /*2320*/  @P0 MOV R105, R91 ;  /* 0x0000005b00690202 */ /* 0x000fe40000000f00 */
[----:B------:R-:W-:Y:S01]  /*2330*/  LOP3.LUT P1, RZ, R19, 0x10000, RZ, 0xc0, !PT ;  /* 0x0001000013ff7812 */ /* 0x000fe2000782c0ff */
[-C--:B0-----:R-:W-:Y:S02]  /*2340*/  @P0 IMAD R40, R101, R2.reuse, RZ ;  /* 0x0000000265280224 */ /* 0x081fe400078e02ff */
[----:B------:R-:W-:-:S04]  /*2350*/  @P0 IMAD.WIDE.U32 R104, R41, R2, R104 ;  /* 0x0000000229680225 */ /* 0x000fc800078e0068 */
[----:B------:R-:W-:Y:S02]  /*2360*/  @P0 IMAD R3, R41, R3, R40 ;  /* 0x0000000329030224 */ /* 0x000fe400078e0228 */
[----:B------:R-:W0:Y:S01]  /*2370*/  @P0 LDC.64 R40, c[0x0][0x220] ;  /* 0x00008800ff280b82 */ /* 0x000e220000000a00 */
[----:B------:R-:W-:Y:S02]  /*2380*/  MOV R8, RZ ;  /* 0x000000ff00087202 */ /* 0x000fe40000000f00 */
[----:B------:R-:W-:-:S04]  /*2390*/  LOP3.LUT P5, RZ, R19, 0x8000, RZ, 0xc0, !PT ;  /* 0x0000800013ff7812 */ /* 0x000fc800078ac0ff */
[----:B------:R1:W2:Y:S01]  /*23a0*/  @P1 LDG.E R8, desc[UR8][R102.64] ;  /* 0x0000000866081981 */ /* 0x0002a2000c1e1900 */
[----:B------:R-:W-:Y:S02]  /*23b0*/  ISETP.NE.AND P1, PT, R7, RZ, PT ;  /* 0x000000ff0700720c */ /* 0x000fe40003f25270 */
[----:B------:R-:W-:Y:S02]  /*23c0*/  MOV R7, RZ ;  /* 0x000000ff00077202 */ /* 0x000fe40000000f00 */
[----:B------:R-:W-:-:S04]  /*23d0*/  @P0 IADD3 R2, R105, R3, RZ ;  /* 0x0000000369020210 */ /* 0x000fc80007ffe0ff */
[----:B------:R3:W2:Y:S01]  /*23e0*/  @P5 LDG.E R7, desc[UR8][R4.64] ;  /* 0x0000000804075981 */ /* 0x0006a2000c1e1900 */
[----:B0-----:R-:W-:-:S04]  /*23f0*/  @P0 LEA R40, P5, R104, R40, 0x1 ;  /* 0x0000002868280211 */ /* 0x001fc800078a08ff */
[----:B------:R-:W-:Y:S02]  /*2400*/  @P0 LEA.HI.X R41, R104, R41, R2, 0x1, P5 ;  /* 0x0000002968290211 */ /* 0x000fe400028f0c02 */
[----:B------:R-:W-:-:S13]  /*2410*/  ISETP.NE.AND P0, PT, R6, RZ, PT ;  /* 0x000000ff0600720c */ /* 0x000fda0003f05270 */
[----:B------:R-:W0:Y:S01]  /*2420*/  @P0 LDC.64 R2, c[0x0][0x270] ;  /* 0x00009c00ff020b82 */ /* 0x000e220000000a00 */
[----:B-1----:R-:W-:Y:S02]  /*2430*/  IADD3 R103, R72, 0xd0, RZ ;  /* 0x000000d048677810 */ /* 0x002fe40007ffe0ff */
[----:B---3--:R-:W-:Y:S02]  /*2440*/  MOV R5, RZ ;  /* 0x000000ff00057202 */ /* 0x008fe40000000f00 */
[----:B------:R-:W-:-:S04]  /*2450*/  SHF.R.S32.HI R101, RZ, 0x1f, R103 ;  /* 0x0000001fff657819 */ /* 0x000fc80000011467 */
[----:B------:R1:W3:Y:S01]  /*2460*/  @P1 LDG.E R5, desc[UR8][R36.64] ;  /* 0x0000000824051981 */ /* 0x0002e2000c1e1900 */
[----:B------:R-:W-:Y:S02]  /*2470*/  ISETP.NE.AND P1, PT, R100, RZ, PT ;  /* 0x000000ff6400720c */ /* 0x000fe40003f25270 */
[----:B------:R-:W-:Y:S02]  /*2480*/  @P0 MOV R100, R68 ;  /* 0x0000004400640202 */ /* 0x000fe40000000f00 */
[----:B------:R-:W-:Y:S02]  /*2490*/  LOP3.LUT P5, RZ, R19, 0x4000, RZ, 0xc0, !PT ;  /* 0x0000400013ff7812 */ /* 0x000fe400078ac0ff */
[----:B------:R-:W-:-:S07]  /*24a0*/  MOV R6, RZ ;  /* 0x000000ff00067202 */ /* 0x000fce0000000f00 */
[----:B-1----:R-:W1:Y:S01]  /*24b0*/  @P1 LDC.64 R36, c[0x0][0x270] ;  /* 0x00009c00ff241b82 */ /* 0x002e620000000a00 */
[-C--:B0-----:R-:W-:Y:S01]  /*24c0*/  @P0 IMAD R4, R101, R2.reuse, RZ ;  /* 0x0000000265040224 */ /* 0x081fe200078e02ff */
[----:B------:R-:W-:Y:S02]  /*24d0*/  @P0 MOV R101, R91 ;  /* 0x0000005b00650202 */ /* 0x000fe40000000f00 */
[----:B------:R0:W3:Y:S01]  /*24e0*/  @P5 LDG.E R6, desc[UR8][R98.64] ;  /* 0x0000000862065981 */ /* 0x0000e2000c1e1900 */
[----:B------:R-:W-:-:S04]  /*24f0*/  @P0 IMAD.WIDE.U32 R100, R103, R2, R100 ;  /* 0x0000000267640225 */ /* 0x000fc800078e0064 */
[----:B------:R-:W-:Y:S02]  /*2500*/  @P0 IMAD R103, R103, R3, R4 ;  /* 0x0000000367670224 */ /* 0x000fe400078e0204 */
[----:B------:R-:W0:Y:S03]  /*2510*/  @P0 LDC.64 R2, c[0x0][0x220] ;  /* 0x00008800ff020b82 */ /* 0x000e260000000a00 */
[----:B------:R-:W-:Y:S02]  /*2520*/  @P0 IADD3 R4, R101, R103, RZ ;  /* 0x0000006765040210 */ /* 0x000fe40007ffe0ff */
[----:B------:R-:W-:-:S04]  /*2530*/  IADD3 R103, R72, 0xd8, RZ ;  /* 0x000000d848677810 */ /* 0x000fc80007ffe0ff */
[----:B------:R-:W-:Y:S02]  /*2540*/  SHF.R.S32.HI R101, RZ, 0x1f, R103 ;  /* 0x0000001fff657819 */ /* 0x000fe40000011467 */
[----:B0-----:R-:W-:-:S04]  /*2550*/  @P0 LEA R98, P5, R100, R2, 0x1 ;  /* 0x0000000264620211 */ /* 0x001fc800078a08ff */
[----:B------:R-:W-:Y:S02]  /*2560*/  @P0 LEA.HI.X R99, R100, R3, R4, 0x1, P5 ;  /* 0x0000000364630211 */ /* 0x000fe400028f0c04 */
[----:B------:R-:W-:Y:S02]  /*2570*/  MOV R3, RZ ;  /* 0x000000ff00037202 */ /* 0x000fe40000000f00 */
[----:B------:R-:W-:-:S04]  /*2580*/  @P1 MOV R100, R68 ;  /* 0x0000004400641202 */ /* 0x000fc80000000f00 */
[----:B------:R-:W3:Y:S01]  /*2590*/  @P2 LDG.E R3, desc[UR8][R92.64] ;  /* 0x000000085c032981 */ /* 0x000ee2000c1e1900 */
[----:B------:R-:W-:Y:S01]  /*25a0*/  ISETP.NE.AND P2, PT, R0, RZ, PT ;  /* 0x000000ff0000720c */ /* 0x000fe20003f45270 */
[----:B-1----:R-:W-:Y:S01]  /*25b0*/  @P1 IMAD R0, R101, R36, RZ ;  /* 0x0000002465001224 */ /* 0x002fe200078e02ff */
[----:B------:R-:W-:-:S03]  /*25c0*/  @P1 MOV R101, R91 ;  /* 0x0000005b00651202 */ /* 0x000fc60000000f00 */
[----:B------:R-:W-:-:S04]  /*25d0*/  @P1 IMAD.WIDE.U32 R100, R103, R36, R100 ;  /* 0x0000002467641225 */ /* 0x000fc800078e0064 */
[----:B------:R-:W-:Y:S02]  /*25e0*/  @P1 IMAD R103, R103, R37, R0 ;  /* 0x0000002567671224 */ /* 0x000fe400078e0200 */
[----:B------:R-:W0:Y:S01]  /*25f0*/  @P1 LDC.64 R36, c[0x0][0x220] ;  /* 0x00008800ff241b82 */ /* 0x000e220000000a00 */
[----:B------:R-:W-:Y:S02]  /*2600*/  P2R R95, PR, RZ, 0x40 ;  /* 0x00000040ff5f7803 */ /* 0x000fe40000000000 */
[----:B------:R-:W-:Y:S02]  /*2610*/  LOP3.LUT P6, RZ, R19, 0x1000, RZ, 0xc0, !PT ;  /* 0x0000100013ff7812 */ /* 0x000fe400078cc0ff */
[----:B------:R-:W-:Y:S02]  /*2620*/  MOV R4, RZ ;  /* 0x000000ff00047202 */ /* 0x000fe40000000f00 */
[----:B------:R-:W-:-:S09]  /*2630*/  @P1 IADD3 R0, R101, R103, RZ ;  /* 0x0000006765001210 */ /* 0x000fd20007ffe0ff */
[----:B------:R0:W3:Y:S02]  /*2640*/  @P6 LDG.E R4, desc[UR8][R96.64] ;  /* 0x0000000860046981 */ /* 0x0000e4000c1e1900 */
[----:B0-----:R-:W-:-:S04]  /*2650*/  @P1 LEA R96, P5, R100, R36, 0x1 ;  /* 0x0000002464601211 */ /* 0x001fc800078a08ff */
[----:B------:R-:W-:Y:S02]  /*2660*/  @P1 LEA.HI.X R97, R100, R37, R0, 0x1, P5 ;  /* 0x0000002564611211 */ /* 0x000fe400028f0c00 */
[----:B------:R-:W0:Y:S01]  /*2670*/  @P2 LDC.64 R36, c[0x0][0x270] ;  /* 0x00009c00ff242b82 */ /* 0x000e220000000a00 */
[----:B------:R-:W-:-:S06]  /*2680*/  MOV R0, RZ ;  /* 0x000000ff00007202 */ /* 0x000fcc0000000f00 */
[----:B------:R1:W3:Y:S01]  /*2690*/  @P3 LDG.E R0, desc[UR8][R74.64] ;  /* 0x000000084a003981 */ /* 0x0002e2000c1e1900 */
[----:B------:R-:W-:Y:S02]  /*26a0*/  ISETP.NE.AND P3, PT, R73, RZ, PT ;  /* 0x000000ff4900720c */ /* 0x000fe40003f65270 */
[----:B------:R-:W-:-:S04]  /*26b0*/  IADD3 R73, R72, 0xe0, RZ ;  /* 0x000000e048497810 */ /* 0x000fc80007ffe0ff */
[----:B------:R-:W-:Y:S02]  /*26c0*/  SHF.R.S32.HI R93, RZ, 0x1f, R73 ;  /* 0x0000001fff5d7819 */ /* 0x000fe40000011449 */
[----:B------:R-:W-:Y:S02]  /*26d0*/  @P2 MOV R100, R68 ;  /* 0x0000004400642202 */ /* 0x000fe40000000f00 */
[----:B------:R-:W-:Y:S01]  /*26e0*/  @P2 MOV R101, R91 ;  /* 0x0000005b00652202 */ /* 0x000fe20000000f00 */
        /* <DEDUP_REMOVED lines=10> */
[----:B------:R-:W0:Y:S01]  /*2790*/  @P3 LDC.64 R36, c[0x0][0x270] ;  /* 0x00009c00ff243b82 */ /* 0x000e220000000a00 */
[----:B-1----:R-:W-:-:S04]  /*27a0*/  IADD3 R75, R72, 0xe8, RZ ;  /* 0x000000e8484b7810 */ /* 0x002fc80007ffe0ff */
[----:B----4-:R-:W-:Y:S02]  /*27b0*/  SHF.R.S32.HI R89, RZ, 0x1f, R75 ;  /* 0x0000001fff597819 */ /* 0x010fe4000001144b */
[----:B------:R-:W-:Y:S02]  /*27c0*/  @P3 MOV R88, R68 ;  /* 0x0000004400583202 */ /* 0x000fe40000000f00 */
[----:B------:R-:W-:Y:S02]  /*27d0*/  LOP3.LUT P5, RZ, R19, 0x80, RZ, 0xc0, !PT ;  /* 0x0000008013ff7812 */ /* 0x000fe400078ac0ff */
[----:B------:R-:W-:-:S11]  /*27e0*/  MOV R73, RZ ;  /* 0x000000ff00497202 */ /* 0x000fd60000000f00 */
[----:B------:R1:W4:Y:S01]  /*27f0*/  @P5 LDG.E R73, desc[UR8][R76.64] ;  /* 0x000000084c495981 */ /* 0x000322000c1e1900 */
[----:B0-----:R-:W-:Y:S01]  /*2800*/  @P3 IMAD R100, R89, R36, RZ ;  /* 0x0000002459643224 */ /* 0x001fe200078e02ff */
[----:B------:R-:W-:-:S03]  /*2810*/  @P3 MOV R89, R91 ;  /* 0x0000005b00593202 */ /* 0x000fc60000000f00 */
[----:B------:R-:W-:-:S04]  /*2820*/  @P3 IMAD.WIDE.U32 R88, R75, R36, R88 ;  /* 0x000000244b583225 */ /* 0x000fc800078e0058 */
[----:B------:R-:W-:Y:S02]  /*2830*/  @P3 IMAD R75, R75, R37, R100 ;  /* 0x000000254b4b3224 */ /* 0x000fe400078e0264 */
[----:B------:R-:W0:Y:S01]  /*2840*/  @P3 LDC.64 R36, c[0x0][0x220] ;  /* 0x00008800ff243b82 */ /* 0x000e220000000a00 */
[----:B-1----:R-:W-:-:S06]  /*2850*/  MOV R76, RZ ;  /* 0x000000ff004c7202 */ /* 0x002fcc0000000f00 */
[----:B------:R-:W4:Y:S01]  /*2860*/  @P4 LDG.E R76, desc[UR8][R80.64] ;  /* 0x00000008504c4981 */ /* 0x000f22000c1e1900 */
[----:B------:R-:W-:Y:S02]  /*2870*/  ISETP.NE.AND P4, PT, R94, RZ, PT ;  /* 0x000000ff5e00720c */ /* 0x000fe40003f85270 */
[----:B------:R-:W-:Y:S02]  /*2880*/  @P3 IADD3 R75, R89, R75, RZ ;  /* 0x0000004b594b3210 */ /* 0x000fe40007ffe0ff */
[----:B------:R-:W-:Y:S02]  /*2890*/  LOP3.LUT P6, RZ, R19, 0x100, RZ, 0xc0, !PT ;  /* 0x0000010013ff7812 */ /* 0x000fe400078cc0ff */
[----:B0-----:R-:W-:-:S04]  /*28a0*/  @P3 LEA R100, P5, R88, R36, 0x1 ;  /* 0x0000002458643211 */ /* 0x001fc800078a08ff */
[----:B------:R-:W-:-:S03]  /*28b0*/  @P3 LEA.HI.X R101, R88, R37, R75, 0x1, P5 ;  /* 0x0000002558653211 */ /* 0x000fc600028f0c4b */
[----:B------:R-:W0:Y:S01]  /*28c0*/  @P4 LDC.64 R36, c[0x0][0x270] ;  /* 0x00009c00ff244b82 */ /* 0x000e220000000a00 */
[----:B------:R-:W-:Y:S02]  /*28d0*/  MOV R74, RZ ;  /* 0x000000ff004a7202 */ /* 0x000fe40000000f00 */
[----:B------:R-:W-:-:S04]  /*28e0*/  IADD3 R77, R72, 0xf0, RZ ;  /* 0x000000f0484d7810 */ /* 0x000fc80007ffe0ff */
[----:B------:R1:W4:Y:S02]  /*28f0*/  @P6 LDG.E R74, desc[UR8][R86.64] ;  /* 0x00000008564a6981 */ /* 0x000324000c1e1900 */
[----:B-1----:R-:W-:Y:S02]  /*2900*/  SHF.R.S32.HI R87, RZ, 0x1f, R77 ;  /* 0x0000001fff577819 */ /* 0x002fe4000001144d */
        /* <DEDUP_REMOVED lines=10> */
[----:B------:R5:W4:Y:S01]  /*29b0*/  @P5 LDG.E R75, desc[UR8][R78.64] ;  /* 0x000000084e4b5981 */ /* 0x000b22000c1e1900 */
[----:B0-----:R-:W-:-:S04]  /*29c0*/  @P4 LEA R102, P5, R86, R36, 0x1 ;  /* 0x0000002456664211 */ /* 0x001fc800078a08ff */
[----:B------:R-:W-:Y:S02]  /*29d0*/  @P4 LEA.HI.X R103, R86, R37, R77, 0x1, P5 ;  /* 0x0000002556674211 */ /* 0x000fe400028f0c4d */
[----:B------:R-:W-:Y:S02]  /*29e0*/  LOP3.LUT P5, RZ, R19, 0x8, RZ, 0xc0, !PT ;  /* 0x0000000813ff7812 */ /* 0x000fe400078ac0ff */
[----:B-----5:R-:W-:Y:S02]  /*29f0*/  CS2R R78, SRZ ;  /* 0x00000000004e7805 */ /* 0x020fe4000001ff00 */
[----:B------:R-:W-:-:S04]  /*2a00*/  IADD3 R81, R72, 0xf8, RZ ;  /* 0x000000f848517810 */ /* 0x000fc80007ffe0ff */
[----:B------:R-:W-:-:S05]  /*2a10*/  SHF.R.S32.HI R77, RZ, 0x1f, R81 ;  /* 0x0000001fff4d7819 */ /* 0x000fca0000011451 */
[----:B------:R0:W5:Y:S01]  /*2a20*/  @P5 LDG.E R79, desc[UR8][R82.64] ;  /* 0x00000008524f5981 */ /* 0x000162000c1e1900 */
[----:B------:R-:W-:-:S04]  /*2a30*/  ISETP.GE.U32.AND P5, PT, R81, UR12, PT ;  /* 0x0000000c51007c0c */ /* 0x000fc8000bfa6070 */
[----:B------:R-:W-:-:S04]  /*2a40*/  ISETP.GE.AND.EX P5, PT, R77, UR13, PT, P5 ;  /* 0x0000000d4d007c0c */ /* 0x000fc8000bfa6350 */
[----:B-1----:R-:W-:Y:S02]  /*2a50*/  ISETP.GT.U32.OR P5, PT, R89, 0x187, P5 ;  /* 0x000001875900780c */ /* 0x002fe40002fa4470 */
[----:B------:R-:W-:Y:S02]  /*2a60*/  LOP3.LUT P6, RZ, R19, 0x10, RZ, 0xc0, !PT ;  /* 0x0000001013ff7812 */ /* 0x000fe400078cc0ff */
[----:B------:R-:W-:-:S09]  /*2a70*/  MOV R80, RZ ;  /* 0x000000ff00507202 */ /* 0x000fd20000000f00 */
[----:B------:R-:W1:Y:S02]  /*2a80*/  @!P5 LDC.64 R36, c[0x0][0x270] ;  /* 0x00009c00ff24db82 */ /* 0x000e640000000a00 */
[----:B------:R-:W5:Y:S01]  /*2a90*/  @P6 LDG.E R80, desc[UR8][R84.64] ;  /* 0x0000000854506981 */ /* 0x000f62000c1e1900 */
[----:B------:R-:W-:Y:S02]  /*2aa0*/  ISETP.NE.AND P6, PT, R95, RZ, PT ;  /* 0x000000ff5f00720c */ /* 0x000fe40003fc5270 */
[----:B0-----:R-:W-:Y:S02]  /*2ab0*/  @!P5 MOV R82, R68 ;  /* 0x000000440052d202 */ /* 0x001fe40000000f00 */
[----:B------:R-:W-:-:S09]  /*2ac0*/  @!P5 MOV R83, R91 ;  /* 0x0000005b0053d202 */ /* 0x000fd20000000f00 */
[----:B------:R0:W5:Y:S01]  /*2ad0*/  @P6 LDG.E R78, desc[UR8][R42.64] ;  /* 0x000000082a4e6981 */ /* 0x000162000c1e1900 */
[----:B-1----:R-:W-:-:S04]  /*2ae0*/  @!P5 IMAD.WIDE.U32 R82, R81, R36, R82 ;  /* 0x000000245152d225 */ /* 0x002fc800078e0052 */
[----:B------:R-:W-:-:S04]  /*2af0*/  @!P5 IMAD R36, R77, R36, RZ ;  /* 0x000000244d24d224 */ /* 0x000fc800078e02ff */
[----:B0-----:R-:W-:Y:S02]  /*2b00*/  @!P5 IMAD R43, R81, R37, R36 ;  /* 0x00000025512bd224 */ /* 0x001fe400078e0224 */
[----:B------:R-:W0:Y:S03]  /*2b10*/  @!P5 LDC.64 R36, c[0x0][0x220] ;  /* 0x00008800ff24db82 */ /* 0x000e260000000a00 */
[----:B------:R-:W-:Y:S02]  /*2b20*/  @!P5 IADD3 R42, R83, R43, RZ ;  /* 0x0000002b532ad210 */ /* 0x000fe40007ffe0ff */
[----:B------:R-:W-:Y:S02]  /*2b30*/  CS2R R84, SRZ ;  /* 0x0000000000547805 */ /* 0x000fe4000001ff00 */
[----:B------:R-:W-:-:S04]  /*2b40*/  MOV R81, RZ ;  /* 0x000000ff00517202 */ /* 0x000fc80000000f00 */
[----:B------:R-:W5:Y:S01]  /*2b50*/  @P1 LDG.E R84, desc[UR8][R96.64] ;  /* 0x0000000860541981 */ /* 0x000f62000c1e1900 */
[----:B0-----:R-:W-:-:S04]  /*2b60*/  @!P5 LEA R36, P6, R82, R36, 0x1 ;  /* 0x000000245224d211 */ /* 0x001fc800078c08ff */
[----:B------:R-:W-:Y:S02]  /*2b70*/  @!P5 LEA.HI.X R37, R82, R37, R42, 0x1, P6 ;  /* 0x000000255225d211 */ /* 0x000fe400030f0c2a */
[----:B------:R-:W-:-:S03]  /*2b80*/  LOP3.LUT P6, RZ, R19, 0x4000000, RZ, 0xc0, !PT ;  /* 0x0400000013ff7812 */ /* 0x000fc600078cc0ff */
[----:B------:R-:W5:Y:S10]  /*2b90*/  @!P5 LDG.E R81, desc[UR8][R36.64] ;  /* 0x000000082451d981 */ /* 0x000f74000c1e1900 */
[----:B------:R0:W2:Y:S01]  /*2ba0*/  @P6 LDG.E R85, desc[UR8][R38.64] ;  /* 0x0000000826556981 */ /* 0x0000a2000c1e1900 */
[----:B------:R-:W-:-:S02]  /*2bb0*/  LOP3.LUT P5, RZ, R19, 0x1, RZ, 0xc0, !PT ;  /* 0x0000000113ff7812 */ /* 0x000fc400078ac0ff */
[----:B------:R-:W-:-:S06]  /*2bc0*/  CS2R R82, SRZ ;  /* 0x0000000000527805 */ /* 0x000fcc000001ff00 */
[----:B------:R-:W5:Y:S05]  /*2bd0*/  @P0 LDG.E R83, desc[UR8][R98.64] ;  /* 0x0000000862530981 */ /* 0x000f6a000c1e1900 */
[----:B------:R1:W5:Y:S01]  /*2be0*/  @P5 LDG.E R82, desc[UR8][R40.64] ;  /* 0x0000000828525981 */ /* 0x000362000c1e1900 */
[----:B------:R-:W-:Y:S02]  /*2bf0*/  CS2R R86, SRZ ;  /* 0x0000000000567805 */ /* 0x000fe4000001ff00 */
[----:B------:R-:W-:-:S04]  /*2c00*/  SHF.R.S32.HI R42, RZ, 0x1f, R89 ;  /* 0x0000001fff2a7819 */ /* 0x000fc80000011459 */
[----:B------:R3:W5:Y:S01]  /*2c10*/  @P2 LDG.E R86, desc[UR8][R92.64] ;  /* 0x000000085c562981 */ /* 0x000762000c1e1900 */
[----:B------:R-:W-:Y:S02]  /*2c20*/  LEA.HI R42, R42, R89, RZ, 0x5 ;  /* 0x000000592a2a7211 */ /* 0x000fe400078f28ff */
[----:B------:R-:W-:Y:S01]  /*2c30*/  MOV R43, 0xffffffe0 ;  /* 0xffffffe0002b7802 */ /* 0x000fe20000000f00 */
[----:B0-----:R-:W-:Y:S01]  /*2c40*/  HADD2.F32 R38, -RZ, R17.H1_H1 ;  /* 0x30000011ff267230 */ /* 0x001fe20000004100 */
[----:B------:R-:W-:Y:S01]  /*2c50*/  SHF.R.S32.HI R42, RZ, 0x5, R42 ;  /* 0x00000005ff2a7819 */ /* 0x000fe2000001142a */
[----:B------:R-:W5:Y:S01]  /*2c60*/  @P3 LDG.E R87, desc[UR8][R100.64] ;  /* 0x0000000864573981 */ /* 0x000f62000c1e1900 */
[----:B------:R-:W-:Y:S01]  /*2c70*/  ISETP.GT.AND P5, PT, R89, 0x17f, PT ;  /* 0x0000017f5900780c */ /* 0x000fe20003fa4270 */
[----:B-1----:R-:W-:Y:S02]  /*2c80*/  HADD2.F32 R41, -RZ, R16.H1_H1 ;  /* 0x30000010ff297230 */ /* 0x002fe40000004100 */
[----:B------:R-:W-:-:S02]  /*2c90*/  IMAD R43, R42, R43, 0x187 ;  /* 0x000001872a2b7424 */ /* 0x000fc400078e022b */
[----:B---3--:R-:W-:Y:S01]  /*2ca0*/  FMUL.FTZ R92, R38, R38 ;  /* 0x00000026265c7220 */ /* 0x008fe20000410000 */
[----:B------:R-:W-:Y:S02]  /*2cb0*/  MOV R88, RZ ;  /* 0x000000ff00587202 */ /* 0x000fe40000000f00 */
[----:B------:R-:W-:Y:S01]  /*2cc0*/  SEL R36, R43, 0x1f, P5 ;  /* 0x0000001f2b247807 */ /* 0x000fe20002800000 */
[----:B------:R-:W-:-:S03]  /*2cd0*/  FMUL.FTZ R43, R41, R41 ;  /* 0x00000029292b7220 */ /* 0x000fc60000410000 */
[----:B------:R-:W3:Y:S01]  /*2ce0*/  @P4 LDG.E R88, desc[UR8][R102.64] ;  /* 0x0000000866584981 */ /* 0x000ee2000c1e1900 */
[--C-:B--2---:R-:W-:Y:S02]  /*2cf0*/  HADD2.F32 R40, -RZ, R85.reuse.H1_H1 ;  /* 0x30000055ff287230 */ /* 0x104fe40000004100 */
        /* <DEDUP_REMOVED lines=147> */
[----:B-----5:R-:W-:-:S03]  /*3630*/  HADD2.F32 R41, -RZ, R80.H1_H1 ;  /* 0x30000050ff297230 */ /* 0x020fc60000004100 */
        /* <DEDUP_REMOVED lines=145> */
.L_x_4560:
[----:B------:R-:W-:Y:S05]  /*3f50*/  BSYNC B0 ;  /* 0x0000000000007941 */ /* 0x000fea0003800000 */
.L_x_4559:
        /* <DEDUP_REMOVED lines=28> */
.L_x_4563:
[----:B-1----:R-:W2:Y:S04]  /*4120*/  LDG.E.STRONG.GPU R38, desc[UR8][R36.64] ;  /* 0x0000000824267981 */ /* 0x002ea8000c1ef900 */
[----:B--2---:R-:W-:Y:S01]  /*4130*/  CCTL.IVALL ;  /* 0x00000000ff00798f */ /* 0x004fe20002000000 */
[----:B------:R-:W-:Y:S05]  /*4140*/  YIELD ;  /* 0x0000000000007946 */ /* 0x000fea0003800000 */
[----:B------:R-:W-:-:S13]  /*4150*/  ISETP.NE.AND P6, PT, R38, R95, PT ;  /* 0x0000005f2600720c */ /* 0x000fda0003fc5270 */
[----:B------:R-:W-:Y:S05]  /*4160*/  @P6 BRA `(.L_x_4563) ;  /* 0xfffffffc00ec6947 */ /* 0x000fea000383ffff */
.L_x_4562:
        /* <DEDUP_REMOVED lines=11> */
.L_x_4565:
        /* <DEDUP_REMOVED lines=63> */
.L_x_4564:
        /* <DEDUP_REMOVED lines=18> */
.L_x_4567:
[----:B------:R-:W-:Y:S05]  /*4730*/  BSYNC B0 ;  /* 0x0000000000007941 */ /* 0x000fea0003800000 */
.L_x_4566:
        /* <DEDUP_REMOVED lines=33> */
.L_x_4561:
[----:B-1----:R-:W0:Y:S01]  /*4950*/  S2R R37, SR_TID.X ;  /* 0x0000000000257919 */ /* 0x002e220000002100 */
[----:B------:R-:W-:Y:S01]  /*4960*/  ULDC.64 UR12, c[0x0][0x218] ;  /* 0x00008600000c7ab9 */ /* 0x000fe20000000a00 */
[----:B------:R-:W-:Y:S01]  /*4970*/  P2R R36, PR, RZ, 0x1 ;  /* 0x00000001ff247803 */ /* 0x000fe20000000000 */
[----:B------:R-:W1:Y:S01]  /*4980*/  S2UR UR6, SR_CgaCtaId ;  /* 0x00000000000679c3 */ /* 0x000e620000008800 */
[----:B------:R-:W-:Y:S01]  /*4990*/  ISETP.EQ.U32.AND P6, PT, RZ, UR12, PT ;  /* 0x0000000cff007c0c */ /* 0x000fe2000bfc2070 */
[----:B------:R-:W-:Y:S01]  /*49a0*/  UMOV UR5, 0x400 ;  /* 0x0000040000057882 */ /* 0x000fe20000000000 */
[----:B------:R-:W-:Y:S01]  /*49b0*/  ULDC UR11, c[0x0][0x2a4] ;  /* 0x0000a900000b7ab9 */ /* 0x000fe20000000800 */
[----:B-1----:R-:W-:Y:S01]  /*49c0*/  ULEA UR5, UR6, UR5, 0x18 ;  /* 0x0000000506057291 */ /* 0x002fe2000f8ec03f */
[----:B0-----:R-:W-:-:S04]  /*49d0*/  LOP3.LUT P0, RZ, R37, UR7, RZ, 0xfc, !PT ;  /* 0x0000000725ff7c12 */ /* 0x001fc8000f80fcff */
[----:B------:R-:W-:-:S04]  /*49e0*/  ISETP.EQ.OR.EX P6, PT, RZ, UR13, P0, P6 ;  /* 0x0000000dff007c0c */ /* 0x000fc800087c2760 */
[----:B------:R0:W-:Y:S01]  /*49f0*/  @!P5 STS.64 [UR5+0x80], R40 ;  /* 0x00008028ff00d988 */ /* 0x0001e20008000a05 */
[----:B------:R-:W-:-:S08]  /*4a00*/  ISETP.NE.AND P0, PT, R36, RZ, PT ;  /* 0x000000ff2400720c */ /* 0x000fd00003f05270 */
[----:B------:R-:W1:Y:S01]  /*4a10*/  @!P6 LDC.64 R42, c[0x0][0x218] ;  /* 0x00008600ff2aeb82 */ /* 0x000e620000000a00 */
[----:B------:R-:W-:Y:S01]  /*4a20*/  @!P6 FMUL.FTZ R37, R41, UR11 ;  /* 0x0000000b2925ec20 */ /* 0x000fe20008410000 */
[----:B------:R-:W-:Y:S01]  /*4a30*/  @!P6 FMUL.FTZ R36, R40, UR11 ;  /* 0x0000000b2824ec20 */ /* 0x000fe20008410000 */
[----:B0-----:R-:W-:Y:S01]  /*4a40*/  IADD3 R41, R21, R18, RZ ;  /* 0x0000001215297210 */ /* 0x001fe20007ffe0ff */
[----:B-1----:R-:W-:-:S05]  /*4a50*/  @!P6 IMAD.WIDE R42, R22, 0x8, R42 ;  /* 0x00000008162ae825 */ /* 0x002fca00078e022a */
[----:B------:R0:W-:Y:S01]  /*4a60*/  @!P6 STG.E.64 desc[UR8][R42.64], R36 ;  /* 0x000000242a00e986 */ /* 0x0001e2000c101b08 */
[----:B------:R-:W-:Y:S01]  /*4a70*/  BAR.SYNC.DEFER_BLOCKING 0x0 ;  /* 0x0000000000007b1d */ /* 0x000fe20000010000 */
[----:B0-----:R-:W-:-:S05]  /*4a80*/  MOV R42, 0x3f800000 ;  /* 0x3f800000002a7802 */ /* 0x001fca0000000f00 */
        /* <DEDUP_REMOVED lines=8> */
[----:B------:R1:W2:Y:S07]  /*4b10*/  @P5 MUFU.RSQ R42, R92 ;  /* 0x0000005c002a5308 */ /* 0x0002ae0000001400 */
[----:B------:R-:W3:Y:S01]  /*4b20*/  LDC.64 R36, c[0x0][0x230] ;  /* 0x00008c00ff247b82 */ /* 0x000ee20000000a00 */
[----:B0-----:R-:W-:-:S05]  /*4b30*/  IMAD.WIDE R38, R41, 0x2, R38 ;  /* 0x0000000229267825 */ /* 0x001fca00078e0226 */
[----:B------:R-:W4:Y:S01]  /*4b40*/  LDG.E.U16 R18, desc[UR8][R38.64] ;  /* 0x0000000826127981 */ /* 0x000f22000c1e1500 */
[----:B---3--:R-:W-:-:S03]  /*4b50*/  IMAD.WIDE R36, R41, 0x2, R36 ;  /* 0x0000000229247825 */ /* 0x008fc600078e0224 */
[----:B------:R-:W3:Y:S04]  /*4b60*/  LDG.E.U16 R40, desc[UR8][R38.64+0x2] ;  /* 0x0000020826287981 */ /* 0x000ee8000c1e1500 */
[----:B------:R-:W5:Y:S04]  /*4b70*/  LDG.E.U16 R41, desc[UR8][R36.64] ;  /* 0x0000000824297981 */ /* 0x000f68000c1e1500 */
[----:B------:R-:W5:Y:S01]  /*4b80*/  LDG.E.U16 R43, desc[UR8][R36.64+0x2] ;  /* 0x00000208242b7981 */ /* 0x000f62000c1e1500 */
[----:B------:R-:W-:Y:S01]  /*4b90*/  ISETP.NE.AND P6, PT, RZ, UR10, PT ;  /* 0x0000000aff007c0c */ /* 0x000fe2000bfc5270 */
[----:B------:R-:W-:-:S02]  /*4ba0*/  HADD2.F32 R94, -RZ, R85.H1_H1 ;  /* 0x30000055ff5e7230 */ /* 0x000fc40000004100 */
[----:B-1----:R-:W-:-:S03]  /*4bb0*/  HADD2.F32 R92, -RZ, R85.H0_H0 ;  /* 0x20000055ff5c7230 */ /* 0x002fc60000004100 */
[--C-:B------:R-:W-:Y:S02]  /*4bc0*/  FADD.FTZ R93, R94, -R89.reuse ;  /* 0x800000595e5d7221 */ /* 0x100fe40000010000 */
[----:B------:R-:W-:Y:S02]  /*4bd0*/  FADD.FTZ R85, R92, -R89 ;  /* 0x800000595c557221 */ /* 0x000fe40000010000 */
[-C--:B--2---:R-:W-:Y:S02]  /*4be0*/  FMUL.FTZ R93, R93, R42.reuse ;  /* 0x0000002a5d5d7220 */ /* 0x084fe40000410000 */
[----:B------:R-:W-:Y:S01]  /*4bf0*/  FMUL.FTZ R85, R85, R42 ;  /* 0x0000002a55557220 */ /* 0x000fe20000410000 */
[----:B----4-:R-:W-:Y:S02]  /*4c00*/  SHF.L.U32 R18, R18, 0x10, RZ ;  /* 0x0000001012127819 */ /* 0x010fe400000006ff */
[----:B---3--:R-:W-:Y:S02]  /*4c10*/  SHF.L.U32 R40, R40, 0x10, RZ ;  /* 0x0000001028287819 */ /* 0x008fe400000006ff */
[----:B-----5:R-:W-:-:S02]  /*4c20*/  SHF.L.U32 R41, R41, 0x10, RZ ;  /* 0x0000001029297819 */ /* 0x020fc400000006ff */
        /* <DEDUP_REMOVED lines=14> */
.L_x_4568:
        /* <DEDUP_REMOVED lines=15> */
.L_x_4570:
[----:B------:R-:W-:Y:S05]  /*4e00*/  BSYNC B0 ;  /* 0x0000000000007941 */ /* 0x000fea0003800000 */
.L_x_4569:
[--C-:B------:R-:W-:Y:S02]  /*4e10*/  HADD2.F32 R36, -RZ, R17.reuse.H0_H0 ;  /* 0x20000011ff247230 */ /* 0x100fe40000004100 */
[----:B0-----:R-:W-:-:S03]  /*4e20*/  HADD2.F32 R38, -RZ, R17.H1_H1 ;  /* 0x30000011ff267230 */ /* 0x001fc60000004100 */
[--C-:B------:R-:W-:Y:S02]  /*4e30*/  FADD.FTZ R17, R36, -R89.reuse ;  /* 0x8000005924117221 */ /* 0x100fe40000010000 */
[----:B------:R-:W-:Y:S02]  /*4e40*/  FADD.FTZ R37, R38, -R89 ;  /* 0x8000005926257221 */ /* 0x000fe40000010000 */
        /* <DEDUP_REMOVED lines=15> */
.L_x_4571:
        /* <DEDUP_REMOVED lines=15> */
.L_x_4573:
[----:B------:R-:W-:Y:S05]  /*5030*/  BSYNC B0 ;  /* 0x0000000000007941 */ /* 0x000fea0003800000 */
.L_x_4572:
[--C-:B------:R-:W-:Y:S02]  /*5040*/  HADD2.F32 R36, -RZ, R16.reuse.H0_H0 ;  /* 0x20000010ff247230 */ /* 0x100fe40000004100 */
[----:B------:R-:W-:-:S03]  /*5050*/  HADD2.F32 R16, -RZ, R16.H1_H1 ;  /* 0x30000010ff107230 */ /* 0x000fc60000004100 */
[--C-:B0-----:R-:W-:Y:S02]  /*5060*/  FADD.FTZ R17, R36, -R89.reuse ;  /* 0x8000005924117221 */ /* 0x101fe40000010000 */
        /* <DEDUP_REMOVED lines=16> */
.L_x_4574:
        /* <DEDUP_REMOVED lines=15> */
.L_x_4576:
[----:B------:R-:W-:Y:S05]  /*5260*/  BSYNC B0 ;  /* 0x0000000000007941 */ /* 0x000fea0003800000 */
.L_x_4575:
[--C-:B------:R-:W-:Y:S02]  /*5270*/  HADD2.F32 R16, -RZ, R15.reuse.H0_H0 ;  /* 0x2000000fff107230 */ /* 0x100fe40000004100 */
[----:B0-----:R-:W-:Y:S02]  /*5280*/  HADD2.F32 R36, -RZ, R15.H1_H1 ;  /* 0x3000000fff247230 */ /* 0x001fe40000004100 */
[--C-:B------:R-:W-:Y:S02]  /*5290*/  HADD2.F32 R92, -RZ, R14.reuse.H0_H0 ;  /* 0x2000000eff5c7230 */ /* 0x100fe40000004100 */
[--C-:B------:R-:W-:Y:S01]  /*52a0*/  FADD.FTZ R15, R16, -R89.reuse ;  /* 0x80000059100f7221 */ /* 0x100fe20000010000 */
[----:B------:R-:W-:Y:S02]  /*52b0*/  HADD2.F32 R94, -RZ, R14.H1_H1 ;  /* 0x3000000eff5e7230 */ /* 0x000fe40000004100 */
[----:B------:R-:W-:Y:S01]  /*52c0*/  FADD.FTZ R17, R36, -R89 ;  /* 0x8000005924117221 */ /* 0x000fe20000010000 */
        /* <DEDUP_REMOVED lines=15> */
.L_x_4577:
        /* <DEDUP_REMOVED lines=15> */
.L_x_4579:
[----:B------:R-:W-:Y:S05]  /*54b0*/  BSYNC B0 ;  /* 0x0000000000007941 */ /* 0x000fea0003800000 */
.L_x_4578:
        /* <DEDUP_REMOVED lines=21> */
.L_x_4580:
        /* <DEDUP_REMOVED lines=15> */
.L_x_4582:
[----:B------:R-:W-:Y:S05]  /*5700*/  BSYNC B0 ;  /* 0x0000000000007941 */ /* 0x000fea0003800000 */
.L_x_4581:
[-C--:B------:R-:W-:Y:S01]  /*5710*/  FMUL.FTZ R39, R39, R42.reuse ;  /* 0x0000002a27277220 */ /* 0x080fe20000410000 */
[----:B------:R-:W-:Y:S01]  /*5720*/  FMUL.FTZ R85, R85, R42 ;  /* 0x0000002a55557220 */ /* 0x000fe20000410000 */
[--C-:B------:R-:W-:Y:S02]  /*5730*/  HADD2.F32 R36, -RZ, R12.reuse.H0_H0 ;  /* 0x2000000cff247230 */ /* 0x100fe40000004100 */
[----:B------:R-:W-:Y:S02]  /*5740*/  HADD2.F32 R38, -RZ, R12.H1_H1 ;  /* 0x3000000cff267230 */ /* 0x000fe40000004100 */
[----:B------:R-:W-:Y:S01]  /*5750*/  FFMA.FTZ R39, R18, R39, R41 ;  /* 0x0000002712277223 */ /* 0x000fe20000010029 */
[--C-:B------:R-:W-:Y:S02]  /*5760*/  HADD2.F32 R92, -RZ, R11.reuse.H0_H0 ;  /* 0x2000000bff5c7230 */ /* 0x100fe40000004100 */
[----:B0-----:R-:W-:Y:S01]  /*5770*/  FFMA.FTZ R16, R40, R85, R43 ;  /* 0x0000005528107223 */ /* 0x001fe2000001002b */
[----:B------:R-:W-:Y:S01]  /*5780*/  HADD2.F32 R94, -RZ, R11.H1_H1 ;  /* 0x3000000bff5e7230 */ /* 0x000fe20000004100 */
        /* <DEDUP_REMOVED lines=11> */
.L_x_4583:
        /* <DEDUP_REMOVED lines=15> */
.L_x_4585:
[----:B------:R-:W-:Y:S05]  /*5930*/  BSYNC B0 ;  /* 0x0000000000007941 */ /* 0x000fea0003800000 */
.L_x_4584:
[--C-:B------:R-:W-:Y:S01]  /*5940*/  FADD.FTZ R11, R36, -R89.reuse ;  /* 0x80000059240b7221 */ /* 0x100fe20000010000 */
[--C-:B------:R-:W-:Y:S01]  /*5950*/  FADD.FTZ R13, R38, -R89.reuse ;  /* 0x80000059260d7221 */ /* 0x100fe20000010000 */
[--C-:B0-----:R-:W-:Y:S01]  /*5960*/  FADD.FTZ R15, R92, -R89.reuse ;  /* 0x800000595c0f7221 */ /* 0x101fe20000010000 */
        /* <DEDUP_REMOVED lines=18> */
.L_x_4586:
        /* <DEDUP_REMOVED lines=15> */
.L_x_4588:
[----:B------:R-:W-:Y:S05]  /*5b80*/  BSYNC B0 ;  /* 0x0000000000007941 */ /* 0x000fea0003800000 */
.L_x_4587:
[--C-:B------:R-:W-:Y:S02]  /*5b90*/  HADD2.F32 R16, -RZ, R10.reuse.H0_H0 ;  /* 0x2000000aff107230 */ /* 0x100fe40000004100 */
        /* <DEDUP_REMOVED lines=14> */
.L_x_4589:
[----:B------:R-:W-:Y:S01]  /*5c80*/  LOP3.LUT P5, RZ, R19, 0x80000, RZ, 0xc0, !PT ;  /* 0x0008000013ff7812 */ /* 0x000fe200078ac0ff */
[----:B------:R-:W-:-:S12]  /*5c90*/  BSSY B0, `(.L_x_4590) ;  /* 0x000000e000007945 */ /* 0x000fd80003800000 */
[----:B------:R-:W-:Y:S05]  /*5ca0*/  @!P5 BRA `(.L_x_4591) ;  /* 0x000000000030d947 */ /* 0x000fea0003800000 */
[----:B------:R-:W-:Y:S01]  /*5cb0*/  ULDC.64 UR12, c[0x0][0x270] ;  /* 0x00009c00000c7ab9 */ /* 0x000fe20000000a00 */
[----:B------:R-:W-:Y:S01]  /*5cc0*/  MOV R10, R68 ;  /* 0x00000044000a7202 */ /* 0x000fe20000000f00 */
[----:B------:R-:W-:Y:S01]  /*5cd0*/  IMAD R13, R55, UR12, RZ ;  /* 0x0000000c370d7c24 */ /* 0x000fe2000f8e02ff */
[----:B0-----:R-:W-:Y:S02]  /*5ce0*/  MOV R11, R91 ;  /* 0x0000005b000b7202 */ /* 0x001fe40000000f00 */
        /* <DEDUP_REMOVED lines=8> */
.L_x_4591:
[----:B------:R-:W-:Y:S05]  /*5d70*/  BSYNC B0 ;  /* 0x0000000000007941 */ /* 0x000fea0003800000 */
.L_x_4590:
[--C-:B------:R-:W-:Y:S02]  /*5d80*/  HADD2.F32 R10, -RZ, R9.reuse.H0_H0 ;  /* 0x20000009ff0a7230 */ /* 0x100fe40000004100 */
[--C-:B0-----:R-:W-:Y:S01]  /*5d90*/  FADD.FTZ R11, R38, -R89.reuse ;  /* 0x80000059260b7221 */ /* 0x101fe20000010000 */
[----:B-1----:R-:W-:Y:S02]  /*5da0*/  HADD2.F32 R12, -RZ, R9.H1_H1 ;  /* 0x30000009ff0c7230 */ /* 0x002fe40000004100 */
[--C-:B------:R-:W-:Y:S01]  /*5db0*/  FADD.FTZ R9, R16, -R89.reuse ;  /* 0x8000005910097221 */ /* 0x100fe20000010000 */
[--C-:B------:R-:W-:Y:S02]  /*5dc0*/  HADD2.F32 R16, -RZ, R8.reuse.H0_H0 ;  /* 0x20000008ff107230 */ /* 0x100fe40000004100 */
[-C--:B------:R-:W-:Y:S01]  /*5dd0*/  FMUL.FTZ R11, R11, R42.reuse ;  /* 0x0000002a0b0b7220 */ /* 0x080fe20000410000 */
[----:B------:R-:W-:Y:S02]  /*5de0*/  HADD2.F32 R36, -RZ, R8.H1_H1 ;  /* 0x30000008ff247230 */ /* 0x000fe40000004100 */
        /* <DEDUP_REMOVED lines=16> */
.L_x_4592:
        /* <DEDUP_REMOVED lines=15> */
.L_x_4594:
[----:B------:R-:W-:Y:S05]  /*5fe0*/  BSYNC B0 ;  /* 0x0000000000007941 */ /* 0x000fea0003800000 */
.L_x_4593:
        /* <DEDUP_REMOVED lines=17> */
.L_x_4595:
        /* <DEDUP_REMOVED lines=15> */
.L_x_4597:
[----:B------:R-:W-:Y:S05]  /*61f0*/  BSYNC B0 ;  /* 0x0000000000007941 */ /* 0x000fea0003800000 */
.L_x_4596:
[-C--:B------:R-:W-:Y:S01]  /*6200*/  FMUL.FTZ R37, R37, R42.reuse ;  /* 0x0000002a25257220 */ /* 0x080fe20000410000 */
[----:B------:R-:W-:Y:S01]  /*6210*/  FMUL.FTZ R39, R39, R42 ;  /* 0x0000002a27277220 */ /* 0x000fe20000410000 */
[--C-:B------:R-:W-:Y:S02]  /*6220*/  HADD2.F32 R12, -RZ, R7.reuse.H0_H0 ;  /* 0x20000007ff0c7230 */ /* 0x100fe40000004100 */
[----:B------:R-:W-:Y:S02]  /*6230*/  HADD2.F32 R14, -RZ, R7.H1_H1 ;  /* 0x30000007ff0e7230 */ /* 0x000fe40000004100 */
[----:B------:R-:W-:Y:S01]  /*6240*/  FFMA.FTZ R37, R18, R37, R41 ;  /* 0x0000002512257223 */ /* 0x000fe20000010029 */
[--C-:B------:R-:W-:Y:S02]  /*6250*/  HADD2.F32 R16, -RZ, R6.reuse.H0_H0 ;  /* 0x20000006ff107230 */ /* 0x100fe40000004100 */
[----:B01----:R-:W-:Y:S01]  /*6260*/  FFMA.FTZ R10, R40, R39, R43 ;  /* 0x00000027280a7223 */ /* 0x003fe2000001002b */
        /* <DEDUP_REMOVED lines=12> */
.L_x_4598:
        /* <DEDUP_REMOVED lines=15> */
.L_x_4600:
[----:B------:R-:W-:Y:S05]  /*6420*/  BSYNC B0 ;  /* 0x0000000000007941 */ /* 0x000fea0003800000 */
.L_x_4599:
        /* <DEDUP_REMOVED lines=21> */
.L_x_4601:
        /* <DEDUP_REMOVED lines=15> */
.L_x_4603:
[----:B------:R-:W-:Y:S05]  /*6670*/  BSYNC B0 ;  /* 0x0000000000007941 */ /* 0x000fea0003800000 */
.L_x_4602:
[----:B------:R-:W-:Y:S02]  /*6680*/  HADD2.F32 R12, -RZ, R5.H0_H0 ;  /* 0x20000005ff0c7230 */ /* 0x000fe40000004100 */
[----:B------:R-:W-:Y:S01]  /*6690*/  FFMA.FTZ R13, R18, R13, R41 ;  /* 0x0000000d120d7223 */ /* 0x000fe20000010029 */
[----:B------:R-:W-:Y:S02]  /*66a0*/  HADD2.F32 R14, -RZ, R4.H0_H0 ;  /* 0x20000004ff0e7230 */ /* 0x000fe40000004100 */
        /* <DEDUP_REMOVED lines=12> */
.L_x_4604:
        /* <DEDUP_REMOVED lines=15> */
.L_x_4606:
[----:B------:R-:W-:Y:S05]  /*6860*/  BSYNC B0 ;  /* 0x0000000000007941 */ /* 0x000fea0003800000 */
.L_x_4605:
[----:B01----:R-:W-:Y:S02]  /*6870*/  HADD2.F32 R8, -RZ, R2.H0_H0 ;  /* 0x20000002ff087230 */ /* 0x003fe40000004100 */
        /* <DEDUP_REMOVED lines=24> */
[-C--:B------:R-:W-:Y:S01]  /*6a00*/  FMUL.FTZ R7, R7, R42.reuse ;  /* 0x0000002a07077220 */ /* 0x080fe20000410000 */
[----:B------:R-:W-:Y:S02]  /*6a10*/  HADD2.F32 R96, -RZ, R79.H0_H0 ;  /* 0x2000004fff607230 */ /* 0x000fe40000004100 */
[-C--:B------:R-:W-:Y:S01]  /*6a20*/  FMUL.FTZ R12, R39, R42.reuse ;  /* 0x0000002a270c7220 */ /* 0x080fe20000410000 */
[----:B------:R-:W-:Y:S02]  /*6a30*/  HADD2.F32 R6, -RZ, R86.H0_H0 ;  /* 0x20000056ff067230 */ /* 0x000fe40000004100 */
[----:B------:R-:W-:Y:S01]  /*6a40*/  FADD.FTZ R17, R16, -R89 ;  /* 0x8000005910117221 */ /* 0x000fe20000010000 */
[----:B------:R-:W-:Y:S02]  /*6a50*/  HADD2.F32 R8, -RZ, R87.H0_H0 ;  /* 0x20000057ff087230 */ /* 0x000fe40000004100 */
[----:B------:R-:W-:Y:S01]  /*6a60*/  FMUL.FTZ R98, R99, R42 ;  /* 0x0000002a63627220 */ /* 0x000fe20000410000 */
[----:B------:R-:W-:-:S02]  /*6a70*/  HADD2.F32 R10, -RZ, R88.H0_H0 ;  /* 0x20000058ff0a7230 */ /* 0x000fc40000004100 */
[----:B------:R-:W-:Y:S01]  /*6a80*/  FMUL.FTZ R16, R93, R42 ;  /* 0x0000002a5d107220 */ /* 0x000fe20000410000 */
[----:B------:R-:W-:Y:S02]  /*6a90*/  HADD2.F32 R0, -RZ, R0.H1_H1 ;  /* 0x30000000ff007230 */ /* 0x000fe40000004100 */
[--C-:B------:R-:W-:Y:S01]  /*6aa0*/  FADD.FTZ R37, R36, -R89.reuse ;  /* 0x8000005924257221 */ /* 0x100fe20000010000 */
[----:B------:R-:W-:Y:S01]  /*6ab0*/  FADD.FTZ R85, R92, -R89 ;  /* 0x800000595c557221 */ /* 0x000fe20000010000 */
[----:B------:R-:W-:Y:S01]  /*6ac0*/  FFMA.FTZ R93, R18, R7, R41 ;  /* 0x00000007125d7223 */ /* 0x000fe20000010029 */
[--C-:B------:R-:W-:Y:S01]  /*6ad0*/  FADD.FTZ R95, R96, -R89.reuse ;  /* 0x80000059605f7221 */ /* 0x100fe20000010000 */
[--C-:B------:R-:W-:Y:S01]  /*6ae0*/  FADD.FTZ R105, R6, -R89.reuse ;  /* 0x8000005906697221 */ /* 0x100fe20000010000 */
[----:B------:R-:W-:Y:S01]  /*6af0*/  FADD.FTZ R107, R8, -R89 ;  /* 0x80000059086b7221 */ /* 0x000fe20000010000 */
[----:B------:R-:W-:Y:S01]  /*6b00*/  FFMA.FTZ R7, R18, R12, R41 ;  /* 0x0000000c12077223 */ /* 0x000fe20000010029 */
[----:B------:R-:W-:Y:S01]  /*6b10*/  FADD.FTZ R109, R10, -R89 ;  /* 0x800000590a6d7221 */ /* 0x000fe20000010000 */
[----:B------:R-:W-:Y:S01]  /*6b20*/  FFMA.FTZ R12, R18, R98, R41 ;  /* 0x00000062120c7223 */ /* 0x000fe20000010029 */
[-C--:B------:R-:W-:Y:S01]  /*6b30*/  FMUL.FTZ R6, R11, R42.reuse ;  /* 0x0000002a0b067220 */ /* 0x080fe20000410000 */
[----:B------:R-:W-:Y:S01]  /*6b40*/  FMUL.FTZ R8, R15, R42 ;  /* 0x0000002a0f087220 */ /* 0x000fe20000410000 */
[----:B------:R-:W-:-:S02]  /*6b50*/  HADD2.F32 R98, -RZ, R73.H1_H1 ;  /* 0x30000049ff627230 */ /* 0x000fc40000004100 */
[-C--:B------:R-:W-:Y:S01]  /*6b60*/  FMUL.FTZ R10, R37, R42.reuse ;  /* 0x0000002a250a7220 */ /* 0x080fe20000410000 */
        /* <DEDUP_REMOVED lines=8> */
[----:B------:R-:W0:Y:S01]  /*6bf0*/  S2R R0, SR_TID.X ;  /* 0x0000000000007919 */ /* 0x000e220000002100 */
[-C--:B------:R-:W-:Y:S01]  /*6c00*/  FMUL.FTZ R108, R109, R42.reuse ;  /* 0x0000002a6d6c7220 */ /* 0x080fe20000410000 */
[----:B------:R-:W-:Y:S01]  /*6c10*/  FMUL.FTZ R92, R9, R42 ;  /* 0x0000002a095c7220 */ /* 0x000fe20000410000 */
[C-C-:B------:R-:W-:Y:S01]  /*6c20*/  FFMA.FTZ R85, R18.reuse, R6, R41.reuse ;  /* 0x0000000612557223 */ /* 0x140fe20000010029 */
[C-C-:B------:R-:W-:Y:S01]  /*6c30*/  FFMA.FTZ R37, R18.reuse, R8, R41.reuse ;  /* 0x0000000812257223 */ /* 0x140fe20000010029 */
[----:B------:R-:W-:Y:S01]  /*6c40*/  FMUL.FTZ R38, R13, R42 ;  /* 0x0000002a0d267220 */ /* 0x000fe20000410000 */
[C-C-:B------:R-:W-:Y:S01]  /*6c50*/  FFMA.FTZ R6, R18.reuse, R10, R41.reuse ;  /* 0x0000000a12067223 */ /* 0x140fe20000010029 */
[C-C-:B------:R-:W-:Y:S01]  /*6c60*/  FFMA.FTZ R8, R18.reuse, R14, R41.reuse ;  /* 0x0000000e12087223 */ /* 0x140fe20000010029 */
[C-C-:B------:R-:W-:Y:S01]  /*6c70*/  FFMA.FTZ R9, R18.reuse, R16, R41.reuse ;  /* 0x0000001012097223 */ /* 0x140fe20000010029 */
[----:B------:R-:W-:Y:S01]  /*6c80*/  FMUL.FTZ R36, R17, R42 ;  /* 0x0000002a11247220 */ /* 0x000fe20000410000 */
[C-C-:B------:R-:W-:Y:S01]  /*6c90*/  FFMA.FTZ R10, R18.reuse, R94, R41.reuse ;  /* 0x0000005e120a7223 */ /* 0x140fe20000010029 */
[C-C-:B------:R-:W-:Y:S01]  /*6ca0*/  FFMA.FTZ R11, R18.reuse, R96, R41.reuse ;  /* 0x00000060120b7223 */ /* 0x140fe20000010029 */
[C-C-:B------:R-:W-:Y:S01]  /*6cb0*/  FFMA.FTZ R13, R18.reuse, R100, R41.reuse ;  /* 0x00000064120d7223 */ /* 0x140fe20000010029 */
[C-C-:B------:R-:W-:Y:S01]  /*6cc0*/  FFMA.FTZ R14, R18.reuse, R102, R41.reuse ;  /* 0x00000066120e7223 */ /* 0x140fe20000010029 */
[C-C-:B------:R-:W-:Y:S01]  /*6cd0*/  FFMA.FTZ R15, R18.reuse, R104, R41.reuse ;  /* 0x00000068120f7223 */ /* 0x140fe20000010029 */
[C-C-:B------:R-:W-:Y:S01]  /*6ce0*/  FFMA.FTZ R16, R18.reuse, R106, R41.reuse ;  /* 0x0000006a12107223 */ /* 0x140fe20000010029 */
[----:B------:R-:W-:Y:S01]  /*6cf0*/  FMUL.FTZ R110, R111, R42 ;  /* 0x0000002a6f6e7220 */ /* 0x000fe20000410000 */
[----:B------:R-:W-:Y:S01]  /*6d00*/  FFMA.FTZ R17, R18, R108, R41 ;  /* 0x0000006c12117223 */ /* 0x000fe20000010029 */
[----:B------:R-:W-:-:S02]  /*6d10*/  HADD2.F32 R94, -RZ, R5.H1_H1 ;  /* 0x30000005ff5e7230 */ /* 0x000fc40000004100 */
[C-C-:B------:R-:W-:Y:S01]  /*6d20*/  FFMA.FTZ R92, R18.reuse, R92, R41.reuse ;  /* 0x0000005c125c7223 */ /* 0x140fe20000010029 */
[----:B------:R-:W-:Y:S02]  /*6d30*/  HADD2.F32 R4, -RZ, R4.H1_H1 ;  /* 0x30000004ff047230 */ /* 0x000fe40000004100 */
[C-C-:B------:R-:W-:Y:S01]  /*6d40*/  FFMA.FTZ R38, R18.reuse, R38, R41.reuse ;  /* 0x0000002612267223 */ /* 0x140fe20000010029 */
[----:B------:R-:W-:Y:S02]  /*6d50*/  HADD2.F32 R96, -RZ, R3.H1_H1 ;  /* 0x30000003ff607230 */ /* 0x000fe40000004100 */
[C-C-:B------:R-:W-:Y:S01]  /*6d60*/  FFMA.FTZ R36, R18.reuse, R36, R41.reuse ;  /* 0x0000002412247223 */ /* 0x140fe20000010029 */
[----:B------:R-:W-:Y:S02]  /*6d70*/  HADD2.F32 R2, -RZ, R2.H1_H1 ;  /* 0x30000002ff027230 */ /* 0x000fe40000004100 */
[----:B------:R-:W-:Y:S01]  /*6d80*/  FFMA.FTZ R18, R18, R110, R41 ;  /* 0x0000006e12127223 */ /* 0x000fe20000010029 */
        /* <DEDUP_REMOVED lines=80> */
.L_x_4607:
        /* <DEDUP_REMOVED lines=15> */
.L_x_4609:
[----:B------:R-:W-:Y:S05]  /*7380*/  BSYNC B0 ;  /* 0x0000000000007941 */ /* 0x000fea0003800000 */
.L_x_4608:
        /* <DEDUP_REMOVED lines=11> */
.L_x_4610:
        /* <DEDUP_REMOVED lines=15> */
.L_x_4612:
[----:B------:R-:W-:Y:S05]  /*7530*/  BSYNC B0 ;  /* 0x0000000000007941 */ /* 0x000fea0003800000 */
.L_x_4611:
[----:B------:R-:W-:Y:S01]  /*7540*/  IADD3 R40, R72, 0xf8, RZ ;  /* 0x000000f848287810 */ /* 0x000fe20007ffe0ff */
        /* <DEDUP_REMOVED lines=11> */
.L_x_4613:
        /* <DEDUP_REMOVED lines=15> */
.L_x_4615:
[----:B------:R-:W-:Y:S05]  /*76f0*/  BSYNC B0 ;  /* 0x0000000000007941 */ /* 0x000fea0003800000 */
.L_x_4614:
        /* <DEDUP_REMOVED lines=11> */
.L_x_4616:
        /* <DEDUP_REMOVED lines=15> */
.L_x_4618:
[----:B------:R-:W-:Y:S05]  /*78a0*/  BSYNC B0 ;  /* 0x0000000000007941 */ /* 0x000fea0003800000 */
.L_x_4617:
        /* <DEDUP_REMOVED lines=11> */
.L_x_4619:
        /* <DEDUP_REMOVED lines=15> */
.L_x_4621:
[----:B------:R-:W-:Y:S05]  /*7a50*/  BSYNC B0 ;  /* 0x0000000000007941 */ /* 0x000fea0003800000 */
.L_x_4620:
        /* <DEDUP_REMOVED lines=11> */
.L_x_4622:
        /* <DEDUP_REMOVED lines=15> */
.L_x_4624:
[----:B------:R-:W-:Y:S05]  /*7c00*/  BSYNC B0 ;  /* 0x0000000000007941 */ /* 0x000fea0003800000 */
.L_x_4623:
        /* <DEDUP_REMOVED lines=11> */
.L_x_4625:
        /* <DEDUP_REMOVED lines=15> */
.L_x_4627:
[----:B------:R-:W-:Y:S05]  /*7db0*/  BSYNC B0 ;  /* 0x0000000000007941 */ /* 0x000fea0003800000 */
.L_x_4626:
        /* <DEDUP_REMOVED lines=11> */
.L_x_4628:
        /* <DEDUP_REMOVED lines=17> */
.L_x_4630:
[----:B------:R-:W-:Y:S05]  /*7f80*/  BSYNC B0 ;  /* 0x0000000000007941 */ /* 0x000fea0003800000 */
.L_x_4629:
        /* <DEDUP_REMOVED lines=11> */
.L_x_4631:
        /* <DEDUP_REMOVED lines=17> */
.L_x_4633:
[----:B------:R-:W-:Y:S05]  /*8150*/  BSYNC B0 ;  /* 0x0000000000007941 */ /* 0x000fea0003800000 */
.L_x_4632:
        /* <DEDUP_REMOVED lines=11> */
.L_x_4634:
        /* <DEDUP_REMOVED lines=17> */
.L_x_4636:
[----:B------:R-:W-:Y:S05]  /*8320*/  BSYNC B0 ;  /* 0x0000000000007941 */ /* 0x000fea0003800000 */
.L_x_4635:
        /* <DEDUP_REMOVED lines=11> */
.L_x_4637:
        /* <DEDUP_REMOVED lines=17> */
.L_x_4639:
[----:B------:R-:W-:Y:S05]  /*84f0*/  BSYNC B0 ;  /* 0x0000000000007941 */ /* 0x000fea0003800000 */
.L_x_4638:
        /* <DEDUP_REMOVED lines=11> */
.L_x_4640:
        /* <DEDUP_REMOVED lines=17> */
.L_x_4642:
[----:B------:R-:W-:Y:S05]  /*86c0*/  BSYNC B0 ;  /* 0x0000000000007941 */ /* 0x000fea0003800000 */
.L_x_4641:
        /* <DEDUP_REMOVED lines=11> */
.L_x_4643:
        /* <DEDUP_REMOVED lines=17> */
.L_x_4645:
[----:B------:R-:W-:Y:S05]  /*8890*/  BSYNC B0 ;  /* 0x0000000000007941 */ /* 0x000fea0003800000 */
.L_x_4644:
        /* <DEDUP_REMOVED lines=11> */
.L_x_4646:
        /* <DEDUP_REMOVED lines=16> */
.L_x_4648:
[----:B------:R-:W-:Y:S05]  /*8a50*/  BSYNC B0 ;  /* 0x0000000000007941 */ /* 0x000fea0003800000 */
.L_x_4647:
        /* <DEDUP_REMOVED lines=11> */
.L_x_4649:
        /* <DEDUP_REMOVED lines=16> */
.L_x_4651:
[----:B------:R-:W-:Y:S05]  /*8c10*/  BSYNC B0 ;  /* 0x0000000000007941 */ /* 0x000fea0003800000 */
.L_x_4650:
        /* <DEDUP_REMOVED lines=11> */
.L_x_4652:
        /* <DEDUP_REMOVED lines=16> */
.L_x_4654:
[----:B------:R-:W-:Y:S05]  /*8dd0*/  BSYNC B0 ;  /* 0x0000000000007941 */ /* 0x000fea0003800000 */
.L_x_4653:
        /* <DEDUP_REMOVED lines=11> */
.L_x_4655:
        /* <DEDUP_REMOVED lines=16> */
.L_x_4657:
[----:B------:R-:W-:Y:S05]  /*8f90*/  BSYNC B0 ;  /* 0x0000000000007941 */ /* 0x000fea0003800000 */
.L_x_4656:
[----:B------:R-:W-:Y:S05]  /*8fa0*/  @!P6 BRA `(.L_x_4658) ;  /* 0x000000000028e947 */ /* 0x000fea0003800000 */
[----:B0-----:R-:W-:Y:S01]  /*8fb0*/  FMUL.FTZ R2, R17, -1.4426950216293334961 ;  /* 0xbfb8aa3b11027820 */ /* 0x001fe20000410000 */
[----:B-1234-:R-:W-:-:S05]  /*8fc0*/  FMUL.FTZ R5, R80, -1.4426950216293334961 ;  /* 0xbfb8aa3b50057820 */ /* 0x01efca0000410000 */
        /* <DEDUP_REMOVED lines=8> */
.L_x_4658:
        /* <DEDUP_REMOVED lines=16> */
.L_x_4660:
[----:B------:R-:W-:Y:S05]  /*9150*/  BSYNC B0 ;  /* 0x0000000000007941 */ /* 0x000fea0003800000 */
.L_x_4659:
        /* <DEDUP_REMOVED lines=11> */
.L_x_4661:
        /* <DEDUP_REMOVED lines=17> */
.L_x_4663:
[----:B------:R-:W-:Y:S05]  /*9320*/  BSYNC B0 ;  /* 0x0000000000007941 */ /* 0x000fea0003800000 */
.L_x_4662:
[----:B0-----:R-:W0:Y:S01]  /*9330*/  LDC R3, c[0x0][0x10] ;  /* 0x00000400ff037b82 */ /* 0x001e220000000800 */
[----:B------:R-:W-:Y:S02]  /*9340*/  IADD3 R20, R20, 0x1, RZ ;  /* 0x0000000114147810 */ /* 0x000fe40007ffe0ff */
[----:B0-----:R-:W-:-:S04]  /*9350*/  IADD3 R22, R3, R22, RZ ;  /* 0x0000001603167210 */ /* 0x001fc80007ffe0ff */
[----:B------:R-:W-:-:S13]  /*9360*/  ISETP.GE.AND P5, PT, R22, UR4, PT ;  /* 0x0000000416007c0c */ /* 0x000fda000bfa6270 */
[----:B------:R-:W-:Y:S05]  /*9370*/  @!P5 BRA `(.L_x_4664) ;  /* 0xffffff78002cd947 */ /* 0x000fea000383ffff */
[----:B------:R-:W-:Y:S05]  /*9380*/  EXIT ;  /* 0x000000000000794d */ /* 0x000fea0003800000 */
.L_x_4665:
        /* <DEDUP_REMOVED lines=15> */
.L_x_5639:


//--------------------- .text._Z35group_norm_nhwc_fwd_one_pass_kernelI11Fp16IOBf16WLi512ELi98ELi392EEv26Group_norm_nhwc_fwd_params --------------------------
	.section	.text._Z35group_norm_nhwc_fwd_one_pass_kernelI11Fp16IOBf16WLi512ELi98ELi392EEv26Group_norm_nhwc_fwd_params,"ax",@progbits
	.align	128
        .global         _Z35group_norm_nhwc_fwd_one_pass_kernelI11Fp16IOBf16WLi512ELi98ELi392EEv26Group_norm_nhwc_fwd_params
        .type           _Z35group_norm_nhwc_fwd_one_pass_kernelI11Fp16IOBf16WLi512ELi98ELi392EEv26Group_norm_nhwc_fwd_params,@function
        .size           _Z35group_norm_nhwc_fwd_one_pass_kernelI11Fp16IOBf16WLi512ELi98ELi392EEv26Group_norm_nhwc_fwd_params,(.L_x_5640 - _Z35group_norm_nhwc_fwd_one_pass_kernelI11Fp16IOBf16WLi512ELi98ELi392EEv26Group_norm_nhwc_fwd_params)
        .other          _Z35group_norm_nhwc_fwd_one_pass_kernelI11Fp16IOBf16WLi512ELi98ELi392EEv26Group_norm_nhwc_fwd_params,@"STO_CUDA_ENTRY STV_DEFAULT"
_Z35group_norm_nhwc_fwd_one_pass_kernelI11Fp16IOBf16WLi512ELi98ELi392EEv26Group_norm_nhwc_fwd_params:
.text._Z35group_norm_nhwc_fwd_one_pass_kernelI11Fp16IOBf16WLi512ELi98ELi392EEv26Group_norm_nhwc_fwd_params:
        /* <DEDUP_REMOVED lines=19> */
.L_x_4682:
        /* <DEDUP_REMOVED lines=10> */
[----:B--2---:R-:W-:Y:S01]  /*01d0*/  VIADD R17, R3, 0x18 ;  /* 0x0000001803117836 */ /* 0x004fe20000000000 */
        /* <DEDUP_REMOVED lines=2234> */
.L_x_4667:
[----:B------:R-:W-:Y:S05]  /*8d80*/  BSYNC B0 ;  /* 0x0000000000007941 */ /* 0x000fea0003800000 */
.L_x_4666:
        /* <DEDUP_REMOVED lines=34> */
.L_x_4671:
[----:B------:R-:W2:Y:S04]  /*8fb0*/  LDG.E.STRONG.GPU R0, desc[UR12][R18.64] ;  /* 0x0000000c12007981 */ /* 0x000ea8000c1ef900 */
[----:B--2---:R-:W-:Y:S04]  /*8fc0*/  CCTL.IVALL ;  /* 0x00000000ff00798f */ /* 0x004fe80002000000 */
[----:B------:R0:W-:Y:S01]  /*8fd0*/  STL [R1], R0 ;  /* 0x0000000001007387 */ /* 0x0001e20000100800 */
[----:B------:R-:W-:-:S13]  /*8fe0*/  ISETP.NE.AND P1, PT, R0, UR6, PT ;  /* 0x0000000600007c0c */ /* 0x000fda000bf25270 */
[----:B0-----:R-:W-:Y:S05]  /*8ff0*/  @P1 BRA `(.L_x_4671) ;  /* 0xfffffffc00ec1947 */ /* 0x001fea000383ffff */
.L_x_4670:
[----:B------:R-:W-:Y:S05]  /*9000*/  BSYNC B0 ;  /* 0x0000000000007941 */ /* 0x000fea0003800000 */
.L_x_4669:
        /* <DEDUP_REMOVED lines=18> */
.L_x_4675:
        /* <DEDUP_REMOVED lines=115> */
.L_x_4674:
        /* <DEDUP_REMOVED lines=61> */
.L_x_4676:
[----:B------:R-:W-:-:S13]  /*9c30*/  ISETP.NE.OR P1, PT, R0, RZ, P1 ;  /* 0x000000ff0000720c */ /* 0x000fda0000f25670 */
[----:B------:R-:W-:Y:S05]  /*9c40*/  @!P1 BRA `(.L_x_4672) ;  /* 0x00000000007c9947 */ /* 0x000fea0003800000 */
.L_x_4673:
        /* <DEDUP_REMOVED lines=31> */
.L_x_4672:
        /* <DEDUP_REMOVED lines=11> */
.L_x_4678:
[----:B------:R-:W-:Y:S05]  /*9ef0*/  BSYNC B0 ;  /* 0x0000000000007941 */ /* 0x000fea0003800000 */
.L_x_4677:
        /* <DEDUP_REMOVED lines=19> */
.L_x_4668:
[----:B------:R-:W-:Y:S01]  /*a030*/  ULDC.64 UR6, c[0x0][0x218] ;  /* 0x0000860000067ab9 */ /* 0x000fe20000000a00 */
[C---:B------:R-:W-:Y:S01]  /*a040*/  LOP3.LUT P1, RZ, R13.reuse, UR14, RZ, 0xfc, !PT ;  /* 0x0000000e0dff7c12 */ /* 0x040fe2000f82fcff */
[----:B------:R-:W-:Y:S01]  /*a050*/  IMAD.WIDE.U32 R18, R13, 0x5397829d, RZ ;  /* 0x5397829d0d127825 */ /* 0x000fe200078e00ff */
[----:B------:R-:W-:Y:S01]  /*a060*/  ISETP.EQ.U32.AND P3, PT, RZ, UR6, PT ;  /* 0x00000006ff007c0c */ /* 0x000fe2000bf62070 */
[----:B------:R-:W-:Y:S01]  /*a070*/  UIADD3 UR9, -UR9, URZ, URZ ;  /* 0x0000003f09097290 */ /* 0x000fe2000fffe13f */
[----:B------:R-:W1:Y:S01]  /*a080*/  LDC.64 R14, c[0x0][0x228] ;  /* 0x00008a00ff0e7b82 */ /* 0x000e620000000a00 */
[----:B------:R-:W-:Y:S01]  /*a090*/  ULDC UR6, c[0x0][0x288] ;  /* 0x0000a20000067ab9 */ /* 0x000fe20000000800 */
[----:B------:R-:W-:Y:S01]  /*a0a0*/  ISETP.EQ.OR.EX P1, PT, RZ, UR7, P1, P3 ;  /* 0x00000007ff007c0c */ /* 0x000fe20008f22730 */
[----:B------:R-:W-:Y:S01]  /*a0b0*/  UIMAD UR6, UR6, UR9, UR8 ;  /* 0x00000009060672a4 */ /* 0x000fe2000f8e0208 */
[----:B------:R-:W-:Y:S01]  /*a0c0*/  SHF.R.U32.HI R18, RZ, 0x4, R19 ;  /* 0x00000004ff127819 */ /* 0x000fe20000011613 */
[----:B------:R-:W-:Y:S01]  /*a0d0*/  ULDC.64 UR10, c[0x0][0x278] ;  /* 0x00009e00000a7ab9 */ /* 0x000fe20000000a00 */
[----:B------:R-:W-:Y:S01]  /*a0e0*/  ULDC.64 UR16, c[0x0][0x270] ;  /* 0x00009c0000107ab9 */ /* 0x000fe20000000a00 */
[----:B------:R-:W-:Y:S01]  /*a0f0*/  ULDC.64 UR18, c[0x0][0x210] ;  /* 0x0000840000127ab9 */ /* 0x000fe20000000a00 */
[----:B------:R-:W2:Y:S01]  /*a100*/  S2UR UR7, SR_CgaCtaId ;  /* 0x00000000000779c3 */ /* 0x000ea20000008800 */
[----:B------:R-:W-:-:S02]  /*a110*/  IMAD R18, R18, -0x31, R13 ;  /* 0xffffffcf12127824 */ /* 0x000fc400078e020d */
[----:B------:R-:W-:Y:S01]  /*a120*/  IMAD.U32 R21, RZ, RZ, UR6 ;  /* 0x00000006ff157e24 */ /* 0x000fe2000f8e00ff */
[----:B------:R-:W-:Y:S01]  /*a130*/  UMOV UR6, 0x400 ;  /* 0x0000040000067882 */ /* 0x000fe20000000000 */
[----:B------:R-:W-:Y:S01]  /*a140*/  IMAD.U32 R13, RZ, RZ, UR8 ;  /* 0x00000008ff0d7e24 */ /* 0x000fe2000f8e00ff */
[----:B------:R-:W-:Y:S02]  /*a150*/  SHF.L.U32 R18, R18, 0x1, RZ ;  /* 0x0000000112127819 */ /* 0x000fe400000006ff */
[----:B0-----:R-:W0:Y:S03]  /*a160*/  @!P1 LDC.64 R10, c[0x0][0x218] ;  /* 0x00008600ff0a9b82 */ /* 0x001e260000000a00 */
[----:B------:R-:W-:-:S05]  /*a170*/  IMAD R21, R21, 0x62, R18 ;  /* 0x0000006215157824 */ /* 0x000fca00078e0212 */
[----:B------:R-:W3:Y:S01]  /*a180*/  LDC.64 R16, c[0x0][0x230] ;  /* 0x00008c00ff107b82 */ /* 0x000ee20000000a00 */
[----:B--2---:R-:W-:-:S03]  /*a190*/  ULEA UR6, UR7, UR6, 0x18 ;  /* 0x0000000607067291 */ /* 0x004fc6000f8ec03f */
[----:B------:R-:W-:Y:S02]  /*a1a0*/  ULDC UR7, c[0x0][0x2a4] ;  /* 0x0000a90000077ab9 */ /* 0x000fe40000000800 */
[----:B------:R-:W-:Y:S01]  /*a1b0*/  @!P1 FMUL.FTZ R19, R5, UR7 ;  /* 0x0000000705139c20 */ /* 0x000fe20008410000 */
[----:B------:R-:W-:Y:S01]  /*a1c0*/  @!P1 FMUL.FTZ R18, R4, UR7 ;  /* 0x0000000704129c20 */ /* 0x000fe20008410000 */
[----:B0-----:R-:W-:Y:S02]  /*a1d0*/  @!P1 IMAD.WIDE R10, R13, 0x8, R10 ;  /* 0x000000080d0a9825 */ /* 0x001fe400078e020a */
[----:B------:R0:W-:Y:S02]  /*a1e0*/  @!P2 STS.64 [UR6+0x80], R4 ;  /* 0x00008004ff00a988 */ /* 0x0001e40008000a06 */
[C---:B-1----:R-:W-:Y:S02]  /*a1f0*/  IMAD.WIDE R12, R21.reuse, 0x2, R14 ;  /* 0x00000002150c7825 */ /* 0x042fe400078e020e */
[----:B------:R-:W-:Y:S02]  /*a200*/  @!P1 STG.E.64 desc[UR12][R10.64], R18 ;  /* 0x000000120a009986 */ /* 0x000fe4000c101b0c */
[----:B---3--:R-:W-:Y:S01]  /*a210*/  IMAD.WIDE R14, R21, 0x2, R16 ;  /* 0x00000002150e7825 */ /* 0x008fe200078e0210 */
[----:B------:R-:W-:Y:S06]  /*a220*/  BAR.SYNC.DEFER_BLOCKING 0x0 ;  /* 0x0000000000007b1d */ /* 0x000fec0000010000 */
[----:B------:R-:W2:Y:S04]  /*a230*/  LDG.E.U16 R16, desc[UR12][R12.64] ;  /* 0x0000000c0c107981 */ /* 0x000ea8000c1e1500 */
[----:B------:R-:W3:Y:S04]  /*a240*/  LDG.E.U16 R17, desc[UR12][R12.64+0x2] ;  /* 0x0000020c0c117981 */ /* 0x000ee8000c1e1500 */
[----:B------:R-:W4:Y:S04]  /*a250*/  LDG.E.U16 R20, desc[UR12][R14.64] ;  /* 0x0000000c0e147981 */ /* 0x000f28000c1e1500 */
[----:B------:R-:W5:Y:S01]  /*a260*/  LDG.E.U16 R21, desc[UR12][R14.64+0x2] ;  /* 0x0000020c0e157981 */ /* 0x000f62000c1e1500 */
        /* <DEDUP_REMOVED lines=16> */
[----:B01---5:R-:W-:-:S07]  /*a370*/  IMAD.U32 R11, R21, 0x10000, RZ ;  /* 0x00010000150b7824 */ /* 0x023fce00078e00ff */
.L_x_4681:
[----:B--2---:R-:W2:Y:S04]  /*a380*/  LDL R13, [UR6] ;  /* 0x00000006ff0d7983 */ /* 0x004ea80008100800 */
[----:B0-----:R-:W3:Y:S04]  /*a390*/  LDL R16, [UR6+0x4] ;  /* 0x00000406ff107983 */ /* 0x001ee80008100800 */
[----:B------:R-:W4:Y:S04]  /*a3a0*/  LDL R22, [UR6+0x8] ;  /* 0x00000806ff167983 */ /* 0x000f280008100800 */
[----:B------:R-:W5:Y:S01]  /*a3b0*/  LDL R28, [UR6+0xc] ;  /* 0x00000c06ff1c7983 */ /* 0x000f620008100800 */
        /* <DEDUP_REMOVED lines=23> */
[----:B---3--:R-:W-:Y:S02]  /*a530*/  HADD2.F32 R17, -RZ, R16.H1_H1 ;  /* 0x30000010ff117230 */ /* 0x008fe40000004100 */
[C---:B------:R-:W-:Y:S01]  /*a540*/  FADD.FTZ R15, -R0.reuse, R15 ;  /* 0x0000000f000f7221 */ /* 0x040fe20000010100 */
[----:B------:R-:W-:Y:S01]  /*a550*/  FADD.FTZ R13, -R0, R13 ;  /* 0x0000000d000d7221 */ /* 0x000fe20000010100 */
[----:B----4-:R-:W-:-:S02]  /*a560*/  HADD2.F32 R21, -RZ, R22.H0_H0 ;  /* 0x20000016ff157230 */ /* 0x010fc40000004100 */
[-C--:B------:R-:W-:Y:S01]  /*a570*/  FMUL.FTZ R15, R15, R2.reuse ;  /* 0x000000020f0f7220 */ /* 0x080fe20000410000 */
[----:B------:R-:W-:Y:S01]  /*a580*/  FADD.FTZ R17, -R0, R17 ;  /* 0x0000001100117221 */ /* 0x000fe20000010100 */
[-C--:B------:R-:W-:Y:S01]  /*a590*/  FMUL.FTZ R13, R13, R2.reuse ;  /* 0x000000020d0d7220 */ /* 0x080fe20000410000 */
[----:B------:R-:W-:Y:S02]  /*a5a0*/  HADD2.F32 R23, -RZ, R22.H1_H1 ;  /* 0x30000016ff177230 */ /* 0x000fe40000004100 */
[----:B------:R-:W-:Y:S01]  /*a5b0*/  FFMA.FTZ R18, R5, R15, R12 ;  /* 0x0000000f05127223 */ /* 0x000fe2000001000c */
[----:B------:R-:W-:Y:S02]  /*a5c0*/  HADD2.F32 R15, -RZ, R16.H0_H0 ;  /* 0x20000010ff0f7230 */ /* 0x000fe40000004100 */
[----:B------:R-:W-:Y:S01]  /*a5d0*/  FFMA.FTZ R13, R10, R13, R11 ;  /* 0x0000000d0a0d7223 */ /* 0x000fe2000001000b */
[----:B------:R-:W-:Y:S01]  /*a5e0*/  FMUL.FTZ R17, R17, R2 ;  /* 0x0000000211117220 */ /* 0x000fe20000410000 */
[----:B------:R-:W-:Y:S01]  /*a5f0*/  @P4 FMUL.FTZ R14, R18, -1.4426950216293334961 ;  /* 0xbfb8aa3b120e4820 */ /* 0x000fe20000410000 */
[C---:B------:R-:W-:Y:S01]  /*a600*/  FADD.FTZ R25, -R0.reuse, R21 ;  /* 0x0000001500197221 */ /* 0x040fe20000010100 */
[----:B------:R-:W-:Y:S01]  /*a610*/  FADD.FTZ R15, -R0, R15 ;  /* 0x0000000f000f7221 */ /* 0x000fe20000010100 */
[----:B------:R-:W-:Y:S01]  /*a620*/  FFMA.FTZ R20, R10, R17, R11 ;  /* 0x000000110a147223 */ /* 0x000fe2000001000b */
[----:B-----5:R-:W-:-:S02]  /*a630*/  HADD2.F32 R29, -RZ, R28.H0_H0 ;  /* 0x2000001cff1d7230 */ /* 0x020fc40000004100 */
[-C--:B------:R-:W-:Y:S01]  /*a640*/  FMUL.FTZ R25, R25, R2.reuse ;  /* 0x0000000219197220 */ /* 0x080fe20000410000 */
[----:B------:R-:W-:Y:S01]  /*a650*/  FMUL.FTZ R16, R15, R2 ;  /* 0x000000020f107220 */ /* 0x000fe20000410000 */
[----:B------:R-:W-:Y:S01]  /*a660*/  @P4 FMUL.FTZ R15, R13, -1.4426950216293334961 ;  /* 0xbfb8aa3b0d0f4820 */ /* 0x000fe20000410000 */
[----:B------:R-:W2:Y:S01]  /*a670*/  @P4 MUFU.EX2 R14, R14 ;  /* 0x0000000e000e4308 */ /* 0x000ea20000000800 */
[----:B------:R-:W-:Y:S01]  /*a680*/  @P4 FMUL.FTZ R17, R20, -1.4426950216293334961 ;  /* 0xbfb8aa3b14114820 */ /* 0x000fe20000410000 */
[C-C-:B------:R-:W-:Y:S01]  /*a690*/  FFMA.FTZ R19, R5.reuse, R16, R12.reuse ;  /* 0x0000001005137223 */ /* 0x140fe2000001000c */
[C---:B------:R-:W-:Y:S01]  /*a6a0*/  FADD.FTZ R27, -R0.reuse, R23 ;  /* 0x00000017001b7221 */ /* 0x040fe20000010100 */
[----:B------:R-:W-:Y:S01]  /*a6b0*/  FFMA.FTZ R25, R5, R25, R12 ;  /* 0x0000001905197223 */ /* 0x000fe2000001000c */
[----:B------:R-:W-:Y:S01]  /*a6c0*/  FADD.FTZ R29, -R0, R29 ;  /* 0x0000001d001d7221 */ /* 0x000fe20000010100 */
[----:B------:R-:W-:Y:S01]  /*a6d0*/  @P4 FMUL.FTZ R16, R19, -1.4426950216293334961 ;  /* 0xbfb8aa3b13104820 */ /* 0x000fe20000410000 */
[-C--:B------:R-:W-:Y:S01]  /*a6e0*/  FMUL.FTZ R27, R27, R2.reuse ;  /* 0x000000021b1b7220 */ /* 0x080fe20000410000 */
[----:B------:R-:W3:Y:S01]  /*a6f0*/  @P4 MUFU.EX2 R15, R15 ;  /* 0x0000000f000f4308 */ /* 0x000ee20000000800 */
[----:B------:R-:W-:-:S02]  /*a700*/  FMUL.FTZ R29, R29, R2 ;  /* 0x000000021d1d7220 */ /* 0x000fc40000410000 */
[----:B------:R-:W-:Y:S02]  /*a710*/  FFMA.FTZ R24, R10, R27, R11 ;  /* 0x0000001b0a187223 */ /* 0x000fe4000001000b */
[----:B------:R-:W-:Y:S02]  /*a720*/  FFMA.FTZ R30, R5, R29, R12 ;  /* 0x0000001d051e7223 */ /* 0x000fe4000001000c */
[----:B------:R-:W-:Y:S01]  /*a730*/  @P4 FMUL.FTZ R22, R24, -1.4426950216293334961 ;  /* 0xbfb8aa3b18164820 */ /* 0x000fe20000410000 */
[----:B------:R-:W4:Y:S01]  /*a740*/  @P4 MUFU.EX2 R23, R17 ;  /* 0x0000001100174308 */ /* 0x000f220000000800 */
[----:B--2---:R-:W-:Y:S01]  /*a750*/  @P4 FADD.FTZ R14, R14, 1 ;  /* 0x3f8000000e0e4421 */ /* 0x004fe20000010000 */
[----:B------:R-:W-:-:S06]  /*a760*/  @P4 FMUL.FTZ R29, R30, -1.4426950216293334961 ;  /* 0xbfb8aa3b1e1d4820 */ /* 0x000fcc0000410000 */
[----:B------:R2:W5:Y:S01]  /*a770*/  @P4 MUFU.EX2 R21, R16 ;  /* 0x0000001000154308 */ /* 0x0005620000000800 */
[----:B---3--:R-:W-:-:S07]  /*a780*/  @P4 FADD.FTZ R15, R15, 1 ;  /* 0x3f8000000f0f4421 */ /* 0x008fce0000010000 */
[----:B------:R3:W1:Y:S01]  /*a790*/  @P4 MUFU.RCP R17, R14 ;  /* 0x0000000e00114308 */ /* 0x0006620000001000 */
[----:B--2---:R-:W-:Y:S01]  /*a7a0*/  @P4 FMUL.FTZ R16, R25, -1.4426950216293334961 ;  /* 0xbfb8aa3b19104820 */ /* 0x004fe20000410000 */
[----:B----4-:R-:W-:-:S06]  /*a7b0*/  @P4 FADD.FTZ R23, R23, 1 ;  /* 0x3f80000017174421 */ /* 0x010fcc0000010000 */
[----:B------:R-:W2:Y:S01]  /*a7c0*/  @P4 MUFU.EX2 R26, R16 ;  /* 0x00000010001a4308 */ /* 0x000ea20000000800 */
[----:B---3--:R-:W-:Y:S02]  /*a7d0*/  @!P1 IMAD.MOV.U32 R14, RZ, RZ, R6 ;  /* 0x000000ffff0e9224 */ /* 0x008fe400078e0006 */
[----:B-----5:R-:W-:-:S05]  /*a7e0*/  @P4 FADD.FTZ R21, R21, 1 ;  /* 0x3f80000015154421 */ /* 0x020fca0000010000 */
[----:B------:R3:W4:Y:S01]  /*a7f0*/  @P4 MUFU.RCP R16, R15 ;  /* 0x0000000f00104308 */ /* 0x0007220000001000 */
[----:B-1----:R-:W-:-:S07]  /*a800*/  @P4 FMUL.FTZ R18, R18, R17 ;  /* 0x0000001112124220 */ /* 0x002fce0000410000 */
[----:B------:R1:W5:Y:S01]  /*a810*/  @P4 MUFU.EX2 R31, R29 ;  /* 0x0000001d001f4308 */ /* 0x0003620000000800 */
[----:B---3--:R-:W-:Y:S01]  /*a820*/  @!P1 MOV R15, R9 ;  /* 0x00000009000f9202 */ /* 0x008fe20000000f00 */
[----:B--2---:R-:W-:Y:S02]  /*a830*/  @P4 FADD.FTZ R26, R26, 1 ;  /* 0x3f8000001a1a4421 */ /* 0x004fe40000010000 */
[----:B------:R-:W-:Y:S02]  /*a840*/  @!P1 IMAD.WIDE.U32 R14, R37, R46, R14 ;  /* 0x0000002e250e9225 */ /* 0x000fe400078e000e */
[----:B------:R-:W2:Y:S02]  /*a850*/  @!P3 LDC.64 R46, c[0x0][0x210] ;  /* 0x00008400ff2ebb82 */ /* 0x000ea40000000a00 */
[----:B------:R-:W3:Y:S01]  /*a860*/  @P4 MUFU.EX2 R27, R22 ;  /* 0x00000016001b4308 */ /* 0x000ee20000000800 */
[----:B-1----:R-:W-:Y:S02]  /*a870*/  HADD2.F32 R29, -RZ, R28.H1_H1 ;  /* 0x3000001cff1d7230 */ /* 0x002fe40000004100 */
[----:B----4-:R-:W-:Y:S01]  /*a880*/  @P4 FMUL.FTZ R13, R13, R16 ;  /* 0x000000100d0d4220 */ /* 0x010fe20000410000 */
[----:B------:R-:W-:Y:S01]  /*a890*/  @!P1 IMAD.IADD R15, R15, 0x1, R33 ;  /* 0x000000010f0f9824 */ /* 0x000fe200078e0221 */
[----:B------:R-:W-:Y:S01]  /*a8a0*/  @!P1 LEA R16, P5, R14, R34, 0x1 ;  /* 0x000000220e109211 */ /* 0x000fe200078a08ff */
[----:B------:R-:W-:-:S02]  /*a8b0*/  VIADD R37, R37, 0x18 ;  /* 0x0000001825257836 */ /* 0x000fc40000000000 */
[----:B------:R-:W-:Y:S01]  /*a8c0*/  FADD.FTZ R29, -R0, R29 ;  /* 0x0000001d001d7221 */ /* 0x000fe20000010100 */
[----:B------:R1:W4:Y:S01]  /*a8d0*/  @P4 MUFU.RCP R22, R21 ;  /* 0x0000001500164308 */ /* 0x0003220000001000 */
[----:B------:R-:W-:Y:S02]  /*a8e0*/  @!P1 LEA.HI.X R17, R14, R35, R15, 0x1, P5 ;  /* 0x000000230e119211 */ /* 0x000fe400028f0c0f */
[----:B------:R-:W-:Y:S01]  /*a8f0*/  FMUL.FTZ R29, R29, R2 ;  /* 0x000000021d1d7220 */ /* 0x000fe20000410000 */
[----:B------:R-:W-:Y:S01]  /*a900*/  @!P3 MOV R14, R6 ;  /* 0x00000006000eb202 */ /* 0x000fe20000000f00 */
[----:B------:R-:W0:Y:S01]  /*a910*/  @!P2 LDC.64 R34, c[0x0][0x210] ;  /* 0x00008400ff22ab82 */ /* 0x000e220000000a00 */
[----:B------:R-:W-:Y:S02]  /*a920*/  @!P3 IMAD.MOV.U32 R15, RZ, RZ, R9 ;  /* 0x000000ffff0fb224 */ /* 0x000fe400078e0009 */
[----:B------:R-:W-:Y:S01]  /*a930*/  FFMA.FTZ R29, R10, R29, R11 ;  /* 0x0000001d0a1d7223 */ /* 0x000fe2000001000b */
[----:B-----5:R-:W-:Y:S01]  /*a940*/  @P4 FADD.FTZ R31, R31, 1 ;  /* 0x3f8000001f1f4421 */ /* 0x020fe20000010000 */
[----:B------:R-:W5:Y:S01]  /*a950*/  @P4 MUFU.RCP R23, R23 ;  /* 0x0000001700174308 */ /* 0x000f620000001000 */
[----:B-1----:R-:W-:Y:S01]  /*a960*/  @!P1 F2FP.F16.F32.PACK_AB R21, R13, R18 ;  /* 0x000000120d15923e */ /* 0x002fe200000000ff */
[----:B------:R-:W-:-:S02]  /*a970*/  @!P3 IMAD R18, R41, R48, RZ ;  /* 0x000000302912b224 */ /* 0x000fc400078e02ff */
[----:B------:R-:W-:Y:S01]  /*a980*/  @P4 FMUL.FTZ R13, R29, -1.4426950216293334961 ;  /* 0xbfb8aa3b1d0d4820 */ /* 0x000fe20000410000 */
[----:B------:R-:W-:-:S04]  /*a990*/  @!P3 IMAD.WIDE.U32 R14, R39, R48, R14 ;  /* 0x00000030270eb225 */ /* 0x000fc800078e000e */
[----:B---3--:R-:W-:Y:S01]  /*a9a0*/  @P4 FADD.FTZ R27, R27, 1 ;  /* 0x3f8000001b1b4421 */ /* 0x008fe20000010000 */
[----:B------:R1:W-:Y:S01]  /*a9b0*/  @!P1 STG.E desc[UR12][R16.64], R21 ;  /* 0x0000001510009986 */ /* 0x0003e2000c10190c */
[----:B------:R-:W-:Y:S02]  /*a9c0*/  @!P3 IMAD R33, R39, R49, R18 ;  /* 0x000000312721b224 */ /* 0x000fe400078e0212 */
[----:B----4-:R-:W-:Y:S01]  /*a9d0*/  @P4 FMUL.FTZ R19, R19, R22 ;  /* 0x0000001613134220 */ /* 0x010fe20000410000 */
[----:B--2---:R-:W-:Y:S01]  /*a9e0*/  @!P3 LEA R18, P5, R14, R46, 0x1 ;  /* 0x0000002e0e12b211 */ /* 0x004fe200078a08ff */
[----:B------:R-:W2:Y:S01]  /*a9f0*/  @P4 MUFU.EX2 R13, R13 ;  /* 0x0000000d000d4308 */ /* 0x000ea20000000800 */
[----:B------:R-:W-:Y:S01]  /*aa00*/  @!P3 IADD3 R15, R15, R33, RZ ;  /* 0x000000210f0fb210 */ /* 0x000fe20007ffe0ff */
[----:B-----5:R-:W-:-:S06]  /*aa10*/  @P4 FMUL.FTZ R20, R20, R23 ;  /* 0x0000001714144220 */ /* 0x020fcc0000410000 */
[----:B------:R-:W3:Y:S01]  /*aa20*/  @P4 MUFU.RCP R26, R26 ;  /* 0x0000001a001a4308 */ /* 0x000ee20000001000 */
[----:B------:R-:W-:Y:S01]  /*aa30*/  @!P3 F2FP.F16.F32.PACK_AB R23, R20, R19 ;  /* 0x000000131417b23e */ /* 0x000fe200000000ff */
[-C--:B0-----:R-:W-:Y:S01]  /*aa40*/  @!P2 IMAD R20, R45, R50.reuse, RZ ;  /* 0x000000322d14a224 */ /* 0x081fe200078e02ff */
[----:B------:R-:W-:Y:S01]  /*aa50*/  @!P3 LEA.HI.X R19, R14, R47, R15, 0x1, P5 ;  /* 0x0000002f0e13b211 */ /* 0x000fe200028f0c0f */
[----:B------:R-:W-:Y:S01]  /*aa60*/  @!P2 IMAD.MOV.U32 R14, RZ, RZ, R6 ;  /* 0x000000ffff0ea224 */ /* 0x000fe200078e0006 */
[----:B------:R-:W-:Y:S01]  /*aa70*/  @!P2 MOV R15, R9 ;  /* 0x00000009000fa202 */ /* 0x000fe20000000f00 */
[----:B------:R-:W-:Y:S02]  /*aa80*/  @!P2 IMAD R33, R43, R51, R20 ;  /* 0x000000332b21a224 */ /* 0x000fe400078e0214 */
[----:B------:R-:W0:Y:S01]  /*aa90*/  @P4 MUFU.RCP R27, R27 ;  /* 0x0000001b001b4308 */ /* 0x000e220000001000 */
[----:B--2---:R-:W-:Y:S01]  /*aaa0*/  @P4 FADD.FTZ R13, R13, 1 ;  /* 0x3f8000000d0d4421 */ /* 0x004fe20000010000 */
[----:B------:R2:W-:Y:S01]  /*aab0*/  @!P3 STG.E desc[UR12][R18.64], R23 ;  /* 0x000000171200b986 */ /* 0x0005e2000c10190c */
[----:B------:R-:W-:-:S03]  /*aac0*/  @!P2 IMAD.WIDE.U32 R14, R43, R50, R14 ;  /* 0x000000322b0ea225 */ /* 0x000fc600078e000e */
[----:B-1----:R-:W-:Y:S02]  /*aad0*/  @!P2 LEA R16, P1, R14, R34, 0x1 ;  /* 0x000000220e10a211 */ /* 0x002fe400078208ff */
[----:B------:R-:W1:Y:S01]  /*aae0*/  @P4 MUFU.RCP R31, R31 ;  /* 0x0000001f001f4308 */ /* 0x000e620000001000 */
[----:B------:R-:W-:Y:S01]  /*aaf0*/  @!P2 IADD3 R15, R15, R33, RZ ;  /* 0x000000210f0fa210 */ /* 0x000fe20007ffe0ff */
[----:B---3--:R-:W-:-:S03]  /*ab00*/  @P4 FMUL.FTZ R25, R25, R26 ;  /* 0x0000001a19194220 */ /* 0x008fc60000410000 */
[----:B------:R-:W-:Y:S02]  /*ab10*/  @!P2 LEA.HI.X R17, R14, R35, R15, 0x1, P1 ;  /* 0x000000230e11a211 */ /* 0x000fe400008f0c0f */
[----:B------:R-:W-:Y:S01]  /*ab20*/  ISETP.GE.U32.AND P1, PT, R37, UR10, PT ;  /* 0x0000000a25007c0c */ /* 0x000fe2000bf26070 */
[----:B------:R-:W3:Y:S01]  /*ab30*/  @P4 MUFU.RCP R20, R13 ;  /* 0x0000000d00144308 */ /* 0x000ee20000001000 */
[----:B------:R-:W-:Y:S01]  /*ab40*/  SHF.R.S32.HI R14, RZ, 0x1f, R37 ;  /* 0x0000001fff0e7819 */ /* 0x000fe20000011425 */
[----:B0-----:R-:W-:-:S03]  /*ab50*/  @P4 FMUL.FTZ R24, R24, R27 ;  /* 0x0000001b18184220 */ /* 0x001fc60000410000 */
[----:B------:R-:W-:Y:S02]  /*ab60*/  ISETP.GE.OR.EX P1, PT, R14, UR11, P0, P1 ;  /* 0x0000000b0e007c0c */ /* 0x000fe40008726710 */
[----:B------:R-:W-:Y:S01]  /*ab70*/  @!P2 F2FP.F16.F32.PACK_AB R25, R24, R25 ;  /* 0x000000191819a23e */ /* 0x000fe200000000ff */
[----:B-1----:R-:W-:-:S04]  /*ab80*/  @P4 FMUL.FTZ R30, R30, R31 ;  /* 0x0000001f1e1e4220 */ /* 0x002fc80000410000 */
[----:B------:R2:W-:Y:S01]  /*ab90*/  @!P2 STG.E desc[UR12][R16.64], R25 ;  /* 0x000000191000a986 */ /* 0x0005e2000c10190c */
[----:B------:R-:W-:Y:S01]  /*aba0*/  ISETP.NE.AND P2, PT, R4, 0x40, PT ;  /* 0x000000400400780c */ /* 0x000fe20003f45270 */
[----:B---3--:R-:W-:-:S04]  /*abb0*/  @P4 FMUL.FTZ R29, R29, R20 ;  /* 0x000000141d1d4220 */ /* 0x008fc80000410000 */
[----:B------:R-:W-:Y:S08]  /*abc0*/  @P1 BRA `(.L_x_4680) ;  /* 0x0000000000281947 */ /* 0x000ff00003800000 */
[----:B------:R-:W-:Y:S01]  /*abd0*/  IMAD R13, R14, UR16, RZ ;  /* 0x000000100e0d7c24 */ /* 0x000fe2000f8e02ff */
[----:B------:R-:W-:Y:S01]  /*abe0*/  MOV R14, R6 ;  /* 0x00000006000e7202 */ /* 0x000fe20000000f00 */
[----:B------:R-:W-:Y:S01]  /*abf0*/  IMAD.MOV.U32 R15, RZ, RZ, R9 ;  /* 0x000000ffff0f7224 */ /* 0x000fe200078e0009 */
[----:B------:R-:W-:Y:S01]  /*ac00*/  F2FP.F16.F32.PACK_AB R29, R29, R30 ;  /* 0x0000001e1d1d723e */ /* 0x000fe200000000ff */
[C---:B------:R-:W-:Y:S02]  /*ac10*/  IMAD R13, R37.reuse, UR17, R13 ;  /* 0x00000011250d7c24 */ /* 0x040fe4000f8e020d */
[----:B------:R-:W-:-:S05]  /*ac20*/  IMAD.WIDE.U32 R14, R37, UR16, R14 ;  /* 0x00000010250e7c25 */ /* 0x000fca000f8e000e */
[----:B------:R-:W-:Y:S02]  /*ac30*/  IADD3 R13, R15, R13, RZ ;  /* 0x0000000d0f0d7210 */ /* 0x000fe40007ffe0ff */
[----:B--2---:R-:W-:-:S04]  /*ac40*/  LEA R16, P1, R14, UR18, 0x1 ;  /* 0x000000120e107c11 */ /* 0x004fc8000f8208ff */
[----:B------:R-:W-:-:S05]  /*ac50*/  LEA.HI.X R17, R14, UR19, R13, 0x1, P1 ;  /* 0x000000130e117c11 */ /* 0x000fca00088f0c0d */
[----:B------:R0:W-:Y:S04]  /*ac60*/  STG.E desc[UR12][R16.64], R29 ;  /* 0x0000001d10007986 */ /* 0x0001e8000c10190c */
.L_x_4680:
[----:B------:R-:W-:Y:S05]  /*ac70*/  BSYNC B0 ;  /* 0x0000000000007941 */ /* 0x000fea0003800000 */
.L_x_4679:
        /* <DEDUP_REMOVED lines=11> */
.L_x_4683:
        /* <DEDUP_REMOVED lines=13> */
.L_x_5640:


//--------------------- .text._Z35group_norm_nhwc_fwd_one_pass_kernelI11Fp16IOFp16WLi64ELi98ELi392EEv26Group_norm_nhwc_fwd_params --------------------------
	.section	.text._Z35group_norm_nhwc_fwd_one_pass_kernelI11Fp16IOFp16WLi64ELi98ELi392EEv26Group_norm_nhwc_fwd_params,"ax",@progbits
	.align	128
        .global         _Z35group_norm_nhwc_fwd_one_pass_kernelI11Fp16IOFp16WLi64ELi98ELi392EEv26Group_norm_nhwc_fwd_params
        .type           _Z35group_norm_nhwc_fwd_one_pass_kernelI11Fp16IOFp16WLi64ELi98ELi392EEv26Group_norm_nhwc_fwd_params,@function
        .size           _Z35group_norm_nhwc_fwd_one_pass_kernelI11Fp16IOFp16WLi64ELi98ELi392EEv26Group_norm_nhwc_fwd_params,(.L_x_5641 - _Z35group_norm_nhwc_fwd_one_pass_kernelI11Fp16IOFp16WLi64ELi98ELi392EEv26Group_norm_nhwc_fwd_params)
        .other          _Z35group_norm_nhwc_fwd_one_pass_kernelI11Fp16IOFp16WLi64ELi98ELi392EEv26Group_norm_nhwc_fwd_params,@"STO_CUDA_ENTRY STV_DEFAULT"
_Z35group_norm_nhwc_fwd_one_pass_kernelI11Fp16IOFp16WLi64ELi98ELi392EEv26Group_norm_nhwc_fwd_params:
.text._Z35group_norm_nhwc_fwd_one_pass_kernelI11Fp16IOFp16WLi64ELi98ELi392EEv26Group_norm_nhwc_fwd_params:
        /* <DEDUP_REMOVED lines=54> */
.L_x_4720:
        /* <DEDUP_REMOVED lines=288> */
.L_x_4685:
[----:B------:R-:W-:Y:S05]  /*1560*/  BSYNC B0 ;  /* 0x0000000000007941 */ /* 0x000fea0003800000 */
.L_x_4684:
        /* <DEDUP_REMOVED lines=27> */
.L_x_4688:
[----:B------:R-:W2:Y:S04]  /*1720*/  LDG.E.STRONG.GPU R14, desc[UR8][R12.64] ;  /* 0x000000080c0e7981 */ /* 0x000ea8000c1ef900 */
[----:B--2---:R-:W-:Y:S01]  /*1730*/  CCTL.IVALL ;  /* 0x00000000ff00798f */ /* 0x004fe20002000000 */
[----:B------:R-:W-:Y:S05]  /*1740*/  YIELD ;  /* 0x0000000000007946 */ /* 0x000fea0003800000 */
[----:B------:R-:W-:-:S13]  /*1750*/  ISETP.NE.AND P6, PT, R14, R37, PT ;  /* 0x000000250e00720c */ /* 0x000fda0003fc5270 */
[----:B------:R-:W-:Y:S05]  /*1760*/  @P6 BRA `(.L_x_4688) ;  /* 0xfffffffc00ec6947 */ /* 0x000fea000383ffff */
.L_x_4687:
        /* <DEDUP_REMOVED lines=19> */
.L_x_4692:
        /* <DEDUP_REMOVED lines=116> */
.L_x_4691:
        /* <DEDUP_REMOVED lines=62> */
.L_x_4693:
[----:B------:R-:W-:-:S06]  /*23c0*/  UISETP.NE.OR UP0, UPT, UR6, URZ, UP0 ;  /* 0x0000003f0600728c */ /* 0x000fcc0008705670 */
[----:B------:R-:W-:-:S13]  /*23d0*/  PLOP3.LUT P6, PT, PT, PT, UP0, 0x80, 0x0 ;  /* 0x000000000000781c */ /* 0x000fda0003fcf008 */
[----:B------:R-:W-:Y:S05]  /*23e0*/  @!P6 BRA `(.L_x_4689) ;  /* 0x00000000007ce947 */ /* 0x000fea0003800000 */
.L_x_4690:
        /* <DEDUP_REMOVED lines=31> */
.L_x_4689:
        /* <DEDUP_REMOVED lines=15> */
.L_x_4695:
[----:B------:R-:W-:Y:S05]  /*26d0*/  BSYNC B0 ;  /* 0x0000000000007941 */ /* 0x000fea0003800000 */
.L_x_4694:
        /* <DEDUP_REMOVED lines=17> */
.L_x_4686:
        /* <DEDUP_REMOVED lines=42> */
[----:B---3--:R-:W-:Y:S02]  /*2a90*/  HADD2.F32 R17, -RZ, R10.H0_H0 ;  /* 0x2000000aff117230 */ /* 0x008fe40000004100 */
[----:B------:R-:W-:Y:S01]  /*2aa0*/  FADD.FTZ R10, R13, -R14 ;  /* 0x8000000e0d0a7221 */ /* 0x000fe20000010000 */
[----:B----4-:R-:W-:-:S03]  /*2ab0*/  HADD2.F32 R18, -RZ, R30.H0_H0 ;  /* 0x2000001eff127230 */ /* 0x010fc60000004100 */
[----:B------:R-:W-:Y:S01]  /*2ac0*/  FMUL.FTZ R10, R10, UR6 ;  /* 0x000000060a0a7c20 */ /* 0x000fe20008410000 */
[----:B--2---:R-:W-:Y:S02]  /*2ad0*/  HADD2.F32 R30, -RZ, R36.H0_H0 ;  /* 0x20000024ff1e7230 */ /* 0x004fe40000004100 */
        /* <DEDUP_REMOVED lines=14> */
.L_x_4696:
        /* <DEDUP_REMOVED lines=14> */
.L_x_4698:
[----:B------:R-:W-:Y:S05]  /*2ca0*/  BSYNC B0 ;  /* 0x0000000000007941 */ /* 0x000fea0003800000 */
.L_x_4697:
        /* <DEDUP_REMOVED lines=19> */
.L_x_4699:
        /* <DEDUP_REMOVED lines=15> */
.L_x_4701:
[----:B------:R-:W-:Y:S05]  /*2ed0*/  BSYNC B0 ;  /* 0x0000000000007941 */ /* 0x000fea0003800000 */
.L_x_4700:
        /* <DEDUP_REMOVED lines=26> */
.L_x_4702:
        /* <DEDUP_REMOVED lines=15> */
.L_x_4704:
[----:B------:R-:W-:Y:S05]  /*3170*/  BSYNC B0 ;  /* 0x0000000000007941 */ /* 0x000fea0003800000 */
.L_x_4703:
        /* <DEDUP_REMOVED lines=17> */
.L_x_4705:
        /* <DEDUP_REMOVED lines=15> */
.L_x_4707:
[----:B------:R-:W-:Y:S05]  /*3380*/  BSYNC B0 ;  /* 0x0000000000007941 */ /* 0x000fea0003800000 */
.L_x_4706:
        /* <DEDUP_REMOVED lines=24> */
.L_x_4708:
        /* <DEDUP_REMOVED lines=14> */
.L_x_4710:
[----:B------:R-:W-:Y:S05]  /*35f0*/  BSYNC B0 ;  /* 0x0000000000007941 */ /* 0x000fea0003800000 */
.L_x_4709:
        /* <DEDUP_REMOVED lines=24> */
.L_x_4711:
        /* <DEDUP_REMOVED lines=14> */
.L_x_4713:
[----:B------:R-:W-:Y:S05]  /*3860*/  BSYNC B0 ;  /* 0x0000000000007941 */ /* 0x000fea0003800000 */
.L_x_4712:
        /* <DEDUP_REMOVED lines=24> */
.L_x_4714:
        /* <DEDUP_REMOVED lines=14> */
.L_x_4716:
[----:B------:R-:W-:Y:S05]  /*3ad0*/  BSYNC B0 ;  /* 0x0000000000007941 */ /* 0x000fea0003800000 */
.L_x_4715:
        /* <DEDUP_REMOVED lines=22> */
.L_x_4717:
        /* <DEDUP_REMOVED lines=13> */
.L_x_4719:
[----:B------:R-:W-:Y:S05]  /*3d10*/  BSYNC B0 ;  /* 0x0000000000007941 */ /* 0x000fea0003800000 */
.L_x_4718:
[----:B------:R-:W-:Y:S01]  /*3d20*/  IADD3 R6, R7, R6, RZ ;  /* 0x0000000607067210 */ /* 0x000fe20007ffe0ff */
[----:B------:R-:W-:-:S03]  /*3d30*/  UIADD3 UR4, UR4, 0x1, URZ ;  /* 0x0000000104047890 */ /* 0x000fc6000fffe03f */
[----:B------:R-:W-:-:S13]  /*3d40*/  ISETP.GE.AND P5, PT, R6, UR5, PT ;  /* 0x0000000506007c0c */ /* 0x000fda000bfa6270 */
[----:B------:R-:W-:Y:S05]  /*3d50*/  @!P5 BRA `(.L_x_4720) ;  /* 0xffffffc40080d947 */ /* 0x000fea000383ffff */
[----:B------:R-:W-:Y:S05]  /*3d60*/  EXIT ;  /* 0x000000000000794d */ /* 0x000fea0003800000 */
.L_x_4721:
        /* <DEDUP_REMOVED lines=9> */
.L_x_5641:


//--------------------- .text._Z35group_norm_nhwc_fwd_one_pass_kernelI11Fp16IOFp16WLi128ELi98ELi392EEv26Group_norm_nhwc_fwd_params --------------------------
	.section	.text._Z35group_norm_nhwc_fwd_one_pass_kernelI11Fp16IOFp16WLi128ELi98ELi392EEv26Group_norm_nhwc_fwd_params,"ax",@progbits
	.align	128
        .global         _Z35group_norm_nhwc_fwd_one_pass_kernelI11Fp16IOFp16WLi128ELi98ELi392EEv26Group_norm_nhwc_fwd_params
        .type           _Z35group_norm_nhwc_fwd_one_pass_kernelI11Fp16IOFp16WLi128ELi98ELi392EEv26Group_norm_nhwc_fwd_params,@function
        .size           _Z35group_norm_nhwc_fwd_one_pass_kernelI11Fp16IOFp16WLi128ELi98ELi392EEv26Group_norm_nhwc_fwd_params,(.L_x_5642 - _Z35group_norm_nhwc_fwd_one_pass_kernelI11Fp16IOFp16WLi128ELi98ELi392EEv26Group_norm_nhwc_fwd_params)
        .other          _Z35group_norm_nhwc_fwd_one_pass_kernelI11Fp16IOFp16WLi128ELi98ELi392EEv26Group_norm_nhwc_fwd_params,@"STO_CUDA_ENTRY STV_DEFAULT"
_Z35group_norm_nhwc_fwd_one_pass_kernelI11Fp16IOFp16WLi128ELi98ELi392EEv26Group_norm_nhwc_fwd_params:
.text._Z35group_norm_nhwc_fwd_one_pass_kernelI11Fp16IOFp16WLi128ELi98ELi392EEv26Group_norm_nhwc_fwd_params:
        /* <DEDUP_REMOVED lines=67> */
.L_x_4779:
        /* <DEDUP_REMOVED lines=469> */
.L_x_4723:
[----:B------:R-:W-:Y:S05]  /*2180*/  BSYNC B0 ;  /* 0x0000000000007941 */ /* 0x000fea0003800000 */
.L_x_4722:
        /* <DEDUP_REMOVED lines=28> */
.L_x_4726:
[----:B0-----:R-:W2:Y:S04]  /*2350*/  LDG.E.STRONG.GPU R22, desc[UR8][R18.64] ;  /* 0x0000000812167981 */ /* 0x001ea8000c1ef900 */
[----:B--2---:R-:W-:Y:S01]  /*2360*/  CCTL.IVALL ;  /* 0x00000000ff00798f */ /* 0x004fe20002000000 */
[----:B------:R-:W-:Y:S05]  /*2370*/  YIELD ;  /* 0x0000000000007946 */ /* 0x000fea0003800000 */
[----:B------:R-:W-:-:S13]  /*2380*/  ISETP.NE.AND P6, PT, R22, R21, PT ;  /* 0x000000151600720c */ /* 0x000fda0003fc5270 */
[----:B------:R-:W-:Y:S05]  /*2390*/  @P6 BRA `(.L_x_4726) ;  /* 0xfffffffc00ec6947 */ /* 0x000fea000383ffff */
.L_x_4725:
        /* <DEDUP_REMOVED lines=11> */
.L_x_4728:
        /* <DEDUP_REMOVED lines=63> */
.L_x_4727:
        /* <DEDUP_REMOVED lines=18> */
.L_x_4730:
[----:B------:R-:W-:Y:S05]  /*2960*/  BSYNC B0 ;  /* 0x0000000000007941 */ /* 0x000fea0003800000 */
.L_x_4729:
        /* <DEDUP_REMOVED lines=33> */
.L_x_4724:
        /* <DEDUP_REMOVED lines=48> */
[----:B--2---:R-:W-:-:S02]  /*2e80*/  HADD2.F32 R10, -RZ, R10.H0_H0 ;  /* 0x2000000aff0a7230 */ /* 0x004fc40000004100 */
[----:B---3--:R-:W-:Y:S02]  /*2e90*/  HADD2.F32 R22, -RZ, R22.H0_H0 ;  /* 0x20000016ff167230 */ /* 0x008fe40000004100 */
[----:B------:R-:W-:Y:S02]  /*2ea0*/  HADD2.F32 R23, -RZ, R23.H0_H0 ;  /* 0x20000017ff177230 */ /* 0x000fe40000004100 */
[----:B------:R-:W-:-:S03]  /*2eb0*/  HADD2.F32 R25, -RZ, R25.H0_H0 ;  /* 0x20000019ff197230 */ /* 0x000fc60000004100 */
        /* <DEDUP_REMOVED lines=13> */
.L_x_4731:
        /* <DEDUP_REMOVED lines=15> */
.L_x_4733:
[----:B------:R-:W-:Y:S05]  /*3080*/  BSYNC B0 ;  /* 0x0000000000007941 */ /* 0x000fea0003800000 */
.L_x_4732:
        /* <DEDUP_REMOVED lines=15> */
.L_x_4734:
        /* <DEDUP_REMOVED lines=15> */
.L_x_4736:
[----:B------:R-:W-:Y:S05]  /*3270*/  BSYNC B0 ;  /* 0x0000000000007941 */ /* 0x000fea0003800000 */
.L_x_4735:
        /* <DEDUP_REMOVED lines=23> */
.L_x_4737:
        /* <DEDUP_REMOVED lines=15> */
.L_x_4739:
[----:B------:R-:W-:Y:S05]  /*34e0*/  BSYNC B0 ;  /* 0x0000000000007941 */ /* 0x000fea0003800000 */
.L_x_4738:
        /* <DEDUP_REMOVED lines=17> */
.L_x_4740:
        /* <DEDUP_REMOVED lines=15> */
.L_x_4742:
[----:B------:R-:W-:Y:S05]  /*36f0*/  BSYNC B0 ;  /* 0x0000000000007941 */ /* 0x000fea0003800000 */
.L_x_4741:
        /* <DEDUP_REMOVED lines=19> */
.L_x_4743:
        /* <DEDUP_REMOVED lines=14> */
.L_x_4745:
[----:B------:R-:W-:Y:S05]  /*3910*/  BSYNC B0 ;  /* 0x0000000000007941 */ /* 0x000fea0003800000 */
.L_x_4744:
        /* <DEDUP_REMOVED lines=21> */
.L_x_4746:
        /* <DEDUP_REMOVED lines=14> */
.L_x_4748:
[----:B------:R-:W-:Y:S05]  /*3b50*/  BSYNC B0 ;  /* 0x0000000000007941 */ /* 0x000fea0003800000 */
.L_x_4747:
        /* <DEDUP_REMOVED lines=15> */
.L_x_4749:
        /* <DEDUP_REMOVED lines=14> */
.L_x_4751:
[----:B------:R-:W-:Y:S05]  /*3d30*/  BSYNC B0 ;  /* 0x0000000000007941 */ /* 0x000fea0003800000 */
.L_x_4750:
        /* <DEDUP_REMOVED lines=23> */
.L_x_4752:
        /* <DEDUP_REMOVED lines=16> */
.L_x_4754:
[----:B------:R-:W-:Y:S05]  /*3fb0*/  BSYNC B0 ;  /* 0x0000000000007941 */ /* 0x000fea0003800000 */
.L_x_4753:
        /* <DEDUP_REMOVED lines=17> */
.L_x_4755:
        /* <DEDUP_REMOVED lines=16> */
.L_x_4757:
[----:B------:R-:W-:Y:S05]  /*41d0*/  BSYNC B0 ;  /* 0x0000000000007941 */ /* 0x000fea0003800000 */
.L_x_4756:
        /* <DEDUP_REMOVED lines=18> */
.L_x_4758:
        /* <DEDUP_REMOVED lines=24> */
.L_x_4760:
[----:B------:R-:W-:Y:S05]  /*4480*/  BSYNC B0 ;  /* 0x0000000000007941 */ /* 0x000fea0003800000 */
.L_x_4759:
        /* <DEDUP_REMOVED lines=14> */
.L_x_4761:
        /* <DEDUP_REMOVED lines=24> */
.L_x_4763:
[----:B------:R-:W-:Y:S05]  /*46f0*/  BSYNC B0 ;  /* 0x0000000000007941 */ /* 0x000fea0003800000 */
.L_x_4762:
        /* <DEDUP_REMOVED lines=14> */
.L_x_4764:
        /* <DEDUP_REMOVED lines=23> */
.L_x_4766:
[----:B------:R-:W-:Y:S05]  /*4950*/  BSYNC B0 ;  /* 0x0000000000007941 */ /* 0x000fea0003800000 */
.L_x_4765:
        /* <DEDUP_REMOVED lines=15> */
.L_x_4767:
        /* <DEDUP_REMOVED lines=23> */
.L_x_4769:
[----:B------:R-:W-:Y:S05]  /*4bc0*/  BSYNC B0 ;  /* 0x0000000000007941 */ /* 0x000fea0003800000 */
.L_x_4768:
        /* <DEDUP_REMOVED lines=11> */
.L_x_4770:
        /* <DEDUP_REMOVED lines=23> */
.L_x_4772:
[----:B------:R-:W-:Y:S05]  /*4df0*/  BSYNC B0 ;  /* 0x0000000000007941 */ /* 0x000fea0003800000 */
.L_x_4771:
        /* <DEDUP_REMOVED lines=15> */
.L_x_4773:
        /* <DEDUP_REMOVED lines=25> */
.L_x_4775:
[----:B------:R-:W-:Y:S05]  /*5080*/  BSYNC B0 ;  /* 0x0000000000007941 */ /* 0x000fea0003800000 */
.L_x_4774:
        /* <DEDUP_REMOVED lines=11> */
.L_x_4776:
        /* <DEDUP_REMOVED lines=16> */
.L_x_4778:
[----:B------:R-:W-:Y:S05]  /*5240*/  BSYNC B0 ;  /* 0x0000000000007941 */ /* 0x000fea0003800000 */
.L_x_4777:
[----:B------:R-:W2:Y:S01]  /*5250*/  LDC R10, c[0x0][0x10] ;  /* 0x00000400ff0a7b82 */ /* 0x000ea20000000800 */
[----:B------:R-:W-:Y:S02]  /*5260*/  IADD3 R4, R4, 0x1, RZ ;  /* 0x0000000104047810 */ /* 0x000fe40007ffe0ff */
[----:B--2---:R-:W-:-:S04]  /*5270*/  IADD3 R53, R10, R53, RZ ;  /* 0x000000350a357210 */ /* 0x004fc80007ffe0ff */
[----:B------:R-:W-:-:S13]  /*5280*/  ISETP.GE.AND P5, PT, R53, UR4, PT ;  /* 0x0000000435007c0c */ /* 0x000fda000bfa6270 */
[----:B------:R-:W-:Y:S05]  /*5290*/  @!P5 BRA `(.L_x_4779) ;  /* 0xffffffb00064d947 */ /* 0x000fea000383ffff */
[----:B------:R-:W-:Y:S05]  /*52a0*/  EXIT ;  /* 0x000000000000794d */ /* 0x000fea0003800000 */
.L_x_4780:
        /* <DEDUP_REMOVED lines=13> */
.L_x_5642:


//--------------------- .text._Z35group_norm_nhwc_fwd_one_pass_kernelI11Fp16IOFp16WLi256ELi98ELi392EEv26Group_norm_nhwc_fwd_params --------------------------
	.section	.text._Z35group_norm_nhwc_fwd_one_pass_kernelI11Fp16IOFp16WLi256ELi98ELi392EEv26Group_norm_nhwc_fwd_params,"ax",@progbits
	.align	128
        .global         _Z35group_norm_nhwc_fwd_one_pass_kernelI11Fp16IOFp16WLi256ELi98ELi392EEv26Group_norm_nhwc_fwd_params
        .type           _Z35group_norm_nhwc_fwd_one_pass_kernelI11Fp16IOFp16WLi256ELi98ELi392EEv26Group_norm_nhwc_fwd_params,@function
        .size           _Z35group_norm_nhwc_fwd_one_pass_kernelI11Fp16IOFp16WLi256ELi98ELi392EEv26Group_norm_nhwc_fwd_params,(.L_x_5643 - _Z35group_norm_nhwc_fwd_one_pass_kernelI11Fp16IOFp16WLi256ELi98ELi392EEv26Group_norm_nhwc_fwd_params)
        .other          _Z35group_norm_nhwc_fwd_one_pass_kernelI11Fp16IOFp16WLi256ELi98ELi392EEv26Group_norm_nhwc_fwd_params,@"STO_CUDA_ENTRY STV_DEFAULT"
_Z35group_norm_nhwc_fwd_one_pass_kernelI11Fp16IOFp16WLi256ELi98ELi392EEv26Group_norm_nhwc_fwd_params:
.text._Z35group_norm_nhwc_fwd_one_pass_kernelI11Fp16IOFp16WLi256ELi98ELi392EEv26Group_norm_nhwc_fwd_params:
        /* <DEDUP_REMOVED lines=195> */
.L_x_4886:
        /* <DEDUP_REMOVED lines=818> */
.L_x_4782:
[----:B------:R-:W-:Y:S05]  /*3f50*/  BSYNC B0 ;  /* 0x0000000000007941 */ /* 0x000fea0003800000 */
.L_x_4781:
        /* <DEDUP_REMOVED lines=28> */
.L_x_4785:
[----:B-1----:R-:W2:Y:S04]  /*4120*/  LDG.E.STRONG.GPU R38, desc[UR8][R36.64] ;  /* 0x0000000824267981 */ /* 0x002ea8000c1ef900 */
[----:B--2---:R-:W-:Y:S01]  /*4130*/  CCTL.IVALL ;  /* 0x00000000ff00798f */ /* 0x004fe20002000000 */
[----:B------:R-:W-:Y:S05]  /*4140*/  YIELD ;  /* 0x0000000000007946 */ /* 0x000fea0003800000 */
[----:B------:R-:W-:-:S13]  /*4150*/  ISETP.NE.AND P6, PT, R38, R95, PT ;  /* 0x0000005f2600720c */ /* 0x000fda0003fc5270 */
[----:B------:R-:W-:Y:S05]  /*4160*/  @P6 BRA `(.L_x_4785) ;  /* 0xfffffffc00ec6947 */ /* 0x000fea000383ffff */
.L_x_4784:
        /* <DEDUP_REMOVED lines=11> */
.L_x_4787:
        /* <DEDUP_REMOVED lines=63> */
.L_x_4786:
        /* <DEDUP_REMOVED lines=18> */
.L_x_4789:
[----:B------:R-:W-:Y:S05]  /*4730*/  BSYNC B0 ;  /* 0x0000000000007941 */ /* 0x000fea0003800000 */
.L_x_4788:
        /* <DEDUP_REMOVED lines=33> */
.L_x_4783:
        /* <DEDUP_REMOVED lines=43> */
[----:B----4-:R-:W-:Y:S02]  /*4c00*/  HADD2.F32 R18, -RZ, R18.H0_H0 ;  /* 0x20000012ff127230 */ /* 0x010fe40000004100 */
[----:B---3--:R-:W-:Y:S02]  /*4c10*/  HADD2.F32 R40, -RZ, R40.H0_H0 ;  /* 0x20000028ff287230 */ /* 0x008fe40000004100 */
[----:B-----5:R-:W-:-:S02]  /*4c20*/  HADD2.F32 R41, -RZ, R41.H0_H0 ;  /* 0x20000029ff297230 */ /* 0x020fc40000004100 */
        /* <DEDUP_REMOVED lines=14> */
.L_x_4790:
        /* <DEDUP_REMOVED lines=15> */
.L_x_4792:
[----:B------:R-:W-:Y:S05]  /*4e00*/  BSYNC B0 ;  /* 0x0000000000007941 */ /* 0x000fea0003800000 */
.L_x_4791:
        /* <DEDUP_REMOVED lines=19> */
.L_x_4793:
        /* <DEDUP_REMOVED lines=15> */
.L_x_4795:
[----:B------:R-:W-:Y:S05]  /*5030*/  BSYNC B0 ;  /* 0x0000000000007941 */ /* 0x000fea0003800000 */
.L_x_4794:
        /* <DEDUP_REMOVED lines=19> */
.L_x_4796:
        /* <DEDUP_REMOVED lines=15> */
.L_x_4798:
[----:B------:R-:W-:Y:S05]  /*5260*/  BSYNC B0 ;  /* 0x0000000000007941 */ /* 0x000fea0003800000 */
.L_x_4797:
        /* <DEDUP_REMOVED lines=21> */
.L_x_4799:
        /* <DEDUP_REMOVED lines=15> */
.L_x_4801:
[----:B------:R-:W-:Y:S05]  /*54b0*/  BSYNC B0 ;  /* 0x0000000000007941 */ /* 0x000fea0003800000 */
.L_x_4800:
        /* <DEDUP_REMOVED lines=21> */
.L_x_4802:
        /* <DEDUP_REMOVED lines=15> */
.L_x_4804:
[----:B------:R-:W-:Y:S05]  /*5700*/  BSYNC B0 ;  /* 0x0000000000007941 */ /* 0x000fea0003800000 */
.L_x_4803:
        /* <DEDUP_REMOVED lines=19> */
.L_x_4805:
        /* <DEDUP_REMOVED lines=15> */
.L_x_4807:
[----:B------:R-:W-:Y:S05]  /*5930*/  BSYNC B0 ;  /* 0x0000000000007941 */ /* 0x000fea0003800000 */
.L_x_4806:
        /* <DEDUP_REMOVED lines=21> */
.L_x_4808:
        /* <DEDUP_REMOVED lines=15> */
.L_x_4810:
[----:B------:R-:W-:Y:S05]  /*5b80*/  BSYNC B0 ;  /* 0x0000000000007941 */ /* 0x000fea0003800000 */
.L_x_4809:
        /* <DEDUP_REMOVED lines=15> */
.L_x_4811:
        /* <DEDUP_REMOVED lines=15> */
.L_x_4813:
[----:B------:R-:W-:Y:S05]  /*5d70*/  BSYNC B0 ;  /* 0x0000000000007941 */ /* 0x000fea0003800000 */
.L_x_4812:
        /* <DEDUP_REMOVED lines=23> */
.L_x_4814:
        /* <DEDUP_REMOVED lines=15> */
.L_x_4816:
[----:B------:R-:W-:Y:S05]  /*5fe0*/  BSYNC B0 ;  /* 0x0000000000007941 */ /* 0x000fea0003800000 */
.L_x_4815:
        /* <DEDUP_REMOVED lines=17> */
.L_x_4817:
        /* <DEDUP_REMOVED lines=15> */
.L_x_4819:
[----:B------:R-:W-:Y:S05]  /*61f0*/  BSYNC B0 ;  /* 0x0000000000007941 */ /* 0x000fea0003800000 */
.L_x_4818:
        /* <DEDUP_REMOVED lines=19> */
.L_x_4820:
        /* <DEDUP_REMOVED lines=15> */
.L_x_4822:
[----:B------:R-:W-:Y:S05]  /*6420*/  BSYNC B0 ;  /* 0x0000000000007941 */ /* 0x000fea0003800000 */
.L_x_4821:
        /* <DEDUP_REMOVED lines=21> */
.L_x_4823:
        /* <DEDUP_REMOVED lines=15> */
.L_x_4825:
[----:B------:R-:W-:Y:S05]  /*6670*/  BSYNC B0 ;  /* 0x0000000000007941 */ /* 0x000fea0003800000 */
.L_x_4824:
        /* <DEDUP_REMOVED lines=15> */
.L_x_4826:
        /* <DEDUP_REMOVED lines=15> */
.L_x_4828:
[----:B------:R-:W-:Y:S05]  /*6860*/  BSYNC B0 ;  /* 0x0000000000007941 */ /* 0x000fea0003800000 */
.L_x_4827:
        /* <DEDUP_REMOVED lines=162> */
.L_x_4829:
        /* <DEDUP_REMOVED lines=15> */
.L_x_4831:
[----:B------:R-:W-:Y:S05]  /*7380*/  BSYNC B0 ;  /* 0x0000000000007941 */ /* 0x000fea0003800000 */
.L_x_4830:
        /* <DEDUP_REMOVED lines=11> */
.L_x_4832:
        /* <DEDUP_REMOVED lines=15> */
.L_x_4834:
[----:B------:R-:W-:Y:S05]  /*7530*/  BSYNC B0 ;  /* 0x0000000000007941 */ /* 0x000fea0003800000 */
.L_x_4833:
        /* <DEDUP_REMOVED lines=12> */
.L_x_4835:
        /* <DEDUP_REMOVED lines=15> */
.L_x_4837:
[----:B------:R-:W-:Y:S05]  /*76f0*/  BSYNC B0 ;  /* 0x0000000000007941 */ /* 0x000fea0003800000 */
.L_x_4836:
        /* <DEDUP_REMOVED lines=11> */
.L_x_4838:
        /* <DEDUP_REMOVED lines=15> */
.L_x_4840:
[----:B------:R-:W-:Y:S05]  /*78a0*/  BSYNC B0 ;  /* 0x0000000000007941 */ /* 0x000fea0003800000 */
.L_x_4839:
        /* <DEDUP_REMOVED lines=11> */
.L_x_4841:
        /* <DEDUP_REMOVED lines=15> */
.L_x_4843:
[----:B------:R-:W-:Y:S05]  /*7a50*/  BSYNC B0 ;  /* 0x0000000000007941 */ /* 0x000fea0003800000 */
.L_x_4842:
        /* <DEDUP_REMOVED lines=11> */
.L_x_4844:
        /* <DEDUP_REMOVED lines=15> */
.L_x_4846:
[----:B------:R-:W-:Y:S05]  /*7c00*/  BSYNC B0 ;  /* 0x0000000000007941 */ /* 0x000fea0003800000 */
.L_x_4845:
        /* <DEDUP_REMOVED lines=11> */
.L_x_4847:
        /* <DEDUP_REMOVED lines=15> */
.L_x_4849:
[----:B------:R-:W-:Y:S05]  /*7db0*/  BSYNC B0 ;  /* 0x0000000000007941 */ /* 0x000fea0003800000 */
.L_x_4848:
        /* <DEDUP_REMOVED lines=11> */
.L_x_4850:
        /* <DEDUP_REMOVED lines=17> */
.L_x_4852:
[----:B------:R-:W-:Y:S05]  /*7f80*/  BSYNC B0 ;  /* 0x0000000000007941 */ /* 0x000fea0003800000 */
.L_x_4851:
        /* <DEDUP_REMOVED lines=11> */
.L_x_4853:
        /* <DEDUP_REMOVED lines=17> */
.L_x_4855:
[----:B------:R-:W-:Y:S05]  /*8150*/  BSYNC B0 ;  /* 0x0000000000007941 */ /* 0x000fea0003800000 */
.L_x_4854:
        /* <DEDUP_REMOVED lines=11> */
.L_x_4856:
        /* <DEDUP_REMOVED lines=17> */
.L_x_4858:
[----:B------:R-:W-:Y:S05]  /*8320*/  BSYNC B0 ;  /* 0x0000000000007941 */ /* 0x000fea0003800000 */
.L_x_4857:
        /* <DEDUP_REMOVED lines=11> */
.L_x_4859:
        /* <DEDUP_REMOVED lines=17> */
.L_x_4861:
[----:B------:R-:W-:Y:S05]  /*84f0*/  BSYNC B0 ;  /* 0x0000000000007941 */ /* 0x000fea0003800000 */
.L_x_4860:
        /* <DEDUP_REMOVED lines=11> */
.L_x_4862:
        /* <DEDUP_REMOVED lines=17> */
.L_x_4864:
[----:B------:R-:W-:Y:S05]  /*86c0*/  BSYNC B0 ;  /* 0x0000000000007941 */ /* 0x000fea0003800000 */
.L_x_4863:
        /* <DEDUP_REMOVED lines=11> */
.L_x_4865:
        /* <DEDUP_REMOVED lines=17> */
.L_x_4867:
[----:B------:R-:W-:Y:S05]  /*8890*/  BSYNC B0 ;  /* 0x0000000000007941 */ /* 0x000fea0003800000 */
.L_x_4866:
        /* <DEDUP_REMOVED lines=11> */
.L_x_4868:
        /* <DEDUP_REMOVED lines=16> */
.L_x_4870:
[----:B------:R-:W-:Y:S05]  /*8a50*/  BSYNC B0 ;  /* 0x0000000000007941 */ /* 0x000fea0003800000 */
.L_x_4869:
        /* <DEDUP_REMOVED lines=11> */
.L_x_4871:
        /* <DEDUP_REMOVED lines=16> */
.L_x_4873:
[----:B------:R-:W-:Y:S05]  /*8c10*/  BSYNC B0 ;  /* 0x0000000000007941 */ /* 0x000fea0003800000 */
.L_x_4872:
        /* <DEDUP_REMOVED lines=11> */
.L_x_4874:
        /* <DEDUP_REMOVED lines=16> */
.L_x_4876:
[----:B------:R-:W-:Y:S05]  /*8dd0*/  BSYNC B0 ;  /* 0x0000000000007941 */ /* 0x000fea0003800000 */
.L_x_4875:
        /* <DEDUP_REMOVED lines=11> */
.L_x_4877:
        /* <DEDUP_REMOVED lines=16> */
.L_x_4879:
[----:B------:R-:W-:Y:S05]  /*8f90*/  BSYNC B0 ;  /* 0x0000000000007941 */ /* 0x000fea0003800000 */
.L_x_4878:
        /* <DEDUP_REMOVED lines=11> */
.L_x_4880:
        /* <DEDUP_REMOVED lines=16> */
.L_x_4882:
[----:B------:R-:W-:Y:S05]  /*9150*/  BSYNC B0 ;  /* 0x0000000000007941 */ /* 0x000fea0003800000 */
.L_x_4881:
        /* <DEDUP_REMOVED lines=11> */
.L_x_4883:
        /* <DEDUP_REMOVED lines=17> */
.L_x_4885:
[----:B------:R-:W-:Y:S05]  /*9320*/  BSYNC B0 ;  /* 0x0000000000007941 */ /* 0x000fea0003800000 */
.L_x_4884:
[----:B0-----:R-:W0:Y:S01]  /*9330*/  LDC R3, c[0x0][0x10] ;  /* 0x00000400ff037b82 */ /* 0x001e220000000800 */
[----:B------:R-:W-:Y:S02]  /*9340*/  IADD3 R20, R20, 0x1, RZ ;  /* 0x0000000114147810 */ /* 0x000fe40007ffe0ff */
[----:B0-----:R-:W-:-:S04]  /*9350*/  IADD3 R22, R3, R22, RZ ;  /* 0x0000001603167210 */ /* 0x001fc80007ffe0ff */
[----:B------:R-:W-:-:S13]  /*9360*/  ISETP.GE.AND P5, PT, R22, UR4, PT ;  /* 0x0000000416007c0c */ /* 0x000fda000bfa6270 */
[----:B------:R-:W-:Y:S05]  /*9370*/  @!P5 BRA `(.L_x_4886) ;  /* 0xffffff78002cd947 */ /* 0x000fea000383ffff */
[----:B------:R-:W-:Y:S05]  /*9380*/  EXIT ;  /* 0x000000000000794d */ /* 0x000fea0003800000 */
.L_x_4887:
        /* <DEDUP_REMOVED lines=15> */
.L_x_5643:


//--------------------- .text._Z35group_norm_nhwc_fwd_one_pass_kernelI11Fp16IOFp16WLi512ELi98ELi392EEv26Group_norm_nhwc_fwd_params --------------------------
	.section	.text._Z35group_norm_nhwc_fwd_one_pass_kernelI11Fp16IOFp16WLi512ELi98ELi392EEv26Group_norm_nhwc_fwd_params,"ax",@progbits
	.align	128
        .global         _Z35group_norm_nhwc_fwd_one_pass_kernelI11Fp16IOFp16WLi512ELi98ELi392EEv26Group_norm_nhwc_fwd_params
        .type           _Z35group_norm_nhwc_fwd_one_pass_kernelI11Fp16IOFp16WLi512ELi98ELi392EEv26Group_norm_nhwc_fwd_params,@function
        .size           _Z35group_norm_nhwc_fwd_one_pass_kernelI11Fp16IOFp16WLi512ELi98ELi392EEv26Group_norm_nhwc_fwd_params,(.L_x_5644 - _Z35group_norm_nhwc_fwd_one_pass_kernelI11Fp16IOFp16WLi512ELi98ELi392EEv26Group_norm_nhwc_fwd_params)
        .other          _Z35group_norm_nhwc_fwd_one_pass_kernelI11Fp16IOFp16WLi512ELi98ELi392EEv26Group_norm_nhwc_fwd_params,@"STO_CUDA_ENTRY STV_DEFAULT"
_Z35group_norm_nhwc_fwd_one_pass_kernelI11Fp16IOFp16WLi512ELi98ELi392EEv26Group_norm_nhwc_fwd_params:
.text._Z35group_norm_nhwc_fwd_one_pass_kernelI11Fp16IOFp16WLi512ELi98ELi392EEv26Group_norm_nhwc_fwd_params:
        /* <DEDUP_REMOVED lines=19> */
.L_x_4904:
        /* <DEDUP_REMOVED lines=1416> */
[----:B0-----:R-:W-:-:S06]  /*59b0*/  MOV R10, RZ ;  /* 0x000000ff000a7202 */ /* 0x001fcc0000000f00 */
[----:B------:R0:W5:Y:S01]  /*59c0*/  @!P2 LDG.E R10, desc[UR12][R18.64] ;  /* 0x0000000c120aa981 */ /* 0x000162000c1e1900 */
[----:B------:R-:W-:Y:S02]  /*59d0*/  LOP3.LUT P6, RZ, R4, 0x20000000, RZ, 0xc0, !PT ;  /* 0x2000000004ff7812 */ /* 0x000fe400078cc0ff */
[----:B------:R-:W-:Y:S02]  /*59e0*/  PRMT R108, RZ, 0x7610, R108 ;  /* 0x00007610ff6c7816 */ /* 0x000fe4000000006c */
[----:B------:R-:W-:Y:S02]  /*59f0*/  LOP3.LUT R0, R0, 0xfffffbff, RZ, 0xc0, !PT ;  /* 0xfffffbff00007812 */ /* 0x000fe400078ec0ff */
[----:B------:R-:W-:Y:S02]  /*5a00*/  @!P5 PRMT R108, R27, 0x7610, R108 ;  /* 0x000076101b6cd816 */ /* 0x000fe4000000006c */
[----:B------:R-:W-:Y:S01]  /*5a10*/  LOP3.LUT P5, RZ, R4, 0x10000000, RZ, 0xc0, !PT ;  /* 0x1000000004ff7812 */ /* 0x000fe200078ac0ff */
[----:B------:R1:W-:Y:S01]  /*5a20*/  STL [R1+0x24], R5 ;  /* 0x0000240501007387 */ /* 0x0003e20000100800 */
[----:B------:R-:W-:-:S02]  /*5a30*/  @P4 LOP3.LUT R0, R0, 0x400, RZ, 0xfc, !PT ;  /* 0x0000040000004812 */ /* 0x000fc400078efcff */
[C---:B------:R-:W-:Y:S02]  /*5a40*/  LOP3.LUT P4, RZ, R4.reuse, 0x8000000, RZ, 0xc0, !PT ;  /* 0x0800000004ff7812 */ /* 0x040fe4000788c0ff */
[----:B------:R-:W-:Y:S02]  /*5a50*/  PRMT R67, R67, 0x5410, RZ ;  /* 0x0000541043437816 */ /* 0x000fe400000000ff */
[----:B-1----:R-:W-:Y:S02]  /*5a60*/  PRMT R5, RZ, 0x7610, R5 ;  /* 0x00007610ff057816 */ /* 0x002fe40000000005 */
[----:B------:R-:W-:Y:S02]  /*5a70*/  @!P6 SHF.R.U32.HI R5, RZ, 0x10, R96 ;  /* 0x00000010ff05e819 */ /* 0x000fe40000011660 */
[----:B------:R-:W-:Y:S02]  /*5a80*/  @!P0 PRMT R67, R67, 0x5410, R94 ;  /* 0x0000541043438816 */ /* 0x000fe4000000005e */
[----:B------:R-:W-:Y:S01]  /*5a90*/  PRMT R5, R5, 0x5410, RZ ;  /* 0x0000541005057816 */ /* 0x000fe200000000ff */
[----:B------:R1:W-:Y:S01]  /*5aa0*/  STL [R1+0x28], R22 ;  /* 0x0000281601007387 */ /* 0x0003e20000100800 */
[----:B------:R-:W-:-:S02]  /*5ab0*/  LOP3.LUT P0, RZ, R4, 0x4000000, RZ, 0xc0, !PT ;  /* 0x0400000004ff7812 */ /* 0x000fc4000780c0ff */
[----:B---3--:R-:W-:Y:S02]  /*5ac0*/  @!P5 PRMT R5, R5, 0x5410, R86 ;  /* 0x000054100505d816 */ /* 0x008fe40000000056 */
[----:B------:R-:W-:Y:S02]  /*5ad0*/  PRMT R15, RZ, 0x7610, R15 ;  /* 0x00007610ff0f7816 */ /* 0x000fe4000000000f */
[----:B-1----:R-:W-:Y:S02]  /*5ae0*/  PRMT R22, RZ, 0x7610, R22 ;  /* 0x00007610ff167816 */ /* 0x002fe40000000016 */
[----:B------:R-:W-:Y:S02]  /*5af0*/  @!P5 SHF.R.U32.HI R22, RZ, 0x10, R86 ;  /* 0x00000010ff16d819 */ /* 0x000fe40000011656 */
[----:B------:R-:W-:Y:S02]  /*5b00*/  LOP3.LUT P5, RZ, R4, 0x200, RZ, 0xc0, !PT ;  /* 0x0000020004ff7812 */ /* 0x000fe400078ac0ff */
[----:B------:R-:W-:-:S02]  /*5b10*/  @!P4 SHF.R.U32.HI R15, RZ, 0x10, R88 ;  /* 0x00000010ff0fc819 */ /* 0x000fc40000011658 */
[----:B------:R-:W-:Y:S01]  /*5b20*/  LOP3.LUT P1, RZ, R4, 0x2000000, RZ, 0xc0, !PT ;  /* 0x0200000004ff7812 */ /* 0x000fe2000782c0ff */
[----:B------:R1:W-:Y:S01]  /*5b30*/  STL [R1+0x2c], R23 ;  /* 0x00002c1701007387 */ /* 0x0003e20000100800 */
[----:B------:R-:W-:Y:S01]  /*5b40*/  PRMT R15, R15, 0x5410, RZ ;  /* 0x000054100f0f7816 */ /* 0x000fe200000000ff */
[----:B0-----:R-:W-:-:S03]  /*5b50*/  IMAD.MOV.U32 R18, RZ, RZ, RZ ;  /* 0x000000ffff127224 */ /* 0x001fc600078e00ff */
[--C-:B------:R-:W-:Y:S02]  /*5b60*/  @!P0 PRMT R15, R15, 0x5410, R78.reuse ;  /* 0x000054100f0f8816 */ /* 0x100fe4000000004e */
[----:B------:R-:W-:Y:S01]  /*5b70*/  PRMT R83, R83, 0x5410, RZ ;  /* 0x0000541053537816 */ /* 0x000fe200000000ff */
[----:B------:R0:W3:Y:S01]  /*5b80*/  @!P5 LDG.E R18, desc[UR12][R16.64] ;  /* 0x0000000c1012d981 */ /* 0x0000e2000c1e1900 */
[----:B-1----:R-:W-:Y:S02]  /*5b90*/  PRMT R23, RZ, 0x7610, R23 ;  /* 0x00007610ff177816 */ /* 0x002fe40000000017 */
[----:B------:R-:W-:Y:S02]  /*5ba0*/  @!P0 SHF.R.U32.HI R23, RZ, 0x10, R78 ;  /* 0x00000010ff178819 */ /* 0x000fe4000001164e */
[----:B------:R-:W-:Y:S02]  /*5bb0*/  LOP3.LUT P0, RZ, R4, 0x100, RZ, 0xc0, !PT ;  /* 0x0000010004ff7812 */ /* 0x000fe4000780c0ff */
[----:B------:R-:W-:Y:S01]  /*5bc0*/  PRMT R23, R23, 0x5410, RZ ;  /* 0x0000541017177816 */ /* 0x000fe200000000ff */
[----:B0-----:R-:W-:Y:S01]  /*5bd0*/  HFMA2.MMA R16, -RZ, RZ, 0, 0 ;  /* 0x00000000ff107435 */ /* 0x001fe200000001ff */
[----:B------:R-:W-:-:S02]  /*5be0*/  PRMT R11, RZ, 0x7610, R11 ;  /* 0x00007610ff0b7816 */ /* 0x000fc4000000000b */
[----:B------:R-:W-:Y:S02]  /*5bf0*/  @!P6 PRMT R83, R83, 0x5410, R96 ;  /* 0x000054105353e816 */ /* 0x000fe40000000060 */
[--C-:B----4-:R-:W-:Y:S02]  /*5c00*/  @!P1 SHF.R.U32.HI R11, RZ, 0x10, R70.reuse ;  /* 0x00000010ff0b9819 */ /* 0x110fe40000011646 */
[----:B------:R-:W-:Y:S02]  /*5c10*/  @!P1 PRMT R23, R23, 0x5410, R70 ;  /* 0x0000541017179816 */ /* 0x000fe40000000046 */
[C---:B------:R-:W-:Y:S01]  /*5c20*/  LOP3.LUT P6, RZ, R4.reuse, 0x1000000, RZ, 0xc0, !PT ;  /* 0x0100000004ff7812 */ /* 0x040fe200078cc0ff */
[----:B------:R0:W4:Y:S01]  /*5c30*/  @!P0 LDG.E R16, desc[UR12][R12.64] ;  /* 0x0000000c0c108981 */ /* 0x000122000c1e1900 */
[----:B------:R-:W-:Y:S02]  /*5c40*/  LOP3.LUT P1, RZ, R4, 0x80, RZ, 0xc0, !PT ;  /* 0x0000008004ff7812 */ /* 0x000fe4000782c0ff */
[----:B------:R-:W-:-:S02]  /*5c50*/  PRMT R11, R11, 0x5410, RZ ;  /* 0x000054100b0b7816 */ /* 0x000fc400000000ff */
        /* <DEDUP_REMOVED lines=20> */
[----:B------:R-:W-:Y:S02]  /*5da0*/  LOP3.LUT P6, RZ, R4, 0x40, RZ, 0xc0, !PT ;  /* 0x0000004004ff7812 */ /* 0x000fe400078cc0ff */
[----:B------:R-:W-:-:S02]  /*5db0*/  PRMT R19, R19, 0x5410, RZ ;  /* 0x0000541013137816 */ /* 0x000fc400000000ff */
[----:B------:R-:W-:Y:S01]  /*5dc0*/  PRMT R17, R17, 0x5410, RZ ;  /* 0x0000541011117816 */ /* 0x000fe200000000ff */
[----:B------:R1:W-:Y:S01]  /*5dd0*/  STL [R1+0x3c], R60 ;  /* 0x00003c3c01007387 */ /* 0x0003e20000100800 */
[----:B------:R-:W-:Y:S02]  /*5de0*/  @!P4 PRMT R19, R19, 0x5410, R56 ;  /* 0x000054101313c816 */ /* 0x000fe40000000038 */
[----:B-----5:R-:W-:Y:S01]  /*5df0*/  @!P1 SHF.R.U32.HI R13, RZ, 0x10, R50 ;  /* 0x00000010ff0d9819 */ /* 0x020fe20000011632 */
[----:B------:R2:W-:Y:S03]  /*5e00*/  STL [R1+0x44], R61 ;  /* 0x0000443d01007387 */ /* 0x0005e60000100800 */
[----:B------:R-:W-:Y:S01]  /*5e10*/  PRMT R13, R13, 0x5410, RZ ;  /* 0x000054100d0d7816 */ /* 0x000fe200000000ff */
[----:B------:R5:W-:Y:S01]  /*5e20*/  STL [R1+0x4c], R74 ;  /* 0x00004c4a01007387 */ /* 0x000be20000100800 */
[----:B-1----:R-:W-:-:S02]  /*5e30*/  PRMT R60, RZ, 0x7610, R60 ;  /* 0x00007610ff3c7816 */ /* 0x002fc4000000003c */
[----:B------:R-:W-:Y:S02]  /*5e40*/  @!P4 SHF.R.U32.HI R60, RZ, 0x10, R56 ;  /* 0x00000010ff3cc819 */ /* 0x000fe40000011638 */
[--C-:B------:R-:W-:Y:S02]  /*5e50*/  @!P2 PRMT R17, R17, 0x5410, R52.reuse ;  /* 0x000054101111a816 */ /* 0x100fe40000000034 */
[----:B--2---:R-:W-:Y:S02]  /*5e60*/  PRMT R61, RZ, 0x7610, R61 ;  /* 0x00007610ff3d7816 */ /* 0x004fe4000000003d */
[----:B------:R-:W-:Y:S02]  /*5e70*/  @!P2 SHF.R.U32.HI R61, RZ, 0x10, R52 ;  /* 0x00000010ff3da819 */ /* 0x000fe40000011634 */
[----:B-----5:R-:W-:Y:S02]  /*5e80*/  PRMT R74, RZ, 0x7610, R74 ;  /* 0x00007610ff4a7816 */ /* 0x020fe4000000004a */
[----:B0-----:R-:W-:-:S02]  /*5e90*/  MOV R44, RZ ;  /* 0x000000ff002c7202 */ /* 0x001fc40000000f00 */
[C---:B------:R-:W-:Y:S02]  /*5ea0*/  LOP3.LUT P4, RZ, R0.reuse, 0x400, RZ, 0xc0, !PT ;  /* 0x0000040000ff7812 */ /* 0x040fe4000788c0ff */
[C---:B------:R-:W-:Y:S02]  /*5eb0*/  LOP3.LUT P2, RZ, R0.reuse, 0x100, RZ, 0xc0, !PT ;  /* 0x0000010000ff7812 */ /* 0x040fe4000784c0ff */
[--C-:B------:R-:W-:Y:S01]  /*5ec0*/  @!P5 SHF.R.U32.HI R74, RZ, 0x10, R54.reuse ;  /* 0x00000010ff4ad819 */ /* 0x100fe20000011636 */
[----:B------:R0:W2:Y:S01]  /*5ed0*/  @!P6 LDG.E R44, desc[UR12][R42.64] ;  /* 0x0000000c2a2ce981 */ /* 0x0000a2000c1e1900 */
[----:B------:R-:W-:Y:S02]  /*5ee0*/  @!P5 PRMT R13, R13, 0x5410, R54 ;  /* 0x000054100d0dd816 */ /* 0x000fe40000000036 */
[C---:B------:R-:W-:Y:S02]  /*5ef0*/  LOP3.LUT P5, RZ, R0.reuse, 0x40, RZ, 0xc0, !PT ;  /* 0x0000004000ff7812 */ /* 0x040fe400078ac0ff */
        /* <DEDUP_REMOVED lines=16> */
[----:B------:R0:W5:Y:S01]  /*6000*/  @!P0 LDG.E R26, desc[UR12][R40.64] ;  /* 0x0000000c281a8981 */ /* 0x000162000c1e1900 */
        /* <DEDUP_REMOVED lines=10> */
[----:B------:R-:W-:Y:S01]  /*60b0*/  LOP3.LUT P1, RZ, R4, 0x10, RZ, 0xc0, !PT ;  /* 0x0000001004ff7812 */ /* 0x000fe2000782c0ff */
[----:B0-----:R-:W-:Y:S01]  /*60c0*/  HFMA2.MMA R40, -RZ, RZ, 0, 0 ;  /* 0x00000000ff287435 */ /* 0x001fe200000001ff */
[----:B------:R-:W-:Y:S01]  /*60d0*/  LOP3.LUT R0, R0, 0xffffffdf, RZ, 0xc0, !PT ;  /* 0xffffffdf00007812 */ /* 0x000fe200078ec0ff */
[----:B------:R0:W-:Y:S01]  /*60e0*/  STL [R1+0x64], R27 ;  /* 0x0000641b01007387 */ /* 0x0001e20000100800 */
[----:B------:R-:W-:-:S03]  /*60f0*/  PRMT R43, RZ, 0x7610, R43 ;  /* 0x00007610ff2b7816 */ /* 0x000fc6000000002b */
[----:B------:R1:W-:Y:S02]  /*6100*/  STL [R1+0x68], R28 ;  /* 0x0000681c01007387 */ /* 0x0003e40000100800 */
[----:B------:R-:W-:Y:S02]  /*6110*/  @P2 LOP3.LUT R0, R0, 0x20, RZ, 0xfc, !PT ;  /* 0x0000002000002812 */ /* 0x000fe400078efcff */
[----:B------:R-:W-:Y:S02]  /*6120*/  LOP3.LUT P2, RZ, R4, 0x400, RZ, 0xc0, !PT ;  /* 0x0000040004ff7812 */ /* 0x000fe4000784c0ff */
[----:B0-----:R-:W-:Y:S01]  /*6130*/  PRMT R27, RZ, 0x7610, R27 ;  /* 0x00007610ff1b7816 */ /* 0x001fe2000000001b */
[----:B------:R0:W5:Y:S01]  /*6140*/  @!P1 LDG.E R40, desc[UR12][R38.64] ;  /* 0x0000000c26289981 */ /* 0x000162000c1e1900 */
[----:B------:R-:W-:Y:S02]  /*6150*/  PRMT R74, R74, 0x5410, RZ ;  /* 0x000054104a4a7816 */ /* 0x000fe400000000ff */
[----:B-1----:R-:W-:-:S02]  /*6160*/  PRMT R28, RZ, 0x7610, R28 ;  /* 0x00007610ff1c7816 */ /* 0x002fc4000000001c */
[----:B------:R-:W-:Y:S02]  /*6170*/  @!P0 SHF.R.U32.HI R43, RZ, 0x10, R84 ;  /* 0x00000010ff2b8819 */ /* 0x000fe40000011654 */
[----:B------:R-:W-:Y:S02]  /*6180*/  @!P4 SHF.R.U32.HI R27, RZ, 0x10, R58 ;  /* 0x00000010ff1bc819 */ /* 0x000fe4000001163a */
[----:B0-----:R-:W-:Y:S02]  /*6190*/  PRMT R39, RZ, 0x7610, R39 ;  /* 0x00007610ff277816 */ /* 0x001fe40000000027 */
[----:B------:R-:W-:Y:S02]  /*61a0*/  @!P5 PRMT R74, R74, 0x5410, R20 ;  /* 0x000054104a4ad816 */ /* 0x000fe40000000014 */
[----:B------:R-:W-:Y:S02]  /*61b0*/  PRMT R42, R42, 0x5410, RZ ;  /* 0x000054102a2a7816 */ /* 0x000fe400000000ff */
[----:B------:R-:W-:-:S02]  /*61c0*/  LOP3.LUT R0, R0, 0xffffffef, RZ, 0xc0, !PT ;  /* 0xffffffef00007812 */ /* 0x000fc400078ec0ff */
[----:B------:R-:W-:Y:S02]  /*61d0*/  PRMT R43, R43, 0x5410, RZ ;  /* 0x000054102b2b7816 */ /* 0x000fe400000000ff */
        /* <DEDUP_REMOVED lines=16> */
[----:B------:R-:W-:Y:S01]  /*62e0*/  PRMT R4, RZ, 0x7610, R4 ;  /* 0x00007610ff047816 */ /* 0x000fe20000000004 */
[----:B------:R-:W-:Y:S01]  /*62f0*/  IMAD.MOV.U32 R38, RZ, RZ, RZ ;  /* 0x000000ffff267224 */ /* 0x000fe200078e00ff */
[--C-:B------:R-:W-:Y:S02]  /*6300*/  @!P2 SHF.R.U32.HI R4, RZ, 0x10, R10.reuse ;  /* 0x00000010ff04a819 */ /* 0x100fe4000001160a */
[----:B------:R-:W-:Y:S02]  /*6310*/  @!P2 PRMT R39, R39, 0x5410, R10 ;  /* 0x000054102727a816 */ /* 0x000fe4000000000a */
[----:B------:R-:W-:Y:S01]  /*6320*/  LOP3.LUT P2, RZ, R0, 0x20, RZ, 0xc0, !PT ;  /* 0x0000002000ff7812 */ /* 0x000fe2000784c0ff */
[----:B------:R0:W5:Y:S02]  /*6330*/  @!P5 LDG.E R38, desc[UR12][R36.64] ;  /* 0x0000000c2426d981 */ /* 0x000164000c1e1900 */
[----:B0-----:R-:W-:-:S10]  /*6340*/  MOV R36, RZ ;  /* 0x000000ff00247202 */ /* 0x001fd40000000f00 */
[----:B------:R0:W5:Y:S02]  /*6350*/  @!P2 LDG.E R36, desc[UR12][R34.64] ;  /* 0x0000000c2224a981 */ /* 0x000164000c1e1900 */
[----:B0-----:R-:W-:-:S06]  /*6360*/  IMAD.MOV.U32 R34, RZ, RZ, RZ ;  /* 0x000000ffff227224 */ /* 0x001fcc00078e00ff */
[----:B------:R0:W5:Y:S02]  /*6370*/  @!P4 LDG.E R34, desc[UR12][R32.64] ;  /* 0x0000000c2022c981 */ /* 0x000164000c1e1900 */
[----:B0-----:R-:W-:-:S10]  /*6380*/  HFMA2.MMA R32, -RZ, RZ, 0, 0 ;  /* 0x00000000ff207435 */ /* 0x001fd400000001ff */
[----:B------:R0:W5:Y:S01]  /*6390*/  @!P3 LDG.E R32, desc[UR12][R30.64] ;  /* 0x0000000c1e20b981 */ /* 0x000162000c1e1900 */
[----:B------:R-:W-:Y:S02]  /*63a0*/  PRMT R41, RZ, 0x7610, R41 ;  /* 0x00007610ff297816 */ /* 0x000fe40000000029 */
[----:B------:R-:W-:Y:S02]  /*63b0*/  PRMT R37, RZ, 0x7610, R37 ;  /* 0x00007610ff257816 */ /* 0x000fe40000000025 */
[----:B------:R-:W-:Y:S02]  /*63c0*/  PRMT R35, RZ, 0x7610, R35 ;  /* 0x00007610ff237816 */ /* 0x000fe40000000023 */
[----:B----4-:R-:W-:-:S04]  /*63d0*/  @!P0 SHF.R.U32.HI R41, RZ, 0x10, R16 ;  /* 0x00000010ff298819 */ /* 0x010fc80000011610 */
[----:B------:R-:W-:Y:S02]  /*63e0*/  PRMT R41, R41, 0x5410, RZ ;  /* 0x0000541029297816 */ /* 0x000fe400000000ff */
[----:B---3--:R-:W-:-:S04]  /*63f0*/  @!P1 SHF.R.U32.HI R37, RZ, 0x10, R18 ;  /* 0x00000010ff259819 */ /* 0x008fc80000011612 */
[----:B------:R-:W-:Y:S02]  /*6400*/  PRMT R37, R37, 0x5410, RZ ;  /* 0x0000541025257816 */ /* 0x000fe400000000ff */
[--C-:B------:R-:W-:Y:S02]  /*6410*/  @!P6 SHF.R.U32.HI R35, RZ, 0x10, R12.reuse ;  /* 0x00000010ff23e819 */ /* 0x100fe4000001160c */
[----:B------:R-:W-:Y:S02]  /*6420*/  @!P6 PRMT R41, R41, 0x5410, R12 ;  /* 0x000054102929e816 */ /* 0x000fe4000000000c */
[----:B------:R-:W-:Y:S02]  /*6430*/  LOP3.LUT P6, RZ, R0, 0x4, RZ, 0xc0, !PT ;  /* 0x0000000400ff7812 */ /* 0x000fe400078cc0ff */
[----:B------:R-:W-:Y:S02]  /*6440*/  PRMT R4, R4, 0x5410, RZ ;  /* 0x0000541004047816 */ /* 0x000fe400000000ff */
[----:B------:R-:W-:-:S02]  /*6450*/  @!P0 PRMT R37, R37, 0x5410, R16 ;  /* 0x0000541025258816 */ /* 0x000fc40000000010 */
[----:B------:R-:W-:Y:S01]  /*6460*/  LOP3.LUT P0, RZ, R0, 0x8, RZ, 0xc0, !PT ;  /* 0x0000000800ff7812 */ /* 0x000fe2000780c0ff */
[----:B------:R1:W-:Y:S01]  /*6470*/  STL [R1+0x54], R75 ;  /* 0x0000544b01007387 */ /* 0x0003e20000100800 */
[----:B------:R-:W-:Y:S02]  /*6480*/  @!P1 PRMT R4, R4, 0x5410, R18 ;  /* 0x0000541004049816 */ /* 0x000fe40000000012 */
[----:B------:R-:W-:Y:S01]  /*6490*/  LOP3.LUT P1, RZ, R0, 0x10, RZ, 0xc0, !PT ;  /* 0x0000001000ff7812 */ /* 0x000fe2000782c0ff */
[----:B------:R3:W-:Y:S01]  /*64a0*/  STL [R1+0x60], R76 ;  /* 0x0000604c01007387 */ /* 0x0007e20000100800 */
[----:B------:R-:W-:Y:S02]  /*64b0*/  PRMT R35, R35, 0x5410, RZ ;  /* 0x0000541023237816 */ /* 0x000fe400000000ff */
[----:B-1----:R-:W-:Y:S01]  /*64c0*/  PRMT R75, RZ, 0x7610, R75 ;  /* 0x00007610ff4b7816 */ /* 0x002fe2000000004b */
[----:B------:R1:W-:Y:S01]  /*64d0*/  STL [R1+0x90], R70 ;  /* 0x0000904601007387 */ /* 0x0003e20000100800 */
[----:B---3--:R-:W-:-:S02]  /*64e0*/  PRMT R76, RZ, 0x7610, R76 ;  /* 0x00007610ff4c7816 */ /* 0x008fc4000000004c */
[----:B------:R-:W-:Y:S02]  /*64f0*/  PRMT R33, RZ, 0x7610, R33 ;  /* 0x00007610ff217816 */ /* 0x000fe40000000021 */
[----:B-1----:R-:W-:Y:S01]  /*6500*/  PRMT R70, RZ, 0x7610, R70 ;  /* 0x00007610ff467816 */ /* 0x002fe20000000046 */
[----:B------:R1:W-:Y:S01]  /*6510*/  STL [R1+0x98], R68 ;  /* 0x0000984401007387 */ /* 0x0003e20000100800 */
[----:B0-----:R-:W-:-:S03]  /*6520*/  PRMT R31, RZ, 0x7610, R31 ;  /* 0x00007610ff1f7816 */ /* 0x001fc6000000001f */
[----:B------:R0:W-:Y:S01]  /*6530*/  STL [R1+0x9c], R56 ;  /* 0x00009c3801007387 */ /* 0x0001e20000100800 */
[----:B-1----:R-:W-:-:S03]  /*6540*/  PRMT R68, RZ, 0x7610, R68 ;  /* 0x00007610ff447816 */ /* 0x002fc60000000044 */
[----:B------:R1:W-:Y:S01]  /*6550*/  STL [R1+0xa0], R66 ;  /* 0x0000a04201007387 */ /* 0x0003e20000100800 */
[----:B------:R-:W-:Y:S01]  /*6560*/  HADD2.F32 R85, -RZ, R115.H0_H0 ;  /* 0x20000073ff557230 */ /* 0x000fe20000004100 */
[----:B0-----:R-:W-:Y:S01]  /*6570*/  HFMA2.MMA R56, -RZ, RZ, 0, 0 ;  /* 0x00000000ff387435 */ /* 0x001fe200000001ff */
[----:B--2---:R-:W-:-:S04]  /*6580*/  @!P6 SHF.R.U32.HI R75, RZ, 0x10, R44 ;  /* 0x00000010ff4be819 */ /* 0x004fc8000001162c */
[----:B------:R-:W-:Y:S02]  /*6590*/  PRMT R75, R75, 0x5410, RZ ;  /* 0x000054104b4b7816 */ /* 0x000fe400000000ff */
[----:B------:R-:W-:Y:S02]  /*65a0*/  @!P6 PRMT R35, R35, 0x5410, R44 ;  /* 0x000054102323e816 */ /* 0x000fe4000000002c */
[----:B------:R-:W-:Y:S01]  /*65b0*/  LOP3.LUT P6, RZ, R0, 0x2, RZ, 0xc0, !PT ;  /* 0x0000000200ff7812 */ /* 0x000fe200078cc0ff */
[--C-:B-1----:R-:W-:Y:S01]  /*65c0*/  HADD2.F32 R66, -RZ, R111.reuse.H0_H0 ;  /* 0x2000006fff427230 */ /* 0x102fe20000004100 */
[----:B------:R0:W-:Y:S01]  /*65d0*/  STL [R1+0xa4], R52 ;  /* 0x0000a43401007387 */ /* 0x0001e20000100800 */
[----:B------:R-:W-:-:S03]  /*65e0*/  HADD2.F32 R111, -RZ, R111.H1_H1 ;  /* 0x3000006fff6f7230 */ /* 0x000fc60000004100 */
[----:B------:R1:W-:Y:S01]  /*65f0*/  STL [R1+0x84], R86 ;  /* 0x0000845601007387 */ /* 0x0003e20000100800 */
[----:B0-----:R-:W-:Y:S02]  /*6600*/  HADD2.F32 R52, -RZ, R125.H0_H0 ;  /* 0x2000007dff347230 */ /* 0x001fe40000004100 */
[----:B-1----:R-:W-:Y:S01]  /*6610*/  FMUL.FTZ R86, R66, R66 ;  /* 0x0000004242567220 */ /* 0x002fe20000410000 */
[--C-:B-----5:R-:W-:Y:S02]  /*6620*/  @!P0 SHF.R.U32.HI R33, RZ, 0x10, R26.reuse ;  /* 0x00000010ff218819 */ /* 0x120fe4000001161a */
[----:B------:R-:W-:Y:S02]  /*6630*/  @!P0 PRMT R75, R75, 0x5410, R26 ;  /* 0x000054104b4b8816 */ /* 0x000fe4000000001a */
[----:B------:R-:W-:Y:S02]  /*6640*/  LOP3.LUT P0, RZ, R0, 0x1, RZ, 0xc0, !PT ;  /* 0x0000000100ff7812 */ /* 0x000fe4000780c0ff */
[----:B------:R-:W-:-:S02]  /*6650*/  PRMT R0, RZ, 0x7610, R0 ;  /* 0x00007610ff007816 */ /* 0x000fc40000000000 */
[----:B------:R-:W-:Y:S01]  /*6660*/  PRMT R33, R33, 0x5410, RZ ;  /* 0x0000541021217816 */ /* 0x000fe200000000ff */
[C---:B------:R-:W-:Y:S01]  /*6670*/  FADD.FTZ R66, R85.reuse, R66 ;  /* 0x0000004255427221 */ /* 0x040fe20000010000 */
        /* <DEDUP_REMOVED lines=624> */
.L_x_4889:
[----:B------:R-:W-:Y:S05]  /*8d80*/  BSYNC B0 ;  /* 0x0000000000007941 */ /* 0x000fea0003800000 */
.L_x_4888:
        /* <DEDUP_REMOVED lines=34> */
.L_x_4893:
[----:B------:R-:W2:Y:S04]  /*8fb0*/  LDG.E.STRONG.GPU R0, desc[UR12][R18.64] ;  /* 0x0000000c12007981 */ /* 0x000ea8000c1ef900 */
[----:B--2---:R-:W-:Y:S04]  /*8fc0*/  CCTL.IVALL ;  /* 0x00000000ff00798f */ /* 0x004fe80002000000 */
[----:B------:R0:W-:Y:S01]  /*8fd0*/  STL [R1], R0 ;  /* 0x0000000001007387 */ /* 0x0001e20000100800 */
[----:B------:R-:W-:-:S13]  /*8fe0*/  ISETP.NE.AND P1, PT, R0, UR6, PT ;  /* 0x0000000600007c0c */ /* 0x000fda000bf25270 */
[----:B0-----:R-:W-:Y:S05]  /*8ff0*/  @P1 BRA `(.L_x_4893) ;  /* 0xfffffffc00ec1947 */ /* 0x001fea000383ffff */
.L_x_4892:
[----:B------:R-:W-:Y:S05]  /*9000*/  BSYNC B0 ;  /* 0x0000000000007941 */ /* 0x000fea0003800000 */
.L_x_4891:
        /* <DEDUP_REMOVED lines=18> */
.L_x_4897:
        /* <DEDUP_REMOVED lines=115> */
.L_x_4896:
        /* <DEDUP_REMOVED lines=61> */
.L_x_4898:
[----:B------:R-:W-:-:S13]  /*9c30*/  ISETP.NE.OR P1, PT, R0, RZ, P1 ;  /* 0x000000ff0000720c */ /* 0x000fda0000f25670 */
[----:B------:R-:W-:Y:S05]  /*9c40*/  @!P1 BRA `(.L_x_4894) ;  /* 0x00000000007c9947 */ /* 0x000fea0003800000 */
.L_x_4895:
        /* <DEDUP_REMOVED lines=31> */
.L_x_4894:
        /* <DEDUP_REMOVED lines=11> */
.L_x_4900:
[----:B------:R-:W-:Y:S05]  /*9ef0*/  BSYNC B0 ;  /* 0x0000000000007941 */ /* 0x000fea0003800000 */
.L_x_4899:
        /* <DEDUP_REMOVED lines=19> */
.L_x_4890:
        /* <DEDUP_REMOVED lines=52> */
[----:B01---5:R-:W-:-:S07]  /*a370*/  HADD2.F32 R11, -RZ, R21.H0_H0 ;  /* 0x20000015ff0b7230 */ /* 0x023fce0000004100 */
.L_x_4903:
        /* <DEDUP_REMOVED lines=143> */
.L_x_4902:
[----:B------:R-:W-:Y:S05]  /*ac70*/  BSYNC B0 ;  /* 0x0000000000007941 */ /* 0x000fea0003800000 */
.L_x_4901:
        /* <DEDUP_REMOVED lines=11> */
.L_x_4905:
        /* <DEDUP_REMOVED lines=13> */
.L_x_5644:


//--------------------- .text._Z35group_norm_nhwc_fwd_one_pass_kernelI11Fp32IOFp32WLi64ELi98ELi392EEv26Group_norm_nhwc_fwd_params --------------------------
	.section	.text._Z35group_norm_nhwc_fwd_one_pass_kernelI11Fp32IOFp32WLi64ELi98ELi392EEv26Group_norm_nhwc_fwd_params,"ax",@progbits
	.align	128
        .global         _Z35group_norm_nhwc_fwd_one_pass_kernelI11Fp32IOFp32WLi64ELi98ELi392EEv26Group_norm_nhwc_fwd_params
        .type           _Z35group_norm_nhwc_fwd_one_pass_kernelI11Fp32IOFp32WLi64ELi98ELi392EEv26Group_norm_nhwc_fwd_params,@function
        .size           _Z35group_norm_nhwc_fwd_one_pass_kernelI11Fp32IOFp32WLi64ELi98ELi392EEv26Group_norm_nhwc_fwd_params,(.L_x_5645 - _Z35group_norm_nhwc_fwd_one_pass_kernelI11Fp32IOFp32WLi64ELi98ELi392EEv26Group_norm_nhwc_fwd_params)
        .other          _Z35group_norm_nhwc_fwd_one_pass_kernelI11Fp32IOFp32WLi64ELi98ELi392EEv26Group_norm_nhwc_fwd_params,@"STO_CUDA_ENTRY STV_DEFAULT"
_Z35group_norm_nhwc_fwd_one_pass_kernelI11Fp32IOFp32WLi64ELi98ELi392EEv26Group_norm_nhwc_fwd_params:
.text._Z35group_norm_nhwc_fwd_one_pass_kernelI11Fp32IOFp32WLi64ELi98ELi392EEv26Group_norm_nhwc_fwd_params:
        /* <DEDUP_REMOVED lines=10> */
[----:B------:R-:W-:Y:S01]  /*00a0*/  HFMA2.MMA R34, -RZ, RZ, 0, 0 ;  /* 0x00000000ff227435 */ /* 0x000fe200000001ff */
[----:B------:R-:W-:-:S05]  /*00b0*/  ULDC.U8 UR10, c[0x0][0x28c] ;  /* 0x0000a300000a7ab9 */ /* 0x000fca0000000000 */
[----:B------:R-:W1:Y:S01]  /*00c0*/  LDC R0, c[0x0][0x294] ;  /* 0x0000a500ff007b82 */ /* 0x000e620000000800 */
[----:B0-----:R-:W-:-:S05]  /*00d0*/  IMAD.WIDE.U32 R2, R36, 0x5397829d, RZ ;  /* 0x5397829d24027825 */ /* 0x001fca00078e00ff */
[----:B------:R-:W-:-:S05]  /*00e0*/  SHF.R.U32.HI R3, RZ, 0x4, R3 ;  /* 0x00000004ff037819 */ /* 0x000fca0000011603 */
[----:B-1----:R-:W-:Y:S02]  /*00f0*/  IMAD R37, R0, UR7, R3 ;  /* 0x0000000700257c24 */ /* 0x002fe4000f8e0203 */
[----:B------:R-:W-:-:S03]  /*0100*/  IMAD R39, R3, -0x31, R36 ;  /* 0xffffffcf03277824 */ /* 0x000fc600078e0224 */
[----:B------:R-:W-:Y:S02]  /*0110*/  ISETP.GE.U32.AND P0, PT, R37, UR8, PT ;  /* 0x0000000825007c0c */ /* 0x000fe4000bf06070 */
[----:B------:R-:W-:Y:S02]  /*0120*/  SHF.R.S32.HI R35, RZ, 0x1f, R37 ;  /* 0x0000001fff237819 */ /* 0x000fe40000011425 */
[----:B------:R-:W-:Y:S02]  /*0130*/  SHF.L.U32 R39, R39, 0x1, RZ ;  /* 0x0000000127277819 */ /* 0x000fe400000006ff */
[----:B------:R-:W-:Y:S01]  /*0140*/  ISETP.GE.AND.EX P0, PT, R35, UR9, PT, P0 ;  /* 0x0000000923007c0c */ /* 0x000fe2000bf06300 */
[----:B------:R-:W-:Y:S01]  /*0150*/  ULDC.64 UR8, c[0x0][0x208] ;  /* 0x0000820000087ab9 */ /* 0x000fe20000000a00 */
[----:B------:R-:W-:Y:S02]  /*0160*/  IADD3 R4, R37, 0x8, RZ ;  /* 0x0000000825047810 */ /* 0x000fe40007ffe0ff */
[----:B------:R-:W-:-:S02]  /*0170*/  ISETP.LT.U32.AND P0, PT, R36, 0x188, !P0 ;  /* 0x000001882400780c */ /* 0x000fc40004701070 */
[----:B------:R-:W-:-:S11]  /*0180*/  IADD3 R2, R37, 0x10, RZ ;  /* 0x0000001025027810 */ /* 0x000fd60007ffe0ff */
.L_x_4939:
[----:B012---:R-:W0:Y:S01]  /*0190*/  LDC R9, c[0x0][0x288] ;  /* 0x0000a200ff097b82 */ /* 0x007e220000000800 */
[C---:B------:R-:W-:Y:S01]  /*01a0*/  IADD3 R33, R37.reuse, 0x18, RZ ;  /* 0x0000001825217810 */ /* 0x040fe20007ffe0ff */
[----:B------:R-:W-:Y:S01]  /*01b0*/  ULDC.64 UR14, c[0x0][0x278] ;  /* 0x00009e00000e7ab9 */ /* 0x000fe20000000a00 */
[----:B------:R-:W-:Y:S01]  /*01c0*/  IADD3 R17, R37, 0x20, RZ ;  /* 0x0000002025117810 */ /* 0x000fe20007ffe0ff */
[----:B------:R-:W-:Y:S01]  /*01d0*/  ULDC.64 UR12, c[0x0][0x280] ;  /* 0x0000a000000c7ab9 */ /* 0x000fe20000000a00 */
[----:B------:R-:W-:Y:S02]  /*01e0*/  ISETP.GE.U32.AND P4, PT, R33, UR14, PT ;  /* 0x0000000e21007c0c */ /* 0x000fe4000bf86070 */
[----:B------:R-:W-:Y:S01]  /*01f0*/  SHF.R.S32.HI R21, RZ, 0x1f, R33 ;  /* 0x0000001fff157819 */ /* 0x000fe20000011421 */
[----:B----4-:R-:W1:Y:S01]  /*0200*/  @P0 LDC.64 R26, c[0x0][0x220] ;  /* 0x00008800ff1a0b82 */ /* 0x010e620000000a00 */
[----:B---3--:R-:W-:Y:S02]  /*0210*/  SHF.R.S32.HI R25, RZ, 0x1f, R17 ;  /* 0x0000001fff197819 */ /* 0x008fe40000011411 */
[----:B------:R-:W-:-:S02]  /*0220*/  ISETP.GE.AND.EX P4, PT, R21, UR15, PT, P4 ;  /* 0x0000000f15007c0c */ /* 0x000fc4000bf86340 */
[----:B------:R-:W-:Y:S02]  /*0230*/  IADD3 R16, R37, 0x28, RZ ;  /* 0x0000002825107810 */ /* 0x000fe40007ffe0ff */
[----:B------:R-:W-:Y:S02]  /*0240*/  ISETP.GT.U32.OR P4, PT, R36, 0x187, P4 ;  /* 0x000001872400780c */ /* 0x000fe40002784470 */
[----:B------:R-:W-:Y:S02]  /*0250*/  SHF.R.S32.HI R19, RZ, 0x1f, R16 ;  /* 0x0000001fff137819 */ /* 0x000fe40000011410 */
[----:B------:R-:W-:Y:S02]  /*0260*/  ISETP.GE.U32.AND P6, PT, R4, UR14, PT ;  /* 0x0000000e04007c0c */ /* 0x000fe4000bfc6070 */
[----:B------:R-:W-:Y:S02]  /*0270*/  SHF.R.S32.HI R11, RZ, 0x1f, R39 ;  /* 0x0000001fff0b7819 */ /* 0x000fe40000011427 */
[----:B------:R-:W-:-:S02]  /*0280*/  ISETP.GE.U32.AND P5, PT, R2, UR14, PT ;  /* 0x0000000e02007c0c */ /* 0x000fc4000bfa6070 */
[----:B0-----:R-:W-:-:S03]  /*0290*/  IABS R3, R9 ;  /* 0x0000000900037213 */ /* 0x001fc60000000000 */
[----:B------:R-:W0:Y:S01]  /*02a0*/  @!P4 LDC.64 R14, c[0x0][0x270] ;  /* 0x00009c00ff0ecb82 */ /* 0x000e220000000a00 */
[----:B------:R-:W2:Y:S07]  /*02b0*/  I2F.RP R0, R3 ;  /* 0x0000000300007306 */ /* 0x000eae0000209400 */
[----:B------:R-:W3:Y:S01]  /*02c0*/  @!P4 LDC.64 R30, c[0x0][0x220] ;  /* 0x00008800ff1ecb82 */ /* 0x000ee20000000a00 */
[----:B--2---:R-:W2:Y:S01]  /*02d0*/  MUFU.RCP R0, R0 ;  /* 0x0000000000007308 */ /* 0x004ea20000001000 */
[----:B0-----:R-:W-:-:S04]  /*02e0*/  @!P4 IMAD R18, R21, R14, RZ ;  /* 0x0000000e1512c224 */ /* 0x001fc800078e02ff */
[----:B------:R-:W-:Y:S01]  /*02f0*/  @!P4 IMAD R29, R33, R15, R18 ;  /* 0x0000000f211dc224 */ /* 0x000fe200078e0212 */
[----:B--2---:R-:W-:-:S04]  /*0300*/  IADD3 R6, R0, 0xffffffe, RZ ;  /* 0x0ffffffe00067810 */ /* 0x004fc80007ffe0ff */
[----:B------:R0:W2:Y:S02]  /*0310*/  F2I.FTZ.U32.TRUNC.NTZ R7, R6 ;  /* 0x0000000600077305 */ /* 0x0000a4000021f000 */
[----:B0-----:R-:W-:Y:S02]  /*0320*/  MOV R6, RZ ;  /* 0x000000ff00067202 */ /* 0x001fe40000000f00 */
[----:B--2---:R-:W-:-:S05]  /*0330*/  IADD3 R8, RZ, -R7, RZ ;  /* 0x80000007ff087210 */ /* 0x004fca0007ffe0ff */
        /* <DEDUP_REMOVED lines=10> */
[----:B------:R-:W-:Y:S02]  /*03e0*/  LOP3.LUT R0, R38, R9, RZ, 0x3c, !PT ;  /* 0x0000000926007212 */ /* 0x000fe400078e3cff */
[----:B------:R-:W-:Y:S02]  /*03f0*/  ISETP.NE.AND P2, PT, R9, RZ, PT ;  /* 0x000000ff0900720c */ /* 0x000fe40003f45270 */
[----:B------:R-:W-:-:S07]  /*0400*/  ISETP.GE.AND P3, PT, R0, RZ, PT ;  /* 0x000000ff0000720c */ /* 0x000fce0003f66270 */
[----:B------:R-:W-:-:S04]  /*0410*/  @P1 IADD3 R7, R7, 0x1, RZ ;  /* 0x0000000107071810 */ /* 0x000fc80007ffe0ff */
[----:B------:R-:W-:Y:S02]  /*0420*/  MOV R3, R7 ;  /* 0x0000000700037202 */ /* 0x000fe40000000f00 */
[----:B------:R-:W0:Y:S02]  /*0430*/  @P0 LDC.64 R6, c[0x0][0x270] ;  /* 0x00009c00ff060b82 */ /* 0x000e240000000a00 */
[----:B------:R-:W-:Y:S02]  /*0440*/  @!P3 IADD3 R3, -R3, RZ, RZ ;  /* 0x000000ff0303b210 */ /* 0x000fe40007ffe1ff */
[----:B------:R-:W-:Y:S02]  /*0450*/  ISETP.GE.U32.AND P3, PT, R17, UR14, PT ;  /* 0x0000000e11007c0c */ /* 0x000fe4000bf66070 */
[----:B------:R-:W-:Y:S02]  /*0460*/  @!P2 LOP3.LUT R3, RZ, R9, RZ, 0x33, !PT ;  /* 0x00000009ff03a212 */ /* 0x000fe400078e33ff */
[----:B------:R-:W-:-:S02]  /*0470*/  ISETP.GE.AND.EX P3, PT, R25, UR15, PT, P3 ;  /* 0x0000000f19007c0c */ /* 0x000fc4000bf66330 */
[----:B------:R-:W-:Y:S02]  /*0480*/  ISETP.GE.U32.AND P2, PT, R16, UR14, PT ;  /* 0x0000000e10007c0c */ /* 0x000fe4000bf46070 */
[C---:B------:R-:W-:Y:S02]  /*0490*/  ISETP.GT.U32.OR P3, PT, R36.reuse, 0x187, P3 ;  /* 0x000001872400780c */ /* 0x040fe40001f64470 */
[----:B------:R-:W-:Y:S02]  /*04a0*/  IADD3 R5, -R3, RZ, RZ ;  /* 0x000000ff03057210 */ /* 0x000fe40007ffe1ff */
[----:B------:R-:W-:Y:S02]  /*04b0*/  ISETP.GE.AND.EX P2, PT, R19, UR15, PT, P2 ;  /* 0x0000000f13007c0c */ /* 0x000fe4000bf46320 */
[----:B------:R-:W-:Y:S01]  /*04c0*/  SHF.R.S32.HI R10, RZ, 0x1f, R3 ;  /* 0x0000001fff0a7819 */ /* 0x000fe20000011403 */
[----:B------:R-:W-:Y:S01]  /*04d0*/  IMAD R0, R9, R5, R38 ;  /* 0x0000000509007224 */ /* 0x000fe200078e0226 */
[----:B------:R-:W-:-:S02]  /*04e0*/  ISETP.GT.U32.OR P2, PT, R36, 0x187, P2 ;  /* 0x000001872400780c */ /* 0x000fc40001744470 */
[----:B------:R-:W-:Y:S01]  /*04f0*/  SHF.R.S32.HI R5, RZ, 0x1f, R4 ;  /* 0x0000001fff057819 */ /* 0x000fe20000011404 */
[----:B------:R-:W-:Y:S02]  /*0500*/  IMAD R0, R0, 0x62, RZ ;  /* 0x0000006200007824 */ /* 0x000fe400078e02ff */
[----:B------:R-:W2:Y:S01]  /*0510*/  @!P3 LDC.64 R8, c[0x0][0x270] ;  /* 0x00009c00ff08bb82 */ /* 0x000ea20000000a00 */
[----:B------:R-:W-:Y:S01]  /*0520*/  ISETP.GE.AND.EX P6, PT, R5, UR15, PT, P6 ;  /* 0x0000000f05007c0c */ /* 0x000fe2000bfc6360 */
[----:B------:R-:W-:Y:S01]  /*0530*/  IMAD R10, R10, UR12, RZ ;  /* 0x0000000c0a0a7c24 */ /* 0x000fe2000f8e02ff */
[----:B------:R-:W-:Y:S02]  /*0540*/  IADD3 R40, P1, R39, R0, RZ ;  /* 0x0000000027287210 */ /* 0x000fe40007f3e0ff */
[----:B------:R-:W-:Y:S01]  /*0550*/  ISETP.GT.U32.OR P6, PT, R36, 0x187, P6 ;  /* 0x000001872400780c */ /* 0x000fe200037c4470 */
[----:B------:R-:W-:Y:S01]  /*0560*/  IMAD R43, R3, UR13, R10 ;  /* 0x0000000d032b7c24 */ /* 0x000fe2000f8e020a */
[----:B------:R-:W-:Y:S01]  /*0570*/  LEA.HI.X.SX32 R41, R0, R11, 0x1, P1 ;  /* 0x0000000b00297211 */ /* 0x000fe200008f0eff */
[----:B------:R-:W4:Y:S01]  /*0580*/  @!P2 LDC.64 R12, c[0x0][0x270] ;  /* 0x00009c00ff0cab82 */ /* 0x000f220000000a00 */
[----:B0-----:R-:W-:-:S02]  /*0590*/  @P0 IMAD R10, R35, R6, RZ ;  /* 0x00000006230a0224 */ /* 0x001fc400078e02ff */
[----:B------:R-:W-:Y:S01]  /*05a0*/  IMAD.WIDE.U32 R40, R3, UR12, R40 ;  /* 0x0000000c03287c25 */ /* 0x000fe2000f8e0028 */
[----:B------:R-:W-:-:S03]  /*05b0*/  SHF.R.S32.HI R3, RZ, 0x1f, R2 ;  /* 0x0000001fff037819 */ /* 0x000fc60000011402 */
[----:B------:R-:W-:Y:S01]  /*05c0*/  @P0 IMAD R45, R37, R7, R10 ;  /* 0x00000007252d0224 */ /* 0x000fe200078e020a */
[----:B------:R-:W-:Y:S02]  /*05d0*/  IADD3 R43, R41, R43, RZ ;  /* 0x0000002b292b7210 */ /* 0x000fe40007ffe0ff */
[----:B------:R-:W0:Y:S01]  /*05e0*/  @!P6 LDC.64 R10, c[0x0][0x270] ;  /* 0x00009c00ff0aeb82 */ /* 0x000e220000000a00 */
[-C--:B------:R-:W-:Y:S02]  /*05f0*/  @P0 MOV R42, R40.reuse ;  /* 0x00000028002a0202 */ /* 0x080fe40000000f00 */
[----:B------:R-:W-:Y:S02]  /*0600*/  ISETP.GE.AND.EX P5, PT, R3, UR15, PT, P5 ;  /* 0x0000000f03007c0c */ /* 0x000fe4000bfa6350 */
[----:B------:R-:W-:Y:S01]  /*0610*/  @!P4 MOV R24, R40 ;  /* 0x000000280018c202 */ /* 0x000fe20000000f00 */
[----:B------:R-:W-:Y:S01]  /*0620*/  @P0 IMAD.WIDE.U32 R6, R37, R6, R42 ;  /* 0x0000000625060225 */ /* 0x000fe200078e002a */
[----:B------:R-:W-:Y:S01]  /*0630*/  ISETP.GT.U32.OR P5, PT, R36, 0x187, P5 ;  /* 0x000001872400780c */ /* 0x000fe20002fa4470 */
[----:B------:R-:W5:Y:S02]  /*0640*/  @!P3 LDC.64 R22, c[0x0][0x220] ;  /* 0x00008800ff16bb82 */ /* 0x000f640000000a00 */
[----:B--2---:R-:W-:Y:S01]  /*0650*/  @!P3 IMAD R18, R25, R8, RZ ;  /* 0x000000081912b224 */ /* 0x004fe200078e02ff */
[----:B------:R-:W-:-:S02]  /*0660*/  @!P4 MOV R25, R43 ;  /* 0x0000002b0019c202 */ /* 0x000fc40000000f00 */
[----:B------:R-:W-:Y:S02]  /*0670*/  @P0 IADD3 R7, R7, R45, RZ ;  /* 0x0000002d07070210 */ /* 0x000fe40007ffe0ff */
[C---:B-1----:R-:W-:Y:S01]  /*0680*/  @P0 LEA R26, P1, R6.reuse, R26, 0x2 ;  /* 0x0000001a061a0211 */ /* 0x042fe200078210ff */
[----:B------:R-:W1:Y:S01]  /*0690*/  @!P2 LDC.64 R20, c[0x0][0x220] ;  /* 0x00008800ff14ab82 */ /* 0x000e620000000a00 */
[----:B------:R-:W-:Y:S02]  /*06a0*/  @!P4 IMAD.WIDE.U32 R14, R33, R14, R24 ;  /* 0x0000000e210ec225 */ /* 0x000fe400078e0018 */
[----:B------:R-:W-:Y:S02]  /*06b0*/  @P0 LEA.HI.X R27, R6, R27, R7, 0x2, P1 ;  /* 0x0000001b061b0211 */ /* 0x000fe400008f1407 */
[----:B------:R-:W-:Y:S01]  /*06c0*/  @!P3 IMAD R25, R17, R9, R18 ;  /* 0x000000091119b224 */ /* 0x000fe200078e0212 */
[----:B------:R-:W-:Y:S01]  /*06d0*/  @!P3 MOV R18, R40 ;  /* 0x000000280012b202 */ /* 0x000fe20000000f00 */
[----:B----4-:R-:W-:Y:S01]  /*06e0*/  @!P2 IMAD R9, R19, R12, RZ ;  /* 0x0000000c1309a224 */ /* 0x010fe200078e02ff */
[----:B------:R-:W-:Y:S01]  /*06f0*/  @!P3 MOV R19, R43 ;  /* 0x0000002b0013b202 */ /* 0x000fe20000000f00 */
[----:B------:R-:W2:Y:S01]  /*0700*/  @!P6 LDC.64 R6, c[0x0][0x220] ;  /* 0x00008800ff06eb82 */ /* 0x000ea20000000a00 */
[----:B------:R-:W-:-:S02]  /*0710*/  @!P4 IADD3 R29, R15, R29, RZ ;  /* 0x0000001d0f1dc210 */ /* 0x000fc40007ffe0ff */
[C---:B---3--:R-:W-:Y:S01]  /*0720*/  @!P4 LEA R30, P1, R14.reuse, R30, 0x2 ;  /* 0x0000001e0e1ec211 */ /* 0x048fe200078210ff */
[----:B------:R-:W-:Y:S01]  /*0730*/  @!P3 IMAD.WIDE.U32 R18, R17, R8, R18 ;  /* 0x000000081112b225 */ /* 0x000fe200078e0012 */
[----:B------:R-:W-:Y:S02]  /*0740*/  @!P2 MOV R15, R43 ;  /* 0x0000002b000fa202 */ /* 0x000fe40000000f00 */
[----:B------:R-:W-:Y:S01]  /*0750*/  @!P4 LEA.HI.X R31, R14, R31, R29, 0x2, P1 ;  /* 0x0000001f0e1fc211 */ /* 0x000fe200008f141d */
[C---:B------:R-:W-:Y:S01]  /*0760*/  @!P2 IMAD R17, R16.reuse, R13, R9 ;  /* 0x0000000d1011a224 */ /* 0x040fe200078e0209 */
[----:B------:R-:W-:Y:S01]  /*0770*/  @!P2 MOV R14, R40 ;  /* 0x00000028000ea202 */ /* 0x000fe20000000f00 */
[----:B------:R-:W3:Y:S01]  /*0780*/  @!P5 LDC.64 R8, c[0x0][0x270] ;  /* 0x00009c00ff08db82 */ /* 0x000ee20000000a00 */
[----:B0-----:R-:W-:Y:S01]  /*0790*/  @!P6 IMAD R13, R5, R10, RZ ;  /* 0x0000000a050de224 */ /* 0x001fe200078e02ff */
[----:B------:R-:W-:Y:S02]  /*07a0*/  @!P3 IADD3 R25, R19, R25, RZ ;  /* 0x000000191319b210 */ /* 0x000fe40007ffe0ff */
[----:B------:R-:W-:Y:S01]  /*07b0*/  @!P2 IMAD.WIDE.U32 R14, R16, R12, R14 ;  /* 0x0000000c100ea225 */ /* 0x000fe200078e000e */
[----:B-----5:R-:W-:-:S02]  /*07c0*/  @!P3 LEA R22, P1, R18, R22, 0x2 ;  /* 0x000000161216b211 */ /* 0x020fc400078210ff */
[----:B------:R-:W-:Y:S01]  /*07d0*/  @!P6 MOV R12, R40 ;  /* 0x00000028000ce202 */ /* 0x000fe20000000f00 */
[----:B------:R-:W-:Y:S01]  /*07e0*/  @!P6 IMAD R19, R4, R11, R13 ;  /* 0x0000000b0413e224 */ /* 0x000fe200078e020d */
[----:B------:R-:W-:Y:S01]  /*07f0*/  @!P6 MOV R13, R43 ;  /* 0x0000002b000de202 */ /* 0x000fe20000000f00 */
[----:B------:R-:W0:Y:S01]  /*0800*/  @!P5 LDC.64 R44, c[0x0][0x220] ;  /* 0x00008800ff2cdb82 */ /* 0x000e220000000a00 */
[----:B------:R-:W-:Y:S02]  /*0810*/  @!P3 LEA.HI.X R23, R18, R23, R25, 0x2, P1 ;  /* 0x000000171217b211 */ /* 0x000fe400008f1419 */
[----:B------:R-:W-:Y:S01]  /*0820*/  @!P2 IADD3 R17, R15, R17, RZ ;  /* 0x000000110f11a210 */ /* 0x000fe20007ffe0ff */
[----:B------:R-:W-:Y:S01]  /*0830*/  @!P6 IMAD.WIDE.U32 R10, R4, R10, R12 ;  /* 0x0000000a040ae225 */ /* 0x000fe200078e000c */
[----:B-1----:R-:W-:Y:S02]  /*0840*/  @!P2 LEA R20, P1, R14, R20, 0x2 ;  /* 0x000000140e14a211 */ /* 0x002fe400078210ff */
[----:B------:R-:W-:-:S02]  /*0850*/  IADD3 R25, R37, 0x30, RZ ;  /* 0x0000003025197810 */ /* 0x000fc40007ffe0ff */
[----:B------:R-:W-:Y:S02]  /*0860*/  @!P2 LEA.HI.X R21, R14, R21, R17, 0x2, P1 ;  /* 0x000000150e15a211 */ /* 0x000fe400008f1411 */
[----:B------:R-:W-:Y:S02]  /*0870*/  @!P6 IADD3 R11, R11, R19, RZ ;  /* 0x000000130b0be210 */ /* 0x000fe40007ffe0ff */
[----:B--2---:R-:W-:Y:S01]  /*0880*/  @!P6 LEA R12, P1, R10, R6, 0x2 ;  /* 0x000000060a0ce211 */ /* 0x004fe200078210ff */
[----:B---3--:R-:W-:-:S03]  /*0890*/  @!P5 IMAD R6, R3, R8, RZ ;  /* 0x000000080306d224 */ /* 0x008fc600078e02ff */
[----:B------:R-:W-:Y:S01]  /*08a0*/  @!P6 LEA.HI.X R13, R10, R7, R11, 0x2, P1 ;  /* 0x000000070a0de211 */ /* 0x000fe200008f140b */
[----:B------:R-:W-:Y:S01]  /*08b0*/  @!P5 IMAD R15, R2, R9, R6 ;  /* 0x00000009020fd224 */ /* 0x000fe200078e0206 */
[----:B------:R-:W-:Y:S02]  /*08c0*/  ISETP.GE.U32.AND P1, PT, R25, UR14, PT ;  /* 0x0000000e19007c0c */ /* 0x000fe4000bf26070 */
[----:B------:R-:W-:Y:S02]  /*08d0*/  SHF.R.S32.HI R7, RZ, 0x1f, R25 ;  /* 0x0000001fff077819 */ /* 0x000fe40000011419 */
[----:B------:R-:W-:Y:S02]  /*08e0*/  @!P5 MOV R10, R40 ;  /* 0x00000028000ad202 */ /* 0x000fe40000000f00 */
[----:B------:R-:W-:Y:S02]  /*08f0*/  @!P5 MOV R11, R43 ;  /* 0x0000002b000bd202 */ /* 0x000fe40000000f00 */
[----:B------:R-:W-:-:S02]  /*0900*/  ISETP.GE.AND.EX P1, PT, R7, UR15, PT, P1 ;  /* 0x0000000f07007c0c */ /* 0x000fc4000bf26310 */
[----:B------:R-:W-:Y:S01]  /*0910*/  MOV R7, RZ ;  /* 0x000000ff00077202 */ /* 0x000fe20000000f00 */
[----:B------:R-:W-:Y:S01]  /*0920*/  @!P5 IMAD.WIDE.U32 R8, R2, R8, R10 ;  /* 0x000000080208d225 */ /* 0x000fe200078e000a */
[----:B------:R-:W-:Y:S02]  /*0930*/  MOV R6, RZ ;  /* 0x000000ff00067202 */ /* 0x000fe40000000f00 */
[----:B------:R-:W-:Y:S02]  /*0940*/  ISETP.GT.U32.OR P1, PT, R36, 0x187, P1 ;  /* 0x000001872400780c */ /* 0x000fe40000f24470 */
[----:B------:R-:W-:Y:S02]  /*0950*/  @!P5 IADD3 R9, R9, R15, RZ ;  /* 0x0000000f0909d210 */ /* 0x000fe40007ffe0ff */
[----:B------:R1:W2:Y:S01]  /*0960*/  @!P6 LDG.E.64 R6, desc[UR8][R12.64] ;  /* 0x000000080c06e981 */ /* 0x0002a2000c1e1b00 */
[----:B0-----:R-:W-:Y:S02]  /*0970*/  @!P5 LEA R44, P6, R8, R44, 0x2 ;  /* 0x0000002c082cd211 */ /* 0x001fe400078c10ff */
[----:B------:R-:W-:-:S02]  /*0980*/  IADD3 R32, R37, 0x38, RZ ;  /* 0x0000003825207810 */ /* 0x000fc40007ffe0ff */
[----:B------:R-:W-:Y:S02]  /*0990*/  @!P5 LEA.HI.X R45, R8, R45, R9, 0x2, P6 ;  /* 0x0000002d082dd211 */ /* 0x000fe400030f1409 */
[----:B------:R-:W-:Y:S02]  /*09a0*/  ISETP.GE.U32.AND P6, PT, R32, UR14, PT ;  /* 0x0000000e20007c0c */ /* 0x000fe4000bfc6070 */
[----:B------:R-:W-:Y:S01]  /*09b0*/  SHF.R.S32.HI R29, RZ, 0x1f, R32 ;  /* 0x0000001fff1d7819 */ /* 0x000fe20000011420 */
[----:B------:R-:W0:Y:S01]  /*09c0*/  @!P1 LDC.64 R18, c[0x0][0x270] ;  /* 0x00009c00ff129b82 */ /* 0x000e220000000a00 */
[----:B------:R-:W-:Y:S02]  /*09d0*/  SHF.R.S32.HI R9, RZ, 0x1f, R25 ;  /* 0x0000001fff097819 */ /* 0x000fe40000011419 */
[----:B------:R-:W-:-:S04]  /*09e0*/  ISETP.GE.AND.EX P6, PT, R29, UR15, PT, P6 ;  /* 0x0000000f1d007c0c */ /* 0x000fc8000bfc6360 */
[----:B------:R-:W-:Y:S01]  /*09f0*/  ISETP.GT.U32.OR P6, PT, R36, 0x187, P6 ;  /* 0x000001872400780c */ /* 0x000fe200037c4470 */
[----:B------:R-:W3:Y:S01]  /*0a00*/  @!P1 LDC.64 R16, c[0x0][0x220] ;  /* 0x00008800ff109b82 */ /* 0x000ee20000000a00 */
[----:B-1----:R-:W-:-:S11]  /*0a10*/  @!P1 MOV R12, R40 ;  /* 0x00000028000c9202 */ /* 0x002fd60000000f00 */
[----:B------:R-:W1:Y:S01]  /*0a20*/  @!P6 LDC.64 R14, c[0x0][0x270] ;  /* 0x00009c00ff0eeb82 */ /* 0x000e620000000a00 */
[-C--:B0-----:R-:W-:Y:S01]  /*0a30*/  @!P1 IMAD R10, R9, R18.reuse, RZ ;  /* 0x00000012090a9224 */ /* 0x081fe200078e02ff */
[----:B------:R-:W-:Y:S02]  /*0a40*/  CS2R R8, SRZ ;  /* 0x0000000000087805 */ /* 0x000fe4000001ff00 */
[----:B------:R-:W-:Y:S01]  /*0a50*/  @!P1 MOV R13, R43 ;  /* 0x0000002b000d9202 */ /* 0x000fe20000000f00 */
[C---:B------:R-:W-:Y:S01]  /*0a60*/  @!P1 IMAD R33, R25.reuse, R19, R10 ;  /* 0x0000001319219224 */ /* 0x040fe200078e020a */
[----:B------:R-:W-:Y:S02]  /*0a70*/  CS2R R10, SRZ ;  /* 0x00000000000a7805 */ /* 0x000fe4000001ff00 */
[----:B------:R0:W4:Y:S01]  /*0a80*/  @P0 LDG.E.64 R8, desc[UR8][R26.64] ;  /* 0x000000081a080981 */ /* 0x000122000c1e1b00 */
[----:B------:R-:W-:Y:S01]  /*0a90*/  @!P1 IMAD.WIDE.U32 R18, R25, R18, R12 ;  /* 0x0000001219129225 */ /* 0x000fe200078e000c */
[----:B------:R-:W-:Y:S01]  /*0aa0*/  CS2R R24, SRZ ;  /* 0x0000000000187805 */ /* 0x000fe2000001ff00 */
[----:B------:R-:W5:Y:S01]  /*0ab0*/  @!P6 LDC.64 R12, c[0x0][0x220] ;  /* 0x00008800ff0ceb82 */ /* 0x000f620000000a00 */
[----:B------:R-:W4:Y:S04]  /*0ac0*/  @!P5 LDG.E.64 R10, desc[UR8][R44.64] ;  /* 0x000000082c0ad981 */ /* 0x000f28000c1e1b00 */
[----:B------:R1:W4:Y:S01]  /*0ad0*/  @!P4 LDG.E.64 R24, desc[UR8][R30.64] ;  /* 0x000000081e18c981 */ /* 0x000322000c1e1b00 */
[----:B0-----:R-:W-:-:S02]  /*0ae0*/  CS2R R26, SRZ ;  /* 0x00000000001a7805 */ /* 0x001fc4000001ff00 */
[----:B------:R-:W-:-:S04]  /*0af0*/  @!P1 IADD3 R19, R19, R33, RZ ;  /* 0x0000002113139210 */ /* 0x000fc80007ffe0ff */
[----:B------:R-:W4:Y:S01]  /*0b00*/  @!P3 LDG.E.64 R26, desc[UR8][R22.64] ;  /* 0x00000008161ab981 */ /* 0x000f22000c1e1b00 */
[----:B-1----:R-:W-:Y:S01]  /*0b10*/  @!P6 IMAD R30, R29, R14, RZ ;  /* 0x0000000e1d1ee224 */ /* 0x002fe200078e02ff */
[----:B------:R-:W-:Y:S02]  /*0b20*/  CS2R R28, SRZ ;  /* 0x00000000001c7805 */ /* 0x000fe4000001ff00 */
[----:B---3--:R-:W-:-:S04]  /*0b30*/  @!P1 LEA R16, P3, R18, R16, 0x2 ;  /* 0x0000001012109211 */ /* 0x008fc800078610ff */
[----:B------:R0:W3:Y:S01]  /*0b40*/  @!P2 LDG.E.64 R28, desc[UR8][R20.64] ;  /* 0x00000008141ca981 */ /* 0x0000e2000c1e1b00 */
[----:B------:R-:W-:Y:S01]  /*0b50*/  @!P6 IMAD R15, R32, R15, R30 ;  /* 0x0000000f200fe224 */ /* 0x000fe200078e021e */
[----:B------:R-:W-:Y:S02]  /*0b60*/  CS2R R30, SRZ ;  /* 0x00000000001e7805 */ /* 0x000fe4000001ff00 */
[----:B------:R-:W-:-:S05]  /*0b70*/  @!P1 LEA.HI.X R17, R18, R17, R19, 0x2, P3 ;  /* 0x0000001112119211 */ /* 0x000fca00018f1413 */
[----:B------:R1:W3:Y:S01]  /*0b80*/  @!P1 LDG.E.64 R30, desc[UR8][R16.64] ;  /* 0x00000008101e9981 */ /* 0x0002e2000c1e1b00 */
[----:B0-----:R-:W-:Y:S02]  /*0b90*/  @!P6 MOV R20, R40 ;  /* 0x000000280014e202 */ /* 0x001fe40000000f00 */
[----:B------:R-:W-:-:S03]  /*0ba0*/  @!P6 MOV R21, R43 ;  /* 0x0000002b0015e202 */ /* 0x000fc60000000f00 */
[----:B------:R-:W-:-:S05]  /*0bb0*/  @!P6 IMAD.WIDE.U32 R32, R32, R14, R20 ;  /* 0x0000000e2020e225 */ /* 0x000fca00078e0014 */
[----:B------:R-:W-:Y:S02]  /*0bc0*/  @!P6 IADD3 R15, R33, R15, RZ ;  /* 0x0000000f210fe210 */ /* 0x000fe40007ffe0ff */
[----:B-----5:R-:W-:-:S04]  /*0bd0*/  @!P6 LEA R12, P2, R32, R12, 0x2 ;  /* 0x0000000c200ce211 */ /* 0x020fc800078410ff */
[----:B------:R-:W-:Y:S02]  /*0be0*/  @!P6 LEA.HI.X R13, R32, R13, R15, 0x2, P2 ;  /* 0x0000000d200de211 */ /* 0x000fe400010f140f */
[----:B------:R-:W-:-:S06]  /*0bf0*/  CS2R R32, SRZ ;  /* 0x0000000000207805 */ /* 0x000fcc000001ff00 */
[----:B------:R0:W5:Y:S01]  /*0c00*/  @!P6 LDG.E.64 R32, desc[UR8][R12.64] ;  /* 0x000000080c20e981 */ /* 0x000162000c1e1b00 */
[----:B------:R-:W-:Y:S02]  /*0c10*/  MOV R18, 0xffffffe0 ;  /* 0xffffffe000127802 */ /* 0x000fe40000000f00 */
[C---:B------:R-:W-:Y:S02]  /*0c20*/  ISETP.GT.AND P1, PT, R36.reuse, 0x17f, PT ;  /* 0x0000017f2400780c */ /* 0x040fe40003f24270 */
[----:B------:R-:W-:Y:S01]  /*0c30*/  ISETP.NE.AND P3, PT, R36, RZ, PT ;  /* 0x000000ff2400720c */ /* 0x000fe20003f65270 */
[----:B--2---:R-:W-:Y:S01]  /*0c40*/  FMUL.FTZ R21, R7, R7 ;  /* 0x0000000707157220 */ /* 0x004fe20000410000 */
[----:B------:R-:W-:-:S03]  /*0c50*/  FADD.FTZ R19, R6, R7 ;  /* 0x0000000706137221 */ /* 0x000fc60000010000 */
[----:B-1----:R-:W-:Y:S01]  /*0c60*/  FFMA.FTZ R16, R6, R6, R21 ;  /* 0x0000000606107223 */ /* 0x002fe20000010015 */
[----:B----4-:R-:W-:Y:S01]  /*0c70*/  FMUL.FTZ R15, R9, R9 ;  /* 0x00000009090f7220 */ /* 0x010fe20000410000 */
[----:B------:R-:W-:-:S03]  /*0c80*/  FADD.FTZ R14, R8, R9 ;  /* 0x00000009080e7221 */ /* 0x000fc60000010000 */
[----:B------:R-:W-:Y:S01]  /*0c90*/  FFMA.FTZ R15, R8, R8, R15 ;  /* 0x00000008080f7223 */ /* 0x000fe2000001000f */
[----:B------:R-:W-:Y:S01]  /*0ca0*/  FADD.FTZ R14, RZ, R14 ;  /* 0x0000000eff0e7221 */ /* 0x000fe20000010000 */
[----:B------:R-:W-:Y:S02]  /*0cb0*/  FMUL.FTZ R17, R11, R11 ;  /* 0x0000000b0b117220 */ /* 0x000fe40000410000 */
[----:B------:R-:W-:Y:S01]  /*0cc0*/  FADD.FTZ R15, RZ, R15 ;  /* 0x0000000fff0f7221 */ /* 0x000fe20000010000 */
[----:B------:R-:W-:Y:S01]  /*0cd0*/  FADD.FTZ R14, R14, R19 ;  /* 0x000000130e0e7221 */ /* 0x000fe20000010000 */
[C---:B0-----:R-:W-:Y:S01]  /*0ce0*/  FADD.FTZ R13, R10.reuse, R11 ;  /* 0x0000000b0a0d7221 */ /* 0x041fe20000010000 */
[----:B------:R-:W-:Y:S01]  /*0cf0*/  FFMA.FTZ R12, R10, R10, R17 ;  /* 0x0000000a0a0c7223 */ /* 0x000fe20000010011 */
[----:B------:R-:W-:Y:S01]  /*0d00*/  FADD.FTZ R15, R15, R16 ;  /* 0x000000100f0f7221 */ /* 0x000fe20000010000 */
[----:B------:R-:W-:Y:S01]  /*0d10*/  FMUL.FTZ R17, R25, R25 ;  /* 0x0000001919117220 */ /* 0x000fe20000410000 */
[----:B------:R-:W-:Y:S01]  /*0d20*/  FADD.FTZ R13, R14, R13 ;  /* 0x0000000d0e0d7221 */ /* 0x000fe20000010000 */
[C---:B------:R-:W-:Y:S01]  /*0d30*/  FADD.FTZ R14, R24.reuse, R25 ;  /* 0x00000019180e7221 */ /* 0x040fe20000010000 */
[----:B------:R-:W-:Y:S01]  /*0d40*/  FADD.FTZ R12, R15, R12 ;  /* 0x0000000c0f0c7221 */ /* 0x000fe20000010000 */
[----:B------:R-:W-:Y:S01]  /*0d50*/  FFMA.FTZ R17, R24, R24, R17 ;  /* 0x0000001818117223 */ /* 0x000fe20000010011 */
[----:B------:R-:W-:Y:S01]  /*0d60*/  FMUL.FTZ R15, R27, R27 ;  /* 0x0000001b1b0f7220 */ /* 0x000fe20000410000 */
[----:B------:R-:W-:Y:S01]  /*0d70*/  FADD.FTZ R13, R13, R14 ;  /* 0x0000000e0d0d7221 */ /* 0x000fe20000010000 */
[----:B------:R-:W-:Y:S01]  /*0d80*/  FADD.FTZ R14, R26, R27 ;  /* 0x0000001b1a0e7221 */ /* 0x000fe20000010000 */
[----:B------:R-:W-:Y:S01]  /*0d90*/  FADD.FTZ R12, R12, R17 ;  /* 0x000000110c0c7221 */ /* 0x000fe20000010000 */
[----:B------:R-:W-:Y:S01]  /*0da0*/  FFMA.FTZ R15, R26, R26, R15 ;  /* 0x0000001a1a0f7223 */ /* 0x000fe2000001000f */
[----:B---3--:R-:W-:Y:S01]  /*0db0*/  FMUL.FTZ R17, R29, R29 ;  /* 0x0000001d1d117220 */ /* 0x008fe20000410000 */
[----:B------:R-:W-:Y:S01]  /*0dc0*/  FADD.FTZ R13, R13, R14 ;  /* 0x0000000e0d0d7221 */ /* 0x000fe20000010000 */
[----:B------:R-:W-:Y:S01]  /*0dd0*/  FADD.FTZ R14, R28, R29 ;  /* 0x0000001d1c0e7221 */ /* 0x000fe20000010000 */
[----:B------:R-:W-:Y:S01]  /*0de0*/  FADD.FTZ R12, R12, R15 ;  /* 0x0000000f0c0c7221 */ /* 0x000fe20000010000 */
[----:B------:R-:W-:Y:S01]  /*0df0*/  FFMA.FTZ R17, R28, R28, R17 ;  /* 0x0000001c1c117223 */ /* 0x000fe20000010011 */
[----:B------:R-:W-:Y:S01]  /*0e00*/  SHF.R.S32.HI R15, RZ, 0x1f, R36 ;  /* 0x0000001fff0f7819 */ /* 0x000fe20000011424 */
[----:B------:R-:W-:-:S02]  /*0e10*/  FADD.FTZ R14, R13, R14 ;  /* 0x0000000e0d0e7221 */ /* 0x000fc40000010000 */
[----:B------:R-:W-:Y:S01]  /*0e20*/  FADD.FTZ R17, R12, R17 ;  /* 0x000000110c117221 */ /* 0x000fe20000010000 */
[----:B------:R-:W-:Y:S01]  /*0e30*/  FMUL.FTZ R13, R31, R31 ;  /* 0x0000001f1f0d7220 */ /* 0x000fe20000410000 */
[----:B------:R-:W0:Y:S01]  /*0e40*/  S2R R12, SR_LANEID ;  /* 0x00000000000c7919 */ /* 0x000e220000000000 */
[----:B------:R-:W-:Y:S02]  /*0e50*/  LEA.HI R19, R15, R36, RZ, 0x5 ;  /* 0x000000240f137211 */ /* 0x000fe400078f28ff */
[C---:B------:R-:W-:Y:S01]  /*0e60*/  FFMA.FTZ R16, R30.reuse, R30, R13 ;  /* 0x0000001e1e107223 */ /* 0x040fe2000001000d */
[----:B------:R-:W-:Y:S01]  /*0e70*/  FADD.FTZ R15, R30, R31 ;  /* 0x0000001f1e0f7221 */ /* 0x000fe20000010000 */
[----:B------:R-:W-:Y:S02]  /*0e80*/  SHF.R.S32.HI R13, RZ, 0x5, R19 ;  /* 0x00000005ff0d7819 */ /* 0x000fe40000011413 */
[----:B------:R-:W-:Y:S01]  /*0e90*/  FADD.FTZ R16, R17, R16 ;  /* 0x0000001011107221 */ /* 0x000fe20000010000 */
[----:B------:R-:W-:-:S02]  /*0ea0*/  FADD.FTZ R14, R14, R15 ;  /* 0x0000000f0e0e7221 */ /* 0x000fc40000010000 */
[----:B------:R-:W-:Y:S02]  /*0eb0*/  IMAD R18, R13, R18, 0x187 ;  /* 0x000001870d127424 */ /* 0x000fe400078e0212 */
[----:B-----5:R-:W-:Y:S01]  /*0ec0*/  FMUL.FTZ R17, R33, R33 ;  /* 0x0000002121117220 */ /* 0x020fe20000410000 */
[----:B------:R-:W-:-:S03]  /*0ed0*/  FADD.FTZ R15, R32, R33 ;  /* 0x00000021200f7221 */ /* 0x000fc60000010000 */
[----:B------:R-:W-:Y:S01]  /*0ee0*/  FFMA.FTZ R17, R32, R32, R17 ;  /* 0x0000002020117223 */ /* 0x000fe20000010011 */
[----:B------:R-:W-:Y:S01]  /*0ef0*/  FADD.FTZ R14, R14, R15 ;  /* 0x0000000f0e0e7221 */ /* 0x000fe20000010000 */
[----:B------:R-:W-:Y:S02]  /*0f00*/  SEL R15, R18, 0x1f, P1 ;  /* 0x0000001f120f7807 */ /* 0x000fe40000800000 */
        /* <DEDUP_REMOVED lines=16> */
[C---:B------:R-:W-:Y:S02]  /*1010*/  IADD3 R18, R12.reuse, 0x8, RZ ;  /* 0x000000080c127810 */ /* 0x040fe40007ffe0ff */
[----:B------:R-:W-:-:S09]  /*1020*/  ISETP.NE.AND P2, PT, R12, RZ, PT ;  /* 0x000000ff0c00720c */ /* 0x000fd20003f45270 */
[----:B0-----:R-:W-:Y:S01]  /*1030*/  @!P1 FADD.FTZ R14, R14, R17 ;  /* 0x000000110e0e9221 */ /* 0x001fe20000010000 */
[----:B-1----:R-:W-:-:S04]  /*1040*/  @!P1 FADD.FTZ R16, R16, R19 ;  /* 0x0000001310109221 */ /* 0x002fc80000010000 */
[----:B------:R-:W0:Y:S04]  /*1050*/  SHFL.DOWN PT, R17, R14, 0x8, R15 ;  /* 0x090000000e117989 */ /* 0x000e2800000e000f */
[----:B------:R-:W1:Y:S01]  /*1060*/  SHFL.DOWN PT, R19, R16, 0x8, R15 ;  /* 0x0900000010137989 */ /* 0x000e6200000e000f */
[----:B------:R-:W-:Y:S01]  /*1070*/  ISETP.GT.AND P1, PT, R18, R15, PT ;  /* 0x0000000f1200720c */ /* 0x000fe20003f24270 */
[----:B------:R-:W2:Y:S01]  /*1080*/  @!P2 S2R R21, SR_CgaCtaId ;  /* 0x000000000015a919 */ /* 0x000ea20000008800 */
[----:B------:R-:W-:-:S11]  /*1090*/  IADD3 R12, R12, 0x10, RZ ;  /* 0x000000100c0c7810 */ /* 0x000fd60007ffe0ff */
[----:B0-----:R-:W-:Y:S01]  /*10a0*/  @!P1 FADD.FTZ R14, R14, R17 ;  /* 0x000000110e0e9221 */ /* 0x001fe20000010000 */
[----:B-1----:R-:W-:-:S04]  /*10b0*/  @!P1 FADD.FTZ R16, R16, R19 ;  /* 0x0000001310109221 */ /* 0x002fc80000010000 */
[----:B------:R-:W0:Y:S04]  /*10c0*/  SHFL.DOWN PT, R17, R14, 0x10, R15 ;  /* 0x0a0000000e117989 */ /* 0x000e2800000e000f */
[----:B------:R-:W1:Y:S01]  /*10d0*/  SHFL.DOWN PT, R19, R16, 0x10, R15 ;  /* 0x0a00000010137989 */ /* 0x000e6200000e000f */
[----:B------:R-:W-:Y:S02]  /*10e0*/  ISETP.GT.AND P1, PT, R12, R15, PT ;  /* 0x0000000f0c00720c */ /* 0x000fe40003f24270 */
[----:B------:R-:W-:-:S04]  /*10f0*/  @!P2 MOV R12, 0x400 ;  /* 0x00000400000ca802 */ /* 0x000fc80000000f00 */
[----:B--2---:R-:W-:Y:S01]  /*1100*/  @!P2 LEA R12, R21, R12, 0x18 ;  /* 0x0000000c150ca211 */ /* 0x004fe200078ec0ff */
[----:B------:R-:W-:Y:S06]  /*1110*/  BSSY B0, `(.L_x_4906) ;  /* 0x000002b000007945 */ /* 0x000fec0003800000 */
[----:B0-----:R-:W-:Y:S01]  /*1120*/  @!P1 FADD.FTZ R14, R14, R17 ;  /* 0x000000110e0e9221 */ /* 0x001fe20000010000 */
[----:B-1----:R-:W-:Y:S01]  /*1130*/  @!P1 FADD.FTZ R16, R16, R19 ;  /* 0x0000001310109221 */ /* 0x002fe20000010000 */
[----:B------:R-:W-:-:S03]  /*1140*/  @!P2 LEA R17, R13, R12, 0x3 ;  /* 0x0000000c0d11a211 */ /* 0x000fc600078e18ff */
[----:B------:R-:W-:Y:S02]  /*1150*/  MOV R12, R14 ;  /* 0x0000000e000c7202 */ /* 0x000fe40000000f00 */
[----:B------:R-:W-:-:S05]  /*1160*/  MOV R13, R16 ;  /* 0x00000010000d7202 */ /* 0x000fca0000000f00 */
[----:B------:R0:W-:Y:S01]  /*1170*/  @!P2 STS.64 [R17+0x10], R12 ;  /* 0x0000100c1100a388 */ /* 0x0001e20000000a00 */
[----:B------:R-:W-:Y:S06]  /*1180*/  BAR.SYNC.DEFER_BLOCKING 0x0 ;  /* 0x0000000000007b1d */ /* 0x000fec0000010000 */
[----:B------:R-:W-:Y:S05]  /*1190*/  @P3 BRA `(.L_x_4907) ;  /* 0x0000000000883947 */ /* 0x000fea0003800000 */
[----:B------:R-:W1:Y:S01]  /*11a0*/  S2UR UR6, SR_CgaCtaId ;  /* 0x00000000000679c3 */ /* 0x000e620000008800 */
[----:B------:R-:W-:Y:S02]  /*11b0*/  UMOV UR5, 0x400 ;  /* 0x0000040000057882 */ /* 0x000fe40000000000 */
[----:B-1----:R-:W-:-:S09]  /*11c0*/  ULEA UR5, UR6, UR5, 0x18 ;  /* 0x0000000506057291 */ /* 0x002fd2000f8ec03f */
[----:B------:R-:W1:Y:S04]  /*11d0*/  LDS.64 R14, [UR5+0x18] ;  /* 0x00001805ff0e7984 */ /* 0x000e680008000a00 */
[----:B0-----:R-:W0:Y:S04]  /*11e0*/  LDS.128 R16, [UR5+0x20] ;  /* 0x00002005ff107984 */ /* 0x001e280008000c00 */
[----:B------:R-:W2:Y:S01]  /*11f0*/  LDS.128 R20, [UR5+0x30] ;  /* 0x00003005ff147984 */ /* 0x000ea20008000c00 */
[----:B-1----:R-:W-:Y:S01]  /*1200*/  FADD.FTZ R45, R12, R14 ;  /* 0x0000000e0c2d7221 */ /* 0x002fe20000010000 */
[----:B------:R-:W-:-:S03]  /*1210*/  FADD.FTZ R12, R13, R15 ;  /* 0x0000000f0d0c7221 */ /* 0x000fc60000010000 */
[----:B0-----:R-:W-:Y:S01]  /*1220*/  FADD.FTZ R45, R45, R16 ;  /* 0x000000102d2d7221 */ /* 0x001fe20000010000 */
        /* <DEDUP_REMOVED lines=25> */
.L_x_4907:
[----:B------:R-:W-:Y:S05]  /*13c0*/  BSYNC B0 ;  /* 0x0000000000007941 */ /* 0x000fea0003800000 */
.L_x_4906:
[----:B------:R-:W1:Y:S02]  /*13d0*/  LDC R20, c[0x0][0xc] ;  /* 0x00000300ff147b82 */ /* 0x000e640000000800 */
[----:B-1----:R-:W-:-:S13]  /*13e0*/  ISETP.GE.U32.AND P1, PT, R20, 0x2, PT ;  /* 0x000000021400780c */ /* 0x002fda0003f26070 */
[----:B------:R-:W-:Y:S05]  /*13f0*/  @!P1 BRA `(.L_x_4908) ;  /* 0x0000000800789947 */ /* 0x000fea0003800000 */
[----:B------:R-:W-:Y:S05]  /*1400*/  @P3 BRA `(.L_x_4909) ;  /* 0x00000000007c3947 */ /* 0x000fea0003800000 */
[----:B------:R-:W1:Y:S01]  /*1410*/  LDC R18, c[0x0][0x10] ;  /* 0x00000400ff127b82 */ /* 0x000e620000000800 */
[----:B------:R-:W2:Y:S01]  /*1420*/  S2R R19, SR_CTAID.Y ;  /* 0x0000000000137919 */ /* 0x000ea20000002600 */
[C---:B------:R-:W-:Y:S02]  /*1430*/  LOP3.LUT R21, R34.reuse, 0x1, RZ, 0xc0, !PT ;  /* 0x0000000122157812 */ /* 0x040fe400078ec0ff */
[----:B------:R-:W-:Y:S02]  /*1440*/  LOP3.LUT P1, RZ, R34, 0x2, RZ, 0xc0, !PT ;  /* 0x0000000222ff7812 */ /* 0x000fe4000782c0ff */
[----:B------:R-:W-:Y:S02]  /*1450*/  MOV R45, 0x1 ;  /* 0x00000001002d7802 */ /* 0x000fe40000000f00 */
[----:B0-----:R-:W0:Y:S01]  /*1460*/  LDC.64 R16, c[0x0][0x248] ;  /* 0x00009200ff107b82 */ /* 0x001e220000000a00 */
[----:B-1----:R-:W-:Y:S01]  /*1470*/  IMAD R22, R21, R18, RZ ;  /* 0x0000001215167224 */ /* 0x002fe200078e02ff */
[----:B------:R-:W-:-:S02]  /*1480*/  SEL R44, R20, RZ, !P1 ;  /* 0x000000ff142c7207 */ /* 0x000fc40004800000 */
[----:B------:R-:W-:Y:S01]  /*1490*/  SEL R45, R45, 0xffffffff, !P1 ;  /* 0xffffffff2d2d7807 */ /* 0x000fe20004800000 */
[----:B------:R-:W-:-:S05]  /*14a0*/  IMAD R14, R22, R20, RZ ;  /* 0x00000014160e7224 */ /* 0x000fca00078e02ff */
[----:B------:R-:W-:Y:S02]  /*14b0*/  SHF.L.U32 R23, R14, 0x1, RZ ;  /* 0x000000010e177819 */ /* 0x000fe400000006ff */
[----:B------:R-:W1:Y:S03]  /*14c0*/  LDC.64 R14, c[0x0][0x240] ;  /* 0x00009000ff0e7b82 */ /* 0x000e660000000a00 */
[----:B0-----:R-:W-:Y:S01]  /*14d0*/  IMAD.WIDE R16, R23, 0x4, R16 ;  /* 0x0000000417107825 */ /* 0x001fe200078e0210 */
[----:B------:R-:W-:-:S03]  /*14e0*/  ISETP.NE.AND P1, PT, R44, -0x1, PT ;  /* 0xffffffff2c00780c */ /* 0x000fc60003f25270 */
[----:B--2---:R-:W-:-:S04]  /*14f0*/  IMAD R23, R18, UR7, R19 ;  /* 0x0000000712177c24 */ /* 0x004fc8000f8e0213 */
[----:B------:R-:W-:Y:S01]  /*1500*/  IMAD.WIDE.U32 R16, R23, 0x8, R16 ;  /* 0x0000000817107825 */ /* 0x000fe200078e0010 */
[----:B------:R-:W-:-:S04]  /*1510*/  IADD3 R23, R22, R19, RZ ;  /* 0x0000001316177210 */ /* 0x000fc80007ffe0ff */
[----:B------:R2:W-:Y:S01]  /*1520*/  STG.E.64 desc[UR8][R16.64], R12 ;  /* 0x0000000c10007986 */ /* 0x0005e2000c101b08 */
[----:B-1----:R-:W-:Y:S01]  /*1530*/  IMAD.WIDE.U32 R22, R23, 0x4, R14 ;  /* 0x0000000417167825 */ /* 0x002fe200078e000e */
[----:B------:R-:W-:Y:S06]  /*1540*/  MEMBAR.ALL.GPU ;  /* 0x0000000000007992 */ /* 0x000fec000000a000 */
[----:B------:R-:W-:-:S00]  /*1550*/  ERRBAR ;  /* 0x00000000000079ab */ /* 0x000fc00000000000 */
[----:B------:R-:W-:Y:S06]  /*1560*/  CGAERRBAR ;  /* 0x00000000000075ab */ /* 0x000fec0000000000 */
[----:B------:R2:W-:Y:S01]  /*1570*/  REDG.E.ADD.S32.STRONG.GPU desc[UR8][R22.64], R45 ;  /* 0x0000002d1600798e */ /* 0x0005e2000c10e388 */
[----:B------:R-:W-:Y:S05]  /*1580*/  @!P1 BRA `(.L_x_4909) ;  /* 0x00000000001c9947 */ /* 0x000fea0003800000 */
[----:B------:R-:W-:-:S04]  /*1590*/  IMAD R19, R21, R18, R19 ;  /* 0x0000001215137224 */ /* 0x000fc800078e0213 */
[----:B------:R-:W-:-:S07]  /*15a0*/  IMAD.WIDE.U32 R14, R19, 0x4, R14 ;  /* 0x00000004130e7825 */ /* 0x000fce00078e000e */
.L_x_4910:
[----:B--2---:R-:W2:Y:S04]  /*15b0*/  LDG.E.STRONG.GPU R16, desc[UR8][R14.64] ;  /* 0x000000080e107981 */ /* 0x004ea8000c1ef900 */
[----:B--2---:R-:W-:Y:S01]  /*15c0*/  CCTL.IVALL ;  /* 0x00000000ff00798f */ /* 0x004fe20002000000 */
[----:B------:R-:W-:Y:S05]  /*15d0*/  YIELD ;  /* 0x0000000000007946 */ /* 0x000fea0003800000 */
[----:B------:R-:W-:-:S13]  /*15e0*/  ISETP.NE.AND P1, PT, R16, R44, PT ;  /* 0x0000002c1000720c */ /* 0x000fda0003f25270 */
[----:B------:R-:W-:Y:S05]  /*15f0*/  @P1 BRA `(.L_x_4910) ;  /* 0xfffffffc00ec1947 */ /* 0x000fea000383ffff */
.L_x_4909:
        /* <DEDUP_REMOVED lines=10> */
[----:B--2---:R-:W-:-:S07]  /*16a0*/  IADD3 R22, -R15, R20, RZ ;  /* 0x000000140f167210 */ /* 0x004fce0007ffe1ff */
.L_x_4912:
[C---:B------:R-:W-:Y:S02]  /*16b0*/  ISETP.EQ.OR P1, PT, R21.reuse, UR7, P3 ;  /* 0x0000000715007c0c */ /* 0x040fe40009f22670 */
[----:B------:R-:W-:-:S04]  /*16c0*/  IADD3 R18, R21, 0x1, RZ ;  /* 0x0000000115127810 */ /* 0x000fc80007ffe0ff */
[----:B------:R-:W-:-:S07]  /*16d0*/  ISETP.EQ.OR P2, PT, R18, UR7, P3 ;  /* 0x0000000712007c0c */ /* 0x000fce0009f42670 */
[----:B0-----:R-:W0:Y:S01]  /*16e0*/  @!P1 LDC R17, c[0x0][0x10] ;  /* 0x00000400ff119b82 */ /* 0x001e220000000800 */
[----:B------:R-:W1:Y:S01]  /*16f0*/  @!P1 S2R R16, SR_CTAID.Y ;  /* 0x0000000000109919 */ /* 0x000e620000002600 */
[----:B------:R-:W-:-:S06]  /*1700*/  @!P1 LOP3.LUT R44, R34, 0x1, RZ, 0xc0, !PT ;  /* 0x00000001222c9812 */ /* 0x000fcc00078ec0ff */
[----:B------:R-:W2:Y:S08]  /*1710*/  @!P1 LDC.64 R14, c[0x0][0x248] ;  /* 0x00009200ff0e9b82 */ /* 0x000eb00000000a00 */
[----:B------:R-:W3:Y:S01]  /*1720*/  @!P2 LDC R23, c[0x0][0x10] ;  /* 0x00000400ff17ab82 */ /* 0x000ee20000000800 */
[----:B0-----:R-:W-:-:S04]  /*1730*/  @!P1 IMAD R19, R17, R44, RZ ;  /* 0x0000002c11139224 */ /* 0x001fc800078e02ff */
[----:B------:R-:W-:-:S05]  /*1740*/  @!P1 IMAD R19, R19, R20, RZ ;  /* 0x0000001413139224 */ /* 0x000fca00078e02ff */
[----:B------:R-:W-:Y:S01]  /*1750*/  @!P1 SHF.L.U32 R19, R19, 0x1, RZ ;  /* 0x0000000113139819 */ /* 0x000fe200000006ff */
[----:B-1----:R-:W-:-:S04]  /*1760*/  @!P1 IMAD R17, R17, R21, R16 ;  /* 0x0000001511119224 */ /* 0x002fc800078e0210 */
[----:B--2---:R-:W-:Y:S02]  /*1770*/  @!P1 IMAD.WIDE R14, R19, 0x4, R14 ;  /* 0x00000004130e9825 */ /* 0x004fe400078e020e */
[----:B------:R-:W3:Y:S02]  /*1780*/  @!P2 S2R R19, SR_CTAID.Y ;  /* 0x000000000013a919 */ /* 0x000ee40000002600 */
[----:B------:R-:W-:Y:S02]  /*1790*/  @!P1 IMAD.WIDE.U32 R16, R17, 0x8, R14 ;  /* 0x0000000811109825 */ /* 0x000fe400078e000e */
[----:B------:R-:W0:Y:S04]  /*17a0*/  @!P2 LDC.64 R14, c[0x0][0x248] ;  /* 0x00009200ff0eab82 */ /* 0x000e280000000a00 */
[----:B------:R-:W2:Y:S01]  /*17b0*/  @!P1 LDG.E.64 R16, desc[UR8][R16.64] ;  /* 0x0000000810109981 */ /* 0x000ea2000c1e1b00 */
[----:B---3--:R-:W-:Y:S01]  /*17c0*/  @!P2 IMAD R19, R18, R23, R19 ;  /* 0x000000171213a224 */ /* 0x008fe200078e0213 */
[----:B------:R-:W-:-:S05]  /*17d0*/  @!P2 LOP3.LUT R18, R34, 0x1, RZ, 0xc0, !PT ;  /* 0x000000012212a812 */ /* 0x000fca00078ec0ff */
[----:B------:R-:W-:-:S04]  /*17e0*/  @!P2 IMAD R23, R23, R18, RZ ;  /* 0x000000121717a224 */ /* 0x000fc800078e02ff */
[----:B------:R-:W-:-:S05]  /*17f0*/  @!P2 IMAD R23, R23, R20, RZ ;  /* 0x000000141717a224 */ /* 0x000fca00078e02ff */
[----:B------:R-:W-:-:S05]  /*1800*/  @!P2 SHF.L.U32 R23, R23, 0x1, RZ ;  /* 0x000000011717a819 */ /* 0x000fca00000006ff */
[----:B0-----:R-:W-:-:S04]  /*1810*/  @!P2 IMAD.WIDE R14, R23, 0x4, R14 ;  /* 0x00000004170ea825 */ /* 0x001fc800078e020e */
[----:B------:R-:W-:-:S06]  /*1820*/  @!P2 IMAD.WIDE.U32 R14, R19, 0x8, R14 ;  /* 0x00000008130ea825 */ /* 0x000fcc00078e000e */
[----:B------:R-:W3:Y:S01]  /*1830*/  @!P2 LDG.E.64 R14, desc[UR8][R14.64] ;  /* 0x000000080e0ea981 */ /* 0x000ee2000c1e1b00 */
[----:B------:R-:W-:-:S04]  /*1840*/  IADD3 R19, R21, 0x2, RZ ;  /* 0x0000000215137810 */ /* 0x000fc80007ffe0ff */
[----:B------:R-:W-:-:S13]  /*1850*/  ISETP.EQ.OR P4, PT, R19, UR7, P3 ;  /* 0x0000000713007c0c */ /* 0x000fda0009f82670 */
[----:B------:R-:W0:Y:S01]  /*1860*/  @!P4 S2R R23, SR_CTAID.Y ;  /* 0x000000000017c919 */ /* 0x000e220000002600 */
[----:B------:R-:W0:Y:S02]  /*1870*/  @!P4 LDC R18, c[0x0][0x10] ;  /* 0x00000400ff12cb82 */ /* 0x000e240000000800 */
[----:B0-----:R-:W-:Y:S01]  /*1880*/  @!P4 IMAD R19, R19, R18, R23 ;  /* 0x000000121313c224 */ /* 0x001fe200078e0217 */
[----:B------:R-:W-:-:S05]  /*1890*/  @!P4 LOP3.LUT R23, R34, 0x1, RZ, 0xc0, !PT ;  /* 0x000000012217c812 */ /* 0x000fca00078ec0ff */
[----:B------:R-:W-:Y:S01]  /*18a0*/  @!P4 IMAD R23, R18, R23, RZ ;  /* 0x000000171217c224 */ /* 0x000fe200078e02ff */
[----:B------:R-:W-:-:S03]  /*18b0*/  IADD3 R18, R21, 0x3, RZ ;  /* 0x0000000315127810 */ /* 0x000fc60007ffe0ff */
[----:B------:R-:W-:-:S05]  /*18c0*/  @!P4 IMAD R23, R23, R20, RZ ;  /* 0x000000141717c224 */ /* 0x000fca00078e02ff */
[----:B------:R-:W-:Y:S01]  /*18d0*/  @!P4 SHF.L.U32 R23, R23, 0x1, RZ ;  /* 0x000000011717c819 */ /* 0x000fe200000006ff */
[----:B--2---:R-:W-:Y:S01]  /*18e0*/  @!P1 FADD.FTZ R12, R12, R16 ;  /* 0x000000100c0c9221 */ /* 0x004fe20000010000 */
[----:B------:R-:W-:Y:S01]  /*18f0*/  @!P1 FADD.FTZ R13, R13, R17 ;  /* 0x000000110d0d9221 */ /* 0x000fe20000010000 */
[----:B------:R-:W-:Y:S01]  /*1900*/  ISETP.EQ.OR P1, PT, R18, UR7, P3 ;  /* 0x0000000712007c0c */ /* 0x000fe20009f22670 */
[----:B------:R-:W0:-:S12]  /*1910*/  @!P4 LDC.64 R16, c[0x0][0x248] ;  /* 0x00009200ff10cb82 */ /* 0x000e180000000a00 */
[----:B------:R-:W1:Y:S01]  /*1920*/  @!P1 LDC R45, c[0x0][0x10] ;  /* 0x00000400ff2d9b82 */ /* 0x000e620000000800 */
[----:B0-----:R-:W-:Y:S02]  /*1930*/  @!P4 IMAD.WIDE R16, R23, 0x4, R16 ;  /* 0x000000041710c825 */ /* 0x001fe400078e0210 */
[----:B------:R-:W1:Y:S02]  /*1940*/  @!P1 S2R R23, SR_CTAID.Y ;  /* 0x0000000000179919 */ /* 0x000e640000002600 */
[----:B------:R-:W-:-:S06]  /*1950*/  @!P4 IMAD.WIDE.U32 R16, R19, 0x8, R16 ;  /* 0x000000081310c825 */ /* 0x000fcc00078e0010 */
[----:B------:R-:W2:Y:S01]  /*1960*/  @!P4 LDG.E.64 R16, desc[UR8][R16.64] ;  /* 0x000000081010c981 */ /* 0x000ea2000c1e1b00 */
[----:B---3--:R-:W-:Y:S01]  /*1970*/  @!P2 FADD.FTZ R12, R12, R14 ;  /* 0x0000000e0c0ca221 */ /* 0x008fe20000010000 */
[----:B------:R-:W-:Y:S01]  /*1980*/  @!P1 LOP3.LUT R14, R34, 0x1, RZ, 0xc0, !PT ;  /* 0x00000001220e9812 */ /* 0x000fe200078ec0ff */
[----:B-1----:R-:W-:Y:S02]  /*1990*/  @!P1 IMAD R23, R18, R45, R23 ;  /* 0x0000002d12179224 */ /* 0x002fe400078e0217 */
[----:B------:R-:W0:Y:S02]  /*19a0*/  @!P1 LDC.64 R18, c[0x0][0x248] ;  /* 0x00009200ff129b82 */ /* 0x000e240000000a00 */
[----:B------:R-:W-:-:S04]  /*19b0*/  @!P1 IMAD R45, R45, R14, RZ ;  /* 0x0000000e2d2d9224 */ /* 0x000fc800078e02ff */
[----:B------:R-:W-:-:S05]  /*19c0*/  @!P1 IMAD R45, R45, R20, RZ ;  /* 0x000000142d2d9224 */ /* 0x000fca00078e02ff */
[----:B------:R-:W-:-:S05]  /*19d0*/  @!P1 SHF.L.U32 R45, R45, 0x1, RZ ;  /* 0x000000012d2d9819 */ /* 0x000fca00000006ff */
[----:B0-----:R-:W-:-:S04]  /*19e0*/  @!P1 IMAD.WIDE R18, R45, 0x4, R18 ;  /* 0x000000042d129825 */ /* 0x001fc800078e0212 */
[----:B------:R-:W-:-:S06]  /*19f0*/  @!P1 IMAD.WIDE.U32 R18, R23, 0x8, R18 ;  /* 0x0000000817129825 */ /* 0x000fcc00078e0012 */
[----:B------:R-:W3:Y:S01]  /*1a00*/  @!P1 LDG.E.64 R18, desc[UR8][R18.64] ;  /* 0x0000000812129981 */ /* 0x000ee2000c1e1b00 */
[----:B------:R-:W-:Y:S01]  /*1a10*/  IADD3 R22, R22, -0x4, RZ ;  /* 0xfffffffc16167810 */ /* 0x000fe20007ffe0ff */
[----:B------:R-:W-:-:S03]  /*1a20*/  @!P2 FADD.FTZ R13, R13, R15 ;  /* 0x0000000f0d0da221 */ /* 0x000fc60000010000 */
[----:B------:R-:W-:Y:S02]  /*1a30*/  ISETP.NE.AND P2, PT, R22, RZ, PT ;  /* 0x000000ff1600720c */ /* 0x000fe40003f45270 */
[----:B------:R-:W-:Y:S01]  /*1a40*/  IADD3 R21, R21, 0x4, RZ ;  /* 0x0000000415157810 */ /* 0x000fe20007ffe0ff */
[----:B--2---:R-:W-:Y:S01]  /*1a50*/  @!P4 FADD.FTZ R12, R12, R16 ;  /* 0x000000100c0cc221 */ /* 0x004fe20000010000 */
[----:B------:R-:W-:-:S03]  /*1a60*/  @!P4 FADD.FTZ R13, R13, R17 ;  /* 0x000000110d0dc221 */ /* 0x000fc60000010000 */
[----:B---3--:R-:W-:Y:S01]  /*1a70*/  @!P1 FADD.FTZ R12, R12, R18 ;  /* 0x000000120c0c9221 */ /* 0x008fe20000010000 */
[----:B------:R-:W-:-:S05]  /*1a80*/  @!P1 FADD.FTZ R13, R13, R19 ;  /* 0x000000130d0d9221 */ /* 0x000fca0000010000 */
[----:B------:R-:W-:Y:S05]  /*1a90*/  @P2 BRA `(.L_x_4912) ;  /* 0xfffffffc00042947 */ /* 0x000fea000383ffff */
.L_x_4911:
[----:B--2---:R-:W-:-:S13]  /*1aa0*/  LOP3.LUT P1, R16, R20, 0x3, RZ, 0xc0, !PT ;  /* 0x0000000314107812 */ /* 0x004fda000782c0ff */
[----:B------:R-:W-:Y:S05]  /*1ab0*/  @!P1 BRA `(.L_x_4908) ;  /* 0x0000000000c89947 */ /* 0x000fea0003800000 */
[----:B------:R-:W-:Y:S01]  /*1ac0*/  ISETP.EQ.OR P1, PT, R21, UR7, P3 ;  /* 0x0000000715007c0c */ /* 0x000fe20009f22670 */
[----:B------:R-:W-:Y:S01]  /*1ad0*/  BSSY B0, `(.L_x_4913) ;  /* 0x0000010000007945 */ /* 0x000fe20003800000 */
[----:B------:R-:W-:-:S11]  /*1ae0*/  ISETP.NE.AND P2, PT, R16, 0x1, PT ;  /* 0x000000011000780c */ /* 0x000fd60003f45270 */
[----:B------:R-:W-:Y:S05]  /*1af0*/  @P1 BRA `(.L_x_4914) ;  /* 0x0000000000341947 */ /* 0x000fea0003800000 */
[----:B------:R-:W1:Y:S01]  /*1b00*/  S2R R18, SR_CTAID.Y ;  /* 0x0000000000127919 */ /* 0x000e620000002600 */
[----:B------:R-:W2:Y:S01]  /*1b10*/  LDC.64 R14, c[0x0][0x248] ;  /* 0x00009200ff0e7b82 */ /* 0x000ea20000000a00 */
[----:B0-----:R-:W-:Y:S01]  /*1b20*/  LOP3.LUT R17, R34, 0x1, RZ, 0xc0, !PT ;  /* 0x0000000122117812 */ /* 0x001fe200078ec0ff */
[----:B------:R-:W-:-:S04]  /*1b30*/  ULDC UR5, c[0x0][0x10] ;  /* 0x0000040000057ab9 */ /* 0x000fc80000000800 */
[----:B------:R-:W-:-:S04]  /*1b40*/  IMAD R17, R17, UR5, RZ ;  /* 0x0000000511117c24 */ /* 0x000fc8000f8e02ff */
[----:B------:R-:W-:-:S05]  /*1b50*/  IMAD R17, R17, R20, RZ ;  /* 0x0000001411117224 */ /* 0x000fca00078e02ff */
[----:B------:R-:W-:-:S05]  /*1b60*/  SHF.L.U32 R17, R17, 0x1, RZ ;  /* 0x0000000111117819 */ /* 0x000fca00000006ff */
[----:B--2---:R-:W-:-:S04]  /*1b70*/  IMAD.WIDE R14, R17, 0x4, R14 ;  /* 0x00000004110e7825 */ /* 0x004fc800078e020e */
[----:B-1----:R-:W-:-:S04]  /*1b80*/  IMAD R17, R21, UR5, R18 ;  /* 0x0000000515117c24 */ /* 0x002fc8000f8e0212 */
[----:B------:R-:W-:-:S06]  /*1b90*/  IMAD.WIDE.U32 R14, R17, 0x8, R14 ;  /* 0x00000008110e7825 */ /* 0x000fcc00078e000e */
[----:B------:R-:W2:Y:S02]  /*1ba0*/  LDG.E.64 R14, desc[UR8][R14.64] ;  /* 0x000000080e0e7981 */ /* 0x000ea4000c1e1b00 */
[----:B--2---:R-:W-:Y:S01]  /*1bb0*/  FADD.FTZ R12, R12, R14 ;  /* 0x0000000e0c0c7221 */ /* 0x004fe20000010000 */
[----:B------:R-:W-:-:S07]  /*1bc0*/  FADD.FTZ R13, R13, R15 ;  /* 0x0000000f0d0d7221 */ /* 0x000fce0000010000 */
.L_x_4914:
[----:B------:R-:W-:Y:S05]  /*1bd0*/  BSYNC B0 ;  /* 0x0000000000007941 */ /* 0x000fea0003800000 */
.L_x_4913:
[----:B------:R-:W-:Y:S05]  /*1be0*/  @!P2 BRA `(.L_x_4908) ;  /* 0x00000000007ca947 */ /* 0x000fea0003800000 */
[C---:B------:R-:W-:Y:S02]  /*1bf0*/  IADD3 R14, R21.reuse, 0x1, RZ ;  /* 0x00000001150e7810 */ /* 0x040fe40007ffe0ff */
[----:B------:R-:W-:Y:S02]  /*1c00*/  IADD3 R21, R21, 0x2, RZ ;  /* 0x0000000215157810 */ /* 0x000fe40007ffe0ff */
[----:B------:R-:W-:Y:S02]  /*1c10*/  ISETP.EQ.OR P2, PT, R14, UR7, P3 ;  /* 0x000000070e007c0c */ /* 0x000fe40009f42670 */
[----:B------:R-:W-:-:S04]  /*1c20*/  ISETP.EQ.OR P1, PT, R21, UR7, P3 ;  /* 0x0000000715007c0c */ /* 0x000fc80009f22670 */
[----:B------:R-:W-:-:S07]  /*1c30*/  ISETP.EQ.OR P1, PT, R16, 0x2, P1 ;  /* 0x000000021000780c */ /* 0x000fce0000f22670 */
[----:B------:R-:W1:Y:S01]  /*1c40*/  @!P2 S2R R19, SR_CTAID.Y ;  /* 0x000000000013a919 */ /* 0x000e620000002600 */
[----:B0-----:R-:W1:Y:S01]  /*1c50*/  @!P2 LDC R17, c[0x0][0x10] ;  /* 0x00000400ff11ab82 */ /* 0x001e620000000800 */
[----:B------:R-:W-:-:S04]  /*1c60*/  @!P2 LOP3.LUT R16, R34, 0x1, RZ, 0xc0, !PT ;  /* 0x000000012210a812 */ /* 0x000fc800078ec0ff */
[----:B------:R-:W0:Y:S01]  /*1c70*/  @!P1 S2R R18, SR_CTAID.Y ;  /* 0x0000000000129919 */ /* 0x000e220000002600 */
[----:B------:R-:W-:Y:S02]  /*1c80*/  @!P1 LOP3.LUT R45, R34, 0x1, RZ, 0xc0, !PT ;  /* 0x00000001222d9812 */ /* 0x000fe400078ec0ff */
[----:B------:R-:W2:Y:S01]  /*1c90*/  @!P1 LDC R22, c[0x0][0x10] ;  /* 0x00000400ff169b82 */ /* 0x000ea20000000800 */
[----:B-1----:R-:W-:Y:S02]  /*1ca0*/  @!P2 IMAD R19, R14, R17, R19 ;  /* 0x000000110e13a224 */ /* 0x002fe400078e0213 */
[----:B------:R-:W-:-:S05]  /*1cb0*/  @!P2 IMAD R17, R17, R16, RZ ;  /* 0x000000101111a224 */ /* 0x000fca00078e02ff */
[----:B------:R-:W1:Y:S01]  /*1cc0*/  @!P2 LDC.64 R14, c[0x0][0x248] ;  /* 0x00009200ff0eab82 */ /* 0x000e620000000a00 */
[----:B--2---:R-:W-:Y:S02]  /*1cd0*/  @!P1 IMAD R45, R22, R45, RZ ;  /* 0x0000002d162d9224 */ /* 0x004fe400078e02ff */
[-C--:B------:R-:W-:Y:S02]  /*1ce0*/  @!P2 IMAD R23, R17, R20.reuse, RZ ;  /* 0x000000141117a224 */ /* 0x080fe400078e02ff */
[----:B------:R-:W-:Y:S02]  /*1cf0*/  @!P1 IMAD R20, R45, R20, RZ ;  /* 0x000000142d149224 */ /* 0x000fe400078e02ff */
[----:B0-----:R-:W-:Y:S01]  /*1d00*/  @!P1 IMAD R21, R21, R22, R18 ;  /* 0x0000001615159224 */ /* 0x001fe200078e0212 */
[----:B------:R-:W0:Y:S01]  /*1d10*/  @!P1 LDC.64 R16, c[0x0][0x248] ;  /* 0x00009200ff109b82 */ /* 0x000e220000000a00 */
[----:B------:R-:W-:-:S05]  /*1d20*/  @!P2 SHF.L.U32 R23, R23, 0x1, RZ ;  /* 0x000000011717a819 */ /* 0x000fca00000006ff */
[----:B-1----:R-:W-:Y:S01]  /*1d30*/  @!P2 IMAD.WIDE R14, R23, 0x4, R14 ;  /* 0x00000004170ea825 */ /* 0x002fe200078e020e */
[----:B------:R-:W-:-:S03]  /*1d40*/  @!P1 SHF.L.U32 R23, R20, 0x1, RZ ;  /* 0x0000000114179819 */ /* 0x000fc600000006ff */
[----:B------:R-:W-:-:S04]  /*1d50*/  @!P2 IMAD.WIDE.U32 R14, R19, 0x8, R14 ;  /* 0x00000008130ea825 */ /* 0x000fc800078e000e */
[----:B0-----:R-:W-:Y:S02]  /*1d60*/  @!P1 IMAD.WIDE R16, R23, 0x4, R16 ;  /* 0x0000000417109825 */ /* 0x001fe400078e0210 */
[----:B------:R-:W2:Y:S02]  /*1d70*/  @!P2 LDG.E.64 R14, desc[UR8][R14.64] ;  /* 0x000000080e0ea981 */ /* 0x000ea4000c1e1b00 */
[----:B------:R-:W-:-:S06]  /*1d80*/  @!P1 IMAD.WIDE.U32 R16, R21, 0x8, R16 ;  /* 0x0000000815109825 */ /* 0x000fcc00078e0010 */
[----:B------:R-:W3:Y:S01]  /*1d90*/  @!P1 LDG.E.64 R16, desc[UR8][R16.64] ;  /* 0x0000000810109981 */ /* 0x000ee2000c1e1b00 */
[----:B--2---:R-:W-:Y:S01]  /*1da0*/  @!P2 FADD.FTZ R12, R12, R14 ;  /* 0x0000000e0c0ca221 */ /* 0x004fe20000010000 */
[----:B------:R-:W-:-:S03]  /*1db0*/  @!P2 FADD.FTZ R13, R13, R15 ;  /* 0x0000000f0d0da221 */ /* 0x000fc60000010000 */
[----:B---3--:R-:W-:Y:S01]  /*1dc0*/  @!P1 FADD.FTZ R12, R12, R16 ;  /* 0x000000100c0c9221 */ /* 0x008fe20000010000 */
[----:B------:R-:W-:-:S07]  /*1dd0*/  @!P1 FADD.FTZ R13, R13, R17 ;  /* 0x000000110d0d9221 */ /* 0x000fce0000010000 */
.L_x_4908:
[----:B------:R-:W-:Y:S01]  /*1de0*/  ULDC.64 UR12, c[0x0][0x218] ;  /* 0x00008600000c7ab9 */ /* 0x000fe20000000a00 */
[----:B------:R-:W-:Y:S01]  /*1df0*/  LOP3.LUT P1, RZ, R36, UR7, RZ, 0xfc, !PT ;  /* 0x0000000724ff7c12 */ /* 0x000fe2000f82fcff */
[----:B------:R-:W1:Y:S01]  /*1e00*/  S2UR UR6, SR_CgaCtaId ;  /* 0x00000000000679c3 */ /* 0x000e620000008800 */
[----:B------:R-:W-:Y:S01]  /*1e10*/  ISETP.EQ.U32.AND P2, PT, RZ, UR12, PT ;  /* 0x0000000cff007c0c */ /* 0x000fe2000bf42070 */
[----:B------:R-:W-:Y:S01]  /*1e20*/  UMOV UR5, 0x400 ;  /* 0x0000040000057882 */ /* 0x000fe20000000000 */
[----:B------:R-:W-:Y:S01]  /*1e30*/  IADD3 R0, R39, R0, RZ ;  /* 0x0000000027007210 */ /* 0x000fe20007ffe0ff */
[----:B------:R-:W-:Y:S01]  /*1e40*/  ULDC.64 UR14, c[0x0][0x278] ;  /* 0x00009e00000e7ab9 */ /* 0x000fe20000000a00 */
[----:B------:R-:W-:-:S03]  /*1e50*/  ISETP.EQ.OR.EX P1, PT, RZ, UR13, P1, P2 ;  /* 0x0000000dff007c0c */ /* 0x000fc60008f22720 */
[----:B0-2---:R-:W0:Y:S08]  /*1e60*/  LDC.64 R16, c[0x0][0x228] ;  /* 0x00008a00ff107b82 */ /* 0x005e300000000a00 */
[----:B------:R-:W2:Y:S08]  /*1e70*/  LDC.64 R14, c[0x0][0x230] ;  /* 0x00008c00ff0e7b82 */ /* 0x000eb00000000a00 */
[----:B------:R-:W3:Y:S01]  /*1e80*/  @!P1 LDC.64 R18, c[0x0][0x218] ;  /* 0x00008600ff129b82 */ /* 0x000ee20000000a00 */
[----:B-1----:R-:W-:-:S03]  /*1e90*/  ULEA UR5, UR6, UR5, 0x18 ;  /* 0x0000000506057291 */ /* 0x002fc6000f8ec03f */
[----:B------:R-:W-:Y:S02]  /*1ea0*/  ULDC UR6, c[0x0][0x2a4] ;  /* 0x0000a90000067ab9 */ /* 0x000fe40000000800 */
[----:B------:R-:W-:Y:S01]  /*1eb0*/  @!P1 FMUL.FTZ R21, R13, UR6 ;  /* 0x000000060d159c20 */ /* 0x000fe20008410000 */
[----:B------:R-:W-:Y:S01]  /*1ec0*/  @!P1 FMUL.FTZ R20, R12, UR6 ;  /* 0x000000060c149c20 */ /* 0x000fe20008410000 */
[C---:B0-----:R-:W-:Y:S02]  /*1ed0*/  IMAD.WIDE R44, R0.reuse, 0x4, R16 ;  /* 0x00000004002c7825 */ /* 0x041fe400078e0210 */
[----:B------:R-:W-:Y:S02]  /*1ee0*/  @!P3 STS.64 [UR5+0x80], R12 ;  /* 0x0000800cff00b988 */ /* 0x000fe40008000a05 */
[----:B--2---:R-:W-:-:S04]  /*1ef0*/  IMAD.WIDE R16, R0, 0x4, R14 ;  /* 0x0000000400107825 */ /* 0x004fc800078e020e */
[----:B---3--:R-:W-:-:S05]  /*1f00*/  @!P1 IMAD.WIDE R22, R38, 0x8, R18 ;  /* 0x0000000826169825 */ /* 0x008fca00078e0212 */
[----:B------:R-:W-:Y:S01]  /*1f10*/  @!P1 STG.E.64 desc[UR8][R22.64], R20 ;  /* 0x0000001416009986 */ /* 0x000fe2000c101b08 */
[----:B------:R-:W-:Y:S06]  /*1f20*/  BAR.SYNC.DEFER_BLOCKING 0x0 ;  /* 0x0000000000007b1d */ /* 0x000fec0000010000 */
[----:B------:R0:W2:Y:S04]  /*1f30*/  LDG.E.64 R14, desc[UR8][R44.64] ;  /* 0x000000082c0e7981 */ /* 0x0000a8000c1e1b00 */
[----:B------:R-:W2:Y:S01]  /*1f40*/  LDG.E.64 R16, desc[UR8][R16.64] ;  /* 0x0000000810107981 */ /* 0x000ea2000c1e1b00 */
[----:B------:R-:W-:-:S02]  /*1f50*/  ISETP.NE.AND P6, PT, RZ, UR10, PT ;  /* 0x0000000aff007c0c */ /* 0x000fc4000bfc5270 */
[----:B------:R-:W-:Y:S01]  /*1f60*/  ISETP.GE.U32.AND P2, PT, R2, UR14, PT ;  /* 0x0000000e02007c0c */ /* 0x000fe2000bf46070 */
[----:B------:R-:W1:Y:S03]  /*1f70*/  LDS.64 R18, [UR5+0x80] ;  /* 0x00008005ff127984 */ /* 0x000e660008000a00 */
[----:B------:R-:W-:-:S04]  /*1f80*/  ISETP.GE.AND.EX P2, PT, R3, UR15, PT, P2 ;  /* 0x0000000f03007c0c */ /* 0x000fc8000bf46320 */
[----:B------:R-:W-:Y:S01]  /*1f90*/  ISETP.GT.U32.OR P2, PT, R36, 0x187, P2 ;  /* 0x000001872400780c */ /* 0x000fe20001744470 */
[----:B-1----:R-:W-:-:S04]  /*1fa0*/  FMUL.FTZ R18, R18, UR6 ;  /* 0x0000000612127c20 */ /* 0x002fc80008410000 */
[C---:B------:R-:W-:Y:S01]  /*1fb0*/  FMUL.FTZ R0, R18.reuse, R18 ;  /* 0x0000001212007220 */ /* 0x040fe20000410000 */
[C---:B------:R-:W-:Y:S01]  /*1fc0*/  FADD.FTZ R13, -R18.reuse, R8 ;  /* 0x00000008120d7221 */ /* 0x040fe20000010100 */
[C---:B------:R-:W-:Y:S01]  /*1fd0*/  FADD.FTZ R9, -R18.reuse, R9 ;  /* 0x0000000912097221 */ /* 0x040fe20000010100 */
[C---:B------:R-:W-:Y:S01]  /*1fe0*/  FADD.FTZ R11, -R18.reuse, R11 ;  /* 0x0000000b120b7221 */ /* 0x040fe20000010100 */
[----:B------:R-:W-:Y:S01]  /*1ff0*/  FFMA.FTZ R0, R19, UR6, -R0 ;  /* 0x0000000613007c23 */ /* 0x000fe20008010800 */
[C---:B------:R-:W-:Y:S01]  /*2000*/  FADD.FTZ R27, -R18.reuse, R27 ;  /* 0x0000001b121b7221 */ /* 0x040fe20000010100 */
[C---:B------:R-:W-:Y:S01]  /*2010*/  FADD.FTZ R7, -R18.reuse, R7 ;  /* 0x0000000712077221 */ /* 0x040fe20000010100 */
[C---:B------:R-:W-:Y:S01]  /*2020*/  FADD.FTZ R21, -R18.reuse, R10 ;  /* 0x0000000a12157221 */ /* 0x040fe20000010100 */
[----:B------:R-:W-:Y:S01]  /*2030*/  FADD.FTZ R23, -R18, R24 ;  /* 0x0000001812177221 */ /* 0x000fe20000010100 */
[----:B------:R-:W-:Y:S01]  /*2040*/  FSETP.GTU.FTZ.AND P1, PT, R0, RZ, PT ;  /* 0x000000ff0000720b */ /* 0x000fe20003f3c000 */
[C---:B------:R-:W-:Y:S01]  /*2050*/  FADD.FTZ R25, -R18.reuse, R25 ;  /* 0x0000001912197221 */ /* 0x040fe20000010100 */
[C---:B0-----:R-:W-:Y:S01]  /*2060*/  FADD.FTZ R45, -R18.reuse, R26 ;  /* 0x0000001a122d7221 */ /* 0x041fe20000010100 */
[C---:B------:R-:W-:Y:S01]  /*2070*/  FADD.FTZ R28, -R18.reuse, R28 ;  /* 0x0000001c121c7221 */ /* 0x040fe20000010100 */
[C---:B------:R-:W-:Y:S01]  /*2080*/  FADD.FTZ R29, -R18.reuse, R29 ;  /* 0x0000001d121d7221 */ /* 0x040fe20000010100 */
[C---:B------:R-:W-:Y:S01]  /*2090*/  FADD.FTZ R30, -R18.reuse, R30 ;  /* 0x0000001e121e7221 */ /* 0x040fe20000010100 */
[C---:B------:R-:W-:Y:S01]  /*20a0*/  FADD.FTZ R31, -R18.reuse, R31 ;  /* 0x0000001f121f7221 */ /* 0x040fe20000010100 */
[C---:B------:R-:W-:Y:S01]  /*20b0*/  FADD.FTZ R32, -R18.reuse, R32 ;  /* 0x0000002012207221 */ /* 0x040fe20000010100 */
[----:B------:R-:W-:-:S05]  /*20c0*/  FADD.FTZ R33, -R18, R33 ;  /* 0x0000002112217221 */ /* 0x000fca0000010100 */
[----:B------:R-:W0:Y:S02]  /*20d0*/  @P1 LDC R19, c[0x0][0x238] ;  /* 0x00008e00ff131b82 */ /* 0x000e240000000800 */
[----:B0-----:R-:W-:Y:S01]  /*20e0*/  @P1 FADD.FTZ R12, R0, R19 ;  /* 0x00000013000c1221 */ /* 0x001fe20000010000 */
[----:B------:R-:W-:Y:S01]  /*20f0*/  MOV R0, 0x3f800000 ;  /* 0x3f80000000007802 */ /* 0x000fe20000000f00 */
[----:B------:R-:W-:-:S05]  /*2100*/  FADD.FTZ R19, -R18, R6 ;  /* 0x0000000612137221 */ /* 0x000fca0000010100 */
[----:B------:R-:W0:Y:S01]  /*2110*/  @P1 MUFU.RSQ R0, R12 ;  /* 0x0000000c00001308 */ /* 0x000e220000001400 */
[----:B------:R-:W-:-:S04]  /*2120*/  ISETP.GE.U32.AND P1, PT, R4, UR14, PT ;  /* 0x0000000e04007c0c */ /* 0x000fc8000bf26070 */
[----:B------:R-:W-:-:S04]  /*2130*/  ISETP.GE.AND.EX P1, PT, R5, UR15, PT, P1 ;  /* 0x0000000f05007c0c */ /* 0x000fc8000bf26310 */
[----:B------:R-:W-:Y:S01]  /*2140*/  ISETP.GT.U32.OR P1, PT, R36, 0x187, P1 ;  /* 0x000001872400780c */ /* 0x000fe20000f24470 */
[-C--:B0-----:R-:W-:Y:S01]  /*2150*/  FMUL.FTZ R13, R13, R0.reuse ;  /* 0x000000000d0d7220 */ /* 0x081fe20000410000 */
        /* <DEDUP_REMOVED lines=15> */
[----:B--2---:R-:W-:Y:S01]  /*2250*/  FFMA.FTZ R24, R14, R13, R16 ;  /* 0x0000000d0e187223 */ /* 0x004fe20000010010 */
        /* <DEDUP_REMOVED lines=12> */
.L_x_4915:
        /* <DEDUP_REMOVED lines=8> */
[----:B------:R-:W-:Y:S02]  /*23a0*/  ULDC.64 UR12, c[0x0][0x210] ;  /* 0x00008400000c7ab9 */ /* 0x000fe40000000a00 */
[----:B------:R-:W-:Y:S02]  /*23b0*/  LEA R28, P3, R6, UR12, 0x2 ;  /* 0x0000000c061c7c11 */ /* 0x000fe4000f8610ff */
[----:B------:R-:W-:-:S04]  /*23c0*/  IADD3 R13, R7, R13, RZ ;  /* 0x0000000d070d7210 */ /* 0x000fc80007ffe0ff */
[----:B------:R-:W-:-:S05]  /*23d0*/  LEA.HI.X R29, R6, UR13, R13, 0x2, P3 ;  /* 0x0000000d061d7c11 */ /* 0x000fca00098f140d */
[----:B------:R0:W-:Y:S02]  /*23e0*/  STG.E.64 desc[UR8][R28.64], R24 ;  /* 0x000000181c007986 */ /* 0x0001e4000c101b08 */
.L_x_4917:
[----:B------:R-:W-:Y:S05]  /*23f0*/  BSYNC B0 ;  /* 0x0000000000007941 */ /* 0x000fea0003800000 */
.L_x_4916:
        /* <DEDUP_REMOVED lines=13> */
.L_x_4918:
[----:B------:R-:W-:Y:S04]  /*24d0*/  BSSY B0, `(.L_x_4919) ;  /* 0x000000d000007945 */ /* 0x000fe80003800000 */
[----:B------:R-:W-:Y:S05]  /*24e0*/  @P1 BRA `(.L_x_4920) ;  /* 0x00000000002c1947 */ /* 0x000fea0003800000 */
[----:B------:R-:W-:Y:S01]  /*24f0*/  ULDC.64 UR12, c[0x0][0x270] ;  /* 0x00009c00000c7ab9 */ /* 0x000fe20000000a00 */
[----:B0-----:R-:W-:Y:S01]  /*2500*/  MOV R24, R40 ;  /* 0x0000002800187202 */ /* 0x001fe20000000f00 */
        /* <DEDUP_REMOVED lines=9> */
.L_x_4920:
[----:B------:R-:W-:Y:S05]  /*25a0*/  BSYNC B0 ;  /* 0x0000000000007941 */ /* 0x000fea0003800000 */
.L_x_4919:
[----:B-1----:R-:W-:Y:S01]  /*25b0*/  FFMA.FTZ R6, R14, R21, R16 ;  /* 0x000000150e067223 */ /* 0x002fe20000010010 */
        /* <DEDUP_REMOVED lines=9> */
[----:B0-----:R-:W0:Y:S01]  /*2650*/  MUFU.RCP R24, R19 ;  /* 0x0000001300187308 */ /* 0x001e220000001000 */
[----:B-1----:R-:W-:Y:S01]  /*2660*/  FMUL.FTZ R6, R6, R13 ;  /* 0x0000000d06067220 */ /* 0x002fe20000410000 */
[----:B0-----:R-:W-:-:S07]  /*2670*/  FMUL.FTZ R7, R7, R24 ;  /* 0x0000001807077220 */ /* 0x001fce0000410000 */
.L_x_4921:
        /* <DEDUP_REMOVED lines=13> */
.L_x_4923:
[----:B------:R-:W-:Y:S05]  /*2750*/  BSYNC B0 ;  /* 0x0000000000007941 */ /* 0x000fea0003800000 */
.L_x_4922:
[C---:B------:R-:W-:Y:S01]  /*2760*/  IADD3 R32, R37.reuse, 0x18, RZ ;  /* 0x0000001825207810 */ /* 0x040fe20007ffe0ff */
[C-C-:B------:R-:W-:Y:S01]  /*2770*/  FFMA.FTZ R10, R14.reuse, R9, R16.reuse ;  /* 0x000000090e0a7223 */ /* 0x140fe20000010010 */
[C---:B------:R-:W-:Y:S01]  /*2780*/  IADD3 R3, R37.reuse, 0x20, RZ ;  /* 0x0000002025037810 */ /* 0x040fe20007ffe0ff */
[C-C-:B0-----:R-:W-:Y:S01]  /*2790*/  FFMA.FTZ R24, R14.reuse, R11, R16.reuse ;  /* 0x0000000b0e187223 */ /* 0x141fe20000010010 */
[C---:B------:R-:W-:Y:S01]  /*27a0*/  IADD3 R5, R37.reuse, 0x28, RZ ;  /* 0x0000002825057810 */ /* 0x040fe20007ffe0ff */
[C-C-:B------:R-:W-:Y:S01]  /*27b0*/  FFMA.FTZ R26, R14.reuse, R27, R16.reuse ;  /* 0x0000001b0e1a7223 */ /* 0x140fe20000010010 */
[C---:B------:R-:W-:Y:S01]  /*27c0*/  IADD3 R13, R37.reuse, 0x30, RZ ;  /* 0x00000030250d7810 */ /* 0x040fe20007ffe0ff */
[C-C-:B-1----:R-:W-:Y:S01]  /*27d0*/  FFMA.FTZ R6, R14.reuse, R23, R16.reuse ;  /* 0x000000170e067223 */ /* 0x142fe20000010010 */
[----:B------:R-:W-:Y:S01]  /*27e0*/  IADD3 R19, R37, 0x38, RZ ;  /* 0x0000003825137810 */ /* 0x000fe20007ffe0ff */
[----:B------:R-:W-:Y:S01]  /*27f0*/  FFMA.FTZ R8, R14, R45, R16 ;  /* 0x0000002d0e087223 */ /* 0x000fe20000010010 */
[----:B------:R-:W-:Y:S01]  /*2800*/  ISETP.GE.U32.AND P5, PT, R32, UR14, PT ;  /* 0x0000000e20007c0c */ /* 0x000fe2000bfa6070 */
[--C-:B------:R-:W-:Y:S01]  /*2810*/  FFMA.FTZ R9, R15, R18, R17.reuse ;  /* 0x000000120f097223 */ /* 0x100fe20000010011 */
[----:B------:R-:W-:Y:S01]  /*2820*/  ISETP.GE.U32.AND P1, PT, R3, UR14, PT ;  /* 0x0000000e03007c0c */ /* 0x000fe2000bf26070 */
[--C-:B------:R-:W-:Y:S01]  /*2830*/  FFMA.FTZ R11, R15, R20, R17.reuse ;  /* 0x000000140f0b7223 */ /* 0x100fe20000010011 */
[----:B------:R-:W-:Y:S01]  /*2840*/  ISETP.GE.U32.AND P2, PT, R5, UR14, PT ;  /* 0x0000000e05007c0c */ /* 0x000fe2000bf46070 */
[--C-:B------:R-:W-:Y:S01]  /*2850*/  FFMA.FTZ R25, R15, R22, R17.reuse ;  /* 0x000000160f197223 */ /* 0x100fe20000010011 */
[----:B------:R-:W-:Y:S01]  /*2860*/  ISETP.GE.U32.AND P3, PT, R13, UR14, PT ;  /* 0x0000000e0d007c0c */ /* 0x000fe2000bf66070 */
[--C-:B------:R-:W-:Y:S01]  /*2870*/  FFMA.FTZ R27, R15, R0, R17.reuse ;  /* 0x000000000f1b7223 */ /* 0x100fe20000010011 */
[----:B------:R-:W-:Y:S01]  /*2880*/  ISETP.GE.U32.AND P4, PT, R19, UR14, PT ;  /* 0x0000000e13007c0c */ /* 0x000fe2000bf86070 */
[----:B------:R-:W-:Y:S01]  /*2890*/  FFMA.FTZ R7, R15, R12, R17 ;  /* 0x0000000c0f077223 */ /* 0x000fe20000010011 */
[----:B------:R-:W-:-:S02]  /*28a0*/  SHF.R.S32.HI R21, RZ, 0x1f, R32 ;  /* 0x0000001fff157819 */ /* 0x000fc40000011420 */
        /* <DEDUP_REMOVED lines=13> */
[----:B------:R-:W-:Y:S01]  /*2980*/  ISETP.GT.U32.OR P4, PT, R36, 0x187, P4 ;  /* 0x000001872400780c */ /* 0x000fe20002784470 */
[----:B------:R-:W-:-:S12]  /*2990*/  @!P6 BRA `(.L_x_4924) ;  /* 0x000000000028e947 */ /* 0x000fd80003800000 */
        /* <DEDUP_REMOVED lines=10> */
.L_x_4924:
[----:B------:R-:W-:Y:S04]  /*2a40*/  BSSY B0, `(.L_x_4925) ;  /* 0x000000d000007945 */ /* 0x000fe80003800000 */
[----:B------:R-:W-:Y:S05]  /*2a50*/  @P5 BRA `(.L_x_4926) ;  /* 0x00000000002c5947 */ /* 0x000fea0003800000 */
        /* <DEDUP_REMOVED lines=11> */
.L_x_4926:
[----:B------:R-:W-:Y:S05]  /*2b10*/  BSYNC B0 ;  /* 0x0000000000007941 */ /* 0x000fea0003800000 */
.L_x_4925:
[----:B------:R-:W-:Y:S05]  /*2b20*/  @!P6 BRA `(.L_x_4927) ;  /* 0x000000000028e947 */ /* 0x000fea0003800000 */
        /* <DEDUP_REMOVED lines=10> */
.L_x_4927:
[----:B------:R-:W-:Y:S04]  /*2bd0*/  BSSY B0, `(.L_x_4928) ;  /* 0x000000d000007945 */ /* 0x000fe80003800000 */
[----:B------:R-:W-:Y:S05]  /*2be0*/  @P1 BRA `(.L_x_4929) ;  /* 0x00000000002c1947 */ /* 0x000fea0003800000 */
[----:B------:R-:W-:Y:S01]  /*2bf0*/  ULDC.64 UR12, c[0x0][0x270] ;  /* 0x00009c00000c7ab9 */ /* 0x000fe20000000a00 */
[----:B0-----:R-:W-:Y:S01]  /*2c00*/  MOV R6, R40 ;  /* 0x0000002800067202 */ /* 0x001fe20000000f00 */
[----:B------:R-:W-:Y:S01]  /*2c10*/  IMAD R28, R28, UR12, RZ ;  /* 0x0000000c1c1c7c24 */ /* 0x000fe2000f8e02ff */
[----:B------:R-:W-:-:S03]  /*2c20*/  MOV R7, R43 ;  /* 0x0000002b00077202 */ /* 0x000fc60000000f00 */
[----:B------:R-:W-:-:S04]  /*2c30*/  IMAD.WIDE.U32 R6, R3, UR12, R6 ;  /* 0x0000000c03067c25 */ /* 0x000fc8000f8e0006 */
[----:B------:R-:W-:Y:S01]  /*2c40*/  IMAD R3, R3, UR13, R28 ;  /* 0x0000000d03037c24 */ /* 0x000fe2000f8e021c */
[----:B------:R-:W-:Y:S02]  /*2c50*/  ULDC.64 UR12, c[0x0][0x210] ;  /* 0x00008400000c7ab9 */ /* 0x000fe40000000a00 */
[----:B------:R-:W-:Y:S02]  /*2c60*/  LEA R14, P1, R6, UR12, 0x2 ;  /* 0x0000000c060e7c11 */ /* 0x000fe4000f8210ff */
[----:B------:R-:W-:-:S04]  /*2c70*/  IADD3 R3, R7, R3, RZ ;  /* 0x0000000307037210 */ /* 0x000fc80007ffe0ff */
[----:B------:R-:W-:-:S05]  /*2c80*/  LEA.HI.X R15, R6, UR13, R3, 0x2, P1 ;  /* 0x0000000d060f7c11 */ /* 0x000fca00088f1403 */
[----:B------:R1:W-:Y:S02]  /*2c90*/  STG.E.64 desc[UR8][R14.64], R8 ;  /* 0x000000080e007986 */ /* 0x0003e4000c101b08 */
.L_x_4929:
[----:B------:R-:W-:Y:S05]  /*2ca0*/  BSYNC B0 ;  /* 0x0000000000007941 */ /* 0x000fea0003800000 */
.L_x_4928:
[----:B------:R-:W-:Y:S05]  /*2cb0*/  @!P6 BRA `(.L_x_4930) ;  /* 0x000000000028e947 */ /* 0x000fea0003800000 */
[----:B------:R-:W-:Y:S01]  /*2cc0*/  FMUL.FTZ R0, R10, -1.4426950216293334961 ;  /* 0xbfb8aa3b0a007820 */ /* 0x000fe20000410000 */
[----:B0-----:R-:W-:-:S05]  /*2cd0*/  FMUL.FTZ R6, R11, -1.4426950216293334961 ;  /* 0xbfb8aa3b0b067820 */ /* 0x001fca0000410000 */
[----:B------:R-:W0:Y:S08]  /*2ce0*/  MUFU.EX2 R0, R0 ;  /* 0x0000000000007308 */ /* 0x000e300000000800 */
[----:B------:R-:W2:Y:S01]  /*2cf0*/  MUFU.EX2 R6, R6 ;  /* 0x0000000600067308 */ /* 0x000ea20000000800 */
[----:B0-----:R-:W-:-:S07]  /*2d00*/  FADD.FTZ R3, R0, 1 ;  /* 0x3f80000000037421 */ /* 0x001fce0000010000 */
[----:B------:R-:W0:Y:S01]  /*2d10*/  MUFU.RCP R3, R3 ;  /* 0x0000000300037308 */ /* 0x000e220000001000 */
[----:B--2---:R-:W-:-:S07]  /*2d20*/  FADD.FTZ R7, R6, 1 ;  /* 0x3f80000006077421 */ /* 0x004fce0000010000 */
[----:B-1----:R-:W1:Y:S01]  /*2d30*/  MUFU.RCP R8, R7 ;  /* 0x0000000700087308 */ /* 0x002e620000001000 */
[----:B0-----:R-:W-:Y:S01]  /*2d40*/  FMUL.FTZ R10, R10, R3 ;  /* 0x000000030a0a7220 */ /* 0x001fe20000410000 */
[----:B-1----:R-:W-:-:S07]  /*2d50*/  FMUL.FTZ R11, R11, R8 ;  /* 0x000000080b0b7220 */ /* 0x002fce0000410000 */
.L_x_4930:
        /* <DEDUP_REMOVED lines=9> */
[----:B-1----:R-:W-:Y:S02]  /*2df0*/  LEA R8, P1, R6, UR12, 0x2 ;  /* 0x0000000c06087c11 */ /* 0x002fe4000f8210ff */
[----:B------:R-:W-:-:S04]  /*2e00*/  IADD3 R5, R7, R5, RZ ;  /* 0x0000000507057210 */ /* 0x000fc80007ffe0ff */
[----:B------:R-:W-:-:S05]  /*2e10*/  LEA.HI.X R9, R6, UR13, R5, 0x2, P1 ;  /* 0x0000000d06097c11 */ /* 0x000fca00088f1405 */
[----:B------:R2:W-:Y:S02]  /*2e20*/  STG.E.64 desc[UR8][R8.64], R10 ;  /* 0x0000000a08007986 */ /* 0x0005e4000c101b08 */
.L_x_4932:
[----:B------:R-:W-:Y:S05]  /*2e30*/  BSYNC B0 ;  /* 0x0000000000007941 */ /* 0x000fea0003800000 */
.L_x_4931:
[----:B------:R-:W-:Y:S05]  /*2e40*/  @!P6 BRA `(.L_x_4933) ;  /* 0x000000000028e947 */ /* 0x000fea0003800000 */
[----:B------:R-:W-:Y:S01]  /*2e50*/  FMUL.FTZ R0, R24, -1.4426950216293334961 ;  /* 0xbfb8aa3b18007820 */ /* 0x000fe20000410000 */
[----:B------:R-:W-:-:S05]  /*2e60*/  FMUL.FTZ R5, R25, -1.4426950216293334961 ;  /* 0xbfb8aa3b19057820 */ /* 0x000fca0000410000 */
        /* <DEDUP_REMOVED lines=8> */
.L_x_4933:
[----:B------:R-:W-:Y:S04]  /*2ef0*/  BSSY B0, `(.L_x_4934) ;  /* 0x000000d000007945 */ /* 0x000fe80003800000 */
[----:B------:R-:W-:Y:S05]  /*2f00*/  @P3 BRA `(.L_x_4935) ;  /* 0x00000000002c3947 */ /* 0x000fea0003800000 */
[----:B------:R-:W-:Y:S01]  /*2f10*/  ULDC.64 UR12, c[0x0][0x270] ;  /* 0x00009c00000c7ab9 */ /* 0x000fe20000000a00 */
[----:B0-----:R-:W-:Y:S01]  /*2f20*/  MOV R6, R40 ;  /* 0x0000002800067202 */ /* 0x001fe20000000f00 */
[----:B------:R-:W-:Y:S01]  /*2f30*/  IMAD R30, R30, UR12, RZ ;  /* 0x0000000c1e1e7c24 */ /* 0x000fe2000f8e02ff */
[----:B------:R-:W-:-:S03]  /*2f40*/  MOV R7, R43 ;  /* 0x0000002b00077202 */ /* 0x000fc60000000f00 */
[----:B-12---:R-:W-:-:S04]  /*2f50*/  IMAD.WIDE.U32 R8, R13, UR12, R6 ;  /* 0x0000000c0d087c25 */ /* 0x006fc8000f8e0006 */
[----:B------:R-:W-:Y:S01]  /*2f60*/  IMAD R13, R13, UR13, R30 ;  /* 0x0000000d0d0d7c24 */ /* 0x000fe2000f8e021e */
[----:B------:R-:W-:Y:S02]  /*2f70*/  ULDC.64 UR12, c[0x0][0x210] ;  /* 0x00008400000c7ab9 */ /* 0x000fe40000000a00 */
[----:B------:R-:W-:Y:S02]  /*2f80*/  LEA R6, P1, R8, UR12, 0x2 ;  /* 0x0000000c08067c11 */ /* 0x000fe4000f8210ff */
[----:B------:R-:W-:-:S04]  /*2f90*/  IADD3 R13, R9, R13, RZ ;  /* 0x0000000d090d7210 */ /* 0x000fc80007ffe0ff */
[----:B------:R-:W-:-:S05]  /*2fa0*/  LEA.HI.X R7, R8, UR13, R13, 0x2, P1 ;  /* 0x0000000d08077c11 */ /* 0x000fca00088f140d */
[----:B------:R3:W-:Y:S02]  /*2fb0*/  STG.E.64 desc[UR8][R6.64], R24 ;  /* 0x0000001806007986 */ /* 0x0007e4000c101b08 */
.L_x_4935:
[----:B------:R-:W-:Y:S05]  /*2fc0*/  BSYNC B0 ;  /* 0x0000000000007941 */ /* 0x000fea0003800000 */
.L_x_4934:
[----:B------:R-:W-:Y:S05]  /*2fd0*/  @!P6 BRA `(.L_x_4936) ;  /* 0x000000000028e947 */ /* 0x000fea0003800000 */
[----:B------:R-:W-:Y:S01]  /*2fe0*/  FMUL.FTZ R0, R26, -1.4426950216293334961 ;  /* 0xbfb8aa3b1a007820 */ /* 0x000fe20000410000 */
[----:B------:R-:W-:-:S05]  /*2ff0*/  FMUL.FTZ R5, R27, -1.4426950216293334961 ;  /* 0xbfb8aa3b1b057820 */ /* 0x000fca0000410000 */
[----:B------:R-:W4:Y:S08]  /*3000*/  MUFU.EX2 R0, R0 ;  /* 0x0000000000007308 */ /* 0x000f300000000800 */
[----:B------:R-:W0:Y:S01]  /*3010*/  MUFU.EX2 R5, R5 ;  /* 0x0000000500057308 */ /* 0x000e220000000800 */
[----:B----4-:R-:W-:-:S07]  /*3020*/  FADD.FTZ R3, R0, 1 ;  /* 0x3f80000000037421 */ /* 0x010fce0000010000 */
[----:B------:R-:W4:Y:S01]  /*3030*/  MUFU.RCP R3, R3 ;  /* 0x0000000300037308 */ /* 0x000f220000001000 */
[----:B0--3--:R-:W-:-:S07]  /*3040*/  FADD.FTZ R6, R5, 1 ;  /* 0x3f80000005067421 */ /* 0x009fce0000010000 */
[----:B------:R-:W0:Y:S01]  /*3050*/  MUFU.RCP R6, R6 ;  /* 0x0000000600067308 */ /* 0x000e220000001000 */
[----:B----4-:R-:W-:Y:S01]  /*3060*/  FMUL.FTZ R26, R26, R3 ;  /* 0x000000031a1a7220 */ /* 0x010fe20000410000 */
[----:B0-----:R-:W-:-:S07]  /*3070*/  FMUL.FTZ R27, R27, R6 ;  /* 0x000000061b1b7220 */ /* 0x001fce0000410000 */
.L_x_4936:
[----:B------:R-:W-:Y:S04]  /*3080*/  BSSY B0, `(.L_x_4937) ;  /* 0x000000c000007945 */ /* 0x000fe80003800000 */
[----:B------:R-:W-:Y:S05]  /*3090*/  @P4 BRA `(.L_x_4938) ;  /* 0x0000000000284947 */ /* 0x000fea0003800000 */
[----:B------:R-:W-:Y:S01]  /*30a0*/  ULDC.64 UR12, c[0x0][0x270] ;  /* 0x00009c00000c7ab9 */ /* 0x000fe20000000a00 */
[----:B------:R-:W-:Y:S01]  /*30b0*/  MOV R41, R43 ;  /* 0x0000002b00297202 */ /* 0x000fe20000000f00 */
[----:B------:R-:W-:Y:S02]  /*30c0*/  IMAD R0, R31, UR12, RZ ;  /* 0x0000000c1f007c24 */ /* 0x000fe4000f8e02ff */
[----:B------:R-:W-:-:S04]  /*30d0*/  IMAD.WIDE.U32 R40, R19, UR12, R40 ;  /* 0x0000000c13287c25 */ /* 0x000fc8000f8e0028 */
[----:B------:R-:W-:Y:S01]  /*30e0*/  IMAD R19, R19, UR13, R0 ;  /* 0x0000000d13137c24 */ /* 0x000fe2000f8e0200 */
[----:B------:R-:W-:Y:S02]  /*30f0*/  ULDC.64 UR12, c[0x0][0x210] ;  /* 0x00008400000c7ab9 */ /* 0x000fe40000000a00 */
[----:B0--3--:R-:W-:Y:S02]  /*3100*/  LEA R6, P1, R40, UR12, 0x2 ;  /* 0x0000000c28067c11 */ /* 0x009fe4000f8210ff */
[----:B------:R-:W-:-:S04]  /*3110*/  IADD3 R19, R41, R19, RZ ;  /* 0x0000001329137210 */ /* 0x000fc80007ffe0ff */
[----:B------:R-:W-:-:S05]  /*3120*/  LEA.HI.X R7, R40, UR13, R19, 0x2, P1 ;  /* 0x0000000d28077c11 */ /* 0x000fca00088f1413 */
[----:B------:R4:W-:Y:S02]  /*3130*/  STG.E.64 desc[UR8][R6.64], R26 ;  /* 0x0000001a06007986 */ /* 0x0009e4000c101b08 */
.L_x_4938:
[----:B------:R-:W-:Y:S05]  /*3140*/  BSYNC B0 ;  /* 0x0000000000007941 */ /* 0x000fea0003800000 */
.L_x_4937:
[----:B------:R-:W5:Y:S01]  /*3150*/  LDC R3, c[0x0][0x10] ;  /* 0x00000400ff037b82 */ /* 0x000f620000000800 */
[----:B------:R-:W-:Y:S02]  /*3160*/  IADD3 R34, R34, 0x1, RZ ;  /* 0x0000000122227810 */ /* 0x000fe40007ffe0ff */
[----:B-----5:R-:W-:-:S04]  /*3170*/  IADD3 R38, R3, R38, RZ ;  /* 0x0000002603267210 */ /* 0x020fc80007ffe0ff */
[----:B------:R-:W-:-:S13]  /*3180*/  ISETP.GE.AND P1, PT, R38, UR4, PT ;  /* 0x0000000426007c0c */ /* 0x000fda000bf26270 */
[----:B------:R-:W-:Y:S05]  /*3190*/  @!P1 BRA `(.L_x_4939) ;  /* 0xffffffcc00fc9947 */ /* 0x000fea000383ffff */
[----:B------:R-:W-:Y:S05]  /*31a0*/  EXIT ;  /* 0x000000000000794d */ /* 0x000fea0003800000 */
.L_x_4940:
        /* <DEDUP_REMOVED lines=13> */
.L_x_5645:


//--------------------- .text._Z35group_norm_nhwc_fwd_one_pass_kernelI11Fp32IOFp32WLi128ELi98ELi392EEv26Group_norm_nhwc_fwd_params --------------------------
	.section	.text._Z35group_norm_nhwc_fwd_one_pass_kernelI11Fp32IOFp32WLi128ELi98ELi392EEv26Group_norm_nhwc_fwd_params,"ax",@progbits
	.align	128
        .global         _Z35group_norm_nhwc_fwd_one_pass_kernelI11Fp32IOFp32WLi128ELi98ELi392EEv26Group_norm_nhwc_fwd_params
        .type           _Z35group_norm_nhwc_fwd_one_pass_kernelI11Fp32IOFp32WLi128ELi98ELi392EEv26Group_norm_nhwc_fwd_params,@function
        .size           _Z35group_norm_nhwc_fwd_one_pass_kernelI11Fp32IOFp32WLi128ELi98ELi392EEv26Group_norm_nhwc_fwd_params,(.L_x_5646 - _Z35group_norm_nhwc_fwd_one_pass_kernelI11Fp32IOFp32WLi128ELi98ELi392EEv26Group_norm_nhwc_fwd_params)
        .other          _Z35group_norm_nhwc_fwd_one_pass_kernelI11Fp32IOFp32WLi128ELi98ELi392EEv26Group_norm_nhwc_fwd_params,@"STO_CUDA_ENTRY STV_DEFAULT"
_Z35group_norm_nhwc_fwd_one_pass_kernelI11Fp32IOFp32WLi128ELi98ELi392EEv26Group_norm_nhwc_fwd_params:
.text._Z35group_norm_nhwc_fwd_one_pass_kernelI11Fp32IOFp32WLi128ELi98ELi392EEv26Group_norm_nhwc_fwd_params:
        /* <DEDUP_REMOVED lines=16> */
[----:B------:R-:W-:-:S04]  /*0100*/  ISETP.GE.U32.AND P4, PT, R0, 0x188, PT ;  /* 0x000001880000780c */ /* 0x000fc80003f86070 */
[----:B------:R-:W-:Y:S02]  /*0110*/  SHF.R.U32.HI R5, RZ, 0x4, R3 ;  /* 0x00000004ff057819 */ /* 0x000fe40000011603 */
[----:B------:R-:W-:-:S03]  /*0120*/  SHF.R.S32.HI R3, RZ, 0x1f, R0 ;  /* 0x0000001fff037819 */ /* 0x000fc60000011400 */
[----:B-1----:R-:W-:Y:S01]  /*0130*/  IMAD R63, R4, UR7, R5 ;  /* 0x00000007043f7c24 */ /* 0x002fe2000f8e0205 */
[----:B------:R-:W-:Y:S01]  /*0140*/  LEA.HI R3, R3, R0, RZ, 0x5 ;  /* 0x0000000003037211 */ /* 0x000fe200078f28ff */
[----:B------:R-:W-:-:S03]  /*0150*/  IMAD R72, R5, -0x31, R0 ;  /* 0xffffffcf05487824 */ /* 0x000fc600078e0200 */
[C---:B------:R-:W-:Y:S02]  /*0160*/  ISETP.LT.U32.AND P0, PT, R63.reuse, UR8, PT ;  /* 0x000000083f007c0c */ /* 0x040fe4000bf01070 */
[----:B------:R-:W-:Y:S02]  /*0170*/  SHF.R.S32.HI R65, RZ, 0x1f, R63 ;  /* 0x0000001fff417819 */ /* 0x000fe4000001143f */
[----:B------:R-:W-:Y:S02]  /*0180*/  IADD3 R54, R63, 0x8, RZ ;  /* 0x000000083f367810 */ /* 0x000fe40007ffe0ff */
[----:B------:R-:W-:Y:S02]  /*0190*/  ISETP.LT.AND.EX P1, PT, R65, UR9, !P4, P0 ;  /* 0x0000000941007c0c */ /* 0x000fe4000e721300 */
[----:B------:R-:W-:Y:S02]  /*01a0*/  ISETP.LT.U32.AND P5, PT, R54, UR8, PT ;  /* 0x0000000836007c0c */ /* 0x000fe4000bfa1070 */
[----:B------:R-:W-:-:S02]  /*01b0*/  SHF.R.S32.HI R67, RZ, 0x1f, R54 ;  /* 0x0000001fff437819 */ /* 0x000fc40000011436 */
[----:B------:R-:W-:Y:S02]  /*01c0*/  IADD3 R56, R63, 0x10, RZ ;  /* 0x000000103f387810 */ /* 0x000fe40007ffe0ff */
[----:B------:R-:W-:Y:S02]  /*01d0*/  ISETP.LT.AND.EX P5, PT, R67, UR9, !P4, P5 ;  /* 0x0000000943007c0c */ /* 0x000fe4000e7a1350 */
[C---:B------:R-:W-:Y:S02]  /*01e0*/  IADD3 R58, R63.reuse, 0x18, RZ ;  /* 0x000000183f3a7810 */ /* 0x040fe40007ffe0ff */
[C---:B------:R-:W-:Y:S02]  /*01f0*/  IADD3 R60, R63.reuse, 0x20, RZ ;  /* 0x000000203f3c7810 */ /* 0x040fe40007ffe0ff */
[----:B------:R-:W-:Y:S02]  /*0200*/  @P1 LOP3.LUT R88, R88, 0x200, RZ, 0xfc, !PT ;  /* 0x0000020058581812 */ /* 0x000fe400078efcff */
[----:B------:R-:W-:-:S02]  /*0210*/  IADD3 R62, R63, 0x28, RZ ;  /* 0x000000283f3e7810 */ /* 0x000fc40007ffe0ff */
[----:B------:R-:W-:Y:S02]  /*0220*/  LOP3.LUT R88, R88, 0xffffff7f, RZ, 0xc0, !PT ;  /* 0xffffff7f58587812 */ /* 0x000fe400078ec0ff */
[----:B------:R-:W-:Y:S02]  /*0230*/  IADD3 R64, R63, 0x30, RZ ;  /* 0x000000303f407810 */ /* 0x000fe40007ffe0ff */
[----:B------:R-:W-:Y:S02]  /*0240*/  ISETP.LT.U32.AND P0, PT, R56, UR8, PT ;  /* 0x0000000838007c0c */ /* 0x000fe4000bf01070 */
[----:B------:R-:W-:Y:S02]  /*0250*/  ISETP.LT.U32.AND P1, PT, R58, UR8, PT ;  /* 0x000000083a007c0c */ /* 0x000fe4000bf21070 */
[----:B------:R-:W-:Y:S02]  /*0260*/  ISETP.LT.U32.AND P2, PT, R60, UR8, PT ;  /* 0x000000083c007c0c */ /* 0x000fe4000bf41070 */
[----:B------:R-:W-:-:S02]  /*0270*/  ISETP.LT.U32.AND P3, PT, R62, UR8, PT ;  /* 0x000000083e007c0c */ /* 0x000fc4000bf61070 */
[----:B------:R-:W-:Y:S02]  /*0280*/  SHF.R.S32.HI R69, RZ, 0x1f, R56 ;  /* 0x0000001fff457819 */ /* 0x000fe40000011438 */
[----:B------:R-:W-:Y:S02]  /*0290*/  SHF.R.S32.HI R71, RZ, 0x1f, R58 ;  /* 0x0000001fff477819 */ /* 0x000fe4000001143a */
[----:B------:R-:W-:Y:S02]  /*02a0*/  SHF.R.S32.HI R73, RZ, 0x1f, R60 ;  /* 0x0000001fff497819 */ /* 0x000fe4000001143c */
[----:B------:R-:W-:Y:S02]  /*02b0*/  SHF.R.S32.HI R75, RZ, 0x1f, R62 ;  /* 0x0000001fff4b7819 */ /* 0x000fe4000001143e */
[----:B------:R-:W-:Y:S02]  /*02c0*/  @P5 LOP3.LUT R88, R88, 0x80, RZ, 0xfc, !PT ;  /* 0x0000008058585812 */ /* 0x000fe400078efcff */
[----:B------:R-:W-:-:S02]  /*02d0*/  SHF.R.S32.HI R77, RZ, 0x1f, R64 ;  /* 0x0000001fff4d7819 */ /* 0x000fc40000011440 */
[----:B------:R-:W-:Y:S02]  /*02e0*/  ISETP.LT.U32.AND P5, PT, R64, UR8, PT ;  /* 0x0000000840007c0c */ /* 0x000fe4000bfa1070 */
[----:B------:R-:W-:Y:S02]  /*02f0*/  SHF.R.S32.HI R70, RZ, 0x5, R3 ;  /* 0x00000005ff467819 */ /* 0x000fe40000011403 */
[----:B------:R-:W-:Y:S02]  /*0300*/  SHF.L.U32 R72, R72, 0x1, RZ ;  /* 0x0000000148487819 */ /* 0x000fe400000006ff */
[C---:B------:R-:W-:Y:S02]  /*0310*/  IADD3 R74, R63.reuse, 0x38, RZ ;  /* 0x000000383f4a7810 */ /* 0x040fe40007ffe0ff */
[C---:B------:R-:W-:Y:S02]  /*0320*/  IADD3 R76, R63.reuse, 0x40, RZ ;  /* 0x000000403f4c7810 */ /* 0x040fe40007ffe0ff */
[----:B------:R-:W-:-:S02]  /*0330*/  IADD3 R78, R63, 0x48, RZ ;  /* 0x000000483f4e7810 */ /* 0x000fc40007ffe0ff */
[C---:B------:R-:W-:Y:S02]  /*0340*/  IADD3 R79, R63.reuse, 0x50, RZ ;  /* 0x000000503f4f7810 */ /* 0x040fe40007ffe0ff */
[C---:B------:R-:W-:Y:S02]  /*0350*/  IADD3 R80, R63.reuse, 0x58, RZ ;  /* 0x000000583f507810 */ /* 0x040fe40007ffe0ff */
[C---:B------:R-:W-:Y:S02]  /*0360*/  IADD3 R81, R63.reuse, 0x60, RZ ;  /* 0x000000603f517810 */ /* 0x040fe40007ffe0ff */
[C---:B------:R-:W-:Y:S02]  /*0370*/  IADD3 R82, R63.reuse, 0x68, RZ ;  /* 0x000000683f527810 */ /* 0x040fe40007ffe0ff */
[C---:B------:R-:W-:Y:S02]  /*0380*/  IADD3 R83, R63.reuse, 0x70, RZ ;  /* 0x000000703f537810 */ /* 0x040fe40007ffe0ff */
[----:B------:R-:W-:-:S02]  /*0390*/  IADD3 R84, R63, 0x78, RZ ;  /* 0x000000783f547810 */ /* 0x000fc40007ffe0ff */
[----:B------:R-:W-:Y:S02]  /*03a0*/  ISETP.LT.AND.EX P0, PT, R69, UR9, !P4, P0 ;  /* 0x0000000945007c0c */ /* 0x000fe4000e701300 */
[----:B------:R-:W-:Y:S02]  /*03b0*/  ISETP.LT.AND.EX P1, PT, R71, UR9, !P4, P1 ;  /* 0x0000000947007c0c */ /* 0x000fe4000e721310 */
[----:B------:R-:W-:Y:S02]  /*03c0*/  ISETP.LT.AND.EX P2, PT, R73, UR9, !P4, P2 ;  /* 0x0000000949007c0c */ /* 0x000fe4000e741320 */
[----:B------:R-:W-:Y:S02]  /*03d0*/  ISETP.LT.AND.EX P3, PT, R75, UR9, !P4, P3 ;  /* 0x000000094b007c0c */ /* 0x000fe4000e761330 */
[----:B------:R-:W-:Y:S01]  /*03e0*/  ISETP.LT.AND.EX P4, PT, R77, UR9, !P4, P5 ;  /* 0x000000094d007c0c */ /* 0x000fe2000e781350 */
[----:B--2---:R-:W-:-:S12]  /*03f0*/  ULDC.64 UR8, c[0x0][0x208] ;  /* 0x0000820000087ab9 */ /* 0x004fd80000000a00 */
.L_x_4998:
[----:B0-----:R-:W0:Y:S01]  /*0400*/  LDC R9, c[0x0][0x288] ;  /* 0x0000a200ff097b82 */ /* 0x001e220000000800 */
[----:B------:R-:W-:Y:S01]  /*0410*/  P2R R8, PR, RZ, 0x10 ;  /* 0x00000010ff087803 */ /* 0x000fe20000000000 */
[----:B------:R-:W-:Y:S01]  /*0420*/  ULDC.64 UR12, c[0x0][0x280] ;  /* 0x0000a000000c7ab9 */ /* 0x000fe20000000a00 */
[C---:B------:R-:W-:Y:S02]  /*0430*/  LOP3.LUT P4, RZ, R88.reuse, 0x200, RZ, 0xc0, !PT ;  /* 0x0000020058ff7812 */ /* 0x040fe4000788c0ff */
[----:B------:R-:W-:Y:S02]  /*0440*/  LOP3.LUT P6, RZ, R88, 0x80, RZ, 0xc0, !PT ;  /* 0x0000008058ff7812 */ /* 0x000fe400078cc0ff */
[----:B------:R-:W-:Y:S01]  /*0450*/  SHF.R.S32.HI R87, RZ, 0x1f, R74 ;  /* 0x0000001fff577819 */ /* 0x000fe2000001144a */
[----:B------:R-:W1:Y:S01]  /*0460*/  @P0 LDC.64 R12, c[0x0][0x220] ;  /* 0x00008800ff0c0b82 */ /* 0x000e620000000a00 */
[----:B------:R-:W-:Y:S02]  /*0470*/  SHF.R.S32.HI R89, RZ, 0x1f, R76 ;  /* 0x0000001fff597819 */ /* 0x000fe4000001144c */
[----:B------:R-:W-:-:S02]  /*0480*/  P2R R46, PR, RZ, 0x1 ;  /* 0x00000001ff2e7803 */ /* 0x000fc40000000000 */
[----:B------:R-:W-:Y:S02]  /*0490*/  SHF.R.S32.HI R91, RZ, 0x1f, R78 ;  /* 0x0000001fff5b7819 */ /* 0x000fe4000001144e */
[----:B------:R-:W-:Y:S01]  /*04a0*/  SHF.R.S32.HI R93, RZ, 0x1f, R79 ;  /* 0x0000001fff5d7819 */ /* 0x000fe2000001144f */
[----:B------:R-:W2:Y:S01]  /*04b0*/  @P4 LDC.64 R14, c[0x0][0x220] ;  /* 0x00008800ff0e4b82 */ /* 0x000ea20000000a00 */
[----:B------:R-:W-:Y:S02]  /*04c0*/  P2R R26, PR, RZ, 0x8 ;  /* 0x00000008ff1a7803 */ /* 0x000fe40000000000 */
[----:B------:R-:W-:Y:S02]  /*04d0*/  SHF.R.S32.HI R95, RZ, 0x1f, R80 ;  /* 0x0000001fff5f7819 */ /* 0x000fe40000011450 */
[----:B------:R-:W-:Y:S02]  /*04e0*/  P2R R50, PR, RZ, 0x4 ;  /* 0x00000004ff327803 */ /* 0x000fe40000000000 */
[----:B------:R-:W-:Y:S01]  /*04f0*/  SHF.R.S32.HI R61, RZ, 0x1f, R81 ;  /* 0x0000001fff3d7819 */ /* 0x000fe20000011451 */
[----:B------:R-:W3:Y:S01]  /*0500*/  @P6 LDC.64 R48, c[0x0][0x220] ;  /* 0x00008800ff306b82 */ /* 0x000ee20000000a00 */
[----:B0-----:R-:W-:-:S02]  /*0510*/  IABS R5, R9 ;  /* 0x0000000900057213 */ /* 0x001fc40000000000 */
[----:B------:R-:W-:Y:S02]  /*0520*/  P2R R47, PR, RZ, 0x2 ;  /* 0x00000002ff2f7803 */ /* 0x000fe40000000000 */
[----:B------:R-:W0:Y:S01]  /*0530*/  I2F.RP R4, R5 ;  /* 0x0000000500047306 */ /* 0x000e220000209400 */
[----:B------:R-:W-:Y:S02]  /*0540*/  LOP3.LUT R88, R88, 0xffffffbf, RZ, 0xc0, !PT ;  /* 0xffffffbf58587812 */ /* 0x000fe400078ec0ff */
[----:B------:R-:W4:Y:S01]  /*0550*/  @P1 LDC.64 R10, c[0x0][0x220] ;  /* 0x00008800ff0a1b82 */ /* 0x000f220000000a00 */
[----:B------:R-:W-:Y:S02]  /*0560*/  SHF.R.S32.HI R59, RZ, 0x1f, R82 ;  /* 0x0000001fff3b7819 */ /* 0x000fe40000011452 */
[----:B------:R-:W-:Y:S02]  /*0570*/  SHF.R.S32.HI R57, RZ, 0x1f, R83 ;  /* 0x0000001fff397819 */ /* 0x000fe40000011453 */
[----:B------:R-:W-:-:S03]  /*0580*/  SHF.R.S32.HI R55, RZ, 0x1f, R84 ;  /* 0x0000001fff377819 */ /* 0x000fc60000011454 */
[----:B------:R-:W5:Y:S01]  /*0590*/  @P3 LDC.64 R18, c[0x0][0x220] ;  /* 0x00008800ff123b82 */ /* 0x000f620000000a00 */
[----:B0-----:R-:W0:Y:S02]  /*05a0*/  MUFU.RCP R4, R4 ;  /* 0x0000000400047308 */ /* 0x001e240000001000 */
[----:B0-----:R-:W-:-:S06]  /*05b0*/  IADD3 R2, R4, 0xffffffe, RZ ;  /* 0x0ffffffe04027810 */ /* 0x001fcc0007ffe0ff */
[----:B------:R0:W1:Y:S02]  /*05c0*/  F2I.FTZ.U32.TRUNC.NTZ R3, R2 ;  /* 0x0000000200037305 */ /* 0x000064000021f000 */
[----:B0-----:R-:W-:Y:S02]  /*05d0*/  MOV R2, RZ ;  /* 0x000000ff00027202 */ /* 0x001fe40000000f00 */
        /* <DEDUP_REMOVED lines=13> */
[----:B------:R-:W-:-:S11]  /*06b0*/  SHF.R.S32.HI R4, RZ, 0x1f, R72 ;  /* 0x0000001fff047819 */ /* 0x000fd60000011448 */
[----:B------:R-:W-:Y:S02]  /*06c0*/  @P5 IADD3 R3, R3, 0x1, RZ ;  /* 0x0000000103035810 */ /* 0x000fe40007ffe0ff */
[----:B------:R-:W-:Y:S02]  /*06d0*/  ISETP.GE.AND P5, PT, R2, RZ, PT ;  /* 0x000000ff0200720c */ /* 0x000fe40003fa6270 */
[----:B------:R-:W-:-:S11]  /*06e0*/  MOV R5, R3 ;  /* 0x0000000300057202 */ /* 0x000fd60000000f00 */
        /* <DEDUP_REMOVED lines=14> */
[----:B0-----:R-:W-:-:S03]  /*07d0*/  @P4 IMAD R4, R65, R6, RZ ;  /* 0x0000000641044224 */ /* 0x001fc600078e02ff */
[----:B------:R-:W-:Y:S01]  /*07e0*/  IADD3 R17, R3, R17, RZ ;  /* 0x0000001103117210 */ /* 0x000fe20007ffe0ff */
[C---:B------:R-:W-:Y:S02]  /*07f0*/  @P4 IMAD R7, R63.reuse, R7, R4 ;  /* 0x000000073f074224 */ /* 0x040fe400078e0204 */
[----:B------:R-:W-:-:S05]  /*0800*/  @P4 IMAD.WIDE.U32 R4, R63, R6, R16 ;  /* 0x000000063f044225 */ /* 0x000fca00078e0010 */
[----:B------:R-:W-:Y:S02]  /*0810*/  @P4 IADD3 R5, R5, R7, RZ ;  /* 0x0000000705054210 */ /* 0x000fe40007ffe0ff */
[----:B------:R-:W0:Y:S01]  /*0820*/  @P6 LDC.64 R6, c[0x0][0x270] ;  /* 0x00009c00ff066b82 */ /* 0x000e220000000a00 */
[----:B--2---:R-:W-:-:S04]  /*0830*/  @P4 LEA R14, P5, R4, R14, 0x2 ;  /* 0x0000000e040e4211 */ /* 0x004fc800078a10ff */
[----:B------:R-:W-:Y:S02]  /*0840*/  @P4 LEA.HI.X R15, R4, R15, R5, 0x2, P5 ;  /* 0x0000000f040f4211 */ /* 0x000fe400028f1405 */
[----:B------:R-:W-:Y:S02]  /*0850*/  @P6 MOV R5, R17 ;  /* 0x0000001100056202 */ /* 0x000fe40000000f00 */
[----:B------:R-:W-:Y:S02]  /*0860*/  ISETP.NE.AND P4, PT, R8, RZ, PT ;  /* 0x000000ff0800720c */ /* 0x000fe40003f85270 */
[----:B------:R-:W1:Y:S02]  /*0870*/  @P2 LDC.64 R8, c[0x0][0x220] ;  /* 0x00008800ff082b82 */ /* 0x000e640000000a00 */
[----:B------:R-:W-:-:S09]  /*0880*/  P2R R24, PR, RZ, 0x10 ;  /* 0x00000010ff187803 */ /* 0x000fd20000000000 */
[----:B------:R-:W2:Y:S01]  /*0890*/  @P4 LDC.64 R20, c[0x0][0x270] ;  /* 0x00009c00ff144b82 */ /* 0x000ea20000000a00 */
[----:B0-----:R-:W-:-:S04]  /*08a0*/  @P6 IMAD R4, R67, R6, RZ ;  /* 0x0000000643046224 */ /* 0x001fc800078e02ff */
[C---:B------:R-:W-:Y:S01]  /*08b0*/  @P6 IMAD R7, R54.reuse, R7, R4 ;  /* 0x0000000736076224 */ /* 0x040fe200078e0204 */
[----:B------:R-:W-:Y:S02]  /*08c0*/  @P6 MOV R4, R2 ;  /* 0x0000000200046202 */ /* 0x000fe40000000f00 */
[----:B------:R-:W0:Y:S03]  /*08d0*/  @P4 LDC.64 R22, c[0x0][0x220] ;  /* 0x00008800ff164b82 */ /* 0x000e260000000a00 */
[----:B------:R-:W-:-:S05]  /*08e0*/  @P6 IMAD.WIDE.U32 R4, R54, R6, R4 ;  /* 0x0000000636046225 */ /* 0x000fca00078e0004 */
[----:B------:R-:W-:Y:S02]  /*08f0*/  @P6 IADD3 R5, R5, R7, RZ ;  /* 0x0000000705056210 */ /* 0x000fe40007ffe0ff */
[----:B------:R-:W4:Y:S01]  /*0900*/  @P0 LDC.64 R6, c[0x0][0x270] ;  /* 0x00009c00ff060b82 */ /* 0x000f220000000a00 */
[----:B---3--:R-:W-:-:S04]  /*0910*/  @P6 LEA R48, P5, R4, R48, 0x2 ;  /* 0x0000003004306211 */ /* 0x008fc800078a10ff */
[----:B------:R-:W-:Y:S02]  /*0920*/  @P6 LEA.HI.X R49, R4, R49, R5, 0x2, P5 ;  /* 0x0000003104316211 */ /* 0x000fe400028f1405 */
[----:B------:R-:W-:Y:S01]  /*0930*/  @P0 MOV R5, R17 ;  /* 0x0000001100050202 */ /* 0x000fe20000000f00 */
[----:B----4-:R-:W-:-:S04]  /*0940*/  @P0 IMAD R4, R69, R6, RZ ;  /* 0x0000000645040224 */ /* 0x010fc800078e02ff */
[----:B------:R-:W-:Y:S01]  /*0950*/  @P0 IMAD R7, R56, R7, R4 ;  /* 0x0000000738070224 */ /* 0x000fe200078e0204 */
[----:B------:R-:W-:-:S05]  /*0960*/  @P0 MOV R4, R2 ;  /* 0x0000000200040202 */ /* 0x000fca0000000f00 */
[----:B------:R-:W-:-:S05]  /*0970*/  @P0 IMAD.WIDE.U32 R4, R56, R6, R4 ;  /* 0x0000000638040225 */ /* 0x000fca00078e0004 */
[----:B------:R-:W-:Y:S02]  /*0980*/  @P0 IADD3 R5, R5, R7, RZ ;  /* 0x0000000705050210 */ /* 0x000fe40007ffe0ff */
[----:B------:R-:W3:Y:S01]  /*0990*/  @P1 LDC.64 R6, c[0x0][0x270] ;  /* 0x00009c00ff061b82 */ /* 0x000ee20000000a00 */
[----:B------:R-:W-:-:S04]  /*09a0*/  @P0 LEA R12, P5, R4, R12, 0x2 ;  /* 0x0000000c040c0211 */ /* 0x000fc800078a10ff */
[----:B------:R-:W-:Y:S02]  /*09b0*/  @P0 LEA.HI.X R13, R4, R13, R5, 0x2, P5 ;  /* 0x0000000d040d0211 */ /* 0x000fe400028f1405 */
[----:B------:R-:W-:Y:S01]  /*09c0*/  @P1 MOV R5, R17 ;  /* 0x0000001100051202 */ /* 0x000fe20000000f00 */
[----:B---3--:R-:W-:-:S04]  /*09d0*/  @P1 IMAD R4, R71, R6, RZ ;  /* 0x0000000647041224 */ /* 0x008fc800078e02ff */
        /* <DEDUP_REMOVED lines=14> */
[----:B-1----:R-:W-:-:S04]  /*0ac0*/  @P2 LEA R8, P5, R4, R8, 0x2 ;  /* 0x0000000804082211 */ /* 0x002fc800078a10ff */
[----:B------:R-:W-:Y:S02]  /*0ad0*/  @P2 LEA.HI.X R9, R4, R9, R5, 0x2, P5 ;  /* 0x0000000904092211 */ /* 0x000fe400028f1405 */
[----:B------:R-:W-:Y:S01]  /*0ae0*/  @P3 MOV R5, R17 ;  /* 0x0000001100053202 */ /* 0x000fe20000000f00 */
[----:B---3--:R-:W-:-:S04]  /*0af0*/  @P3 IMAD R4, R75, R6, RZ ;  /* 0x000000064b043224 */ /* 0x008fc800078e02ff */
[----:B------:R-:W-:Y:S01]  /*0b00*/  @P3 IMAD R7, R62, R7, R4 ;  /* 0x000000073e073224 */ /* 0x000fe200078e0204 */
[----:B------:R-:W-:-:S05]  /*0b10*/  @P3 MOV R4, R2 ;  /* 0x0000000200043202 */ /* 0x000fca0000000f00 */
[----:B------:R-:W-:-:S05]  /*0b20*/  @P3 IMAD.WIDE.U32 R4, R62, R6, R4 ;  /* 0x000000063e043225 */ /* 0x000fca00078e0004 */
[----:B------:R-:W-:Y:S02]  /*0b30*/  @P3 IADD3 R5, R5, R7, RZ ;  /* 0x0000000705053210 */ /* 0x000fe40007ffe0ff */
[C---:B-----5:R-:W-:Y:S02]  /*0b40*/  @P3 LEA R6, P5, R4.reuse, R18, 0x2 ;  /* 0x0000001204063211 */ /* 0x060fe400078a10ff */
[----:B------:R-:W-:Y:S02]  /*0b50*/  @P4 MOV R18, R2 ;  /* 0x0000000200124202 */ /* 0x000fe40000000f00 */
[----:B------:R-:W-:Y:S01]  /*0b60*/  @P3 LEA.HI.X R7, R4, R19, R5, 0x2, P5 ;  /* 0x0000001304073211 */ /* 0x000fe200028f1405 */
[----:B--2---:R-:W-:Y:S01]  /*0b70*/  @P4 IMAD R4, R77, R20, RZ ;  /* 0x000000144d044224 */ /* 0x004fe200078e02ff */
[----:B------:R-:W-:-:S03]  /*0b80*/  @P4 MOV R19, R17 ;  /* 0x0000001100134202 */ /* 0x000fc60000000f00 */
[C---:B------:R-:W-:Y:S02]  /*0b90*/  @P4 IMAD R5, R64.reuse, R21, R4 ;  /* 0x0000001540054224 */ /* 0x040fe400078e0204 */
[----:B------:R-:W-:-:S05]  /*0ba0*/  @P4 IMAD.WIDE.U32 R18, R64, R20, R18 ;  /* 0x0000001440124225 */ /* 0x000fca00078e0012 */
[----:B------:R-:W-:Y:S02]  /*0bb0*/  @P4 IADD3 R5, R19, R5, RZ ;  /* 0x0000000513054210 */ /* 0x000fe40007ffe0ff */
[----:B0-----:R-:W-:-:S04]  /*0bc0*/  @P4 LEA R4, P5, R18, R22, 0x2 ;  /* 0x0000001612044211 */ /* 0x001fc800078a10ff */
[----:B------:R-:W-:Y:S02]  /*0bd0*/  @P4 LEA.HI.X R5, R18, R23, R5, 0x2, P5 ;  /* 0x0000001712054211 */ /* 0x000fe400028f1405 */
[----:B------:R-:W-:-:S04]  /*0be0*/  ISETP.GE.U32.AND P5, PT, R74, UR12, PT ;  /* 0x0000000c4a007c0c */ /* 0x000fc8000bfa6070 */
[----:B------:R-:W-:-:S04]  /*0bf0*/  ISETP.GE.AND.EX P5, PT, R87, UR13, PT, P5 ;  /* 0x0000000d57007c0c */ /* 0x000fc8000bfa6350 */
[----:B------:R-:W-:-:S13]  /*0c00*/  ISETP.GT.U32.OR P6, PT, R0, 0x187, P5 ;  /* 0x000001870000780c */ /* 0x000fda0002fc4470 */
        /* <DEDUP_REMOVED lines=10> */
[----:B-1----:R-:W-:-:S04]  /*0cb0*/  @!P6 LEA R28, P5, R18, R28, 0x2 ;  /* 0x0000001c121ce211 */ /* 0x002fc800078a10ff */
[----:B------:R-:W-:Y:S02]  /*0cc0*/  @!P6 LEA.HI.X R29, R18, R29, R19, 0x2, P5 ;  /* 0x0000001d121de211 */ /* 0x000fe400028f1413 */
[----:B------:R-:W-:-:S04]  /*0cd0*/  ISETP.GE.U32.AND P5, PT, R76, UR12, PT ;  /* 0x0000000c4c007c0c */ /* 0x000fc8000bfa6070 */
[----:B------:R-:W-:-:S04]  /*0ce0*/  ISETP.GE.AND.EX P5, PT, R89, UR13, PT, P5 ;  /* 0x0000000d59007c0c */ /* 0x000fc8000bfa6350 */
[----:B------:R-:W-:-:S13]  /*0cf0*/  ISETP.GT.U32.OR P0, PT, R0, 0x187, P5 ;  /* 0x000001870000780c */ /* 0x000fda0002f04470 */
[----:B------:R-:W0:Y:S01]  /*0d00*/  @!P0 LDC.64 R20, c[0x0][0x270] ;  /* 0x00009c00ff148b82 */ /* 0x000e220000000a00 */
[----:B------:R-:W-:Y:S02]  /*0d10*/  @!P0 MOV R19, R17 ;  /* 0x0000001100138202 */ /* 0x000fe40000000f00 */
[----:B------:R-:W-:-:S05]  /*0d20*/  @P0 LOP3.LUT R88, R88, 0x20, RZ, 0xfc, !PT ;  /* 0x0000002058580812 */ /* 0x000fca00078efcff */
        /* <DEDUP_REMOVED lines=10> */
[----:B------:R-:W-:-:S04]  /*0dd0*/  ISETP.GT.U32.OR P4, PT, R0, 0x187, P5 ;  /* 0x000001870000780c */ /* 0x000fc80002f84470 */
[----:B------:R-:W-:-:S09]  /*0de0*/  P2R R22, PR, RZ, 0x10 ;  /* 0x00000010ff167803 */ /* 0x000fd20000000000 */
        /* <DEDUP_REMOVED lines=10> */
[----:B------:R-:W-:Y:S02]  /*0e90*/  ISETP.GE.U32.AND P5, PT, R79, UR12, PT ;  /* 0x0000000c4f007c0c */ /* 0x000fe4000bfa6070 */
[----:B------:R-:W-:Y:S02]  /*0ea0*/  LOP3.LUT P4, RZ, R88, 0x20, RZ, 0xc0, !PT ;  /* 0x0000002058ff7812 */ /* 0x000fe4000788c0ff */
[----:B------:R-:W-:Y:S02]  /*0eb0*/  ISETP.GE.AND.EX P5, PT, R93, UR13, PT, P5 ;  /* 0x0000000d5d007c0c */ /* 0x000fe4000bfa6350 */
[----:B------:R-:W-:Y:S02]  /*0ec0*/  P2R R23, PR, RZ, 0x10 ;  /* 0x00000010ff177803 */ /* 0x000fe40000000000 */
[----:B------:R-:W-:-:S02]  /*0ed0*/  ISETP.GT.U32.OR P3, PT, R0, 0x187, P5 ;  /* 0x000001870000780c */ /* 0x000fc40002f64470 */
[----:B------:R-:W-:-:S04]  /*0ee0*/  LOP3.LUT P4, RZ, R88, 0x40, RZ, 0xc0, !PT ;  /* 0x0000004058ff7812 */ /* 0x000fc8000788c0ff */
[----:B------:R-:W-:-:S07]  /*0ef0*/  P2R R25, PR, RZ, 0x10 ;  /* 0x00000010ff197803 */ /* 0x000fce0000000000 */
        /* <DEDUP_REMOVED lines=75> */
[----:B------:R-:W-:Y:S02]  /*13b0*/  CS2R R18, SRZ ;  /* 0x0000000000127805 */ /* 0x000fe4000001ff00 */
[----:B------:R-:W-:Y:S02]  /*13c0*/  ISETP.NE.AND P4, PT, R25, RZ, PT ;  /* 0x000000ff1900720c */ /* 0x000fe40003f85270 */
[----:B------:R-:W-:-:S11]  /*13d0*/  CS2R R20, SRZ ;  /* 0x0000000000147805 */ /* 0x000fd6000001ff00 */
[----:B------:R-:W2:Y:S01]  /*13e0*/  @!P4 LDG.E.64 R18, desc[UR8][R28.64] ;  /* 0x000000081c12c981 */ /* 0x000ea2000c1e1b00 */
[----:B------:R-:W-:-:S13]  /*13f0*/  ISETP.NE.AND P4, PT, R23, RZ, PT ;  /* 0x000000ff1700720c */ /* 0x000fda0003f85270 */
[----:B------:R0:W3:Y:S01]  /*1400*/  @!P4 LDG.E.64 R20, desc[UR8][R30.64] ;  /* 0x000000081e14c981 */ /* 0x0000e2000c1e1b00 */
[----:B------:R-:W-:Y:S02]  /*1410*/  ISETP.NE.AND P4, PT, R22, RZ, PT ;  /* 0x000000ff1600720c */ /* 0x000fe40003f85270 */
[----:B------:R-:W-:Y:S02]  /*1420*/  CS2R R22, SRZ ;  /* 0x0000000000167805 */ /* 0x000fe4000001ff00 */
[----:B------:R-:W-:-:S09]  /*1430*/  MOV R51, 0xffffffe0 ;  /* 0xffffffe000337802 */ /* 0x000fd20000000f00 */
[----:B------:R1:W4:Y:S01]  /*1440*/  @!P4 LDG.E.64 R22, desc[UR8][R32.64] ;  /* 0x000000082016c981 */ /* 0x000322000c1e1b00 */
[----:B------:R-:W-:Y:S02]  /*1450*/  ISETP.NE.AND P4, PT, R24, RZ, PT ;  /* 0x000000ff1800720c */ /* 0x000fe40003f85270 */
[----:B------:R-:W-:Y:S01]  /*1460*/  CS2R R24, SRZ ;  /* 0x0000000000187805 */ /* 0x000fe2000001ff00 */
[----:B------:R-:W-:Y:S01]  /*1470*/  IMAD R51, R70, R51, 0x187 ;  /* 0x0000018746337424 */ /* 0x000fe200078e0233 */
[----:B0-----:R-:W-:-:S04]  /*1480*/  CS2R R30, SRZ ;  /* 0x00000000001e7805 */ /* 0x001fc8000001ff00 */
[----:B------:R0:W5:Y:S01]  /*1490*/  @!P3 LDG.E.64 R24, desc[UR8][R34.64] ;  /* 0x000000082218b981 */ /* 0x000162000c1e1b00 */
[----:B------:R-:W-:Y:S02]  /*14a0*/  CS2R R28, SRZ ;  /* 0x00000000001c7805 */ /* 0x000fe4000001ff00 */
[----:B-1----:R-:W-:Y:S02]  /*14b0*/  CS2R R32, SRZ ;  /* 0x0000000000207805 */ /* 0x002fe4000001ff00 */
[----:B------:R-:W-:Y:S01]  /*14c0*/  ISETP.NE.AND P3, PT, R26, RZ, PT ;  /* 0x000000ff1a00720c */ /* 0x000fe20003f65270 */
[----:B------:R1:W5:Y:S04]  /*14d0*/  @!P0 LDG.E.64 R30, desc[UR8][R36.64] ;  /* 0x00000008241e8981 */ /* 0x000368000c1e1b00 */
[----:B------:R-:W5:Y:S01]  /*14e0*/  @!P5 LDG.E.64 R32, desc[UR8][R42.64] ;  /* 0x000000082a20d981 */ /* 0x000f62000c1e1b00 */
[----:B------:R-:W-:-:S02]  /*14f0*/  ISETP.GT.AND P5, PT, R0, 0x17f, PT ;  /* 0x0000017f0000780c */ /* 0x000fc40003fa4270 */
[----:B0-----:R-:W-:Y:S02]  /*1500*/  CS2R R34, SRZ ;  /* 0x0000000000227805 */ /* 0x001fe4000001ff00 */
[----:B------:R-:W-:Y:S01]  /*1510*/  CS2R R26, SRZ ;  /* 0x00000000001a7805 */ /* 0x000fe2000001ff00 */
[----:B------:R0:W5:Y:S01]  /*1520*/  @!P1 LDG.E.64 R28, desc[UR8][R38.64] ;  /* 0x00000008261c9981 */ /* 0x000162000c1e1b00 */
[----:B------:R-:W-:Y:S02]  /*1530*/  SEL R51, R51, 0x1f, P5 ;  /* 0x0000001f33337807 */ /* 0x000fe40002800000 */
[C---:B------:R-:W-:Y:S01]  /*1540*/  LOP3.LUT P5, RZ, R88.reuse, 0x200, RZ, 0xc0, !PT ;  /* 0x0000020058ff7812 */ /* 0x040fe200078ac0ff */
[----:B------:R0:W5:Y:S01]  /*1550*/  @!P6 LDG.E.64 R34, desc[UR8][R40.64] ;  /* 0x000000082822e981 */ /* 0x000162000c1e1b00 */
[----:B------:R-:W-:Y:S02]  /*1560*/  LOP3.LUT P6, RZ, R88, 0x80, RZ, 0xc0, !PT ;  /* 0x0000008058ff7812 */ /* 0x000fe400078cc0ff */
[----:B-1----:R-:W-:-:S02]  /*1570*/  CS2R R36, SRZ ;  /* 0x0000000000247805 */ /* 0x002fc4000001ff00 */
[----:B------:R-:W-:Y:S01]  /*1580*/  ISETP.NE.AND P0, PT, R46, RZ, PT ;  /* 0x000000ff2e00720c */ /* 0x000fe20003f05270 */
[----:B------:R1:W5:Y:S01]  /*1590*/  @!P2 LDG.E.64 R26, desc[UR8][R44.64] ;  /* 0x000000082c1aa981 */ /* 0x000362000c1e1b00 */
[----:B------:R-:W-:Y:S02]  /*15a0*/  ISETP.NE.AND P1, PT, R47, RZ, PT ;  /* 0x000000ff2f00720c */ /* 0x000fe40003f25270 */
[----:B0-----:R-:W-:Y:S02]  /*15b0*/  CS2R R38, SRZ ;  /* 0x0000000000267805 */ /* 0x001fe4000001ff00 */
[----:B------:R-:W-:Y:S02]  /*15c0*/  ISETP.NE.AND P2, PT, R50, RZ, PT ;  /* 0x000000ff3200720c */ /* 0x000fe40003f45270 */
[----:B------:R-:W-:Y:S01]  /*15d0*/  CS2R R40, SRZ ;  /* 0x0000000000287805 */ /* 0x000fe2000001ff00 */
[----:B------:R-:W2:Y:S01]  /*15e0*/  @P5 LDG.E.64 R36, desc[UR8][R14.64] ;  /* 0x000000080e245981 */ /* 0x000ea2000c1e1b00 */
[----:B------:R-:W-:-:S03]  /*15f0*/  CS2R R42, SRZ ;  /* 0x00000000002a7805 */ /* 0x000fc6000001ff00 */
[----:B------:R0:W3:Y:S01]  /*1600*/  @P6 LDG.E.64 R38, desc[UR8][R48.64] ;  /* 0x0000000830266981 */ /* 0x0000e2000c1e1b00 */
[----:B-1----:R-:W-:-:S03]  /*1610*/  CS2R R44, SRZ ;  /* 0x00000000002c7805 */ /* 0x002fc6000001ff00 */
[----:B------:R2:W4:Y:S04]  /*1620*/  @P0 LDG.E.64 R40, desc[UR8][R12.64] ;  /* 0x000000080c280981 */ /* 0x000528000c1e1b00 */
[----:B------:R-:W5:Y:S01]  /*1630*/  @P1 LDG.E.64 R42, desc[UR8][R10.64] ;  /* 0x000000080a2a1981 */ /* 0x000f62000c1e1b00 */
[----:B------:R-:W-:-:S03]  /*1640*/  CS2R R46, SRZ ;  /* 0x00000000002e7805 */ /* 0x000fc6000001ff00 */
[----:B------:R3:W5:Y:S01]  /*1650*/  @P2 LDG.E.64 R44, desc[UR8][R8.64] ;  /* 0x00000008082c2981 */ /* 0x000762000c1e1b00 */
[----:B0-----:R-:W-:-:S03]  /*1660*/  CS2R R48, SRZ ;  /* 0x0000000000307805 */ /* 0x001fc6000001ff00 */
[----:B------:R-:W5:Y:S04]  /*1670*/  @P3 LDG.E.64 R46, desc[UR8][R6.64] ;  /* 0x00000008062e3981 */ /* 0x000f68000c1e1b00 */
[----:B------:R4:W5:Y:S01]  /*1680*/  @P4 LDG.E.64 R48, desc[UR8][R4.64] ;  /* 0x0000000804304981 */ /* 0x000962000c1e1b00 */
[----:B------:R-:W-:Y:S01]  /*1690*/  ISETP.GE.AND P5, PT, R66, R51, PT ;  /* 0x000000334200720c */ /* 0x000fe20003fa6270 */
[----:B--2---:R-:W-:Y:S01]  /*16a0*/  FADD.FTZ R12, R36, R37 ;  /* 0x00000025240c7221 */ /* 0x004fe20000010000 */
[----:B------:R-:W-:Y:S01]  /*16b0*/  FMUL.FTZ R13, R37, R37 ;  /* 0x00000025250d7220 */ /* 0x000fe20000410000 */
[----:B---3--:R-:W-:Y:S02]  /*16c0*/  FADD.FTZ R9, R38, R39 ;  /* 0x0000002726097221 */ /* 0x008fe40000010000 */
[----:B------:R-:W-:Y:S01]  /*16d0*/  FADD.FTZ R12, RZ, R12 ;  /* 0x0000000cff0c7221 */ /* 0x000fe20000010000 */
[----:B------:R-:W-:Y:S01]  /*16e0*/  FMUL.FTZ R15, R39, R39 ;  /* 0x00000027270f7220 */ /* 0x000fe20000410000 */
[----:B------:R-:W-:Y:S01]  /*16f0*/  FFMA.FTZ R13, R36, R36, R13 ;  /* 0x00000024240d7223 */ /* 0x000fe2000001000d */
[----:B----4-:R-:W-:Y:S01]  /*1700*/  FADD.FTZ R4, R40, R41 ;  /* 0x0000002928047221 */ /* 0x010fe20000010000 */
[----:B------:R-:W-:Y:S01]  /*1710*/  FADD.FTZ R9, R12, R9 ;  /* 0x000000090c097221 */ /* 0x000fe20000010000 */
[----:B------:R-:W-:Y:S01]  /*1720*/  FFMA.FTZ R8, R38, R38, R15 ;  /* 0x0000002626087223 */ /* 0x000fe2000001000f */
[----:B------:R-:W-:Y:S01]  /*1730*/  FADD.FTZ R13, RZ, R13 ;  /* 0x0000000dff0d7221 */ /* 0x000fe20000010000 */
[----:B------:R-:W-:Y:S01]  /*1740*/  FMUL.FTZ R7, R41, R41 ;  /* 0x0000002929077220 */ /* 0x000fe20000410000 */
[----:B------:R-:W-:Y:S01]  /*1750*/  FADD.FTZ R4, R9, R4 ;  /* 0x0000000409047221 */ /* 0x000fe20000010000 */
[----:B-----5:R-:W-:Y:S01]  /*1760*/  FADD.FTZ R5, R42, R43 ;  /* 0x0000002b2a057221 */ /* 0x020fe20000010000 */
[----:B------:R-:W-:Y:S01]  /*1770*/  FADD.FTZ R8, R13, R8 ;  /* 0x000000080d087221 */ /* 0x000fe20000010000 */
[----:B------:R-:W-:Y:S01]  /*1780*/  FFMA.FTZ R7, R40, R40, R7 ;  /* 0x0000002828077223 */ /* 0x000fe20000010007 */
[----:B------:R-:W-:Y:S01]  /*1790*/  FMUL.FTZ R11, R43, R43 ;  /* 0x0000002b2b0b7220 */ /* 0x000fe20000410000 */
[----:B------:R-:W-:Y:S01]  /*17a0*/  FADD.FTZ R4, R4, R5 ;  /* 0x0000000504047221 */ /* 0x000fe20000010000 */
[----:B------:R-:W-:Y:S01]  /*17b0*/  FADD.FTZ R5, R44, R45 ;  /* 0x0000002d2c057221 */ /* 0x000fe20000010000 */
        /* <DEDUP_REMOVED lines=23> */
[----:B------:R-:W-:-:S02]  /*1930*/  FADD.FTZ R4, R4, R5 ;  /* 0x0000000504047221 */ /* 0x000fc40000010000 */
[----:B------:R-:W-:Y:S01]  /*1940*/  FADD.FTZ R6, R6, R7 ;  /* 0x0000000706067221 */ /* 0x000fe20000010000 */
[----:B------:R-:W-:Y:S01]  /*1950*/  FFMA.FTZ R9, R20, R20, R9 ;  /* 0x0000001414097223 */ /* 0x000fe20000010009 */
[----:B------:R-:W-:Y:S01]  /*1960*/  FMUL.FTZ R7, R23, R23 ;  /* 0x0000001717077220 */ /* 0x000fe20000410000 */
[----:B------:R-:W-:Y:S02]  /*1970*/  FADD.FTZ R5, R22, R23 ;  /* 0x0000001716057221 */ /* 0x000fe40000010000 */
        /* <DEDUP_REMOVED lines=64> */
[----:B------:R-:W-:Y:S02]  /*1d80*/  @!P5 MOV R4, 0x400 ;  /* 0x000004000004d802 */ /* 0x000fe40000000f00 */
[----:B------:R-:W-:Y:S01]  /*1d90*/  MOV R51, R6 ;  /* 0x0000000600337202 */ /* 0x000fe20000000f00 */
[----:B------:R-:W-:Y:S01]  /*1da0*/  BSSY B0, `(.L_x_4941) ;  /* 0x0000029000007945 */ /* 0x000fe20003800000 */
        /* <DEDUP_REMOVED lines=11> */
[----:B------:R-:W2:Y:S04]  /*1e60*/  LDS.128 R8, [UR5+0x30] ;  /* 0x00003005ff087984 */ /* 0x000ea80008000c00 */
[----:B------:R-:W3:Y:S01]  /*1e70*/  LDS.128 R4, [UR5+0x40] ;  /* 0x00004005ff047984 */ /* 0x000ee20008000c00 */
[----:B0-----:R-:W-:Y:S01]  /*1e80*/  FADD.FTZ R97, R50, R52 ;  /* 0x0000003432617221 */ /* 0x001fe20000010000 */
[----:B------:R-:W-:-:S03]  /*1e90*/  FADD.FTZ R50, R51, R53 ;  /* 0x0000003533327221 */ /* 0x000fc60000010000 */
[----:B-1----:R-:W-:Y:S01]  /*1ea0*/  FADD.FTZ R97, R97, R12 ;  /* 0x0000000c61617221 */ /* 0x002fe20000010000 */
[----:B------:R-:W-:-:S03]  /*1eb0*/  FADD.FTZ R50, R50, R13 ;  /* 0x0000000d32327221 */ /* 0x000fc60000010000 */
[----:B------:R-:W-:Y:S01]  /*1ec0*/  FADD.FTZ R97, R97, R14 ;  /* 0x0000000e61617221 */ /* 0x000fe20000010000 */
[----:B------:R-:W-:Y:S02]  /*1ed0*/  FADD.FTZ R50, R50, R15 ;  /* 0x0000000f32327221 */ /* 0x000fe40000010000 */
[----:B------:R-:W0:Y:S01]  /*1ee0*/  LDS.128 R12, [UR5+0x50] ;  /* 0x00005005ff0c7984 */ /* 0x000e220008000c00 */
[----:B--2---:R-:W-:Y:S01]  /*1ef0*/  FADD.FTZ R97, R97, R8 ;  /* 0x0000000861617221 */ /* 0x004fe20000010000 */
[----:B------:R-:W-:-:S03]  /*1f00*/  FADD.FTZ R50, R50, R9 ;  /* 0x0000000932327221 */ /* 0x000fc60000010000 */
[----:B------:R-:W-:Y:S01]  /*1f10*/  FADD.FTZ R97, R97, R10 ;  /* 0x0000000a61617221 */ /* 0x000fe20000010000 */
[----:B------:R-:W-:Y:S02]  /*1f20*/  FADD.FTZ R52, R50, R11 ;  /* 0x0000000b32347221 */ /* 0x000fe40000010000 */
[----:B------:R-:W1:Y:S01]  /*1f30*/  LDS.128 R8, [UR5+0x60] ;  /* 0x00006005ff087984 */ /* 0x000e620008000c00 */
[----:B---3--:R-:W-:Y:S01]  /*1f40*/  FADD.FTZ R97, R97, R4 ;  /* 0x0000000461617221 */ /* 0x008fe20000010000 */
[----:B------:R-:W-:Y:S02]  /*1f50*/  FADD.FTZ R52, R52, R5 ;  /* 0x0000000534347221 */ /* 0x000fe40000010000 */
[----:B------:R-:W2:Y:S01]  /*1f60*/  LDS.64 R50, [UR5+0x70] ;  /* 0x00007005ff327984 */ /* 0x000ea20008000a00 */
        /* <DEDUP_REMOVED lines=11> */
[----:B------:R-:W-:-:S07]  /*2020*/  FADD.FTZ R51, R52, R51 ;  /* 0x0000003334337221 */ /* 0x000fce0000010000 */
.L_x_4942:
[----:B------:R-:W-:Y:S05]  /*2030*/  BSYNC B0 ;  /* 0x0000000000007941 */ /* 0x000fea0003800000 */
.L_x_4941:
        /* <DEDUP_REMOVED lines=28> */
.L_x_4945:
[----:B0-----:R-:W2:Y:S04]  /*2200*/  LDG.E.STRONG.GPU R6, desc[UR8][R4.64] ;  /* 0x0000000804067981 */ /* 0x001ea8000c1ef900 */
[----:B--2---:R-:W-:Y:S01]  /*2210*/  CCTL.IVALL ;  /* 0x00000000ff00798f */ /* 0x004fe20002000000 */
[----:B------:R-:W-:Y:S05]  /*2220*/  YIELD ;  /* 0x0000000000007946 */ /* 0x000fea0003800000 */
[----:B------:R-:W-:-:S13]  /*2230*/  ISETP.NE.AND P6, PT, R6, R53, PT ;  /* 0x000000350600720c */ /* 0x000fda0003fc5270 */
[----:B------:R-:W-:Y:S05]  /*2240*/  @P6 BRA `(.L_x_4945) ;  /* 0xfffffffc00ec6947 */ /* 0x000fea000383ffff */
.L_x_4944:
        /* <DEDUP_REMOVED lines=11> */
.L_x_4947:
        /* <DEDUP_REMOVED lines=63> */
.L_x_4946:
        /* <DEDUP_REMOVED lines=18> */
.L_x_4949:
[----:B------:R-:W-:Y:S05]  /*2810*/  BSYNC B0 ;  /* 0x0000000000007941 */ /* 0x000fea0003800000 */
.L_x_4948:
        /* <DEDUP_REMOVED lines=33> */
.L_x_4943:
        /* <DEDUP_REMOVED lines=19> */
[----:B0-----:R-:W0:Y:S08]  /*2b60*/  LDC.64 R6, c[0x0][0x228] ;  /* 0x00008a00ff067b82 */ /* 0x001e300000000a00 */
[----:B------:R-:W1:Y:S01]  /*2b70*/  LDC.64 R4, c[0x0][0x230] ;  /* 0x00008c00ff047b82 */ /* 0x000e620000000a00 */
[----:B------:R-:W2:Y:S01]  /*2b80*/  LDS.64 R8, [UR5+0x80] ;  /* 0x00008005ff087984 */ /* 0x000ea20008000a00 */
[----:B0-----:R-:W-:-:S04]  /*2b90*/  IMAD.WIDE R12, R85, 0x4, R6 ;  /* 0x00000004550c7825 */ /* 0x001fc800078e0206 */
[----:B-1----:R-:W-:Y:S02]  /*2ba0*/  IMAD.WIDE R6, R85, 0x4, R4 ;  /* 0x0000000455067825 */ /* 0x002fe400078e0204 */
[----:B------:R-:W3:Y:S04]  /*2bb0*/  LDG.E.64 R4, desc[UR8][R12.64] ;  /* 0x000000080c047981 */ /* 0x000ee8000c1e1b00 */
[----:B------:R-:W3:Y:S01]  /*2bc0*/  LDG.E.64 R6, desc[UR8][R6.64] ;  /* 0x0000000806067981 */ /* 0x000ee2000c1e1b00 */
[----:B--2---:R-:W-:-:S04]  /*2bd0*/  FMUL.FTZ R11, R8, UR6 ;  /* 0x00000006080b7c20 */ /* 0x004fc80008410000 */
[----:B------:R-:W-:-:S04]  /*2be0*/  FMUL.FTZ R8, R11, R11 ;  /* 0x0000000b0b087220 */ /* 0x000fc80000410000 */
[----:B------:R-:W-:-:S05]  /*2bf0*/  FFMA.FTZ R8, R9, UR6, -R8 ;  /* 0x0000000609087c23 */ /* 0x000fca0008010808 */
[----:B------:R-:W-:-:S13]  /*2c00*/  FSETP.GTU.FTZ.AND P5, PT, R8, RZ, PT ;  /* 0x000000ff0800720b */ /* 0x000fda0003fbc000 */
[----:B------:R-:W0:Y:S01]  /*2c10*/  @P5 LDC R9, c[0x0][0x238] ;  /* 0x00008e00ff095b82 */ /* 0x000e220000000800 */
[----:B------:R-:W-:Y:S01]  /*2c20*/  ISETP.NE.AND P6, PT, RZ, UR10, PT ;  /* 0x0000000aff007c0c */ /* 0x000fe2000bfc5270 */
[----:B------:R-:W-:Y:S01]  /*2c30*/  FADD.FTZ R37, -R11, R37 ;  /* 0x000000250b257221 */ /* 0x000fe20000010100 */
[----:B0-----:R-:W-:-:S04]  /*2c40*/  @P5 FADD.FTZ R8, R8, R9 ;  /* 0x0000000908085221 */ /* 0x001fc80000010000 */
[----:B------:R-:W0:Y:S01]  /*2c50*/  @P5 MUFU.RSQ R10, R8 ;  /* 0x00000008000a5308 */ /* 0x000e220000001400 */
[C---:B------:R-:W-:Y:S01]  /*2c60*/  FADD.FTZ R9, -R11.reuse, R36 ;  /* 0x000000240b097221 */ /* 0x040fe20000010100 */
[C---:B------:R-:W-:Y:S01]  /*2c70*/  FADD.FTZ R15, -R11.reuse, R38 ;  /* 0x000000260b0f7221 */ /* 0x040fe20000010100 */
[----:B------:R-:W-:Y:S02]  /*2c80*/  FADD.FTZ R39, -R11, R39 ;  /* 0x000000270b277221 */ /* 0x000fe40000010100 */
[-C--:B0-----:R-:W-:Y:S01]  /*2c90*/  FMUL.FTZ R9, R9, R10.reuse ;  /* 0x0000000a09097220 */ /* 0x081fe20000410000 */
[-C--:B------:R-:W-:Y:S01]  /*2ca0*/  FMUL.FTZ R14, R37, R10.reuse ;  /* 0x0000000a250e7220 */ /* 0x080fe20000410000 */
[-C--:B------:R-:W-:Y:S01]  /*2cb0*/  FMUL.FTZ R37, R15, R10.reuse ;  /* 0x0000000a0f257220 */ /* 0x080fe20000410000 */
        /* <DEDUP_REMOVED lines=14> */
.L_x_4950:
        /* <DEDUP_REMOVED lines=13> */
[----:B------:R0:W-:Y:S04]  /*2e70*/  STG.E.64 desc[UR8][R14.64], R8 ;  /* 0x000000080e007986 */ /* 0x0001e8000c101b08 */
.L_x_4952:
[----:B------:R-:W-:Y:S05]  /*2e80*/  BSYNC B0 ;  /* 0x0000000000007941 */ /* 0x000fea0003800000 */
.L_x_4951:
[C---:B------:R-:W-:Y:S01]  /*2e90*/  FADD.FTZ R39, -R11.reuse, R40 ;  /* 0x000000280b277221 */ /* 0x040fe20000010100 */
[----:B------:R-:W-:Y:S01]  /*2ea0*/  FADD.FTZ R41, -R11, R41 ;  /* 0x000000290b297221 */ /* 0x000fe20000010100 */
[----:B0-----:R-:W-:Y:S01]  /*2eb0*/  FFMA.FTZ R8, R4, R37, R6 ;  /* 0x0000002504087223 */ /* 0x001fe20000010006 */
        /* <DEDUP_REMOVED lines=12> */
.L_x_4953:
        /* <DEDUP_REMOVED lines=14> */
.L_x_4955:
[----:B------:R-:W-:Y:S05]  /*3060*/  BSYNC B0 ;  /* 0x0000000000007941 */ /* 0x000fea0003800000 */
.L_x_4954:
[C---:B0-----:R-:W-:Y:S01]  /*3070*/  FADD.FTZ R9, -R11.reuse, R42 ;  /* 0x0000002a0b097221 */ /* 0x041fe20000010100 */
        /* <DEDUP_REMOVED lines=18> */
.L_x_4956:
        /* <DEDUP_REMOVED lines=13> */
.L_x_4958:
[----:B------:R-:W-:Y:S05]  /*3270*/  BSYNC B0 ;  /* 0x0000000000007941 */ /* 0x000fea0003800000 */
.L_x_4957:
        /* <DEDUP_REMOVED lines=15> */
.L_x_4959:
        /* <DEDUP_REMOVED lines=13> */
.L_x_4961:
[----:B------:R-:W-:Y:S05]  /*3440*/  BSYNC B0 ;  /* 0x0000000000007941 */ /* 0x000fea0003800000 */
.L_x_4960:
        /* <DEDUP_REMOVED lines=19> */
.L_x_4962:
        /* <DEDUP_REMOVED lines=13> */
.L_x_4964:
[----:B------:R-:W-:Y:S05]  /*3650*/  BSYNC B0 ;  /* 0x0000000000007941 */ /* 0x000fea0003800000 */
.L_x_4963:
        /* <DEDUP_REMOVED lines=15> */
.L_x_4965:
        /* <DEDUP_REMOVED lines=13> */
.L_x_4967:
[----:B------:R-:W-:Y:S05]  /*3820*/  BSYNC B0 ;  /* 0x0000000000007941 */ /* 0x000fea0003800000 */
.L_x_4966:
        /* <DEDUP_REMOVED lines=19> */
.L_x_4968:
        /* <DEDUP_REMOVED lines=13> */
.L_x_4970:
[----:B------:R-:W-:Y:S05]  /*3a30*/  BSYNC B0 ;  /* 0x0000000000007941 */ /* 0x000fea0003800000 */
.L_x_4969:
[----:B------:R-:W-:Y:S01]  /*3a40*/  ULDC.64 UR12, c[0x0][0x278] ;  /* 0x00009e00000c7ab9 */ /* 0x000fe20000000a00 */
        /* <DEDUP_REMOVED lines=13> */
.L_x_4971:
[----:B------:R-:W-:Y:S01]  /*3b20*/  ISETP.GE.U32.AND P5, PT, R74, UR12, PT ;  /* 0x0000000c4a007c0c */ /* 0x000fe2000bfa6070 */
[C---:B------:R-:W-:Y:S01]  /*3b30*/  FADD.FTZ R13, -R11.reuse, R20 ;  /* 0x000000140b0d7221 */ /* 0x040fe20000010100 */
        /* <DEDUP_REMOVED lines=20> */
.L_x_4973:
[----:B------:R-:W-:Y:S05]  /*3c80*/  BSYNC B0 ;  /* 0x0000000000007941 */ /* 0x000fea0003800000 */
.L_x_4972:
        /* <DEDUP_REMOVED lines=11> */
.L_x_4974:
[----:B------:R-:W-:Y:S01]  /*3d40*/  ISETP.GE.U32.AND P5, PT, R76, UR12, PT ;  /* 0x0000000c4c007c0c */ /* 0x000fe2000bfa6070 */
[C---:B0-----:R-:W-:Y:S01]  /*3d50*/  FADD.FTZ R9, -R11.reuse, R22 ;  /* 0x000000160b097221 */ /* 0x041fe20000010100 */
        /* <DEDUP_REMOVED lines=20> */
.L_x_4976:
[----:B------:R-:W-:Y:S05]  /*3ea0*/  BSYNC B0 ;  /* 0x0000000000007941 */ /* 0x000fea0003800000 */
.L_x_4975:
        /* <DEDUP_REMOVED lines=11> */
.L_x_4977:
        /* <DEDUP_REMOVED lines=22> */
.L_x_4979:
[----:B------:R-:W-:Y:S05]  /*40c0*/  BSYNC B0 ;  /* 0x0000000000007941 */ /* 0x000fea0003800000 */
.L_x_4978:
        /* <DEDUP_REMOVED lines=11> */
.L_x_4980:
        /* <DEDUP_REMOVED lines=22> */
.L_x_4982:
[----:B------:R-:W-:Y:S05]  /*42e0*/  BSYNC B0 ;  /* 0x0000000000007941 */ /* 0x000fea0003800000 */
.L_x_4981:
        /* <DEDUP_REMOVED lines=11> */
.L_x_4983:
        /* <DEDUP_REMOVED lines=22> */
.L_x_4985:
[----:B------:R-:W-:Y:S05]  /*4500*/  BSYNC B0 ;  /* 0x0000000000007941 */ /* 0x000fea0003800000 */
.L_x_4984:
        /* <DEDUP_REMOVED lines=11> */
.L_x_4986:
        /* <DEDUP_REMOVED lines=22> */
.L_x_4988:
[----:B------:R-:W-:Y:S05]  /*4720*/  BSYNC B0 ;  /* 0x0000000000007941 */ /* 0x000fea0003800000 */
.L_x_4987:
        /* <DEDUP_REMOVED lines=11> */
.L_x_4989:
        /* <DEDUP_REMOVED lines=22> */
.L_x_4991:
[----:B------:R-:W-:Y:S05]  /*4940*/  BSYNC B0 ;  /* 0x0000000000007941 */ /* 0x000fea0003800000 */
.L_x_4990:
        /* <DEDUP_REMOVED lines=11> */
.L_x_4992:
        /* <DEDUP_REMOVED lines=22> */
.L_x_4994:
[----:B------:R-:W-:Y:S05]  /*4b60*/  BSYNC B0 ;  /* 0x0000000000007941 */ /* 0x000fea0003800000 */
.L_x_4993:
        /* <DEDUP_REMOVED lines=11> */
.L_x_4995:
        /* <DEDUP_REMOVED lines=8> */
[----:B0-----:R-:W-:-:S04]  /*4ca0*/  IMAD.WIDE.U32 R4, R84, UR12, R2 ;  /* 0x0000000c54047c25 */ /* 0x001fc8000f8e0002 */
[----:B------:R-:W-:Y:S01]  /*4cb0*/  IMAD R55, R84, UR13, R55 ;  /* 0x0000000d54377c24 */ /* 0x000fe2000f8e0237 */
[----:B------:R-:W-:Y:S02]  /*4cc0*/  ULDC.64 UR12, c[0x0][0x210] ;  /* 0x00008400000c7ab9 */ /* 0x000fe40000000a00 */
[----:B------:R-:W-:Y:S02]  /*4cd0*/  LEA R2, P5, R4, UR12, 0x2 ;  /* 0x0000000c04027c11 */ /* 0x000fe4000f8a10ff */
[----:B------:R-:W-:-:S04]  /*4ce0*/  IADD3 R55, R5, R55, RZ ;  /* 0x0000003705377210 */ /* 0x000fc80007ffe0ff */
[----:B------:R-:W-:-:S05]  /*4cf0*/  LEA.HI.X R3, R4, UR13, R55, 0x2, P5 ;  /* 0x0000000d04037c11 */ /* 0x000fca000a8f1437 */
[----:B------:R1:W-:Y:S02]  /*4d00*/  STG.E.64 desc[UR8][R2.64], R8 ;  /* 0x0000000802007986 */ /* 0x0003e4000c101b08 */
.L_x_4997:
[----:B------:R-:W-:Y:S05]  /*4d10*/  BSYNC B0 ;  /* 0x0000000000007941 */ /* 0x000fea0003800000 */
.L_x_4996:
[----:B-1----:R-:W1:Y:S01]  /*4d20*/  LDC R3, c[0x0][0x10] ;  /* 0x00000400ff037b82 */ /* 0x002e620000000800 */
[----:B------:R-:W-:Y:S02]  /*4d30*/  IADD3 R86, R86, 0x1, RZ ;  /* 0x0000000156567810 */ /* 0x000fe40007ffe0ff */
[----:B-1----:R-:W-:-:S04]  /*4d40*/  IADD3 R68, R3, R68, RZ ;  /* 0x0000004403447210 */ /* 0x002fc80007ffe0ff */
[----:B------:R-:W-:-:S13]  /*4d50*/  ISETP.GE.AND P5, PT, R68, UR4, PT ;  /* 0x0000000444007c0c */ /* 0x000fda000bfa6270 */
[----:B------:R-:W-:Y:S05]  /*4d60*/  @!P5 BRA `(.L_x_4998) ;  /* 0xffffffb400a4d947 */ /* 0x000fea000383ffff */
[----:B------:R-:W-:Y:S05]  /*4d70*/  EXIT ;  /* 0x000000000000794d */ /* 0x000fea0003800000 */
.L_x_4999:
        /* <DEDUP_REMOVED lines=16> */
.L_x_5646:


//--------------------- .text._Z35group_norm_nhwc_fwd_one_pass_kernelI11Fp32IOFp32WLi256ELi98ELi392EEv26Group_norm_nhwc_fwd_params --------------------------
	.section	.text._Z35group_norm_nhwc_fwd_one_pass_kernelI11Fp32IOFp32WLi256ELi98ELi392EEv26Group_norm_nhwc_fwd_params,"ax",@progbits
	.align	128
        .global         _Z35group_norm_nhwc_fwd_one_pass_kernelI11Fp32IOFp32WLi256ELi98ELi392EEv26Group_norm_nhwc_fwd_params
        .type           _Z35group_norm_nhwc_fwd_one_pass_kernelI11Fp32IOFp32WLi256ELi98ELi392EEv26Group_norm_nhwc_fwd_params,@function
        .size           _Z35group_norm_nhwc_fwd_one_pass_kernelI11Fp32IOFp32WLi256ELi98ELi392EEv26Group_norm_nhwc_fwd_params,(.L_x_5647 - _Z35group_norm_nhwc_fwd_one_pass_kernelI11Fp32IOFp32WLi256ELi98ELi392EEv26Group_norm_nhwc_fwd_params)
        .other          _Z35group_norm_nhwc_fwd_one_pass_kernelI11Fp32IOFp32WLi256ELi98ELi392EEv26Group_norm_nhwc_fwd_params,@"STO_CUDA_ENTRY STV_DEFAULT"
_Z35group_norm_nhwc_fwd_one_pass_kernelI11Fp32IOFp32WLi256ELi98ELi392EEv26Group_norm_nhwc_fwd_params:
.text._Z35group_norm_nhwc_fwd_one_pass_kernelI11Fp32IOFp32WLi256ELi98ELi392EEv26Group_norm_nhwc_fwd_params:
        /* <DEDUP_REMOVED lines=16> */
[----:B-1----:R-:W-:Y:S02]  /*0100*/  IMAD R0, R0, UR7, R13 ;  /* 0x0000000700007c24 */ /* 0x002fe4000f8e020d */
[----:B------:R-:W-:-:S03]  /*0110*/  IMAD R13, R13, -0x31, R112 ;  /* 0xffffffcf0d0d7824 */ /* 0x000fc600078e0270 */
[C---:B------:R-:W-:Y:S02]  /*0120*/  ISETP.LT.U32.AND P3, PT, R0.reuse, UR8, PT ;  /* 0x0000000800007c0c */ /* 0x040fe4000bf61070 */
[----:B------:R-:W-:Y:S02]  /*0130*/  SHF.R.S32.HI R12, RZ, 0x1f, R0 ;  /* 0x0000001fff0c7819 */ /* 0x000fe40000011400 */
[----:B------:R-:W-:Y:S02]  /*0140*/  IADD3 R111, R0, 0x8, RZ ;  /* 0x00000008006f7810 */ /* 0x000fe40007ffe0ff */
[----:B------:R-:W-:Y:S02]  /*0150*/  ISETP.LT.AND.EX P6, PT, R12, UR9, !P4, P3 ;  /* 0x000000090c007c0c */ /* 0x000fe4000e7c1330 */
[----:B------:R-:W-:Y:S02]  /*0160*/  ISETP.LT.U32.AND P5, PT, R111, UR8, PT ;  /* 0x000000086f007c0c */ /* 0x000fe4000bfa1070 */
[----:B------:R-:W-:-:S02]  /*0170*/  SHF.R.S32.HI R21, RZ, 0x1f, R111 ;  /* 0x0000001fff157819 */ /* 0x000fc4000001146f */
[C---:B------:R-:W-:Y:S02]  /*0180*/  IADD3 R110, R0.reuse, 0x10, RZ ;  /* 0x00000010006e7810 */ /* 0x040fe40007ffe0ff */
[----:B------:R-:W-:Y:S02]  /*0190*/  IADD3 R109, R0, 0x18, RZ ;  /* 0x00000018006d7810 */ /* 0x000fe40007ffe0ff */
[----:B------:R-:W-:Y:S02]  /*01a0*/  ISETP.LT.U32.AND P3, PT, R110, UR8, PT ;  /* 0x000000086e007c0c */ /* 0x000fe4000bf61070 */
[----:B------:R-:W-:Y:S02]  /*01b0*/  SHF.R.S32.HI R20, RZ, 0x1f, R110 ;  /* 0x0000001fff147819 */ /* 0x000fe4000001146e */
[----:B------:R-:W-:Y:S02]  /*01c0*/  @P6 LOP3.LUT R14, R14, 0x2000000, RZ, 0xfc, !PT ;  /* 0x020000000e0e6812 */ /* 0x000fe400078efcff */
[----:B------:R-:W-:-:S02]  /*01d0*/  ISETP.LT.AND.EX P6, PT, R21, UR9, !P4, P5 ;  /* 0x0000000915007c0c */ /* 0x000fc4000e7c1350 */
[----:B------:R-:W-:Y:S02]  /*01e0*/  ISETP.LT.AND.EX P5, PT, R20, UR9, !P4, P3 ;  /* 0x0000000914007c0c */ /* 0x000fe4000e7a1330 */
[----:B------:R-:W-:Y:S02]  /*01f0*/  LOP3.LUT R14, R14, 0xfeffffff, RZ, 0xc0, !PT ;  /* 0xfeffffff0e0e7812 */ /* 0x000fe400078ec0ff */
[----:B------:R-:W-:Y:S02]  /*0200*/  SHF.R.S32.HI R19, RZ, 0x1f, R109 ;  /* 0x0000001fff137819 */ /* 0x000fe4000001146d */
[----:B------:R-:W-:Y:S02]  /*0210*/  ISETP.LT.U32.AND P3, PT, R109, UR8, PT ;  /* 0x000000086d007c0c */ /* 0x000fe4000bf61070 */
[C---:B------:R-:W-:Y:S02]  /*0220*/  IADD3 R108, R0.reuse, 0x20, RZ ;  /* 0x00000020006c7810 */ /* 0x040fe40007ffe0ff */
[----:B------:R-:W-:-:S02]  /*0230*/  IADD3 R107, R0, 0x28, RZ ;  /* 0x00000028006b7810 */ /* 0x000fc40007ffe0ff */
[----:B------:R-:W-:Y:S02]  /*0240*/  @P6 LOP3.LUT R14, R14, 0x1000000, RZ, 0xfc, !PT ;  /* 0x010000000e0e6812 */ /* 0x000fe400078efcff */
[----:B------:R-:W-:Y:S02]  /*0250*/  ISETP.LT.AND.EX P6, PT, R19, UR9, !P4, P3 ;  /* 0x0000000913007c0c */ /* 0x000fe4000e7c1330 */
[----:B------:R-:W-:Y:S02]  /*0260*/  LOP3.LUT R14, R14, 0xff7fffff, RZ, 0xc0, !PT ;  /* 0xff7fffff0e0e7812 */ /* 0x000fe400078ec0ff */
[----:B------:R-:W-:Y:S02]  /*0270*/  SHF.R.S32.HI R18, RZ, 0x1f, R108 ;  /* 0x0000001fff127819 */ /* 0x000fe4000001146c */
[----:B------:R-:W-:Y:S02]  /*0280*/  ISETP.LT.U32.AND P3, PT, R108, UR8, PT ;  /* 0x000000086c007c0c */ /* 0x000fe4000bf61070 */
[----:B------:R-:W-:-:S02]  /*0290*/  @P5 LOP3.LUT R14, R14, 0x800000, RZ, 0xfc, !PT ;  /* 0x008000000e0e5812 */ /* 0x000fc400078efcff */
        /* <DEDUP_REMOVED lines=24> */
[----:B------:R-:W-:Y:S01]  /*0420*/  ISETP.LT.AND.EX P5, PT, R12, UR9, !P4, P3 ;  /* 0x000000090c007c0c */ /* 0x000fe2000e7a1330 */
[----:B------:R-:W-:Y:S01]  /*0430*/  HFMA2.MMA R12, -RZ, RZ, 0, 0 ;  /* 0x00000000ff0c7435 */ /* 0x000fe200000001ff */
        /* <DEDUP_REMOVED lines=11> */
[----:B------:R-:W-:Y:S02]  /*04f0*/  IADD3 R100, R0, 0x58, RZ ;  /* 0x0000005800647810 */ /* 0x000fe40007ffe0ff */
[----:B------:R-:W-:Y:S02]  /*0500*/  ISETP.LT.AND.EX P5, PT, R123, UR9, !P4, P3 ;  /* 0x000000097b007c0c */ /* 0x000fe4000e7a1330 */
[----:B------:R-:W-:Y:S02]  /*0510*/  LOP3.LUT R14, R14, 0xfffeffff, RZ, 0xc0, !PT ;  /* 0xfffeffff0e0e7812 */ /* 0x000fe400078ec0ff */
[----:B------:R-:W-:Y:S02]  /*0520*/  ISETP.LT.U32.AND P0, PT, R2, UR8, PT ;  /* 0x0000000802007c0c */ /* 0x000fe4000bf01070 */
[----:B------:R-:W-:Y:S02]  /*0530*/  SHF.R.S32.HI R2, RZ, 0x1f, R2 ;  /* 0x0000001fff027819 */ /* 0x000fe40000011402 */
[----:B------:R-:W-:-:S02]  /*0540*/  SHF.R.S32.HI R122, RZ, 0x1f, R100 ;  /* 0x0000001fff7a7819 */ /* 0x000fc40000011464 */
[----:B------:R-:W-:Y:S02]  /*0550*/  ISETP.LT.U32.AND P3, PT, R100, UR8, PT ;  /* 0x0000000864007c0c */ /* 0x000fe4000bf61070 */
[----:B------:R-:W-:Y:S02]  /*0560*/  @P6 LOP3.LUT R14, R14, 0x10000, RZ, 0xfc, !PT ;  /* 0x000100000e0e6812 */ /* 0x000fe400078efcff */
[----:B------:R-:W-:Y:S02]  /*0570*/  IADD3 R3, R0, 0xb0, RZ ;  /* 0x000000b000037810 */ /* 0x000fe40007ffe0ff */
[----:B------:R-:W-:Y:S02]  /*0580*/  ISETP.LT.AND.EX P0, PT, R2, UR9, !P4, P0 ;  /* 0x0000000902007c0c */ /* 0x000fe4000e701300 */
[----:B------:R-:W-:Y:S02]  /*0590*/  IADD3 R2, R0, 0x60, RZ ;  /* 0x0000006000027810 */ /* 0x000fe40007ffe0ff */
[----:B------:R-:W-:-:S02]  /*05a0*/  ISETP.LT.AND.EX P6, PT, R122, UR9, !P4, P3 ;  /* 0x000000097a007c0c */ /* 0x000fc4000e7c1330 */
[----:B------:R-:W-:Y:S02]  /*05b0*/  LOP3.LUT R14, R14, 0xffff7fff, RZ, 0xc0, !PT ;  /* 0xffff7fff0e0e7812 */ /* 0x000fe400078ec0ff */
[----:B------:R-:W-:Y:S02]  /*05c0*/  ISETP.LT.U32.AND P1, PT, R3, UR8, PT ;  /* 0x0000000803007c0c */ /* 0x000fe4000bf21070 */
[----:B------:R-:W-:Y:S02]  /*05d0*/  SHF.R.S32.HI R3, RZ, 0x1f, R3 ;  /* 0x0000001fff037819 */ /* 0x000fe40000011403 */
[----:B------:R-:W-:Y:S02]  /*05e0*/  SHF.R.S32.HI R121, RZ, 0x1f, R2 ;  /* 0x0000001fff797819 */ /* 0x000fe40000011402 */
[----:B------:R-:W-:Y:S02]  /*05f0*/  ISETP.LT.U32.AND P3, PT, R2, UR8, PT ;  /* 0x0000000802007c0c */ /* 0x000fe4000bf61070 */
[----:B------:R-:W-:-:S02]  /*0600*/  @P5 LOP3.LUT R14, R14, 0x8000, RZ, 0xfc, !PT ;  /* 0x000080000e0e5812 */ /* 0x000fc400078efcff */
[C---:B------:R-:W-:Y:S02]  /*0610*/  IADD3 R4, R0.reuse, 0xb8, RZ ;  /* 0x000000b800047810 */ /* 0x040fe40007ffe0ff */
[----:B------:R-:W-:Y:S02]  /*0620*/  ISETP.LT.AND.EX P1, PT, R3, UR9, !P4, P1 ;  /* 0x0000000903007c0c */ /* 0x000fe4000e721310 */
[----:B------:R-:W-:Y:S02]  /*0630*/  IADD3 R3, R0, 0x68, RZ ;  /* 0x0000006800037810 */ /* 0x000fe40007ffe0ff */
[----:B------:R-:W-:Y:S02]  /*0640*/  ISETP.LT.AND.EX P5, PT, R121, UR9, !P4, P3 ;  /* 0x0000000979007c0c */ /* 0x000fe4000e7a1330 */
[----:B------:R-:W-:Y:S02]  /*0650*/  LOP3.LUT R14, R14, 0xffffbfff, RZ, 0xc0, !PT ;  /* 0xffffbfff0e0e7812 */ /* 0x000fe400078ec0ff */
[----:B------:R-:W-:-:S02]  /*0660*/  ISETP.LT.U32.AND P2, PT, R4, UR8, PT ;  /* 0x0000000804007c0c */ /* 0x000fc4000bf41070 */
[----:B------:R-:W-:Y:S02]  /*0670*/  SHF.R.S32.HI R4, RZ, 0x1f, R4 ;  /* 0x0000001fff047819 */ /* 0x000fe40000011404 */
[----:B------:R-:W-:Y:S02]  /*0680*/  SHF.R.S32.HI R120, RZ, 0x1f, R3 ;  /* 0x0000001fff787819 */ /* 0x000fe40000011403 */
[----:B------:R-:W-:Y:S02]  /*0690*/  ISETP.LT.U32.AND P3, PT, R3, UR8, PT ;  /* 0x0000000803007c0c */ /* 0x000fe4000bf61070 */
[----:B------:R-:W-:Y:S02]  /*06a0*/  @P6 LOP3.LUT R14, R14, 0x4000, RZ, 0xfc, !PT ;  /* 0x000040000e0e6812 */ /* 0x000fe400078efcff */
[----:B------:R-:W-:Y:S02]  /*06b0*/  ISETP.LT.AND.EX P2, PT, R4, UR9, !P4, P2 ;  /* 0x0000000904007c0c */ /* 0x000fe4000e741320 */
        /* <DEDUP_REMOVED lines=32> */
[----:B------:R-:W-:Y:S02]  /*08c0*/  IADD3 R9, R0, 0x98, RZ ;  /* 0x0000009800097810 */ /* 0x000fe40007ffe0ff */
[----:B------:R-:W-:Y:S02]  /*08d0*/  @P6 LOP3.LUT R14, R14, 0x100, RZ, 0xfc, !PT ;  /* 0x000001000e0e6812 */ /* 0x000fe400078efcff */
[----:B------:R-:W-:Y:S02]  /*08e0*/  IADD3 R10, R0, 0xa0, RZ ;  /* 0x000000a0000a7810 */ /* 0x000fe40007ffe0ff */
[----:B------:R-:W-:Y:S02]  /*08f0*/  LOP3.LUT R14, R14, 0xffffffbf, RZ, 0xc0, !PT ;  /* 0xffffffbf0e0e7812 */ /* 0x000fe400078ec0ff */
[----:B------:R-:W-:-:S02]  /*0900*/  SHF.R.S32.HI R114, RZ, 0x1f, R9 ;  /* 0x0000001fff727819 */ /* 0x000fc40000011409 */
[----:B------:R-:W-:Y:S02]  /*0910*/  ISETP.LT.U32.AND P3, PT, R9, UR8, PT ;  /* 0x0000000809007c0c */ /* 0x000fe4000bf61070 */
[----:B------:R-:W-:Y:S02]  /*0920*/  @P5 LOP3.LUT R14, R14, 0x40, RZ, 0xfc, !PT ;  /* 0x000000400e0e5812 */ /* 0x000fe400078efcff */
[----:B------:R-:W-:Y:S02]  /*0930*/  SHF.R.S32.HI R113, RZ, 0x1f, R10 ;  /* 0x0000001fff717819 */ /* 0x000fe4000001140a */
[----:B------:R-:W-:Y:S02]  /*0940*/  ISETP.LT.U32.AND P5, PT, R10, UR8, PT ;  /* 0x000000080a007c0c */ /* 0x000fe4000bfa1070 */
[----:B------:R-:W-:Y:S02]  /*0950*/  SHF.L.U32 R13, R13, 0x1, RZ ;  /* 0x000000010d0d7819 */ /* 0x000fe400000006ff */
[----:B------:R-:W-:-:S02]  /*0960*/  ISETP.LT.AND.EX P3, PT, R114, UR9, !P4, P3 ;  /* 0x0000000972007c0c */ /* 0x000fc4000e761330 */
[----:B------:R-:W-:Y:S01]  /*0970*/  ISETP.LT.AND.EX P4, PT, R113, UR9, !P4, P5 ;  /* 0x0000000971007c0c */ /* 0x000fe2000e781350 */
[----:B------:R-:W-:-:S12]  /*0980*/  ULDC.64 UR8, c[0x0][0x208] ;  /* 0x0000820000087ab9 */ /* 0x000fd80000000a00 */
.L_x_5105:
[----:B------:R-:W0:Y:S01]  /*0990*/  LDC R20, c[0x0][0x288] ;  /* 0x0000a200ff147b82 */ /* 0x000e220000000800 */
[----:B------:R-:W-:Y:S01]  /*09a0*/  IABS R21, R11 ;  /* 0x0000000b00157213 */ /* 0x000fe20000000000 */
[----:B------:R-:W-:Y:S01]  /*09b0*/  ULDC.64 UR12, c[0x0][0x280] ;  /* 0x0000a000000c7ab9 */ /* 0x000fe20000000a00 */
[C---:B------:R-:W-:Y:S02]  /*09c0*/  LOP3.LUT P6, RZ, R14.reuse, 0x2000000, RZ, 0xc0, !PT ;  /* 0x020000000eff7812 */ /* 0x040fe400078cc0ff */
[----:B------:R-:W-:Y:S02]  /*09d0*/  SHF.R.S32.HI R26, RZ, 0x1f, R0 ;  /* 0x0000001fff1a7819 */ /* 0x000fe40000011400 */
[----:B------:R-:W-:Y:S01]  /*09e0*/  P2R R25, PR, RZ, 0x2 ;  /* 0x00000002ff197803 */ /* 0x000fe20000000000 */
[----:B------:R-:W1:Y:S01]  /*09f0*/  @P3 LDC.64 R84, c[0x0][0x220] ;  /* 0x00008800ff543b82 */ /* 0x000e620000000a00 */
[----:B------:R-:W-:Y:S02]  /*0a00*/  LOP3.LUT P1, RZ, R14, 0x1000000, RZ, 0xc0, !PT ;  /* 0x010000000eff7812 */ /* 0x000fe4000782c0ff */
[----:B------:R-:W-:-:S02]  /*0a10*/  P2R R24, PR, RZ, 0x4 ;  /* 0x00000004ff187803 */ /* 0x000fc40000000000 */
[----:B------:R-:W-:Y:S02]  /*0a20*/  LOP3.LUT P2, RZ, R14, 0x800000, RZ, 0xc0, !PT ;  /* 0x008000000eff7812 */ /* 0x000fe4000784c0ff */
[C---:B------:R-:W-:Y:S01]  /*0a30*/  IADD3 R29, R0.reuse, 0xc0, RZ ;  /* 0x000000c0001d7810 */ /* 0x040fe20007ffe0ff */
[----:B------:R-:W2:Y:S01]  /*0a40*/  @P6 LDC.64 R42, c[0x0][0x220] ;  /* 0x00008800ff2a6b82 */ /* 0x000ea20000000a00 */
[C---:B------:R-:W-:Y:S02]  /*0a50*/  IADD3 R31, R0.reuse, 0xc8, RZ ;  /* 0x000000c8001f7810 */ /* 0x040fe40007ffe0ff */
[C---:B------:R-:W-:Y:S02]  /*0a60*/  IADD3 R35, R0.reuse, 0xd0, RZ ;  /* 0x000000d000237810 */ /* 0x040fe40007ffe0ff */
[C---:B------:R-:W-:Y:S02]  /*0a70*/  IADD3 R37, R0.reuse, 0xd8, RZ ;  /* 0x000000d800257810 */ /* 0x040fe40007ffe0ff */
[----:B------:R-:W-:Y:S01]  /*0a80*/  IADD3 R39, R0, 0xe0, RZ ;  /* 0x000000e000277810 */ /* 0x000fe20007ffe0ff */
[----:B------:R-:W3:Y:S01]  /*0a90*/  @P1 LDC.64 R48, c[0x0][0x220] ;  /* 0x00008800ff301b82 */ /* 0x000ee20000000a00 */
[----:B0-----:R-:W-:-:S02]  /*0aa0*/  IABS R18, R20 ;  /* 0x0000001400127213 */ /* 0x001fc40000000000 */
[----:B------:R-:W-:Y:S02]  /*0ab0*/  SHF.R.S32.HI R92, RZ, 0x1f, R39 ;  /* 0x0000001fff5c7819 */ /* 0x000fe40000011427 */
[----:B------:R-:W0:Y:S01]  /*0ac0*/  I2F.RP R15, R18 ;  /* 0x00000012000f7306 */ /* 0x000e220000209400 */
[C---:B------:R-:W-:Y:S02]  /*0ad0*/  IADD3 R41, R0.reuse, 0xe8, RZ ;  /* 0x000000e800297810 */ /* 0x040fe40007ffe0ff */
[----:B------:R-:W4:Y:S01]  /*0ae0*/  @P2 LDC.64 R50, c[0x0][0x220] ;  /* 0x00008800ff322b82 */ /* 0x000f220000000a00 */
[----:B------:R-:W-:Y:S02]  /*0af0*/  IADD3 R44, R0, 0xf0, RZ ;  /* 0x000000f0002c7810 */ /* 0x000fe40007ffe0ff */
[----:B------:R-:W-:Y:S02]  /*0b00*/  SHF.R.S32.HI R93, RZ, 0x1f, R41 ;  /* 0x0000001fff5d7819 */ /* 0x000fe40000011429 */
[----:B------:R-:W-:-:S02]  /*0b10*/  SHF.R.S32.HI R94, RZ, 0x1f, R44 ;  /* 0x0000001fff5e7819 */ /* 0x000fc4000001142c */
[----:B------:R-:W-:Y:S01]  /*0b20*/  IADD3 R97, R0, 0xf8, RZ ;  /* 0x000000f800617810 */ /* 0x000fe20007ffe0ff */
[----:B------:R-:W5:Y:S01]  /*0b30*/  @P4 LDC.64 R86, c[0x0][0x220] ;  /* 0x00008800ff564b82 */ /* 0x000f620000000a00 */
[----:B------:R-:W-:Y:S02]  /*0b40*/  LOP3.LUT R96, R96, 0xfffffff7, RZ, 0xc0, !PT ;  /* 0xfffffff760607812 */ /* 0x000fe400078ec0ff */
[----:B------:R-:W-:Y:S01]  /*0b50*/  SHF.R.S32.HI R95, RZ, 0x1f, R97 ;  /* 0x0000001fff5f7819 */ /* 0x000fe20000011461 */
[----:B0-----:R-:W0:Y:S04]  /*0b60*/  MUFU.RCP R15, R15 ;  /* 0x0000000f000f7308 */ /* 0x001e280000001000 */
[----:B------:R-:W5:Y:S01]  /*0b70*/  @P0 LDC.64 R88, c[0x0][0x220] ;  /* 0x00008800ff580b82 */ /* 0x000f620000000a00 */
[----:B0-----:R-:W-:-:S04]  /*0b80*/  IADD3 R16, R15, 0xffffffe, RZ ;  /* 0x0ffffffe0f107810 */ /* 0x001fc80007ffe0ff */
[----:B------:R0:W1:Y:S02]  /*0b90*/  F2I.FTZ.U32.TRUNC.NTZ R17, R16 ;  /* 0x0000001000117305 */ /* 0x000064000021f000 */
[----:B0-----:R-:W-:Y:S02]  /*0ba0*/  MOV R16, RZ ;  /* 0x000000ff00107202 */ /* 0x001fe40000000f00 */
        /* <DEDUP_REMOVED lines=12> */
[----:B------:R-:W0:Y:S10]  /*0c70*/  @P6 LDC.64 R18, c[0x0][0x270] ;  /* 0x00009c00ff126b82 */ /* 0x000e340000000a00 */
[----:B------:R-:W-:-:S02]  /*0c80*/  @P5 IADD3 R17, R17, 0x1, RZ ;  /* 0x0000000111115810 */ /* 0x000fc40007ffe0ff */
[----:B------:R-:W-:-:S13]  /*0c90*/  ISETP.GE.AND P5, PT, R15, RZ, PT ;  /* 0x000000ff0f00720c */ /* 0x000fda0003fa6270 */
[----:B------:R-:W-:Y:S02]  /*0ca0*/  @!P5 IADD3 R17, -R17, RZ, RZ ;  /* 0x000000ff1111d210 */ /* 0x000fe40007ffe1ff */
[----:B------:R-:W-:-:S13]  /*0cb0*/  ISETP.NE.AND P5, PT, R20, RZ, PT ;  /* 0x000000ff1400720c */ /* 0x000fda0003fa5270 */
[----:B------:R-:W-:-:S04]  /*0cc0*/  @!P5 LOP3.LUT R17, RZ, R20, RZ, 0x33, !PT ;  /* 0x00000014ff11d212 */ /* 0x000fc800078e33ff */
[----:B------:R-:W-:-:S05]  /*0cd0*/  IADD3 R16, -R17, RZ, RZ ;  /* 0x000000ff11107210 */ /* 0x000fca0007ffe1ff */
[----:B------:R-:W-:Y:S01]  /*0ce0*/  IMAD R15, R20, R16, R11 ;  /* 0x00000010140f7224 */ /* 0x000fe200078e020b */
[----:B------:R-:W-:-:S03]  /*0cf0*/  SHF.R.S32.HI R16, RZ, 0x1f, R13 ;  /* 0x0000001fff107819 */ /* 0x000fc6000001140d */
        /* <DEDUP_REMOVED lines=9> */
[-C--:B0-----:R-:W-:Y:S01]  /*0d90*/  @P6 IMAD R16, R26, R18.reuse, RZ ;  /* 0x000000121a106224 */ /* 0x081fe200078e02ff */
[----:B------:R-:W-:Y:S02]  /*0da0*/  SHF.R.S32.HI R26, RZ, 0x1f, R111 ;  /* 0x0000001fff1a7819 */ /* 0x000fe4000001146f */
        /* <DEDUP_REMOVED lines=28> */
[----:B------:R-:W0:Y:S01]  /*0f70*/  @P6 LDC.64 R18, c[0x0][0x270] ;  /* 0x00009c00ff126b82 */ /* 0x000e220000000a00 */
[----:B----4-:R-:W-:-:S04]  /*0f80*/  @P2 LEA R50, P5, R16, R50, 0x2 ;  /* 0x0000003210322211 */ /* 0x010fc800078a10ff */
[----:B------:R-:W-:Y:S02]  /*0f90*/  @P2 LEA.HI.X R51, R16, R51, R17, 0x2, P5 ;  /* 0x0000003310332211 */ /* 0x000fe400028f1411 */
[----:B------:R-:W-:Y:S02]  /*0fa0*/  @P6 MOV R17, R21 ;  /* 0x0000001500116202 */ /* 0x000fe40000000f00 */
[----:B------:R-:W-:-:S13]  /*0fb0*/  LOP3.LUT P2, RZ, R14, 0x100000, RZ, 0xc0, !PT ;  /* 0x001000000eff7812 */ /* 0x000fda000784c0ff */
[----:B------:R-:W3:Y:S01]  /*0fc0*/  @P2 LDC.64 R56, c[0x0][0x220] ;  /* 0x00008800ff382b82 */ /* 0x000ee20000000a00 */
[----:B0-----:R-:W-:Y:S01]  /*0fd0*/  @P6 IMAD R16, R26, R18, RZ ;  /* 0x000000121a106224 */ /* 0x001fe200078e02ff */
[----:B------:R-:W-:-:S03]  /*0fe0*/  SHF.R.S32.HI R26, RZ, 0x1f, R108 ;  /* 0x0000001fff1a7819 */ /* 0x000fc6000001146c */
[----:B------:R-:W-:Y:S01]  /*0ff0*/  @P6 IMAD R19, R109, R19, R16 ;  /* 0x000000136d136224 */ /* 0x000fe200078e0210 */
[----:B------:R-:W-:-:S05]  /*1000*/  @P6 MOV R16, R22 ;  /* 0x0000001600106202 */ /* 0x000fca0000000f00 */
        /* <DEDUP_REMOVED lines=32> */
[----:B0-----:R-:W-:Y:S01]  /*1210*/  @P6 IMAD R18, R26, R16, RZ ;  /* 0x000000101a126224 */ /* 0x001fe200078e02ff */
[----:B------:R-:W-:-:S03]  /*1220*/  SHF.R.S32.HI R26, RZ, 0x1f, R105 ;  /* 0x0000001fff1a7819 */ /* 0x000fc60000011469 */
        /* <DEDUP_REMOVED lines=108> */
[C---:B------:R-:W-:Y:S02]  /*18f0*/  LOP3.LUT P6, RZ, R14.reuse, 0x40, RZ, 0xc0, !PT ;  /* 0x000000400eff7812 */ /* 0x040fe400078cc0ff */
[----:B------:R-:W-:-:S04]  /*1900*/  LOP3.LUT R14, R14, 0xfbffffff, RZ, 0xc0, !PT ;  /* 0xfbffffff0e0e7812 */ /* 0x000fc800078ec0ff */
[----:B------:R-:W-:-:S04]  /*1910*/  @P3 LOP3.LUT R14, R14, 0x4000000, RZ, 0xfc, !PT ;  /* 0x040000000e0e3812 */ /* 0x000fc800078efcff */
[----:B------:R-:W-:-:S03]  /*1920*/  LOP3.LUT R14, R14, 0xf7ffffff, RZ, 0xc0, !PT ;  /* 0xf7ffffff0e0e7812 */ /* 0x000fc600078ec0ff */
[----:B------:R-:W1:Y:S01]  /*1930*/  @P6 LDC.64 R82, c[0x0][0x220] ;  /* 0x00008800ff526b82 */ /* 0x000e620000000a00 */
[----:B------:R-:W-:-:S04]  /*1940*/  @P4 LOP3.LUT R14, R14, 0x8000000, RZ, 0xfc, !PT ;  /* 0x080000000e0e4812 */ /* 0x000fc800078efcff */
[----:B------:R-:W-:-:S04]  /*1950*/  LOP3.LUT R14, R14, 0xefffffff, RZ, 0xc0, !PT ;  /* 0xefffffff0e0e7812 */ /* 0x000fc800078ec0ff */
[----:B------:R-:W-:Y:S01]  /*1960*/  @P0 LOP3.LUT R14, R14, 0x10000000, RZ, 0xfc, !PT ;  /* 0x100000000e0e0812 */ /* 0x000fe200078efcff */
[----:B0-----:R-:W-:-:S03]  /*1970*/  @P1 IMAD R18, R117, R16, RZ ;  /* 0x0000001075121224 */ /* 0x001fc600078e02ff */
[----:B------:R-:W-:Y:S01]  /*1980*/  LOP3.LUT R14, R14, 0xdfffffff, RZ, 0xc0, !PT ;  /* 0xdfffffff0e0e7812 */ /* 0x000fe200078ec0ff */
        /* <DEDUP_REMOVED lines=8> */
[----:B------:R-:W-:Y:S02]  /*1a10*/  ISETP.NE.AND P1, PT, R25, RZ, PT ;  /* 0x000000ff1900720c */ /* 0x000fe40003f25270 */
[----:B------:R-:W-:-:S11]  /*1a20*/  IADD3 R25, R0, 0xa8, RZ ;  /* 0x000000a800197810 */ /* 0x000fd60007ffe0ff */
[----:B------:R-:W2:Y:S01]  /*1a30*/  @P1 LDC.64 R90, c[0x0][0x220] ;  /* 0x00008800ff5a1b82 */ /* 0x000ea20000000a00 */
[----:B------:R-:W-:-:S04]  /*1a40*/  @P1 LOP3.LUT R14, R14, 0x20000000, RZ, 0xfc, !PT ;  /* 0x200000000e0e1812 */ /* 0x000fc800078efcff */
[----:B------:R-:W-:Y:S01]  /*1a50*/  LOP3.LUT R14, R14, 0xbfffffff, RZ, 0xc0, !PT ;  /* 0xbfffffff0e0e7812 */ /* 0x000fe200078ec0ff */
        /* <DEDUP_REMOVED lines=9> */
[----:B------:R-:W-:-:S13]  /*1af0*/  ISETP.NE.AND P2, PT, R24, RZ, PT ;  /* 0x000000ff1800720c */ /* 0x000fda0003f45270 */
[----:B------:R-:W3:Y:S01]  /*1b00*/  @P2 LDC.64 R46, c[0x0][0x220] ;  /* 0x00008800ff2e2b82 */ /* 0x000ee20000000a00 */
[----:B------:R-:W-:-:S04]  /*1b10*/  @P2 LOP3.LUT R14, R14, 0x40000000, RZ, 0xfc, !PT ;  /* 0x400000000e0e2812 */ /* 0x000fc800078efcff */
[----:B------:R-:W-:Y:S01]  /*1b20*/  LOP3.LUT R14, R14, 0xffffffdf, RZ, 0xc0, !PT ;  /* 0xffffffdf0e0e7812 */ /* 0x000fe200078ec0ff */
        /* <DEDUP_REMOVED lines=23> */
[C---:B-----5:R-:W-:Y:S02]  /*1ca0*/  @P4 LEA R86, P5, R18.reuse, R86, 0x2 ;  /* 0x0000005612564211 */ /* 0x060fe400078a10ff */
[----:B------:R-:W-:Y:S02]  /*1cb0*/  SHF.R.S32.HI R19, RZ, 0x1f, R25 ;  /* 0x0000001fff137819 */ /* 0x000fe40000011419 */
[----:B------:R-:W-:Y:S02]  /*1cc0*/  @P4 LEA.HI.X R87, R18, R87, R16, 0x2, P5 ;  /* 0x0000005712574211 */ /* 0x000fe400028f1410 */
        /* <DEDUP_REMOVED lines=8> */
[C---:B------:R-:W-:Y:S02]  /*1d50*/  @P0 LEA R88, P5, R18.reuse, R88, 0x2 ;  /* 0x0000005812580211 */ /* 0x040fe400078a10ff */
        /* <DEDUP_REMOVED lines=10> */
[C---:B--2---:R-:W-:Y:S02]  /*1e00*/  @P1 LEA R90, P5, R18.reuse, R90, 0x2 ;  /* 0x0000005a125a1211 */ /* 0x044fe400078a10ff */
[----:B------:R-:W-:Y:S02]  /*1e10*/  SHF.R.S32.HI R19, RZ, 0x1f, R25 ;  /* 0x0000001fff137819 */ /* 0x000fe40000011419 */
[----:B------:R-:W-:Y:S02]  /*1e20*/  @P1 LEA.HI.X R91, R18, R91, R16, 0x2, P5 ;  /* 0x0000005b125b1211 */ /* 0x000fe400028f1410 */
[----:B------:R-:W0:Y:S02]  /*1e30*/  @P2 LDC.64 R16, c[0x0][0x270] ;  /* 0x00009c00ff102b82 */ /* 0x000e240000000a00 */
[----:B0-----:R-:W-:Y:S01]  /*1e40*/  @P2 IMAD R18, R19, R16, RZ ;  /* 0x0000001013122224 */ /* 0x001fe200078e02ff */
[----:B------:R-:W-:-:S03]  /*1e50*/  @P2 MOV R19, R21 ;  /* 0x0000001500132202 */ /* 0x000fc60000000f00 */
[----:B------:R-:W-:Y:S01]  /*1e60*/  @P2 IMAD R17, R25, R17, R18 ;  /* 0x0000001119112224 */ /* 0x000fe200078e0212 */
[----:B------:R-:W-:-:S05]  /*1e70*/  @P2 MOV R18, R22 ;  /* 0x0000001600122202 */ /* 0x000fca0000000f00 */
[----:B------:R-:W-:-:S05]  /*1e80*/  @P2 IMAD.WIDE.U32 R18, R25, R16, R18 ;  /* 0x0000001019122225 */ /* 0x000fca00078e0012 */
[----:B------:R-:W-:Y:S02]  /*1e90*/  @P2 IADD3 R16, R19, R17, RZ ;  /* 0x0000001113102210 */ /* 0x000fe40007ffe0ff */
[----:B---3--:R-:W-:-:S04]  /*1ea0*/  @P2 LEA R46, P5, R18, R46, 0x2 ;  /* 0x0000002e122e2211 */ /* 0x008fc800078a10ff */
[----:B------:R-:W-:Y:S02]  /*1eb0*/  @P2 LEA.HI.X R47, R18, R47, R16, 0x2, P5 ;  /* 0x0000002f122f2211 */ /* 0x000fe400028f1410 */
[----:B------:R-:W-:Y:S02]  /*1ec0*/  SHF.R.S32.HI R16, RZ, 0x1f, R29 ;  /* 0x0000001fff107819 */ /* 0x000fe4000001141d */
        /* <DEDUP_REMOVED lines=14> */
[----:B------:R-:W-:Y:S02]  /*1fb0*/  SHF.R.S32.HI R17, RZ, 0x1f, R31 ;  /* 0x0000001fff117819 */ /* 0x000fe4000001141f */
        /* <DEDUP_REMOVED lines=16> */
[----:B------:R-:W-:Y:S02]  /*20c0*/  ISETP.GE.U32.AND P5, PT, R35, UR12, PT ;  /* 0x0000000c23007c0c */ /* 0x000fe4000bfa6070 */
[----:B------:R-:W-:Y:S02]  /*20d0*/  LOP3.LUT P4, RZ, R14, 0x20, RZ, 0xc0, !PT ;  /* 0x000000200eff7812 */ /* 0x000fe4000788c0ff */
[----:B------:R-:W-:-:S04]  /*20e0*/  ISETP.GE.AND.EX P5, PT, R18, UR13, PT, P5 ;  /* 0x0000000d12007c0c */ /* 0x000fc8000bfa6350 */
[----:B------:R-:W-:-:S07]  /*20f0*/  ISETP.GT.U32.OR P3, PT, R112, 0x187, P5 ;  /* 0x000001877000780c */ /* 0x000fce0002f64470 */
[----:B------:R-:W-:-:S06]  /*2100*/  @P4 LOP3.LUT R96, R96, 0x10, RZ, 0xfc, !PT ;  /* 0x0000001060604812 */ /* 0x000fcc00078efcff */
        /* <DEDUP_REMOVED lines=77> */
[----:B------:R-:W-:-:S13]  /*25e0*/  LOP3.LUT P4, RZ, R96, 0x10, RZ, 0xc0, !PT ;  /* 0x0000001060ff7812 */ /* 0x000fda000788c0ff */
[----:B------:R0:W2:Y:S01]  /*25f0*/  @!P4 LDG.E.64 R24, desc[UR8][R26.64] ;  /* 0x000000081a18c981 */ /* 0x0000a2000c1e1b00 */
[----:B------:R-:W-:Y:S02]  /*2600*/  LOP3.LUT P4, RZ, R96, 0x8, RZ, 0xc0, !PT ;  /* 0x0000000860ff7812 */ /* 0x000fe4000788c0ff */
[----:B0-----:R-:W-:-:S11]  /*2610*/  CS2R R26, SRZ ;  /* 0x00000000001a7805 */ /* 0x001fd6000001ff00 */
[----:B------:R0:W3:Y:S01]  /*2620*/  @!P4 LDG.E.64 R26, desc[UR8][R28.64] ;  /* 0x000000081c1ac981 */ /* 0x0000e2000c1e1b00 */
[----:B------:R-:W-:Y:S02]  /*2630*/  SHF.R.S32.HI R44, RZ, 0x1f, R112 ;  /* 0x0000001fff2c7819 */ /* 0x000fe40000011470 */
[----:B------:R-:W-:Y:S02]  /*2640*/  LOP3.LUT P4, RZ, R14, 0x2000000, RZ, 0xc0, !PT ;  /* 0x020000000eff7812 */ /* 0x000fe4000788c0ff */
[----:B0-----:R-:W-:-:S06]  /*2650*/  CS2R R28, SRZ ;  /* 0x00000000001c7805 */ /* 0x001fcc000001ff00 */
[----:B------:R0:W4:Y:S01]  /*2660*/  @!P3 LDG.E.64 R28, desc[UR8][R30.64] ;  /* 0x000000081e1cb981 */ /* 0x000122000c1e1b00 */
[----:B------:R-:W-:Y:S02]  /*2670*/  LEA.HI R44, R44, R112, RZ, 0x5 ;  /* 0x000000702c2c7211 */ /* 0x000fe400078f28ff */
[----:B------:R-:W-:Y:S02]  /*2680*/  LOP3.LUT P3, RZ, R14, 0x1000000, RZ, 0xc0, !PT ;  /* 0x010000000eff7812 */ /* 0x000fe4000786c0ff */
[----:B0-----:R-:W-:-:S06]  /*2690*/  CS2R R30, SRZ ;  /* 0x00000000001e7805 */ /* 0x001fcc000001ff00 */
[----:B------:R0:W5:Y:S01]  /*26a0*/  @!P2 LDG.E.64 R30, desc[UR8][R32.64] ;  /* 0x00000008201ea981 */ /* 0x000162000c1e1b00 */
[----:B------:R-:W-:Y:S02]  /*26b0*/  SHF.R.S32.HI R44, RZ, 0x5, R44 ;  /* 0x00000005ff2c7819 */ /* 0x000fe4000001142c */
[----:B------:R-:W-:Y:S02]  /*26c0*/  LOP3.LUT P2, RZ, R14, 0x800000, RZ, 0xc0, !PT ;  /* 0x008000000eff7812 */ /* 0x000fe4000784c0ff */
[----:B0-----:R-:W-:-:S06]  /*26d0*/  CS2R R32, SRZ ;  /* 0x0000000000207805 */ /* 0x001fcc000001ff00 */
[----:B------:R0:W5:Y:S01]  /*26e0*/  @!P1 LDG.E.64 R32, desc[UR8][R34.64] ;  /* 0x0000000822209981 */ /* 0x000162000c1e1b00 */
[----:B------:R-:W-:Y:S02]  /*26f0*/  LOP3.LUT P1, RZ, R14, 0x400000, RZ, 0xc0, !PT ;  /* 0x004000000eff7812 */ /* 0x000fe4000782c0ff */
[----:B0-----:R-:W-:-:S06]  /*2700*/  CS2R R34, SRZ ;  /* 0x0000000000227805 */ /* 0x001fcc000001ff00 */
[----:B------:R0:W5:Y:S01]  /*2710*/  @!P0 LDG.E.64 R34, desc[UR8][R36.64] ;  /* 0x0000000824228981 */ /* 0x000162000c1e1b00 */
[----:B------:R-:W-:Y:S02]  /*2720*/  LOP3.LUT P0, RZ, R14, 0x200000, RZ, 0xc0, !PT ;  /* 0x002000000eff7812 */ /* 0x000fe4000780c0ff */
[----:B0-----:R-:W-:-:S06]  /*2730*/  CS2R R36, SRZ ;  /* 0x0000000000247805 */ /* 0x001fcc000001ff00 */
[----:B------:R0:W5:Y:S02]  /*2740*/  @!P5 LDG.E.64 R36, desc[UR8][R38.64] ;  /* 0x000000082624d981 */ /* 0x000164000c1e1b00 */
[----:B0-----:R-:W-:-:S06]  /*2750*/  CS2R R38, SRZ ;  /* 0x0000000000267805 */ /* 0x001fcc000001ff00 */
[----:B------:R0:W5:Y:S01]  /*2760*/  @!P6 LDG.E.64 R38, desc[UR8][R40.64] ;  /* 0x000000082826e981 */ /* 0x000162000c1e1b00 */
[----:B------:R-:W-:Y:S02]  /*2770*/  ISETP.GT.AND P5, PT, R112, 0x17f, PT ;  /* 0x0000017f7000780c */ /* 0x000fe40003fa4270 */
[----:B0-----:R-:W-:-:S05]  /*2780*/  MOV R40, 0xffffffe0 ;  /* 0xffffffe000287802 */ /* 0x001fca0000000f00 */
[----:B------:R-:W-:-:S05]  /*2790*/  IMAD R40, R44, R40, 0x187 ;  /* 0x000001872c287424 */ /* 0x000fca00078e0228 */
[----:B------:R-:W-:Y:S02]  /*27a0*/  SEL R45, R40, 0x1f, P5 ;  /* 0x0000001f282d7807 */ /* 0x000fe40002800000 */
[----:B------:R-:W-:-:S06]  /*27b0*/  CS2R R40, SRZ ;  /* 0x0000000000287805 */ /* 0x000fcc000001ff00 */
[----:B------:R0:W2:Y:S01]  /*27c0*/  @P4 LDG.E.64 R40, desc[UR8][R42.64] ;  /* 0x000000082a284981 */ /* 0x0000a2000c1e1b00 */
[----:B------:R-:W-:Y:S02]  /*27d0*/  LOP3.LUT P4, RZ, R14, 0x100000, RZ, 0xc0, !PT ;  /* 0x001000000eff7812 */ /* 0x000fe4000788c0ff */
[----:B0-----:R-:W-:-:S06]  /*27e0*/  CS2R R42, SRZ ;  /* 0x00000000002a7805 */ /* 0x001fcc000001ff00 */
[----:B------:R0:W3:Y:S01]  /*27f0*/  @P3 LDG.E.64 R42, desc[UR8][R48.64] ;  /* 0x00000008302a3981 */ /* 0x0000e2000c1e1b00 */
[----:B------:R-:W-:Y:S02]  /*2800*/  LOP3.LUT P3, RZ, R14, 0x80000, RZ, 0xc0, !PT ;  /* 0x000800000eff7812 */ /* 0x000fe4000786c0ff */
[----:B0-----:R-:W-:-:S06]  /*2810*/  CS2R R48, SRZ ;  /* 0x0000000000307805 */ /* 0x001fcc000001ff00 */
[----:B------:R0:W4:Y:S01]  /*2820*/  @P2 LDG.E.64 R48, desc[UR8][R50.64] ;  /* 0x0000000832302981 */ /* 0x000122000c1e1b00 */
[C---:B------:R-:W-:Y:S02]  /*2830*/  LOP3.LUT P2, RZ, R14.reuse, 0x2000, RZ, 0xc0, !PT ;  /* 0x000020000eff7812 */ /* 0x040fe4000784c0ff */
[C---:B------:R-:W-:Y:S02]  /*2840*/  LOP3.LUT P6, RZ, R14.reuse, 0x40000, RZ, 0xc0, !PT ;  /* 0x000400000eff7812 */ /* 0x040fe400078cc0ff */
[----:B------:R-:W-:Y:S02]  /*2850*/  LOP3.LUT R14, R14, 0x7fffffff, RZ, 0xc0, !PT ;  /* 0x7fffffff0e0e7812 */ /* 0x000fe400078ec0ff */
[----:B------:R-:W-:Y:S02]  /*2860*/  LOP3.LUT R96, R96, 0xfffffffe, RZ, 0xc0, !PT ;  /* 0xfffffffe60607812 */ /* 0x000fe400078ec0ff */
[----:B0-----:R-:W-:-:S05]  /*2870*/  CS2R R50, SRZ ;  /* 0x0000000000327805 */ /* 0x001fca000001ff00 */
[----:B------:R-:W-:Y:S01]  /*2880*/  @P2 LOP3.LUT R14, R14, 0x80000000, RZ, 0xfc, !PT ;  /* 0x800000000e0e2812 */ /* 0x000fe200078efcff */
[----:B------:R0:W5:Y:S03]  /*2890*/  @P1 LDG.E.64 R50, desc[UR8][R52.64] ;  /* 0x0000000834321981 */ /* 0x000166000c1e1b00 */
[----:B------:R-:W-:Y:S02]  /*28a0*/  LOP3.LUT P2, RZ, R14, 0x4000, RZ, 0xc0, !PT ;  /* 0x000040000eff7812 */ /* 0x000fe4000784c0ff */
[----:B0-----:R-:W-:-:S11]  /*28b0*/  CS2R R52, SRZ ;  /* 0x0000000000347805 */ /* 0x001fd6000001ff00 */
[----:B------:R-:W-:Y:S01]  /*28c0*/  @P2 LOP3.LUT R96, R96, 0x1, RZ, 0xfc, !PT ;  /* 0x0000000160602812 */ /* 0x000fe200078efcff */
[----:B------:R0:W5:Y:S01]  /*28d0*/  @P0 LDG.E.64 R52, desc[UR8][R54.64] ;  /* 0x0000000836340981 */ /* 0x000162000c1e1b00 */
[----:B------:R-:W-:Y:S02]  /*28e0*/  LOP3.LUT P2, RZ, R14, 0x8000, RZ, 0xc0, !PT ;  /* 0x000080000eff7812 */ /* 0x000fe4000784c0ff */
[----:B------:R-:W-:Y:S02]  /*28f0*/  LOP3.LUT R96, R96, 0xfffffffd, RZ, 0xc0, !PT ;  /* 0xfffffffd60607812 */ /* 0x000fe400078ec0ff */
[----:B0-----:R-:W-:-:S09]  /*2900*/  CS2R R54, SRZ ;  /* 0x0000000000367805 */ /* 0x001fd2000001ff00 */
[----:B------:R-:W-:Y:S02]  /*2910*/  @P2 LOP3.LUT R96, R96, 0x2, RZ, 0xfc, !PT ;  /* 0x0000000260602812 */ /* 0x000fe400078efcff */
[----:B------:R-:W-:Y:S01]  /*2920*/  LOP3.LUT P2, RZ, R14, 0x10000, RZ, 0xc0, !PT ;  /* 0x000100000eff7812 */ /* 0x000fe2000784c0ff */
[----:B------:R0:W5:Y:S01]  /*2930*/  @P4 LDG.E.64 R54, desc[UR8][R56.64] ;  /* 0x0000000838364981 */ /* 0x000162000c1e1b00 */
[----:B------:R-:W-:Y:S02]  /*2940*/  LOP3.LUT R96, R96, 0xfffffffb, RZ, 0xc0, !PT ;  /* 0xfffffffb60607812 */ /* 0x000fe400078ec0ff */
[----:B0-----:R-:W-:-:S09]  /*2950*/  CS2R R56, SRZ ;  /* 0x0000000000387805 */ /* 0x001fd2000001ff00 */
[----:B------:R-:W-:Y:S02]  /*2960*/  @P2 LOP3.LUT R96, R96, 0x4, RZ, 0xfc, !PT ;  /* 0x0000000460602812 */ /* 0x000fe400078efcff */
[----:B------:R-:W-:Y:S01]  /*2970*/  LOP3.LUT P2, RZ, R14, 0x20000, RZ, 0xc0, !PT ;  /* 0x000200000eff7812 */ /* 0x000fe2000784c0ff */
[----:B------:R0:W5:Y:S02]  /*2980*/  @P3 LDG.E.64 R56, desc[UR8][R58.64] ;  /* 0x000000083a383981 */ /* 0x000164000c1e1b00 */
[----:B0-----:R-:W-:-:S06]  /*2990*/  CS2R R58, SRZ ;  /* 0x00000000003a7805 */ /* 0x001fcc000001ff00 */
[----:B------:R0:W5:Y:S02]  /*29a0*/  @P6 LDG.E.64 R58, desc[UR8][R60.64] ;  /* 0x000000083c3a6981 */ /* 0x000164000c1e1b00 */
[----:B0-----:R-:W-:-:S06]  /*29b0*/  CS2R R60, SRZ ;  /* 0x00000000003c7805 */ /* 0x001fcc000001ff00 */
[----:B------:R0:W5:Y:S01]  /*29c0*/  @P2 LDG.E.64 R60, desc[UR8][R62.64] ;  /* 0x000000083e3c2981 */ /* 0x000162000c1e1b00 */
[----:B------:R-:W-:Y:S02]  /*29d0*/  LOP3.LUT P2, RZ, R96, 0x4, RZ, 0xc0, !PT ;  /* 0x0000000460ff7812 */ /* 0x000fe4000784c0ff */
[----:B0-----:R-:W-:-:S11]  /*29e0*/  CS2R R62, SRZ ;  /* 0x00000000003e7805 */ /* 0x001fd6000001ff00 */
[----:B------:R0:W5:Y:S01]  /*29f0*/  @P2 LDG.E.64 R62, desc[UR8][R64.64] ;  /* 0x00000008403e2981 */ /* 0x000162000c1e1b00 */
[----:B------:R-:W-:Y:S02]  /*2a00*/  LOP3.LUT P2, RZ, R96, 0x2, RZ, 0xc0, !PT ;  /* 0x0000000260ff7812 */ /* 0x000fe4000784c0ff */
[----:B0-----:R-:W-:-:S11]  /*2a10*/  CS2R R64, SRZ ;  /* 0x0000000000407805 */ /* 0x001fd6000001ff00 */
[----:B------:R0:W5:Y:S01]  /*2a20*/  @P2 LDG.E.64 R64, desc[UR8][R66.64] ;  /* 0x0000000842402981 */ /* 0x000162000c1e1b00 */
[----:B------:R-:W-:Y:S02]  /*2a30*/  LOP3.LUT P2, RZ, R96, 0x1, RZ, 0xc0, !PT ;  /* 0x0000000160ff7812 */ /* 0x000fe4000784c0ff */
[----:B0-----:R-:W-:-:S11]  /*2a40*/  CS2R R66, SRZ ;  /* 0x0000000000427805 */ /* 0x001fd6000001ff00 */
[----:B------:R0:W5:Y:S01]  /*2a50*/  @P2 LDG.E.64 R66, desc[UR8][R68.64] ;  /* 0x0000000844422981 */ /* 0x000162000c1e1b00 */
[C---:B------:R-:W-:Y:S02]  /*2a60*/  LOP3.LUT P2, RZ, R14.reuse, 0x80000000, RZ, 0xc0, !PT ;  /* 0x800000000eff7812 */ /* 0x040fe4000784c0ff */
[C---:B------:R-:W-:Y:S02]  /*2a70*/  LOP3.LUT P1, RZ, R14.reuse, 0x1000, RZ, 0xc0, !PT ;  /* 0x000010000eff7812 */ /* 0x040fe4000782c0ff */
[----:B0-----:R-:W-:Y:S02]  /*2a80*/  CS2R R68, SRZ ;  /* 0x0000000000447805 */ /* 0x001fe4000001ff00 */
[----:B------:R-:W-:-:S07]  /*2a90*/  LOP3.LUT P0, RZ, R14, 0x800, RZ, 0xc0, !PT ;  /* 0x000008000eff7812 */ /* 0x000fce000780c0ff */
[----:B------:R0:W5:Y:S01]  /*2aa0*/  @P2 LDG.E.64 R68, desc[UR8][R70.64] ;  /* 0x0000000846442981 */ /* 0x000162000c1e1b00 */
[----:B------:R-:W-:Y:S02]  /*2ab0*/  LOP3.LUT P4, RZ, R14, 0x400, RZ, 0xc0, !PT ;  /* 0x000004000eff7812 */ /* 0x000fe4000788c0ff */
[----:B0-----:R-:W-:-:S06]  /*2ac0*/  CS2R R70, SRZ ;  /* 0x0000000000467805 */ /* 0x001fcc000001ff00 */
        /* <DEDUP_REMOVED lines=24> */
[----:B------:R0:W5:Y:S02]  /*2c50*/  @P0 LDG.E.64 R86, desc[UR8][R88.64] ;  /* 0x0000000858560981 */ /* 0x000164000c1e1b00 */
[----:B0-----:R-:W-:-:S06]  /*2c60*/  CS2R R88, SRZ ;  /* 0x0000000000587805 */ /* 0x001fcc000001ff00 */
[----:B------:R0:W5:Y:S02]  /*2c70*/  @P1 LDG.E.64 R88, desc[UR8][R90.64] ;  /* 0x000000085a581981 */ /* 0x000164000c1e1b00 */
[----:B0-----:R-:W-:-:S06]  /*2c80*/  CS2R R90, SRZ ;  /* 0x00000000005a7805 */ /* 0x001fcc000001ff00 */
[----:B------:R3:W5:Y:S01]  /*2c90*/  @P2 LDG.E.64 R90, desc[UR8][R46.64] ;  /* 0x000000082e5a2981 */ /* 0x000762000c1e1b00 */
[----:B--2---:R-:W-:-:S04]  /*2ca0*/  FMUL.FTZ R96, R41, R41 ;  /* 0x0000002929607220 */ /* 0x004fc80000410000 */
[----:B------:R-:W-:Y:S01]  /*2cb0*/  FFMA.FTZ R96, R40, R40, R96 ;  /* 0x0000002828607223 */ /* 0x000fe20000010060 */
[----:B---3--:R-:W-:-:S03]  /*2cc0*/  FMUL.FTZ R47, R43, R43 ;  /* 0x0000002b2b2f7220 */ /* 0x008fc60000410000 */
[----:B------:R-:W-:Y:S01]  /*2cd0*/  FADD.FTZ R96, RZ, R96 ;  /* 0x00000060ff607221 */ /* 0x000fe20000010000 */
[----:B----4-:R-:W-:Y:S01]  /*2ce0*/  FMUL.FTZ R46, R49, R49 ;  /* 0x00000031312e7220 */ /* 0x010fe20000410000 */
[----:B------:R-:W-:-:S04]  /*2cf0*/  FFMA.FTZ R47, R42, R42, R47 ;  /* 0x0000002a2a2f7223 */ /* 0x000fc8000001002f */
[----:B------:R-:W-:Y:S01]  /*2d00*/  FADD.FTZ R47, R96, R47 ;  /* 0x0000002f602f7221 */ /* 0x000fe20000010000 */
[----:B------:R-:W-:Y:S01]  /*2d10*/  FFMA.FTZ R96, R48, R48, R46 ;  /* 0x0000003030607223 */ /* 0x000fe2000001002e */
[----:B-----5:R-:W-:-:S03]  /*2d20*/  FMUL.FTZ R46, R51, R51 ;  /* 0x00000033332e7220 */ /* 0x020fc60000410000 */
[----:B------:R-:W-:Y:S01]  /*2d30*/  FADD.FTZ R47, R47, R96 ;  /* 0x000000602f2f7221 */ /* 0x000fe20000010000 */
[----:B------:R-:W-:Y:S01]  /*2d40*/  FFMA.FTZ R96, R50, R50, R46 ;  /* 0x0000003232607223 */ /* 0x000fe2000001002e */
[----:B------:R-:W-:-:S03]  /*2d50*/  FMUL.FTZ R46, R53, R53 ;  /* 0x00000035352e7220 */ /* 0x000fc60000410000 */
        /* <DEDUP_REMOVED lines=10> */
[----:B------:R-:W-:-:S04]  /*2e00*/  FFMA.FTZ R96, R58, R58, R46 ;  /* 0x0000003a3a607223 */ /* 0x000fc8000001002e */
[----:B------:R-:W-:Y:S01]  /*2e10*/  FADD.FTZ R47, R47, R96 ;  /* 0x000000602f2f7221 */ /* 0x000fe20000010000 */
[----:B------:R-:W-:-:S04]  /*2e20*/  FMUL.FTZ R46, R61, R61 ;  /* 0x0000003d3d2e7220 */ /* 0x000fc80000410000 */
        /* <DEDUP_REMOVED lines=67> */
[----:B------:R-:W-:-:S03]  /*3260*/  FADD.FTZ R46, R40, R41 ;  /* 0x00000029282e7221 */ /* 0x000fc60000010000 */
[----:B------:R-:W-:Y:S01]  /*3270*/  FADD.FTZ R47, R47, R96 ;  /* 0x000000602f2f7221 */ /* 0x000fe20000010000 */
[----:B------:R-:W-:Y:S01]  /*3280*/  FADD.FTZ R46, RZ, R46 ;  /* 0x0000002eff2e7221 */ /* 0x000fe20000010000 */
[----:B------:R-:W-:-:S04]  /*3290*/  FADD.FTZ R96, R42, R43 ;  /* 0x0000002b2a607221 */ /* 0x000fc80000010000 */
[----:B------:R-:W-:Y:S01]  /*32a0*/  FADD.FTZ R46, R46, R96 ;  /* 0x000000602e2e7221 */ /* 0x000fe20000010000 */
        /* <DEDUP_REMOVED lines=55> */
[----:B------:R-:W-:Y:S02]  /*3620*/  FADD.FTZ R96, R96, R46 ;  /* 0x0000002e60607221 */ /* 0x000fe40000010000 */
[----:B------:R-:W0:Y:S01]  /*3630*/  S2R R46, SR_LANEID ;  /* 0x00000000002e7919 */ /* 0x000e220000000000 */
[----:B------:R-:W-:-:S04]  /*3640*/  FADD.FTZ R97, R36, R37 ;  /* 0x0000002524617221 */ /* 0x000fc80000010000 */
[----:B------:R-:W-:Y:S01]  /*3650*/  FADD.FTZ R96, R96, R97 ;  /* 0x0000006160607221 */ /* 0x000fe20000010000 */
[----:B------:R-:W-:Y:S01]  /*3660*/  FMUL.FTZ R97, R39, R39 ;  /* 0x0000002727617220 */ /* 0x000fe20000410000 */
[----:B------:R-:W-:-:S03]  /*3670*/  FADD.FTZ R98, R38, R39 ;  /* 0x0000002726627221 */ /* 0x000fc60000010000 */
[----:B------:R-:W-:Y:S01]  /*3680*/  FFMA.FTZ R97, R38, R38, R97 ;  /* 0x0000002626617223 */ /* 0x000fe20000010061 */
[----:B------:R-:W-:-:S03]  /*3690*/  FADD.FTZ R96, R96, R98 ;  /* 0x0000006260607221 */ /* 0x000fc60000010000 */
[----:B------:R-:W-:Y:S02]  /*36a0*/  FADD.FTZ R97, R47, R97 ;  /* 0x000000612f617221 */ /* 0x000fe40000010000 */
[----:B------:R-:W1:Y:S04]  /*36b0*/  SHFL.DOWN PT, R47, R96, 0x1, R45 ;  /* 0x08200000602f7989 */ /* 0x000e6800000e002d */
[----:B------:R-:W2:Y:S01]  /*36c0*/  SHFL.DOWN PT, R98, R97, 0x1, R45 ;  /* 0x0820000061627989 */ /* 0x000ea200000e002d */
[----:B0-----:R-:W-:-:S13]  /*36d0*/  ISETP.GE.AND P5, PT, R46, R45, PT ;  /* 0x0000002d2e00720c */ /* 0x001fda0003fa6270 */
[----:B-1----:R-:W-:Y:S01]  /*36e0*/  @!P5 FADD.FTZ R96, R96, R47 ;  /* 0x0000002f6060d221 */ /* 0x002fe20000010000 */
[----:B--2---:R-:W-:-:S04]  /*36f0*/  @!P5 FADD.FTZ R97, R97, R98 ;  /* 0x000000626161d221 */ /* 0x004fc80000010000 */
[----:B------:R-:W0:Y:S04]  /*3700*/  SHFL.DOWN PT, R47, R96, 0x2, R45 ;  /* 0x08400000602f7989 */ /* 0x000e2800000e002d */
[----:B------:R-:W1:Y:S01]  /*3710*/  SHFL.DOWN PT, R98, R97, 0x2, R45 ;  /* 0x0840000061627989 */ /* 0x000e6200000e002d */
[----:B------:R-:W-:-:S04]  /*3720*/  IADD3 R99, R46, 0x2, RZ ;  /* 0x000000022e637810 */ /* 0x000fc80007ffe0ff */
        /* <DEDUP_REMOVED lines=34> */
[----:B------:R-:W0:Y:S02]  /*3950*/  LDS.64 R44, [UR5+0x18] ;  /* 0x00001805ff2c7984 */ /* 0x000e240008000a00 */
[----:B0-----:R-:W-:Y:S01]  /*3960*/  FADD.FTZ R96, R96, R44 ;  /* 0x0000002c60607221 */ /* 0x001fe20000010000 */
[----:B------:R-:W-:Y:S02]  /*3970*/  FADD.FTZ R97, R97, R45 ;  /* 0x0000002d61617221 */ /* 0x000fe40000010000 */
[----:B------:R-:W0:Y:S02]  /*3980*/  LDS.128 R44, [UR5+0x20] ;  /* 0x00002005ff2c7984 */ /* 0x000e240008000c00 */
[----:B0-----:R-:W-:Y:S01]  /*3990*/  FADD.FTZ R96, R96, R44 ;  /* 0x0000002c60607221 */ /* 0x001fe20000010000 */
[----:B------:R-:W-:-:S03]  /*39a0*/  FADD.FTZ R97, R97, R45 ;  /* 0x0000002d61617221 */ /* 0x000fc60000010000 */
[----:B------:R-:W-:Y:S01]  /*39b0*/  FADD.FTZ R96, R96, R46 ;  /* 0x0000002e60607221 */ /* 0x000fe20000010000 */
        /* <DEDUP_REMOVED lines=18> */
[----:B------:R-:W-:Y:S02]  /*3ae0*/  FADD.FTZ R45, R97, R45 ;  /* 0x0000002d612d7221 */ /* 0x000fe40000010000 */
[----:B------:R-:W0:Y:S01]  /*3af0*/  LDS.64 R96, [UR5+0x70] ;  /* 0x00007005ff607984 */ /* 0x000e220008000a00 */
[----:B------:R-:W-:Y:S01]  /*3b00*/  FADD.FTZ R44, R44, R46 ;  /* 0x0000002e2c2c7221 */ /* 0x000fe20000010000 */
[----:B------:R-:W-:-:S03]  /*3b10*/  FADD.FTZ R45, R45, R47 ;  /* 0x0000002f2d2d7221 */ /* 0x000fc60000010000 */
[----:B0-----:R-:W-:Y:S01]  /*3b20*/  FADD.FTZ R96, R44, R96 ;  /* 0x000000602c607221 */ /* 0x001fe20000010000 */
[----:B------:R-:W-:-:S07]  /*3b30*/  FADD.FTZ R97, R45, R97 ;  /* 0x000000612d617221 */ /* 0x000fce0000010000 */
.L_x_5001:
[----:B------:R-:W-:Y:S05]  /*3b40*/  BSYNC B0 ;  /* 0x0000000000007941 */ /* 0x000fea0003800000 */
.L_x_5000:
[----:B------:R-:W0:Y:S02]  /*3b50*/  LDC R44, c[0x0][0xc] ;  /* 0x00000300ff2c7b82 */ /* 0x000e240000000800 */
[----:B0-----:R-:W-:-:S13]  /*3b60*/  ISETP.GE.U32.AND P6, PT, R44, 0x2, PT ;  /* 0x000000022c00780c */ /* 0x001fda0003fc6070 */
[----:B------:R-:W-:Y:S05]  /*3b70*/  @!P6 BRA `(.L_x_5002) ;  /* 0x000000080070e947 */ /* 0x000fea0003800000 */
[----:B------:R-:W-:Y:S05]  /*3b80*/  @P5 BRA `(.L_x_5003) ;  /* 0x0000000000745947 */ /* 0x000fea0003800000 */
[----:B------:R-:W0:Y:S01]  /*3b90*/  S2R R45, SR_CTAID.Y ;  /* 0x00000000002d7919 */ /* 0x000e220000002600 */
[----:B------:R-:W1:Y:S01]  /*3ba0*/  LDC R98, c[0x0][0x10] ;  /* 0x00000400ff627b82 */ /* 0x000e620000000800 */
[C---:B------:R-:W-:Y:S02]  /*3bb0*/  LOP3.LUT R99, R12.reuse, 0x1, RZ, 0xc0, !PT ;  /* 0x000000010c637812 */ /* 0x040fe400078ec0ff */
[----:B------:R-:W-:-:S05]  /*3bc0*/  LOP3.LUT P6, RZ, R12, 0x2, RZ, 0xc0, !PT ;  /* 0x000000020cff7812 */ /* 0x000fca00078cc0ff */
[----:B------:R-:W2:Y:S01]  /*3bd0*/  LDC.64 R46, c[0x0][0x248] ;  /* 0x00009200ff2e7b82 */ /* 0x000ea20000000a00 */
[----:B-1----:R-:W-:Y:S02]  /*3be0*/  IMAD R99, R99, R98, RZ ;  /* 0x0000006263637224 */ /* 0x002fe400078e02ff */
[----:B0-----:R-:W-:-:S03]  /*3bf0*/  IMAD R98, R98, UR7, R45 ;  /* 0x0000000762627c24 */ /* 0x001fc6000f8e022d */
[C---:B------:R-:W-:Y:S01]  /*3c00*/  IADD3 R45, R99.reuse, R45, RZ ;  /* 0x0000002d632d7210 */ /* 0x040fe20007ffe0ff */
[----:B------:R-:W-:-:S05]  /*3c10*/  IMAD R99, R99, R44, RZ ;  /* 0x0000002c63637224 */ /* 0x000fca00078e02ff */
[----:B------:R-:W-:-:S05]  /*3c20*/  SHF.L.U32 R99, R99, 0x1, RZ ;  /* 0x0000000163637819 */ /* 0x000fca00000006ff */
[----:B--2---:R-:W-:-:S04]  /*3c30*/  IMAD.WIDE R46, R99, 0x4, R46 ;  /* 0x00000004632e7825 */ /* 0x004fc800078e022e */
[----:B------:R-:W-:Y:S01]  /*3c40*/  IMAD.WIDE.U32 R46, R98, 0x8, R46 ;  /* 0x00000008622e7825 */ /* 0x000fe200078e002e */
[----:B------:R-:W-:-:S04]  /*3c50*/  MOV R98, 0xffffffff ;  /* 0xffffffff00627802 */ /* 0x000fc80000000f00 */
[----:B------:R0:W-:Y:S01]  /*3c60*/  STG.E.64 desc[UR8][R46.64], R96 ;  /* 0x000000602e007986 */ /* 0x0001e2000c101b08 */
[----:B------:R-:W-:Y:S01]  /*3c70*/  SEL R98, R98, 0x1, P6 ;  /* 0x0000000162627807 */ /* 0x000fe20003000000 */
[----:B0-----:R-:W0:Y:S02]  /*3c80*/  LDC.64 R46, c[0x0][0x240] ;  /* 0x00009000ff2e7b82 */ /* 0x001e240000000a00 */
[----:B0-----:R-:W-:Y:S01]  /*3c90*/  IMAD.WIDE.U32 R46, R45, 0x4, R46 ;  /* 0x000000042d2e7825 */ /* 0x001fe200078e002e */
[----:B------:R-:W-:-:S04]  /*3ca0*/  SEL R45, R44, RZ, !P6 ;  /* 0x000000ff2c2d7207 */ /* 0x000fc80007000000 */
[----:B------:R-:W-:Y:S01]  /*3cb0*/  ISETP.NE.AND P6, PT, R45, -0x1, PT ;  /* 0xffffffff2d00780c */ /* 0x000fe20003fc5270 */
[----:B------:R-:W-:Y:S06]  /*3cc0*/  MEMBAR.ALL.GPU ;  /* 0x0000000000007992 */ /* 0x000fec000000a000 */
[----:B------:R-:W-:-:S00]  /*3cd0*/  ERRBAR ;  /* 0x00000000000079ab */ /* 0x000fc00000000000 */
[----:B------:R-:W-:Y:S06]  /*3ce0*/  CGAERRBAR ;  /* 0x00000000000075ab */ /* 0x000fec0000000000 */
[----:B------:R0:W-:Y:S01]  /*3cf0*/  REDG.E.ADD.S32.STRONG.GPU desc[UR8][R46.64], R98 ;  /* 0x000000622e00798e */ /* 0x0001e2000c10e388 */
[----:B------:R-:W-:Y:S05]  /*3d00*/  @!P6 BRA `(.L_x_5003) ;  /* 0x000000000014e947 */ /* 0x000fea0003800000 */
.L_x_5004:
[----:B0-----:R-:W2:Y:S04]  /*3d10*/  LDG.E.STRONG.GPU R98, desc[UR8][R46.64] ;  /* 0x000000082e627981 */ /* 0x001ea8000c1ef900 */
[----:B--2---:R-:W-:Y:S01]  /*3d20*/  CCTL.IVALL ;  /* 0x00000000ff00798f */ /* 0x004fe20002000000 */
[----:B------:R-:W-:Y:S05]  /*3d30*/  YIELD ;  /* 0x0000000000007946 */ /* 0x000fea0003800000 */
[----:B------:R-:W-:-:S13]  /*3d40*/  ISETP.NE.AND P6, PT, R98, R45, PT ;  /* 0x0000002d6200720c */ /* 0x000fda0003fc5270 */
[----:B------:R-:W-:Y:S05]  /*3d50*/  @P6 BRA `(.L_x_5004) ;  /* 0xfffffffc00ec6947 */ /* 0x000fea000383ffff */
.L_x_5003:
[----:B------:R-:W-:Y:S01]  /*3d60*/  ISETP.NE.AND P6, PT, R44, RZ, PT ;  /* 0x000000ff2c00720c */ /* 0x000fe20003fc5270 */
[----:B------:R-:W-:Y:S05]  /*3d70*/  WARPSYNC.ALL ;  /* 0x0000000000007948 */ /* 0x000fea0003800000 */
[----:B------:R-:W-:Y:S07]  /*3d80*/  BAR.SYNC.DEFER_BLOCKING 0x0 ;  /* 0x0000000000007b1d */ /* 0x000fee0000010000 */
[----:B------:R-:W-:Y:S05]  /*3d90*/  @!P6 BRA `(.L_x_5002) ;  /* 0x0000000400e8e947 */ /* 0x000fea0003800000 */
[----:B------:R-:W-:-:S04]  /*3da0*/  IADD3 R45, R44, -0x1, RZ ;  /* 0xffffffff2c2d7810 */ /* 0x000fc80007ffe0ff */
[----:B------:R-:W-:Y:S01]  /*3db0*/  ISETP.GE.U32.AND P6, PT, R45, 0x3, PT ;  /* 0x000000032d00780c */ /* 0x000fe20003fc6070 */
[----:B------:R-:W-:-:S12]  /*3dc0*/  HFMA2.MMA R45, -RZ, RZ, 0, 0 ;  /* 0x00000000ff2d7435 */ /* 0x000fd800000001ff */
[----:B------:R-:W-:Y:S05]  /*3dd0*/  @!P6 BRA `(.L_x_5005) ;  /* 0x000000040008e947 */ /* 0x000fea0003800000 */
[----:B0-----:R-:W-:Y:S02]  /*3de0*/  LOP3.LUT R46, R44, 0x3, RZ, 0xc0, !PT ;  /* 0x000000032c2e7812 */ /* 0x001fe400078ec0ff */
[----:B------:R-:W-:Y:S02]  /*3df0*/  MOV R45, RZ ;  /* 0x000000ff002d7202 */ /* 0x000fe40000000f00 */
[----:B------:R-:W-:-:S07]  /*3e00*/  IADD3 R46, -R46, R44, RZ ;  /* 0x0000002c2e2e7210 */ /* 0x000fce0007ffe1ff */
.L_x_5006:
        /* <DEDUP_REMOVED lines=63> */
.L_x_5005:
[----:B0-----:R-:W-:-:S13]  /*4200*/  LOP3.LUT P6, R98, R44, 0x3, RZ, 0xc0, !PT ;  /* 0x000000032c627812 */ /* 0x001fda00078cc0ff */
[----:B------:R-:W-:Y:S05]  /*4210*/  @!P6 BRA `(.L_x_5002) ;  /* 0x0000000000c8e947 */ /* 0x000fea0003800000 */
[----:B------:R-:W-:Y:S01]  /*4220*/  ISETP.EQ.OR P6, PT, R45, UR7, P5 ;  /* 0x000000072d007c0c */ /* 0x000fe2000afc2670 */
[----:B------:R-:W-:-:S12]  /*4230*/  BSSY B0, `(.L_x_5007) ;  /* 0x000000f000007945 */ /* 0x000fd80003800000 */
[----:B------:R-:W-:Y:S05]  /*4240*/  @P6 BRA `(.L_x_5008) ;  /* 0x0000000000346947 */ /* 0x000fea0003800000 */
[----:B------:R-:W0:Y:S01]  /*4250*/  LDC.64 R46, c[0x0][0x248] ;  /* 0x00009200ff2e7b82 */ /* 0x000e220000000a00 */
[----:B------:R-:W-:Y:S01]  /*4260*/  LOP3.LUT R99, R12, 0x1, RZ, 0xc0, !PT ;  /* 0x000000010c637812 */ /* 0x000fe200078ec0ff */
[----:B------:R-:W-:-:S04]  /*4270*/  ULDC UR5, c[0x0][0x10] ;  /* 0x0000040000057ab9 */ /* 0x000fc80000000800 */
[----:B------:R-:W-:-:S04]  /*4280*/  IMAD R99, R99, UR5, RZ ;  /* 0x0000000563637c24 */ /* 0x000fc8000f8e02ff */
[----:B------:R-:W-:-:S05]  /*4290*/  IMAD R99, R99, R44, RZ ;  /* 0x0000002c63637224 */ /* 0x000fca00078e02ff */
[----:B------:R-:W-:-:S05]  /*42a0*/  SHF.L.U32 R99, R99, 0x1, RZ ;  /* 0x0000000163637819 */ /* 0x000fca00000006ff */
[----:B0-----:R-:W-:Y:S02]  /*42b0*/  IMAD.WIDE R46, R99, 0x4, R46 ;  /* 0x00000004632e7825 */ /* 0x001fe400078e022e */
[----:B------:R-:W0:Y:S02]  /*42c0*/  S2R R99, SR_CTAID.Y ;  /* 0x0000000000637919 */ /* 0x000e240000002600 */
[----:B0-----:R-:W-:-:S04]  /*42d0*/  IMAD R99, R45, UR5, R99 ;  /* 0x000000052d637c24 */ /* 0x001fc8000f8e0263 */
[----:B------:R-:W-:-:S06]  /*42e0*/  IMAD.WIDE.U32 R46, R99, 0x8, R46 ;  /* 0x00000008632e7825 */ /* 0x000fcc00078e002e */
[----:B------:R-:W2:Y:S02]  /*42f0*/  LDG.E.64 R46, desc[UR8][R46.64] ;  /* 0x000000082e2e7981 */ /* 0x000ea4000c1e1b00 */
[----:B--2---:R-:W-:Y:S01]  /*4300*/  FADD.FTZ R96, R96, R46 ;  /* 0x0000002e60607221 */ /* 0x004fe20000010000 */
[----:B------:R-:W-:-:S07]  /*4310*/  FADD.FTZ R97, R97, R47 ;  /* 0x0000002f61617221 */ /* 0x000fce0000010000 */
.L_x_5008:
[----:B------:R-:W-:Y:S05]  /*4320*/  BSYNC B0 ;  /* 0x0000000000007941 */ /* 0x000fea0003800000 */
.L_x_5007:
[----:B------:R-:W-:-:S13]  /*4330*/  ISETP.NE.AND P6, PT, R98, 0x1, PT ;  /* 0x000000016200780c */ /* 0x000fda0003fc5270 */
[----:B------:R-:W-:Y:S05]  /*4340*/  @!P6 BRA `(.L_x_5002) ;  /* 0x00000000007ce947 */ /* 0x000fea0003800000 */
[----:B------:R-:W-:-:S04]  /*4350*/  IADD3 R46, R45, 0x1, RZ ;  /* 0x000000012d2e7810 */ /* 0x000fc80007ffe0ff */
        /* <DEDUP_REMOVED lines=18> */
[----:B------:R-:W-:-:S05]  /*4480*/  @!P6 LOP3.LUT R47, R12, 0x1, RZ, 0xc0, !PT ;  /* 0x000000010c2fe812 */ /* 0x000fca00078ec0ff */
[----:B0-----:R-:W-:-:S04]  /*4490*/  @!P6 IMAD R47, R47, R46, RZ ;  /* 0x0000002e2f2fe224 */ /* 0x001fc800078e02ff */
[----:B------:R-:W-:Y:S02]  /*44a0*/  @!P6 IMAD R47, R47, R44, RZ ;  /* 0x0000002c2f2fe224 */ /* 0x000fe400078e02ff */
[----:B------:R-:W0:Y:S03]  /*44b0*/  @!P6 S2R R44, SR_CTAID.Y ;  /* 0x00000000002ce919 */ /* 0x000e260000002600 */
[----:B------:R-:W-:Y:S01]  /*44c0*/  @!P6 SHF.L.U32 R47, R47, 0x1, RZ ;  /* 0x000000012f2fe819 */ /* 0x000fe200000006ff */
[----:B0-----:R-:W-:Y:S02]  /*44d0*/  @!P6 IMAD R46, R45, R46, R44 ;  /* 0x0000002e2d2ee224 */ /* 0x001fe400078e022c */
[----:B------:R-:W0:Y:S02]  /*44e0*/  @!P6 LDC.64 R44, c[0x0][0x248] ;  /* 0x00009200ff2ceb82 */ /* 0x000e240000000a00 */
[----:B0-----:R-:W-:-:S04]  /*44f0*/  @!P6 IMAD.WIDE R44, R47, 0x4, R44 ;  /* 0x000000042f2ce825 */ /* 0x001fc800078e022c */
[----:B------:R-:W-:-:S06]  /*4500*/  @!P6 IMAD.WIDE.U32 R44, R46, 0x8, R44 ;  /* 0x000000082e2ce825 */ /* 0x000fcc00078e002c */
[----:B------:R-:W2:Y:S02]  /*4510*/  @!P6 LDG.E.64 R44, desc[UR8][R44.64] ;  /* 0x000000082c2ce981 */ /* 0x000ea4000c1e1b00 */
[----:B--2---:R-:W-:Y:S01]  /*4520*/  @!P6 FADD.FTZ R96, R96, R44 ;  /* 0x0000002c6060e221 */ /* 0x004fe20000010000 */
[----:B------:R-:W-:-:S07]  /*4530*/  @!P6 FADD.FTZ R97, R97, R45 ;  /* 0x0000002d6161e221 */ /* 0x000fce0000010000 */
.L_x_5002:
[----:B------:R-:W-:Y:S01]  /*4540*/  LOP3.LUT R14, R14, 0xfbffffff, RZ, 0xc0, !PT ;  /* 0xfbffffff0e0e7812 */ /* 0x000fe200078ec0ff */
[----:B------:R-:W-:Y:S01]  /*4550*/  ULDC.64 UR12, c[0x0][0x218] ;  /* 0x00008600000c7ab9 */ /* 0x000fe20000000a00 */
[----:B------:R-:W1:Y:S01]  /*4560*/  S2UR UR6, SR_CgaCtaId ;  /* 0x00000000000679c3 */ /* 0x000e620000008800 */
[----:B------:R-:W-:Y:S01]  /*4570*/  ISETP.EQ.U32.AND P6, PT, RZ, UR12, PT ;  /* 0x0000000cff007c0c */ /* 0x000fe2000bfc2070 */
[----:B------:R-:W-:Y:S01]  /*4580*/  UMOV UR5, 0x400 ;  /* 0x0000040000057882 */ /* 0x000fe20000000000 */
[----:B------:R-:W-:Y:S02]  /*4590*/  @P0 LOP3.LUT R14, R14, 0x4000000, RZ, 0xfc, !PT ;  /* 0x040000000e0e0812 */ /* 0x000fe400078efcff */
[----:B------:R-:W-:Y:S02]  /*45a0*/  LOP3.LUT P0, RZ, R112, UR7, RZ, 0xfc, !PT ;  /* 0x0000000770ff7c12 */ /* 0x000fe4000f80fcff */
[----:B------:R-:W-:Y:S01]  /*45b0*/  IADD3 R15, R13, R15, RZ ;  /* 0x0000000f0d0f7210 */ /* 0x000fe20007ffe0ff */
[----:B0-----:R-:W0:Y:S01]  /*45c0*/  LDC.64 R46, c[0x0][0x230] ;  /* 0x00008c00ff2e7b82 */ /* 0x001e220000000a00 */
[----:B------:R-:W-:-:S02]  /*45d0*/  ISETP.EQ.OR.EX P6, PT, RZ, UR13, P0, P6 ;  /* 0x0000000dff007c0c */ /* 0x000fc400087c2760 */
[----:B------:R-:W-:Y:S02]  /*45e0*/  MOV R103, 0x3f800000 ;  /* 0x3f80000000677802 */ /* 0x000fe40000000f00 */
[----:B------:R-:W-:-:S09]  /*45f0*/  LOP3.LUT P0, RZ, R14, 0x4000000, RZ, 0xc0, !PT ;  /* 0x040000000eff7812 */ /* 0x000fd2000780c0ff */
[----:B------:R-:W2:Y:S01]  /*4600*/  @!P6 LDC.64 R44, c[0x0][0x218] ;  /* 0x00008600ff2ceb82 */ /* 0x000ea20000000a00 */
[----:B-1----:R-:W-:-:S03]  /*4610*/  ULEA UR5, UR6, UR5, 0x18 ;  /* 0x0000000506057291 */ /* 0x002fc6000f8ec03f */
[----:B------:R-:W-:Y:S01]  /*4620*/  ULDC UR6, c[0x0][0x2a4] ;  /* 0x0000a90000067ab9 */ /* 0x000fe20000000800 */
[----:B0-----:R-:W-:-:S05]  /*4630*/  IMAD.WIDE R46, R15, 0x4, R46 ;  /* 0x000000040f2e7825 */ /* 0x001fca00078e022e */
[----:B------:R0:W-:Y:S02]  /*4640*/  @!P5 STS.64 [UR5+0x80], R96 ;  /* 0x00008060ff00d988 */ /* 0x0001e40008000a05 */
[----:B0-----:R-:W-:Y:S01]  /*4650*/  @!P6 FMUL.FTZ R97, R97, UR6 ;  /* 0x000000066161ec20 */ /* 0x001fe20008410000 */
[----:B------:R-:W-:Y:S01]  /*4660*/  @!P6 FMUL.FTZ R96, R96, UR6 ;  /* 0x000000066060ec20 */ /* 0x000fe20008410000 */
[----:B--2---:R-:W-:-:S05]  /*4670*/  @!P6 IMAD.WIDE R44, R11, 0x8, R44 ;  /* 0x000000080b2ce825 */ /* 0x004fca00078e022c */
[----:B------:R0:W-:Y:S01]  /*4680*/  @!P6 STG.E.64 desc[UR8][R44.64], R96 ;  /* 0x000000602c00e986 */ /* 0x0001e2000c101b08 */
[----:B------:R-:W-:Y:S08]  /*4690*/  BAR.SYNC.DEFER_BLOCKING 0x0 ;  /* 0x0000000000007b1d */ /* 0x000ff00000010000 */
[----:B0-----:R-:W0:Y:S01]  /*46a0*/  LDC.64 R44, c[0x0][0x228] ;  /* 0x00008a00ff2c7b82 */ /* 0x001e220000000a00 */
[----:B------:R-:W2:Y:S04]  /*46b0*/  LDG.E.64 R46, desc[UR8][R46.64] ;  /* 0x000000082e2e7981 */ /* 0x000ea8000c1e1b00 */
[----:B------:R-:W1:Y:S01]  /*46c0*/  LDS.64 R96, [UR5+0x80] ;  /* 0x00008005ff607984 */ /* 0x000e620008000a00 */
[----:B0-----:R-:W-:-:S06]  /*46d0*/  IMAD.WIDE R44, R15, 0x4, R44 ;  /* 0x000000040f2c7825 */ /* 0x001fcc00078e022c */
[----:B------:R-:W2:Y:S01]  /*46e0*/  LDG.E.64 R44, desc[UR8][R44.64] ;  /* 0x000000082c2c7981 */ /* 0x000ea2000c1e1b00 */
[----:B-1----:R-:W-:-:S04]  /*46f0*/  FMUL.FTZ R15, R96, UR6 ;  /* 0x00000006600f7c20 */ /* 0x002fc80008410000 */
[----:B------:R-:W-:-:S04]  /*4700*/  FMUL.FTZ R96, R15, R15 ;  /* 0x0000000f0f607220 */ /* 0x000fc80000410000 */
[----:B------:R-:W-:-:S05]  /*4710*/  FFMA.FTZ R96, R97, UR6, -R96 ;  /* 0x0000000661607c23 */ /* 0x000fca0008010860 */
[----:B------:R-:W-:-:S13]  /*4720*/  FSETP.GTU.FTZ.AND P5, PT, R96, RZ, PT ;  /* 0x000000ff6000720b */ /* 0x000fda0003fbc000 */
[----:B------:R-:W0:Y:S01]  /*4730*/  @P5 LDC R97, c[0x0][0x238] ;  /* 0x00008e00ff615b82 */ /* 0x000e220000000800 */
[----:B------:R-:W-:Y:S01]  /*4740*/  ISETP.NE.AND P6, PT, RZ, UR10, PT ;  /* 0x0000000aff007c0c */ /* 0x000fe2000bfc5270 */
[C---:B------:R-:W-:Y:S01]  /*4750*/  FADD.FTZ R40, -R15.reuse, R40 ;  /* 0x000000280f287221 */ /* 0x040fe20000010100 */
[----:B------:R-:W-:Y:S01]  /*4760*/  FADD.FTZ R41, -R15, R41 ;  /* 0x000000290f297221 */ /* 0x000fe20000010100 */
[----:B0-----:R-:W-:-:S04]  /*4770*/  @P5 FADD.FTZ R97, R96, R97 ;  /* 0x0000006160615221 */ /* 0x001fc80000010000 */
[----:B------:R-:W0:Y:S02]  /*4780*/  @P5 MUFU.RSQ R103, R97 ;  /* 0x0000006100675308 */ /* 0x000e240000001400 */
[-C--:B0-----:R-:W-:Y:S01]  /*4790*/  FMUL.FTZ R40, R40, R103.reuse ;  /* 0x0000006728287220 */ /* 0x081fe20000410000 */
[----:B------:R-:W-:-:S03]  /*47a0*/  FMUL.FTZ R41, R41, R103 ;  /* 0x0000006729297220 */ /* 0x000fc60000410000 */
[----:B--2---:R-:W-:Y:S01]  /*47b0*/  FFMA.FTZ R40, R44, R40, R46 ;  /* 0x000000282c287223 */ /* 0x004fe2000001002e */
[----:B------:R-:W-:Y:S01]  /*47c0*/  FFMA.FTZ R41, R45, R41, R47 ;  /* 0x000000292d297223 */ /* 0x000fe2000001002f */
[----:B------:R-:W-:Y:S06]  /*47d0*/  @!P6 BRA `(.L_x_5009) ;  /* 0x000000000028e947 */ /* 0x000fec0003800000 */
[----:B------:R-:W-:-:S06]  /*47e0*/  FMUL.FTZ R96, R40, -1.4426950216293334961 ;  /* 0xbfb8aa3b28607820 */ /* 0x000fcc0000410000 */
[----:B------:R-:W0:Y:S02]  /*47f0*/  MUFU.EX2 R96, R96 ;  /* 0x0000006000607308 */ /* 0x000e240000000800 */
[----:B0-----:R-:W-:-:S06]  /*4800*/  FADD.FTZ R96, R96, 1 ;  /* 0x3f80000060607421 */ /* 0x001fcc0000010000 */
[----:B------:R-:W0:Y:S02]  /*4810*/  MUFU.RCP R96, R96 ;  /* 0x0000006000607308 */ /* 0x000e240000001000 */
[----:B0-----:R-:W-:Y:S01]  /*4820*/  FMUL.FTZ R40, R40, R96 ;  /* 0x0000006028287220 */ /* 0x001fe20000410000 */
[----:B------:R-:W-:-:S06]  /*4830*/  FMUL.FTZ R96, R41, -1.4426950216293334961 ;  /* 0xbfb8aa3b29607820 */ /* 0x000fcc0000410000 */
[----:B------:R-:W0:Y:S02]  /*4840*/  MUFU.EX2 R96, R96 ;  /* 0x0000006000607308 */ /* 0x000e240000000800 */
[----:B0-----:R-:W-:-:S06]  /*4850*/  FADD.FTZ R96, R96, 1 ;  /* 0x3f80000060607421 */ /* 0x001fcc0000010000 */
[----:B------:R-:W0:Y:S02]  /*4860*/  MUFU.RCP R96, R96 ;  /* 0x0000006000607308 */ /* 0x000e240000001000 */
[----:B0-----:R-:W-:-:S07]  /*4870*/  FMUL.FTZ R41, R41, R96 ;  /* 0x0000006029297220 */ /* 0x001fce0000410000 */
.L_x_5009:
        /* <DEDUP_REMOVED lines=15> */
.L_x_5011:
[----:B------:R-:W-:Y:S05]  /*4970*/  BSYNC B0 ;  /* 0x0000000000007941 */ /* 0x000fea0003800000 */
.L_x_5010:
[C---:B------:R-:W-:Y:S01]  /*4980*/  FADD.FTZ R42, -R15.reuse, R42 ;  /* 0x0000002a0f2a7221 */ /* 0x040fe20000010100 */
[----:B------:R-:W-:-:S03]  /*4990*/  FADD.FTZ R43, -R15, R43 ;  /* 0x0000002b0f2b7221 */ /* 0x000fc60000010100 */
[-C--:B------:R-:W-:Y:S01]  /*49a0*/  FMUL.FTZ R42, R42, R103.reuse ;  /* 0x000000672a2a7220 */ /* 0x080fe20000410000 */
[----:B------:R-:W-:-:S03]  /*49b0*/  FMUL.FTZ R43, R43, R103 ;  /* 0x000000672b2b7220 */ /* 0x000fc60000410000 */
[----:B0-----:R-:W-:Y:S01]  /*49c0*/  FFMA.FTZ R40, R44, R42, R46 ;  /* 0x0000002a2c287223 */ /* 0x001fe2000001002e */
        /* <DEDUP_REMOVED lines=12> */
.L_x_5012:
        /* <DEDUP_REMOVED lines=15> */
.L_x_5014:
[----:B------:R-:W-:Y:S05]  /*4b80*/  BSYNC B0 ;  /* 0x0000000000007941 */ /* 0x000fea0003800000 */
.L_x_5013:
        /* <DEDUP_REMOVED lines=17> */
.L_x_5015:
        /* <DEDUP_REMOVED lines=15> */
.L_x_5017:
[----:B------:R-:W-:Y:S05]  /*4d90*/  BSYNC B0 ;  /* 0x0000000000007941 */ /* 0x000fea0003800000 */
.L_x_5016:
[C---:B------:R-:W-:Y:S01]  /*4da0*/  FADD.FTZ R50, -R15.reuse, R50 ;  /* 0x000000320f327221 */ /* 0x040fe20000010100 */
[----:B0-----:R-:W-:-:S03]  /*4db0*/  FADD.FTZ R40, -R15, R51 ;  /* 0x000000330f287221 */ /* 0x001fc60000010100 */
[-C--:B------:R-:W-:Y:S01]  /*4dc0*/  FMUL.FTZ R41, R50, R103.reuse ;  /* 0x0000006732297220 */ /* 0x080fe20000410000 */
[----:B------:R-:W-:-:S03]  /*4dd0*/  FMUL.FTZ R42, R40, R103 ;  /* 0x00000067282a7220 */ /* 0x000fc60000410000 */
        /* <DEDUP_REMOVED lines=13> */
.L_x_5018:
        /* <DEDUP_REMOVED lines=15> */
.L_x_5020:
[----:B------:R-:W-:Y:S05]  /*4fa0*/  BSYNC B0 ;  /* 0x0000000000007941 */ /* 0x000fea0003800000 */
.L_x_5019:
        /* <DEDUP_REMOVED lines=17> */
.L_x_5021:
        /* <DEDUP_REMOVED lines=15> */
.L_x_5023:
[----:B------:R-:W-:Y:S05]  /*51b0*/  BSYNC B0 ;  /* 0x0000000000007941 */ /* 0x000fea0003800000 */
.L_x_5022:
[C---:B------:R-:W-:Y:S01]  /*51c0*/  FADD.FTZ R54, -R15.reuse, R54 ;  /* 0x000000360f367221 */ /* 0x040fe20000010100 */
[C---:B0-----:R-:W-:Y:S01]  /*51d0*/  FADD.FTZ R40, -R15.reuse, R55 ;  /* 0x000000370f287221 */ /* 0x041fe20000010100 */
[C---:B------:R-:W-:Y:S01]  /*51e0*/  FADD.FTZ R56, -R15.reuse, R56 ;  /* 0x000000380f387221 */ /* 0x040fe20000010100 */
        /* <DEDUP_REMOVED lines=18> */
.L_x_5024:
        /* <DEDUP_REMOVED lines=15> */
.L_x_5026:
[----:B------:R-:W-:Y:S05]  /*5400*/  BSYNC B0 ;  /* 0x0000000000007941 */ /* 0x000fea0003800000 */
.L_x_5025:
        /* <DEDUP_REMOVED lines=15> */
.L_x_5027:
        /* <DEDUP_REMOVED lines=15> */
.L_x_5029:
[----:B------:R-:W-:Y:S05]  /*55f0*/  BSYNC B0 ;  /* 0x0000000000007941 */ /* 0x000fea0003800000 */
.L_x_5028:
[-C--:B0-----:R-:W-:Y:S01]  /*5600*/  FMUL.FTZ R41, R58, R103.reuse ;  /* 0x000000673a297220 */ /* 0x081fe20000410000 */
[C---:B------:R-:W-:Y:S01]  /*5610*/  FADD.FTZ R60, -R15.reuse, R60 ;  /* 0x0000003c0f3c7221 */ /* 0x040fe20000010100 */
[----:B------:R-:W-:Y:S01]  /*5620*/  FADD.FTZ R50, -R15, R61 ;  /* 0x0000003d0f327221 */ /* 0x000fe20000010100 */
[----:B------:R-:W-:Y:S01]  /*5630*/  FMUL.FTZ R52, R52, R103 ;  /* 0x0000006734347220 */ /* 0x000fe20000410000 */
[----:B------:R-:W-:Y:S01]  /*5640*/  FFMA.FTZ R40, R44, R41, R46 ;  /* 0x000000292c287223 */ /* 0x000fe2000001002e */
[-C--:B------:R-:W-:Y:S01]  /*5650*/  FMUL.FTZ R51, R60, R103.reuse ;  /* 0x000000673c337220 */ /* 0x080fe20000410000 */
[----:B------:R-:W-:Y:S01]  /*5660*/  FMUL.FTZ R50, R50, R103 ;  /* 0x0000006732327220 */ /* 0x000fe20000410000 */
        /* <DEDUP_REMOVED lines=12> */
.L_x_5030:
        /* <DEDUP_REMOVED lines=15> */
.L_x_5032:
[----:B------:R-:W-:Y:S05]  /*5820*/  BSYNC B0 ;  /* 0x0000000000007941 */ /* 0x000fea0003800000 */
.L_x_5031:
        /* <DEDUP_REMOVED lines=15> */
.L_x_5033:
        /* <DEDUP_REMOVED lines=15> */
.L_x_5035:
[----:B------:R-:W-:Y:S05]  /*5a10*/  BSYNC B0 ;  /* 0x0000000000007941 */ /* 0x000fea0003800000 */
.L_x_5034:
        /* <DEDUP_REMOVED lines=19> */
.L_x_5036:
        /* <DEDUP_REMOVED lines=14> */
.L_x_5038:
[----:B------:R-:W-:Y:S05]  /*5c30*/  BSYNC B0 ;  /* 0x0000000000007941 */ /* 0x000fea0003800000 */
.L_x_5037:
        /* <DEDUP_REMOVED lines=15> */
.L_x_5039:
        /* <DEDUP_REMOVED lines=14> */
.L_x_5041:
[----:B------:R-:W-:Y:S05]  /*5e10*/  BSYNC B0 ;  /* 0x0000000000007941 */ /* 0x000fea0003800000 */
.L_x_5040:
        /* <DEDUP_REMOVED lines=19> */
.L_x_5042:
        /* <DEDUP_REMOVED lines=14> */
.L_x_5044:
[----:B------:R-:W-:Y:S05]  /*6030*/  BSYNC B0 ;  /* 0x0000000000007941 */ /* 0x000fea0003800000 */
.L_x_5043:
        /* <DEDUP_REMOVED lines=15> */
.L_x_5045:
        /* <DEDUP_REMOVED lines=14> */
.L_x_5047:
[----:B------:R-:W-:Y:S05]  /*6210*/  BSYNC B0 ;  /* 0x0000000000007941 */ /* 0x000fea0003800000 */
.L_x_5046:
[C---:B0-----:R-:W-:Y:S01]  /*6220*/  FADD.FTZ R40, -R15.reuse, R73 ;  /* 0x000000490f287221 */ /* 0x041fe20000010100 */
[-C--:B------:R-:W-:Y:S01]  /*6230*/  FMUL.FTZ R41, R70, R103.reuse ;  /* 0x0000006746297220 */ /* 0x080fe20000410000 */
[----:B------:R-:W-:Y:S01]  /*6240*/  FADD.FTZ R72, -R15, R72 ;  /* 0x000000480f487221 */ /* 0x000fe20000010100 */
[-C--:B------:R-:W-:Y:S01]  /*6250*/  FMUL.FTZ R52, R52, R103.reuse ;  /* 0x0000006734347220 */ /* 0x080fe20000410000 */
[----:B------:R-:W-:Y:S01]  /*6260*/  FMUL.FTZ R54, R40, R103 ;  /* 0x0000006728367220 */ /* 0x000fe20000410000 */
[----:B------:R-:W-:Y:S01]  /*6270*/  FFMA.FTZ R40, R44, R41, R46 ;  /* 0x000000292c287223 */ /* 0x000fe2000001002e */
        /* <DEDUP_REMOVED lines=13> */
.L_x_5048:
        /* <DEDUP_REMOVED lines=14> */
.L_x_5050:
[----:B------:R-:W-:Y:S05]  /*6430*/  BSYNC B0 ;  /* 0x0000000000007941 */ /* 0x000fea0003800000 */
.L_x_5049:
        /* <DEDUP_REMOVED lines=15> */
.L_x_5051:
        /* <DEDUP_REMOVED lines=14> */
.L_x_5053:
[----:B------:R-:W-:Y:S05]  /*6610*/  BSYNC B0 ;  /* 0x0000000000007941 */ /* 0x000fea0003800000 */
.L_x_5052:
        /* <DEDUP_REMOVED lines=19> */
.L_x_5054:
        /* <DEDUP_REMOVED lines=14> */
.L_x_5056:
[----:B------:R-:W-:Y:S05]  /*6830*/  BSYNC B0 ;  /* 0x0000000000007941 */ /* 0x000fea0003800000 */
.L_x_5055:
        /* <DEDUP_REMOVED lines=15> */
.L_x_5057:
        /* <DEDUP_REMOVED lines=14> */
.L_x_5059:
[----:B------:R-:W-:Y:S05]  /*6a10*/  BSYNC B0 ;  /* 0x0000000000007941 */ /* 0x000fea0003800000 */
.L_x_5058:
        /* <DEDUP_REMOVED lines=19> */
.L_x_5060:
        /* <DEDUP_REMOVED lines=14> */
.L_x_5062:
[----:B------:R-:W-:Y:S05]  /*6c30*/  BSYNC B0 ;  /* 0x0000000000007941 */ /* 0x000fea0003800000 */
.L_x_5061:
        /* <DEDUP_REMOVED lines=15> */
.L_x_5063:
        /* <DEDUP_REMOVED lines=14> */
.L_x_5065:
[----:B------:R-:W-:Y:S05]  /*6e10*/  BSYNC B0 ;  /* 0x0000000000007941 */ /* 0x000fea0003800000 */
.L_x_5064:
        /* <DEDUP_REMOVED lines=19> */
.L_x_5066:
        /* <DEDUP_REMOVED lines=13> */
.L_x_5068:
[----:B------:R-:W-:Y:S05]  /*7020*/  BSYNC B0 ;  /* 0x0000000000007941 */ /* 0x000fea0003800000 */
.L_x_5067:
        /* <DEDUP_REMOVED lines=15> */
.L_x_5069:
        /* <DEDUP_REMOVED lines=13> */
.L_x_5071:
[----:B------:R-:W-:Y:S05]  /*71f0*/  BSYNC B0 ;  /* 0x0000000000007941 */ /* 0x000fea0003800000 */
.L_x_5070:
        /* <DEDUP_REMOVED lines=19> */
.L_x_5072:
        /* <DEDUP_REMOVED lines=13> */
[----:B------:R-:W-:-:S05]  /*7400*/  LEA.HI.X R49, R42, UR13, R49, 0x2, P5 ;  /* 0x0000000d2a317c11 */ /* 0x000fca000a8f1431 */
[----:B------:R0:W-:Y:S02]  /*7410*/  STG.E.64 desc[UR8][R48.64], R40 ;  /* 0x0000002830007986 */ /* 0x0001e4000c101b08 */
.L_x_5074:
[----:B------:R-:W-:Y:S05]  /*7420*/  BSYNC B0 ;  /* 0x0000000000007941 */ /* 0x000fea0003800000 */
.L_x_5073:
        /* <DEDUP_REMOVED lines=15> */
.L_x_5075:
        /* <DEDUP_REMOVED lines=15> */
.L_x_5077:
[----:B------:R-:W-:Y:S05]  /*7610*/  BSYNC B0 ;  /* 0x0000000000007941 */ /* 0x000fea0003800000 */
.L_x_5076:
[C---:B------:R-:W-:Y:S01]  /*7620*/  FADD.FTZ R24, -R15.reuse, R24 ;  /* 0x000000180f187221 */ /* 0x040fe20000010100 */
[----:B0-----:R-:W-:Y:S01]  /*7630*/  FADD.FTZ R40, -R15, R25 ;  /* 0x000000190f287221 */ /* 0x001fe20000010100 */
        /* <DEDUP_REMOVED lines=17> */
.L_x_5078:
        /* <DEDUP_REMOVED lines=15> */
.L_x_5080:
[----:B------:R-:W-:Y:S05]  /*7840*/  BSYNC B0 ;  /* 0x0000000000007941 */ /* 0x000fea0003800000 */
.L_x_5079:
[----:B------:R-:W-:Y:S01]  /*7850*/  ULDC.64 UR12, c[0x0][0x278] ;  /* 0x00009e00000c7ab9 */ /* 0x000fe20000000a00 */
[----:B------:R-:W-:Y:S01]  /*7860*/  IADD3 R51, R0, 0xc0, RZ ;  /* 0x000000c000337810 */ /* 0x000fe20007ffe0ff */
        /* <DEDUP_REMOVED lines=13> */
.L_x_5081:
[----:B------:R-:W-:Y:S01]  /*7940*/  ISETP.GE.U32.AND P5, PT, R51, UR12, PT ;  /* 0x0000000c33007c0c */ /* 0x000fe2000bfa6070 */
[C---:B------:R-:W-:Y:S01]  /*7950*/  FADD.FTZ R26, -R15.reuse, R26 ;  /* 0x0000001a0f1a7221 */ /* 0x040fe20000010100 */
[----:B------:R-:W-:Y:S01]  /*7960*/  FADD.FTZ R40, -R15, R27 ;  /* 0x0000001b0f287221 */ /* 0x000fe20000010100 */
[----:B------:R-:W-:Y:S01]  /*7970*/  BSSY B0, `(.L_x_5082) ;  /* 0x0000011000007945 */ /* 0x000fe20003800000 */
[----:B------:R-:W-:Y:S01]  /*7980*/  ISETP.GE.AND.EX P5, PT, R16, UR13, PT, P5 ;  /* 0x0000000d10007c0c */ /* 0x000fe2000bfa6350 */
[-C--:B------:R-:W-:Y:S01]  /*7990*/  FMUL.FTZ R43, R26, R103.reuse ;  /* 0x000000671a2b7220 */ /* 0x080fe20000410000 */
[----:B------:R-:W-:Y:S02]  /*79a0*/  FMUL.FTZ R42, R40, R103 ;  /* 0x00000067282a7220 */ /* 0x000fe40000410000 */
[----:B------:R-:W-:-:S13]  /*79b0*/  ISETP.GT.U32.OR P5, PT, R112, 0x187, P5 ;  /* 0x000001877000780c */ /* 0x000fda0002fa4470 */
        /* <DEDUP_REMOVED lines=12> */
.L_x_5083:
[----:B------:R-:W-:Y:S05]  /*7a80*/  BSYNC B0 ;  /* 0x0000000000007941 */ /* 0x000fea0003800000 */
.L_x_5082:
        /* <DEDUP_REMOVED lines=14> */
.L_x_5084:
        /* <DEDUP_REMOVED lines=20> */
.L_x_5086:
[----:B------:R-:W-:Y:S05]  /*7cb0*/  BSYNC B0 ;  /* 0x0000000000007941 */ /* 0x000fea0003800000 */
.L_x_5085:
[----:B------:R-:W-:Y:S01]  /*7cc0*/  IADD3 R41, R0, 0xd0, RZ ;  /* 0x000000d000297810 */ /* 0x000fe20007ffe0ff */
        /* <DEDUP_REMOVED lines=13> */
.L_x_5087:
[----:B------:R-:W-:Y:S01]  /*7da0*/  ISETP.GE.U32.AND P5, PT, R41, UR12, PT ;  /* 0x0000000c29007c0c */ /* 0x000fe2000bfa6070 */
[C---:B------:R-:W-:Y:S01]  /*7db0*/  FADD.FTZ R30, -R15.reuse, R30 ;  /* 0x0000001e0f1e7221 */ /* 0x040fe20000010100 */
[----:B0-----:R-:W-:Y:S01]  /*7dc0*/  FADD.FTZ R24, -R15, R31 ;  /* 0x0000001f0f187221 */ /* 0x001fe20000010100 */
        /* <DEDUP_REMOVED lines=17> */
.L_x_5089:
[----:B------:R-:W-:Y:S05]  /*7ee0*/  BSYNC B0 ;  /* 0x0000000000007941 */ /* 0x000fea0003800000 */
.L_x_5088:
        /* <DEDUP_REMOVED lines=14> */
.L_x_5090:
        /* <DEDUP_REMOVED lines=20> */
.L_x_5092:
[----:B------:R-:W-:Y:S05]  /*8110*/  BSYNC B0 ;  /* 0x0000000000007941 */ /* 0x000fea0003800000 */
.L_x_5091:
        /* <DEDUP_REMOVED lines=14> */
.L_x_5093:
        /* <DEDUP_REMOVED lines=20> */
.L_x_5095:
[----:B------:R-:W-:Y:S05]  /*8340*/  BSYNC B0 ;  /* 0x0000000000007941 */ /* 0x000fea0003800000 */
.L_x_5094:
        /* <DEDUP_REMOVED lines=14> */
.L_x_5096:
        /* <DEDUP_REMOVED lines=20> */
.L_x_5098:
[----:B------:R-:W-:Y:S05]  /*8570*/  BSYNC B0 ;  /* 0x0000000000007941 */ /* 0x000fea0003800000 */
.L_x_5097:
        /* <DEDUP_REMOVED lines=14> */
.L_x_5099:
[----:B------:R-:W-:Y:S01]  /*8660*/  ISETP.GE.U32.AND P5, PT, R29, UR12, PT ;  /* 0x0000000c1d007c0c */ /* 0x000fe2000bfa6070 */
[C---:B------:R-:W-:Y:S01]  /*8670*/  FADD.FTZ R38, -R15.reuse, R38 ;  /* 0x000000260f267221 */ /* 0x040fe20000010100 */
[----:B------:R-:W-:Y:S01]  /*8680*/  FADD.FTZ R18, -R15, R39 ;  /* 0x000000270f127221 */ /* 0x000fe20000010100 */
[----:B------:R-:W-:Y:S01]  /*8690*/  BSSY B0, `(.L_x_5100) ;  /* 0x0000014000007945 */ /* 0x000fe20003800000 */
[----:B------:R-:W-:Y:S01]  /*86a0*/  ISETP.GE.AND.EX P5, PT, R94, UR13, PT, P5 ;  /* 0x0000000d5e007c0c */ /* 0x000fe2000bfa6350 */
[-C--:B------:R-:W-:Y:S01]  /*86b0*/  FMUL.FTZ R15, R38, R103.reuse ;  /* 0x00000067260f7220 */ /* 0x080fe20000410000 */
[----:B------:R-:W-:Y:S01]  /*86c0*/  FMUL.FTZ R18, R18, R103 ;  /* 0x0000006712127220 */ /* 0x000fe20000410000 */
[----:B------:R-:W-:Y:S02]  /*86d0*/  IADD3 R26, R0, 0xf8, RZ ;  /* 0x000000f8001a7810 */ /* 0x000fe40007ffe0ff */
        /* <DEDUP_REMOVED lines=15> */
.L_x_5101:
[----:B------:R-:W-:Y:S05]  /*87d0*/  BSYNC B0 ;  /* 0x0000000000007941 */ /* 0x000fea0003800000 */
.L_x_5100:
        /* <DEDUP_REMOVED lines=11> */
.L_x_5102:
[----:B------:R-:W-:Y:S01]  /*8890*/  ISETP.GE.U32.AND P5, PT, R26, UR12, PT ;  /* 0x0000000c1a007c0c */ /* 0x000fe2000bfa6070 */
[----:B------:R-:W-:Y:S03]  /*88a0*/  BSSY B0, `(.L_x_5103) ;  /* 0x000000e000007945 */ /* 0x000fe60003800000 */
[----:B------:R-:W-:-:S04]  /*88b0*/  ISETP.GE.AND.EX P5, PT, R95, UR13, PT, P5 ;  /* 0x0000000d5f007c0c */ /* 0x000fc8000bfa6350 */
[----:B------:R-:W-:-:S13]  /*88c0*/  ISETP.GT.U32.OR P5, PT, R112, 0x187, P5 ;  /* 0x000001877000780c */ /* 0x000fda0002fa4470 */
[----:B------:R-:W-:Y:S05]  /*88d0*/  @P5 BRA `(.L_x_5104) ;  /* 0x0000000000285947 */ /* 0x000fea0003800000 */
[----:B------:R-:W-:Y:S01]  /*88e0*/  ULDC.64 UR12, c[0x0][0x270] ;  /* 0x00009c00000c7ab9 */ /* 0x000fe20000000a00 */
[----:B------:R-:W-:Y:S01]  /*88f0*/  MOV R20, R22 ;  /* 0x0000001600147202 */ /* 0x000fe20000000f00 */
[----:B------:R-:W-:-:S04]  /*8900*/  IMAD R95, R95, UR12, RZ ;  /* 0x0000000c5f5f7c24 */ /* 0x000fc8000f8e02ff */
[----:B------:R-:W-:-:S04]  /*8910*/  IMAD.WIDE.U32 R20, R26, UR12, R20 ;  /* 0x0000000c1a147c25 */ /* 0x000fc8000f8e0014 */
[----:B------:R-:W-:Y:S01]  /*8920*/  IMAD R95, R26, UR13, R95 ;  /* 0x0000000d1a5f7c24 */ /* 0x000fe2000f8e025f */
[----:B------:R-:W-:Y:S02]  /*8930*/  ULDC.64 UR12, c[0x0][0x210] ;  /* 0x00008400000c7ab9 */ /* 0x000fe40000000a00 */
[----:B0-----:R-:W-:Y:S02]  /*8940*/  LEA R16, P5, R20, UR12, 0x2 ;  /* 0x0000000c14107c11 */ /* 0x001fe4000f8a10ff */
[----:B------:R-:W-:-:S04]  /*8950*/  IADD3 R95, R21, R95, RZ ;  /* 0x0000005f155f7210 */ /* 0x000fc80007ffe0ff */
[----:B------:R-:W-:-:S05]  /*8960*/  LEA.HI.X R17, R20, UR13, R95, 0x2, P5 ;  /* 0x0000000d14117c11 */ /* 0x000fca000a8f145f */
[----:B------:R1:W-:Y:S02]  /*8970*/  STG.E.64 desc[UR8][R16.64], R44 ;  /* 0x0000002c10007986 */ /* 0x0003e4000c101b08 */
.L_x_5104:
[----:B------:R-:W-:Y:S05]  /*8980*/  BSYNC B0 ;  /* 0x0000000000007941 */ /* 0x000fea0003800000 */
.L_x_5103:
[----:B01----:R-:W0:Y:S01]  /*8990*/  LDC R16, c[0x0][0x10] ;  /* 0x00000400ff107b82 */ /* 0x003e220000000800 */
[----:B------:R-:W-:Y:S02]  /*89a0*/  IADD3 R12, R12, 0x1, RZ ;  /* 0x000000010c0c7810 */ /* 0x000fe40007ffe0ff */
[----:B0-----:R-:W-:-:S04]  /*89b0*/  IADD3 R11, R16, R11, RZ ;  /* 0x0000000b100b7210 */ /* 0x001fc80007ffe0ff */
[----:B------:R-:W-:-:S13]  /*89c0*/  ISETP.GE.AND P5, PT, R11, UR4, PT ;  /* 0x000000040b007c0c */ /* 0x000fda000bfa6270 */
[----:B------:R-:W-:Y:S05]  /*89d0*/  @!P5 BRA `(.L_x_5105) ;  /* 0xffffff7c00ecd947 */ /* 0x000fea000383ffff */
[----:B------:R-:W-:Y:S05]  /*89e0*/  EXIT ;  /* 0x000000000000794d */ /* 0x000fea0003800000 */
.L_x_5106:
        /* <DEDUP_REMOVED lines=9> */
.L_x_5647:


//--------------------- .text._Z35group_norm_nhwc_fwd_one_pass_kernelI11Fp32IOFp32WLi512ELi98ELi392EEv26Group_norm_nhwc_fwd_params --------------------------
	.section	.text._Z35group_norm_nhwc_fwd_one_pass_kernelI11Fp32IOFp32WLi512ELi98ELi392EEv26Group_norm_nhwc_fwd_params,"ax",@progbits
	.align	128
        .global         _Z35group_norm_nhwc_fwd_one_pass_kernelI11Fp32IOFp32WLi512ELi98ELi392EEv26Group_norm_nhwc_fwd_params
        .type           _Z35group_norm_nhwc_fwd_one_pass_kernelI11Fp32IOFp32WLi512ELi98ELi392EEv26Group_norm_nhwc_fwd_params,@function
        .size           _Z35group_norm_nhwc_fwd_one_pass_kernelI11Fp32IOFp32WLi512ELi98ELi392EEv26Group_norm_nhwc_fwd_params,(.L_x_5648 - _Z35group_norm_nhwc_fwd_one_pass_kernelI11Fp32IOFp32WLi512ELi98ELi392EEv26Group_norm_nhwc_fwd_params)
        .other          _Z35group_norm_nhwc_fwd_one_pass_kernelI11Fp32IOFp32WLi512ELi98ELi392EEv26Group_norm_nhwc_fwd_params,@"STO_CUDA_ENTRY STV_DEFAULT"
_Z35group_norm_nhwc_fwd_one_pass_kernelI11Fp32IOFp32WLi512ELi98ELi392EEv26Group_norm_nhwc_fwd_params:
.text._Z35group_norm_nhwc_fwd_one_pass_kernelI11Fp32IOFp32WLi512ELi98ELi392EEv26Group_norm_nhwc_fwd_params:
[----:B------:R-:W0:Y:S08]  /*0000*/  LDC R1, c[0x0][0x28] ;  /* 0x00000a00ff017b82 */ /* 0x000e300000000800 */
[----:B------:R-:W1:Y:S01]  /*0010*/  S2UR UR8, SR_CTAID.Y ;  /* 0x00000000000879c3 */ /* 0x000e620000002600 */
[----:B------:R-:W-:Y:S01]  /*0020*/  ULDC UR9, c[0x0][0x288] ;  /* 0x0000a20000097ab9 */ /* 0x000fe20000000800 */
[----:B------:R-:W-:Y:S01]  /*0030*/  ULDC UR4, c[0x0][0x258] ;  /* 0x0000960000047ab9 */ /* 0x000fe20000000800 */
[----:B0-----:R-:W-:Y:S01]  /*0040*/  VIADD R1, R1, 0xfffffa90 ;  /* 0xfffffa9001017836 */ /* 0x001fe20000000000 */
[----:B------:R-:W-:-:S04]  /*0050*/  UIMAD UR9, UR9, UR4, URZ ;  /* 0x00000004090972a4 */ /* 0x000fc8000f8e023f */
[----:B-1----:R-:W-:-:S06]  /*0060*/  UISETP.GE.AND UP0, UPT, UR8, UR9, UPT ;  /* 0x000000090800728c */ /* 0x002fcc000bf06270 */
[----:B------:R-:W-:-:S13]  /*0070*/  PLOP3.LUT P0, PT, PT, PT, UP0, 0x80, 0x0 ;  /* 0x000000000000781c */ /* 0x000fda0003f0f008 */
[----:B------:R-:W-:Y:S05]  /*0080*/  @P0 EXIT ;  /* 0x000000000000094d */ /* 0x000fea0003800000 */
[----:B------:R-:W0:Y:S01]  /*0090*/  S2R R4, SR_TID.X ;  /* 0x0000000000047919 */ /* 0x000e220000002100 */
[----:B------:R-:W1:Y:S01]  /*00a0*/  S2UR UR16, SR_CTAID.X ;  /* 0x00000000001079c3 */ /* 0x000e620000002500 */
[----:B------:R-:W-:Y:S01]  /*00b0*/  ULDC.64 UR6, c[0x0][0x278] ;  /* 0x00009e0000067ab9 */ /* 0x000fe20000000a00 */
[----:B------:R-:W-:Y:S01]  /*00c0*/  LOP3.LUT R58, R58, 0xefffffff, RZ, 0xc0, !PT ;  /* 0xefffffff3a3a7812 */ /* 0x000fe200078ec0ff */
[----:B------:R-:W-:Y:S01]  /*00d0*/  ULDC.64 UR4, c[0x0][0x218] ;  /* 0x0000860000047ab9 */ /* 0x000fe20000000a00 */
[----:B------:R-:W-:Y:S01]  /*00e0*/  LOP3.LUT R57, R57, 0x7fffffff, RZ, 0xc0, !PT ;  /* 0x7fffffff39397812 */ /* 0x000fe200078ec0ff */
[----:B------:R-:W-:Y:S01]  /*00f0*/  ULDC UR17, c[0x0][0x10] ;  /* 0x0000040000117ab9 */ /* 0x000fe20000000800 */
[----:B------:R-:W-:Y:S01]  /*0100*/  ISETP.NE.U32.AND P1, PT, RZ, UR4, PT ;  /* 0x00000004ff007c0c */ /* 0x000fe2000bf25070 */
[----:B------:R-:W-:Y:S01]  /*0110*/  UMOV UR4, 0x400 ;  /* 0x0000040000047882 */ /* 0x000fe20000000000 */
[----:B------:R-:W2:Y:S01]  /*0120*/  LDC R5, c[0x0][0x294] ;  /* 0x0000a500ff057b82 */ /* 0x000ea20000000800 */
[----:B------:R-:W-:Y:S01]  /*0130*/  ULDC.U8 UR18, c[0x0][0x28c] ;  /* 0x0000a30000127ab9 */ /* 0x000fe20000000000 */
[----:B------:R-:W-:Y:S01]  /*0140*/  UMOV UR10, UR8 ;  /* 0x00000008000a7c82 */ /* 0x000fe20008000000 */
[----:B------:R-:W-:Y:S01]  /*0150*/  ULDC.64 UR14, c[0x0][0x208] ;  /* 0x00008200000e7ab9 */ /* 0x000fe20000000a00 */
[----:B------:R-:W-:Y:S01]  /*0160*/  ULDC UR19, c[0x0][0xc] ;  /* 0x0000030000137ab9 */ /* 0x000fe20000000800 */
[C---:B0-----:R-:W-:Y:S01]  /*0170*/  IMAD.WIDE.U32 R2, R4.reuse, 0x5397829d, RZ ;  /* 0x5397829d04027825 */ /* 0x041fe200078e00ff */
[----:B------:R-:W-:-:S02]  /*0180*/  ISETP.GE.U32.AND P2, PT, R4, 0x188, PT ;  /* 0x000001880400780c */ /* 0x000fc40003f46070 */
[----:B-1----:R-:W-:Y:S02]  /*0190*/  LOP3.LUT P0, RZ, R4, UR16, RZ, 0xfc, !PT ;  /* 0x0000001004ff7c12 */ /* 0x002fe4000f80fcff */
[----:B------:R-:W-:Y:S02]  /*01a0*/  SHF.R.U32.HI R2, RZ, 0x4, R3 ;  /* 0x00000004ff027819 */ /* 0x000fe40000011603 */
[----:B------:R-:W-:Y:S01]  /*01b0*/  ISETP.NE.AND.EX P0, PT, RZ, UR5, !P0, P1 ;  /* 0x00000005ff007c0c */ /* 0x000fe2000c705310 */
[----:B------:R-:W0:Y:S02]  /*01c0*/  S2UR UR5, SR_CgaCtaId ;  /* 0x00000000000579c3 */ /* 0x000e240000008800 */
[----:B--2---:R-:W-:-:S04]  /*01d0*/  IMAD R56, R5, UR16, R2 ;  /* 0x0000001005387c24 */ /* 0x004fc8000f8e0202 */
[C---:B------:R-:W-:Y:S01]  /*01e0*/  VIADD R0, R56.reuse, 0x8 ;  /* 0x0000000838007836 */ /* 0x040fe20000000000 */
[C---:B------:R-:W-:Y:S01]  /*01f0*/  ISETP.LT.U32.AND P3, PT, R56.reuse, UR6, PT ;  /* 0x0000000638007c0c */ /* 0x040fe2000bf61070 */
[C---:B------:R-:W-:Y:S01]  /*0200*/  VIADD R3, R56.reuse, 0x20 ;  /* 0x0000002038037836 */ /* 0x040fe20000000000 */
[----:B------:R-:W-:Y:S01]  /*0210*/  SHF.R.S32.HI R2, RZ, 0x1f, R56 ;  /* 0x0000001fff027819 */ /* 0x000fe20000011438 */
[----:B------:R-:W-:Y:S01]  /*0220*/  VIADD R28, R56, 0x198 ;  /* 0x00000198381c7836 */ /* 0x000fe20000000000 */
[----:B------:R-:W-:Y:S01]  /*0230*/  ISETP.LT.U32.AND P4, PT, R0, UR6, PT ;  /* 0x0000000600007c0c */ /* 0x000fe2000bf81070 */
[----:B------:R-:W-:Y:S01]  /*0240*/  VIADD R26, R56, 0x1a0 ;  /* 0x000001a0381a7836 */ /* 0x000fe20000000000 */
[----:B------:R-:W-:Y:S01]  /*0250*/  ISETP.LT.AND.EX P5, PT, R2, UR7, !P2, P3 ;  /* 0x0000000702007c0c */ /* 0x000fe2000d7a1330 */
[C---:B------:R-:W-:Y:S01]  /*0260*/  VIADD R2, R56.reuse, 0x18 ;  /* 0x0000001838027836 */ /* 0x040fe20000000000 */
[----:B------:R-:W-:Y:S01]  /*0270*/  SHF.R.S32.HI R0, RZ, 0x1f, R0 ;  /* 0x0000001fff007819 */ /* 0x000fe20000011400 */
[C---:B------:R-:W-:Y:S01]  /*0280*/  VIADD R22, R56.reuse, 0x1b0 ;  /* 0x000001b038167836 */ /* 0x040fe20000000000 */
[C---:B------:R-:W-:Y:S01]  /*0290*/  IADD3 R6, R56.reuse, 0x190, RZ ;  /* 0x0000019038067810 */ /* 0x040fe20007ffe0ff */
[----:B------:R-:W-:Y:S01]  /*02a0*/  VIADD R20, R56, 0x1b8 ;  /* 0x000001b838147836 */ /* 0x000fe20000000000 */
[----:B------:R-:W-:Y:S01]  /*02b0*/  ISETP.LT.AND.EX P3, PT, R0, UR7, !P2, P4 ;  /* 0x0000000700007c0c */ /* 0x000fe2000d761340 */
[C---:B------:R-:W-:Y:S01]  /*02c0*/  VIADD R16, R56.reuse, 0x1c8 ;  /* 0x000001c838107836 */ /* 0x040fe20000000000 */
[C---:B------:R-:W-:Y:S01]  /*02d0*/  IADD3 R0, R56.reuse, 0x10, RZ ;  /* 0x0000001038007810 */ /* 0x040fe20007ffe0ff */
[----:B------:R-:W-:Y:S01]  /*02e0*/  VIADD R14, R56, 0x1d0 ;  /* 0x000001d0380e7836 */ /* 0x000fe20000000000 */
[----:B------:R-:W-:Y:S01]  /*02f0*/  ISETP.LT.U32.AND P1, PT, R2, UR6, PT ;  /* 0x0000000602007c0c */ /* 0x000fe2000bf21070 */
[----:B0-----:R-:W-:Y:S01]  /*0300*/  ULEA UR5, UR5, UR4, 0x18 ;  /* 0x0000000405057291 */ /* 0x001fe2000f8ec03f */
[----:B------:R-:W-:Y:S01]  /*0310*/  SHF.R.S32.HI R2, RZ, 0x1f, R2 ;  /* 0x0000001fff027819 */ /* 0x000fe20000011402 */
[----:B------:R0:W-:Y:S01]  /*0320*/  STL [R1+0x378], R6 ;  /* 0x0003780601007387 */ /* 0x0001e20000100800 */
[----:B------:R-:W-:Y:S01]  /*0330*/  @P5 LOP3.LUT R58, R58, 0x10000000, RZ, 0xfc, !PT ;  /* 0x100000003a3a5812 */ /* 0x000fe200078efcff */
[----:B------:R-:W-:Y:S01]  /*0340*/  VIADD R10, R56, 0x1e0 ;  /* 0x000001e0380a7836 */ /* 0x000fe20000000000 */
[----:B------:R-:W-:Y:S01]  /*0350*/  ISETP.LT.AND.EX P1, PT, R2, UR7, !P2, P1 ;  /* 0x0000000702007c0c */ /* 0x000fe2000d721310 */
[----:B------:R-:W-:Y:S01]  /*0360*/  VIADD R2, R56, 0x30 ;  /* 0x0000003038027836 */ /* 0x000fe20000000000 */
[----:B------:R-:W-:Y:S01]  /*0370*/  LOP3.LUT R58, R58, 0xf7ffffff, RZ, 0xc0, !PT ;  /* 0xf7ffffff3a3a7812 */ /* 0x000fe200078ec0ff */
[----:B------:R-:W-:Y:S01]  /*0380*/  VIADD R8, R56, 0x1e8 ;  /* 0x000001e838087836 */ /* 0x000fe20000000000 */
[----:B------:R-:W-:Y:S01]  /*0390*/  SHF.R.S32.HI R27, RZ, 0x1f, R28 ;  /* 0x0000001fff1b7819 */ /* 0x000fe2000001141c */
[----:B------:R1:W-:Y:S01]  /*03a0*/  STL [R1+0x374], R28 ;  /* 0x0003741c01007387 */ /* 0x0003e20000100800 */
[----:B------:R-:W-:Y:S01]  /*03b0*/  @P3 LOP3.LUT R58, R58, 0x8000000, RZ, 0xfc, !PT ;  /* 0x080000003a3a3812 */ /* 0x000fe200078efcff */
[----:B------:R-:W-:Y:S01]  /*03c0*/  UMOV UR4, URZ ;  /* 0x0000003f00047c82 */ /* 0x000fe20008000000 */
[----:B------:R-:W-:Y:S01]  /*03d0*/  ISETP.LT.U32.AND P3, PT, R0, UR6, PT ;  /* 0x0000000600007c0c */ /* 0x000fe2000bf61070 */
[----:B------:R1:W-:Y:S01]  /*03e0*/  STL [R1+0x370], R26 ;  /* 0x0003701a01007387 */ /* 0x0003e20000100800 */
[----:B------:R-:W-:-:S02]  /*03f0*/  SHF.R.S32.HI R0, RZ, 0x1f, R0 ;  /* 0x0000001fff007819 */ /* 0x000fc40000011400 */
[----:B------:R-:W-:Y:S01]  /*0400*/  LOP3.LUT R58, R58, 0xdfffffff, RZ, 0xc0, !PT ;  /* 0xdfffffff3a3a7812 */ /* 0x000fe200078ec0ff */
[----:B------:R1:W-:Y:S01]  /*0410*/  STL [R1+0x368], R22 ;  /* 0x0003681601007387 */ /* 0x0003e20000100800 */
[----:B------:R-:W-:Y:S02]  /*0420*/  ISETP.LT.AND.EX P3, PT, R0, UR7, !P2, P3 ;  /* 0x0000000700007c0c */ /* 0x000fe4000d761330 */
[----:B------:R-:W-:Y:S01]  /*0430*/  @P0 LOP3.LUT R58, R58, 0x20000000, RZ, 0xfc, !PT ;  /* 0x200000003a3a0812 */ /* 0x000fe200078efcff */
[----:B------:R1:W-:Y:S01]  /*0440*/  STL [R1+0x364], R20 ;  /* 0x0003641401007387 */ /* 0x0003e20000100800 */
[----:B------:R-:W-:Y:S02]  /*0450*/  ISETP.LT.U32.AND P0, PT, R3, UR6, PT ;  /* 0x0000000603007c0c */ /* 0x000fe4000bf01070 */
[----:B------:R-:W-:Y:S01]  /*0460*/  LOP3.LUT R58, R58, 0xfbffffff, RZ, 0xc0, !PT ;  /* 0xfbffffff3a3a7812 */ /* 0x000fe200078ec0ff */
[----:B------:R1:W-:Y:S01]  /*0470*/  STL [R1+0x35c], R16 ;  /* 0x00035c1001007387 */ /* 0x0003e20000100800 */
[----:B------:R-:W-:-:S02]  /*0480*/  SHF.R.S32.HI R3, RZ, 0x1f, R3 ;  /* 0x0000001fff037819 */ /* 0x000fc40000011403 */
[----:B------:R-:W-:Y:S01]  /*0490*/  IADD3 R0, R56, 0x28, RZ ;  /* 0x0000002838007810 */ /* 0x000fe20007ffe0ff */
[----:B------:R1:W-:Y:S01]  /*04a0*/  STL [R1+0x358], R14 ;  /* 0x0003580e01007387 */ /* 0x0003e20000100800 */
[----:B------:R-:W-:Y:S02]  /*04b0*/  ISETP.LT.AND.EX P0, PT, R3, UR7, !P2, P0 ;  /* 0x0000000703007c0c */ /* 0x000fe4000d701300 */
[----:B------:R-:W-:Y:S01]  /*04c0*/  @P3 LOP3.LUT R58, R58, 0x4000000, RZ, 0xfc, !PT ;  /* 0x040000003a3a3812 */ /* 0x000fe200078efcff */
[----:B------:R1:W-:Y:S01]  /*04d0*/  STL [R1+0x350], R10 ;  /* 0x0003500a01007387 */ /* 0x0003e20000100800 */
[----:B------:R-:W-:Y:S02]  /*04e0*/  SHF.R.S32.HI R3, RZ, 0x1f, R0 ;  /* 0x0000001fff037819 */ /* 0x000fe40000011400 */
[----:B------:R-:W-:Y:S01]  /*04f0*/  LOP3.LUT R58, R58, 0xfdffffff, RZ, 0xc0, !PT ;  /* 0xfdffffff3a3a7812 */ /* 0x000fe200078ec0ff */
[----:B------:R1:W-:Y:S01]  /*0500*/  STL [R1+0x34c], R8 ;  /* 0x00034c0801007387 */ /* 0x0003e20000100800 */
[----:B------:R-:W-:-:S02]  /*0510*/  SHF.R.S32.HI R25, RZ, 0x1f, R26 ;  /* 0x0000001fff197819 */ /* 0x000fc4000001141a */
[----:B------:R-:W-:Y:S01]  /*0520*/  @P1 LOP3.LUT R58, R58, 0x2000000, RZ, 0xfc, !PT ;  /* 0x020000003a3a1812 */ /* 0x000fe200078efcff */
[----:B------:R1:W-:Y:S01]  /*0530*/  STL [R1+0x3ac], R27 ;  /* 0x0003ac1b01007387 */ /* 0x0003e20000100800 */
[----:B------:R-:W-:Y:S02]  /*0540*/  IADD3 R24, R56, 0x1a8, RZ ;  /* 0x000001a838187810 */ /* 0x000fe40007ffe0ff */
[----:B------:R-:W-:Y:S01]  /*0550*/  LOP3.LUT R58, R58, 0xfeffffff, RZ, 0xc0, !PT ;  /* 0xfeffffff3a3a7812 */ /* 0x000fe200078ec0ff */
[----:B------:R1:W-:Y:S01]  /*0560*/  STL [R1+0x3a8], R25 ;  /* 0x0003a81901007387 */ /* 0x0003e20000100800 */
[----:B------:R-:W-:Y:S02]  /*0570*/  SHF.R.S32.HI R23, RZ, 0x1f, R24 ;  /* 0x0000001fff177819 */ /* 0x000fe40000011418 */
[----:B------:R-:W-:Y:S01]  /*0580*/  @P0 LOP3.LUT R58, R58, 0x1000000, RZ, 0xfc, !PT ;  /* 0x010000003a3a0812 */ /* 0x000fe200078efcff */
[----:B------:R1:W-:Y:S01]  /*0590*/  STL [R1+0x36c], R24 ;  /* 0x00036c1801007387 */ /* 0x0003e20000100800 */
[----:B------:R-:W-:Y:S01]  /*05a0*/  ISETP.LT.U32.AND P0, PT, R0, UR6, PT ;  /* 0x0000000600007c0c */ /* 0x000fe2000bf01070 */
[----:B------:R-:W-:Y:S01]  /*05b0*/  VIADD R0, R56, 0x38 ;  /* 0x0000003838007836 */ /* 0x000fe20000000000 */
[----:B------:R-:W-:Y:S01]  /*05c0*/  LOP3.LUT R58, R58, 0xff7fffff, RZ, 0xc0, !PT ;  /* 0xff7fffff3a3a7812 */ /* 0x000fe200078ec0ff */
[----:B------:R1:W-:Y:S01]  /*05d0*/  STL [R1+0x3a4], R23 ;  /* 0x0003a41701007387 */ /* 0x0003e20000100800 */
[----:B------:R-:W-:-:S02]  /*05e0*/  ISETP.LT.AND.EX P0, PT, R3, UR7, !P2, P0 ;  /* 0x0000000703007c0c */ /* 0x000fc4000d701300 */
[----:B------:R-:W-:Y:S02]  /*05f0*/  SHF.R.S32.HI R3, RZ, 0x1f, R2 ;  /* 0x0000001fff037819 */ /* 0x000fe40000011402 */
[----:B------:R-:W-:Y:S02]  /*0600*/  SHF.R.S32.HI R21, RZ, 0x1f, R22 ;  /* 0x0000001fff157819 */ /* 0x000fe40000011416 */
[----:B------:R-:W-:Y:S02]  /*0610*/  SHF.R.S32.HI R19, RZ, 0x1f, R20 ;  /* 0x0000001fff137819 */ /* 0x000fe40000011414 */
[----:B------:R-:W-:Y:S01]  /*0620*/  IADD3 R18, R56, 0x1c0, RZ ;  /* 0x000001c038127810 */ /* 0x000fe20007ffe0ff */
[----:B------:R1:W-:Y:S01]  /*0630*/  STL [R1+0x3a0], R21 ;  /* 0x0003a01501007387 */ /* 0x0003e20000100800 */
[----:B------:R-:W-:Y:S02]  /*0640*/  SHF.R.S32.HI R15, RZ, 0x1f, R16 ;  /* 0x0000001fff0f7819 */ /* 0x000fe40000011410 */
[----:B------:R-:W-:Y:S01]  /*0650*/  SHF.R.S32.HI R17, RZ, 0x1f, R18 ;  /* 0x0000001fff117819 */ /* 0x000fe20000011412 */
[----:B------:R1:W-:Y:S01]  /*0660*/  STL [R1+0x360], R18 ;  /* 0x0003601201007387 */ /* 0x0003e20000100800 */
[----:B------:R-:W-:-:S02]  /*0670*/  @P0 LOP3.LUT R58, R58, 0x800000, RZ, 0xfc, !PT ;  /* 0x008000003a3a0812 */ /* 0x000fc400078efcff */
[----:B------:R-:W-:Y:S01]  /*0680*/  ISETP.LT.U32.AND P0, PT, R2, UR6, PT ;  /* 0x0000000602007c0c */ /* 0x000fe2000bf01070 */
[----:B------:R1:W-:Y:S01]  /*0690*/  STL [R1+0x39c], R19 ;  /* 0x00039c1301007387 */ /* 0x0003e20000100800 */
[----:B------:R-:W-:Y:S02]  /*06a0*/  LOP3.LUT R58, R58, 0xffbfffff, RZ, 0xc0, !PT ;  /* 0xffbfffff3a3a7812 */ /* 0x000fe400078ec0ff */
[----:B------:R-:W-:Y:S01]  /*06b0*/  ISETP.LT.AND.EX P0, PT, R3, UR7, !P2, P0 ;  /* 0x0000000703007c0c */ /* 0x000fe2000d701300 */
[----:B------:R1:W-:Y:S01]  /*06c0*/  STL [R1+0x398], R17 ;  /* 0x0003981101007387 */ /* 0x0003e20000100800 */
[----:B------:R-:W-:Y:S02]  /*06d0*/  SHF.R.S32.HI R3, RZ, 0x1f, R0 ;  /* 0x0000001fff037819 */ /* 0x000fe40000011400 */
[----:B------:R-:W-:Y:S01]  /*06e0*/  IADD3 R2, R56, 0x40, RZ ;  /* 0x0000004038027810 */ /* 0x000fe20007ffe0ff */
[----:B------:R1:W-:Y:S01]  /*06f0*/  STL [R1+0x394], R15 ;  /* 0x0003940f01007387 */ /* 0x0003e20000100800 */
[----:B------:R-:W-:-:S02]  /*0700*/  SHF.R.S32.HI R13, RZ, 0x1f, R14 ;  /* 0x0000001fff0d7819 */ /* 0x000fc4000001140e */
[----:B------:R-:W-:Y:S02]  /*0710*/  IADD3 R12, R56, 0x1d8, RZ ;  /* 0x000001d8380c7810 */ /* 0x000fe40007ffe0ff */
[----:B------:R-:W-:Y:S01]  /*0720*/  SHF.R.S32.HI R9, RZ, 0x1f, R10 ;  /* 0x0000001fff097819 */ /* 0x000fe2000001140a */
        /* <DEDUP_REMOVED lines=9> */
[----:B------:R-:W-:Y:S01]  /*07c0*/  SHF.R.S32.HI R3, RZ, 0x1f, R2 ;  /* 0x0000001fff037819 */ /* 0x000fe20000011402 */
[----:B------:R1:W-:Y:S01]  /*07d0*/  STL [R1+0x388], R9 ;  /* 0x0003880901007387 */ /* 0x0003e20000100800 */
[----:B------:R-:W-:-:S05]  /*07e0*/  SHF.R.S32.HI R7, RZ, 0x1f, R8 ;  /* 0x0000001fff077819 */ /* 0x000fca0000011408 */
[----:B------:R1:W-:Y:S04]  /*07f0*/  STL [R1+0x384], R7 ;  /* 0x0003840701007387 */ /* 0x0003e80000100800 */
[----:B------:R-:W-:Y:S02]  /*0800*/  @P0 LOP3.LUT R58, R58, 0x200000, RZ, 0xfc, !PT ;  /* 0x002000003a3a0812 */ /* 0x000fe400078efcff */
[----:B------:R-:W-:Y:S01]  /*0810*/  ISETP.LT.U32.AND P0, PT, R2, UR6, PT ;  /* 0x0000000602007c0c */ /* 0x000fe2000bf01070 */
[----:B------:R-:W-:Y:S01]  /*0820*/  VIADD R2, R56, 0x50 ;  /* 0x0000005038027836 */ /* 0x000fe20000000000 */
[----:B------:R-:W-:Y:S02]  /*0830*/  LOP3.LUT R58, R58, 0xffefffff, RZ, 0xc0, !PT ;  /* 0xffefffff3a3a7812 */ /* 0x000fe400078ec0ff */
[----:B------:R-:W-:-:S02]  /*0840*/  ISETP.LT.AND.EX P0, PT, R3, UR7, !P2, P0 ;  /* 0x0000000703007c0c */ /* 0x000fc4000d701300 */
[----:B------:R-:W-:-:S11]  /*0850*/  SHF.R.S32.HI R3, RZ, 0x1f, R0 ;  /* 0x0000001fff037819 */ /* 0x000fd60000011400 */
[----:B------:R-:W-:Y:S02]  /*0860*/  @P0 LOP3.LUT R58, R58, 0x100000, RZ, 0xfc, !PT ;  /* 0x001000003a3a0812 */ /* 0x000fe400078efcff */
[----:B------:R-:W-:Y:S02]  /*0870*/  ISETP.LT.U32.AND P0, PT, R0, UR6, PT ;  /* 0x0000000600007c0c */ /* 0x000fe4000bf01070 */
[----:B------:R-:W-:Y:S02]  /*0880*/  LOP3.LUT R58, R58, 0xfff7ffff, RZ, 0xc0, !PT ;  /* 0xfff7ffff3a3a7812 */ /* 0x000fe400078ec0ff */
[----:B------:R-:W-:Y:S02]  /*0890*/  ISETP.LT.AND.EX P0, PT, R3, UR7, !P2, P0 ;  /* 0x0000000703007c0c */ /* 0x000fe4000d701300 */
[----:B------:R-:W-:Y:S02]  /*08a0*/  SHF.R.S32.HI R3, RZ, 0x1f, R2 ;  /* 0x0000001fff037819 */ /* 0x000fe40000011402 */
[----:B------:R-:W-:-:S09]  /*08b0*/  IADD3 R0, R56, 0x58, RZ ;  /* 0x0000005838007810 */ /* 0x000fd20007ffe0ff */
[----:B------:R-:W-:Y:S02]  /*08c0*/  @P0 LOP3.LUT R58, R58, 0x80000, RZ, 0xfc, !PT ;  /* 0x000800003a3a0812 */ /* 0x000fe400078efcff */
[----:B------:R-:W-:Y:S01]  /*08d0*/  ISETP.LT.U32.AND P0, PT, R2, UR6, PT ;  /* 0x0000000602007c0c */ /* 0x000fe2000bf01070 */
[----:B------:R-:W-:Y:S01]  /*08e0*/  VIADD R2, R56, 0x60 ;  /* 0x0000006038027836 */ /* 0x000fe20000000000 */
[----:B------:R-:W-:Y:S02]  /*08f0*/  LOP3.LUT R58, R58, 0xfffbffff, RZ, 0xc0, !PT ;  /* 0xfffbffff3a3a7812 */ /* 0x000fe400078ec0ff */
[----:B------:R-:W-:Y:S02]  /*0900*/  ISETP.LT.AND.EX P0, PT, R3, UR7, !P2, P0 ;  /* 0x0000000703007c0c */ /* 0x000fe4000d701300 */
[----:B------:R-:W-:-:S11]  /*0910*/  SHF.R.S32.HI R3, RZ, 0x1f, R0 ;  /* 0x0000001fff037819 */ /* 0x000fd60000011400 */
[----:B------:R-:W-:Y:S02]  /*0920*/  @P0 LOP3.LUT R58, R58, 0x40000, RZ, 0xfc, !PT ;  /* 0x000400003a3a0812 */ /* 0x000fe400078efcff */
[----:B------:R-:W-:Y:S01]  /*0930*/  ISETP.LT.U32.AND P0, PT, R0, UR6, PT ;  /* 0x0000000600007c0c */ /* 0x000fe2000bf01070 */
[----:B------:R-:W-:Y:S01]  /*0940*/  VIADD R0, R56, 0x68 ;  /* 0x0000006838007836 */ /* 0x000fe20000000000 */
[----:B------:R-:W-:Y:S02]  /*0950*/  LOP3.LUT R58, R58, 0xfffdffff, RZ, 0xc0, !PT ;  /* 0xfffdffff3a3a7812 */ /* 0x000fe400078ec0ff */
[----:B------:R-:W-:Y:S02]  /*0960*/  ISETP.LT.AND.EX P0, PT, R3, UR7, !P2, P0 ;  /* 0x0000000703007c0c */ /* 0x000fe4000d701300 */
        /* <DEDUP_REMOVED lines=105> */
[----:B------:R-:W-:-:S03]  /*1000*/  VIADD R0, R56, 0xf8 ;  /* 0x000000f838007836 */ /* 0x000fc60000000000 */
        /* <DEDUP_REMOVED lines=113> */
[----:B------:R-:W-:Y:S01]  /*1720*/  ISETP.LT.AND.EX P0, PT, R3, UR7, !P2, P0 ;  /* 0x0000000703007c0c */ /* 0x000fe2000d701300 */
[----:B------:R-:W-:Y:S01]  /*1730*/  VIADD R3, R56, 0x1f8 ;  /* 0x000001f838037836 */ /* 0x000fe20000000000 */
[----:B------:R-:W-:-:S04]  /*1740*/  SHF.R.S32.HI R2, RZ, 0x1f, R0 ;  /* 0x0000001fff027819 */ /* 0x000fc80000011400 */
[----:B------:R1:W-:Y:S07]  /*1750*/  STL [R1+0x344], R3 ;  /* 0x0003440301007387 */ /* 0x0003ee0000100800 */
        /* <DEDUP_REMOVED lines=8> */
[----:B0-----:R-:W-:-:S02]  /*17e0*/  IADD3 R6, R56, 0x1f0, RZ ;  /* 0x000001f038067810 */ /* 0x001fc40007ffe0ff */
[----:B------:R-:W-:Y:S02]  /*17f0*/  LEA.HI R0, R0, R4, RZ, 0x5 ;  /* 0x0000000400007211 */ /* 0x000fe400078f28ff */
[----:B------:R-:W-:Y:S01]  /*1800*/  @P1 LOP3.LUT R57, R57, 0x800, RZ, 0xfc, !PT ;  /* 0x0000080039391812 */ /* 0x000fe200078efcff */
[----:B------:R1:W-:Y:S01]  /*1810*/  STL [R1+0x348], R6 ;  /* 0x0003480601007387 */ /* 0x0003e20000100800 */
[----:B------:R-:W-:Y:S02]  /*1820*/  SHF.R.S32.HI R0, RZ, 0x5, R0 ;  /* 0x00000005ff007819 */ /* 0x000fe40000011400 */
[----:B------:R-:W-:Y:S02]  /*1830*/  LOP3.LUT R57, R57, 0xfffffbff, RZ, 0xc0, !PT ;  /* 0xfffffbff39397812 */ /* 0x000fe400078ec0ff */
[----:B------:R-:W-:Y:S02]  /*1840*/  SHF.R.S32.HI R5, RZ, 0x1f, R6 ;  /* 0x0000001fff057819 */ /* 0x000fe40000011406 */
[----:B------:R-:W-:-:S02]  /*1850*/  @P0 LOP3.LUT R57, R57, 0x400, RZ, 0xfc, !PT ;  /* 0x0000040039390812 */ /* 0x000fc400078efcff */
[----:B------:R-:W-:Y:S01]  /*1860*/  ISETP.LT.U32.AND P0, PT, R28, UR6, PT ;  /* 0x000000061c007c0c */ /* 0x000fe2000bf01070 */
[----:B------:R1:W-:Y:S01]  /*1870*/  STL [R1+0x380], R5 ;  /* 0x0003800501007387 */ /* 0x0003e20000100800 */
[----:B------:R-:W-:Y:S02]  /*1880*/  LOP3.LUT R57, R57, 0xfffffdff, RZ, 0xc0, !PT ;  /* 0xfffffdff39397812 */ /* 0x000fe400078ec0ff */
[----:B------:R-:W-:Y:S02]  /*1890*/  ISETP.LT.AND.EX P3, PT, R27, UR7, !P2, P0 ;  /* 0x000000071b007c0c */ /* 0x000fe4000d761300 */
[----:B------:R-:W-:Y:S02]  /*18a0*/  ISETP.LT.U32.AND P0, PT, R26, UR6, PT ;  /* 0x000000061a007c0c */ /* 0x000fe4000bf01070 */
[----:B------:R-:W-:Y:S02]  /*18b0*/  SHF.R.S32.HI R2, RZ, 0x1f, R3 ;  /* 0x0000001fff027819 */ /* 0x000fe40000011403 */
[----:B------:R-:W-:-:S02]  /*18c0*/  ISETP.LT.AND.EX P1, PT, R25, UR7, !P2, P0 ;  /* 0x0000000719007c0c */ /* 0x000fc4000d721300 */
[----:B------:R-:W-:Y:S01]  /*18d0*/  ISETP.LT.U32.AND P0, PT, R24, UR6, PT ;  /* 0x0000000618007c0c */ /* 0x000fe2000bf01070 */
[----:B------:R1:W-:Y:S01]  /*18e0*/  STL [R1+0x37c], R2 ;  /* 0x00037c0201007387 */ /* 0x0003e20000100800 */
[----:B------:R-:W-:-:S03]  /*18f0*/  LEA R0, R0, UR5, 0x3 ;  /* 0x0000000500007c11 */ /* 0x000fc6000f8e18ff */
[----:B------:R-:W-:Y:S02]  /*1900*/  @P3 LOP3.LUT R57, R57, 0x200, RZ, 0xfc, !PT ;  /* 0x0000020039393812 */ /* 0x000fe400078efcff */
[----:B------:R-:W-:Y:S01]  /*1910*/  ISETP.LT.AND.EX P3, PT, R23, UR7, !P2, P0 ;  /* 0x0000000717007c0c */ /* 0x000fe2000d761300 */
[----:B------:R1:W-:Y:S01]  /*1920*/  STL [R1+0x340], R0 ;  /* 0x0003400001007387 */ /* 0x0003e20000100800 */
[----:B------:R-:W-:Y:S02]  /*1930*/  LOP3.LUT R57, R57, 0xfffffeff, RZ, 0xc0, !PT ;  /* 0xfffffeff39397812 */ /* 0x000fe400078ec0ff */
[----:B------:R-:W-:Y:S02]  /*1940*/  ISETP.LT.U32.AND P0, PT, R22, UR6, PT ;  /* 0x0000000616007c0c */ /* 0x000fe4000bf01070 */
[----:B------:R-:W-:Y:S02]  /*1950*/  @P1 LOP3.LUT R57, R57, 0x100, RZ, 0xfc, !PT ;  /* 0x0000010039391812 */ /* 0x000fe400078efcff */
[----:B------:R-:W-:-:S02]  /*1960*/  ISETP.LT.AND.EX P1, PT, R21, UR7, !P2, P0 ;  /* 0x0000000715007c0c */ /* 0x000fc4000d721300 */
[----:B------:R-:W-:Y:S02]  /*1970*/  LOP3.LUT R57, R57, 0xffffff7f, RZ, 0xc0, !PT ;  /* 0xffffff7f39397812 */ /* 0x000fe400078ec0ff */
[----:B------:R-:W-:Y:S02]  /*1980*/  ISETP.LT.U32.AND P0, PT, R20, UR6, PT ;  /* 0x0000000614007c0c */ /* 0x000fe4000bf01070 */
[----:B------:R-:W-:Y:S02]  /*1990*/  @P3 LOP3.LUT R57, R57, 0x80, RZ, 0xfc, !PT ;  /* 0x0000008039393812 */ /* 0x000fe400078efcff */
[----:B------:R-:W-:Y:S02]  /*19a0*/  ISETP.LT.AND.EX P3, PT, R19, UR7, !P2, P0 ;  /* 0x0000000713007c0c */ /* 0x000fe4000d761300 */
[----:B------:R-:W-:Y:S02]  /*19b0*/  LOP3.LUT R57, R57, 0xffffffbf, RZ, 0xc0, !PT ;  /* 0xffffffbf39397812 */ /* 0x000fe400078ec0ff */
[----:B------:R-:W-:-:S02]  /*19c0*/  ISETP.LT.U32.AND P0, PT, R18, UR6, PT ;  /* 0x0000000612007c0c */ /* 0x000fc4000bf01070 */
[----:B------:R-:W-:Y:S02]  /*19d0*/  @P1 LOP3.LUT R57, R57, 0x40, RZ, 0xfc, !PT ;  /* 0x0000004039391812 */ /* 0x000fe400078efcff */
[----:B------:R-:W-:Y:S02]  /*19e0*/  ISETP.LT.AND.EX P1, PT, R17, UR7, !P2, P0 ;  /* 0x0000000711007c0c */ /* 0x000fe4000d721300 */
        /* <DEDUP_REMOVED lines=19> */
[----:B------:R-:W-:Y:S02]  /*1b20*/  ISETP.LT.U32.AND P3, PT, R3, UR6, PT ;  /* 0x0000000603007c0c */ /* 0x000fe4000bf61070 */
[----:B------:R-:W-:Y:S02]  /*1b30*/  LOP3.LUT R57, R57, 0xfffffffe, RZ, 0xc0, !PT ;  /* 0xfffffffe39397812 */ /* 0x000fe400078ec0ff */
[----:B------:R-:W-:-:S02]  /*1b40*/  ISETP.LT.AND.EX P0, PT, R7, UR7, !P2, P0 ;  /* 0x0000000707007c0c */ /* 0x000fc4000d701300 */
[----:B------:R-:W-:Y:S02]  /*1b50*/  @P1 LOP3.LUT R57, R57, 0x1, RZ, 0xfc, !PT ;  /* 0x0000000139391812 */ /* 0x000fe400078efcff */
[----:B------:R-:W-:-:S04]  /*1b60*/  ISETP.LT.U32.AND P1, PT, R6, UR6, PT ;  /* 0x0000000606007c0c */ /* 0x000fc8000bf21070 */
[----:B------:R-:W-:Y:S02]  /*1b70*/  ISETP.LT.AND.EX P1, PT, R5, UR7, !P2, P1 ;  /* 0x0000000705007c0c */ /* 0x000fe4000d721310 */
[----:B-1----:R-:W-:-:S13]  /*1b80*/  ISETP.LT.AND.EX P2, PT, R2, UR7, !P2, P3 ;  /* 0x0000000702007c0c */ /* 0x002fda000d741330 */
.L_x_5130:
[----:B------:R-:W-:Y:S01]  /*1b90*/  ULDC UR12, c[0x0][0x288] ;  /* 0x0000a200000c7ab9 */ /* 0x000fe20000000800 */
[----:B0-----:R-:W-:Y:S01]  /*1ba0*/  IABS R4, UR10 ;  /* 0x0000000a00047c13 */ /* 0x001fe20008000000 */
[----:B------:R-:W-:Y:S01]  /*1bb0*/  IMAD.U32 R2, RZ, RZ, UR12 ;  /* 0x0000000cff027e24 */ /* 0x000fe2000f8e00ff */
[----:B------:R-:W-:Y:S01]  /*1bc0*/  UMOV UR6, URZ ;  /* 0x0000003f00067c82 */ /* 0x000fe20008000000 */
[----:B------:R-:W0:Y:S01]  /*1bd0*/  S2R R5, SR_TID.X ;  /* 0x0000000000057919 */ /* 0x000e220000002100 */
[----:B------:R-:W-:Y:S01]  /*1be0*/  R2UR UR11, R4 ;  /* 0x00000000040b72ca */ /* 0x000fe200000e0000 */
[C---:B------:R-:W-:Y:S01]  /*1bf0*/  VIADD R8, R56.reuse, 0x68 ;  /* 0x0000006838087836 */ /* 0x040fe20000000000 */
[----:B------:R-:W-:Y:S01]  /*1c00*/  IABS R2, R2 ;  /* 0x0000000200027213 */ /* 0x000fe20000000000 */
[----:B------:R-:W-:Y:S01]  /*1c10*/  VIADD R20, R56, 0x80 ;  /* 0x0000008038147836 */ /* 0x000fe20000000000 */
[----:B------:R-:W-:Y:S01]  /*1c20*/  LOP3.LUT R0, R0, 0xffdfffff, RZ, 0xc0, !PT ;  /* 0xffdfffff00007812 */ /* 0x000fe200078ec0ff */
[----:B------:R-:W-:Y:S01]  /*1c30*/  VIADD R26, R56, 0x88 ;  /* 0x00000088381a7836 */ /* 0x000fe20000000000 */
[----:B------:R-:W-:Y:S01]  /*1c40*/  R2UR UR13, R2 ;  /* 0x00000000020d72ca */ /* 0x000fe200000e0000 */
[----:B------:R-:W-:Y:S01]  /*1c50*/  VIADD R38, R56, 0xa0 ;  /* 0x000000a038267836 */ /* 0x000fe20000000000 */
[----:B------:R-:W-:Y:S01]  /*1c60*/  @P0 LOP3.LUT R0, R0, 0x200000, RZ, 0xfc, !PT ;  /* 0x0020000000000812 */ /* 0x000fe200078efcff */
[----:B------:R-:W-:Y:S01]  /*1c70*/  VIADD R52, R56, 0xb0 ;  /* 0x000000b038347836 */ /* 0x000fe20000000000 */
[----:B------:R-:W-:Y:S01]  /*1c80*/  LOP3.LUT P0, RZ, R58, 0x8000000, RZ, 0xc0, !PT ;  /* 0x080000003aff7812 */ /* 0x000fe2000780c0ff */
[----:B------:R-:W-:Y:S01]  /*1c90*/  VIADD R54, R56, 0xb8 ;  /* 0x000000b838367836 */ /* 0x000fe20000000000 */
[----:B------:R-:W-:Y:S01]  /*1ca0*/  LOP3.LUT R0, R0, 0xffefffff, RZ, 0xc0, !PT ;  /* 0xffefffff00007812 */ /* 0x000fe200078ec0ff */
[----:B------:R-:W2:Y:S01]  /*1cb0*/  LDL R68, [R1+0x388] ;  /* 0x0003880001447983 */ /* 0x000ea20000100800 */
[----:B------:R-:W-:-:S02]  /*1cc0*/  IADD3 R48, R56, 0xa8, RZ ;  /* 0x000000a838307810 */ /* 0x000fc40007ffe0ff */
[----:B------:R-:W-:Y:S02]  /*1cd0*/  @P1 LOP3.LUT R0, R0, 0x100000, RZ, 0xfc, !PT ;  /* 0x0010000000001812 */ /* 0x000fe400078efcff */
[----:B------:R-:W-:Y:S01]  /*1ce0*/  LOP3.LUT P1, RZ, R58, 0x4000000, RZ, 0xc0, !PT ;  /* 0x040000003aff7812 */ /* 0x000fe2000782c0ff */
[----:B------:R-:W1:Y:S01]  /*1cf0*/  I2F.RP R2, UR13 ;  /* 0x0000000d00027d06 */ /* 0x000e620008209400 */
[----:B------:R-:W-:Y:S02]  /*1d00*/  LOP3.LUT R0, R0, 0xfff7ffff, RZ, 0xc0, !PT ;  /* 0xfff7ffff00007812 */ /* 0x000fe400078ec0ff */
[----:B------:R-:W-:Y:S01]  /*1d10*/  IADD3 R59, R56, 0xc0, RZ ;  /* 0x000000c0383b7810 */ /* 0x000fe20007ffe0ff */
[----:B------:R-:W3:Y:S01]  /*1d20*/  @P0 LDC.64 R10, c[0x0][0x220] ;  /* 0x00008800ff0a0b82 */ /* 0x000ee20000000a00 */
[----:B------:R-:W-:Y:S02]  /*1d30*/  @P2 LOP3.LUT R0, R0, 0x80000, RZ, 0xfc, !PT ;  /* 0x0008000000002812 */ /* 0x000fe400078efcff */
[----:B------:R-:W-:-:S02]  /*1d40*/  LOP3.LUT P2, RZ, R58, 0x10000000, RZ, 0xc0, !PT ;  /* 0x100000003aff7812 */ /* 0x000fc4000784c0ff */
[C---:B------:R-:W-:Y:S02]  /*1d50*/  LOP3.LUT P6, RZ, R57.reuse, 0x4, RZ, 0xc0, !PT ;  /* 0x0000000439ff7812 */ /* 0x040fe400078cc0ff */
[C---:B------:R-:W-:Y:S01]  /*1d60*/  LOP3.LUT P5, RZ, R57.reuse, 0x2, RZ, 0xc0, !PT ;  /* 0x0000000239ff7812 */ /* 0x040fe200078ac0ff */
[----:B------:R-:W4:Y:S01]  /*1d70*/  @P1 LDC.64 R12, c[0x0][0x220] ;  /* 0x00008800ff0c1b82 */ /* 0x000f220000000a00 */
[----:B------:R-:W-:Y:S01]  /*1d80*/  LOP3.LUT P4, RZ, R57, 0x1, RZ, 0xc0, !PT ;  /* 0x0000000139ff7812 */ /* 0x000fe2000788c0ff */
[----:B-1----:R-:W1:Y:S06]  /*1d90*/  MUFU.RCP R2, R2 ;  /* 0x0000000200027308 */ /* 0x002e6c0000001000 */
[----:B------:R-:W3:Y:S01]  /*1da0*/  @P2 LDC.64 R6, c[0x0][0x220] ;  /* 0x00008800ff062b82 */ /* 0x000ee20000000a00 */
[----:B-1----:R-:W-:-:S06]  /*1db0*/  IADD3 R3, R2, 0xffffffe, RZ ;  /* 0x0ffffffe02037810 */ /* 0x002fcc0007ffe0ff */
[----:B------:R-:W1:Y:S02]  /*1dc0*/  F2I.FTZ.U32.TRUNC.NTZ R3, R3 ;  /* 0x0000000300037305 */ /* 0x000e64000021f000 */
[----:B-1----:R-:W-:Y:S01]  /*1dd0*/  R2UR UR7, R3 ;  /* 0x00000000030772ca */ /* 0x002fe200000e0000 */
[----:B0-----:R-:W-:-:S05]  /*1de0*/  IMAD.WIDE.U32 R2, R5, 0x5397829d, RZ ;  /* 0x5397829d05027825 */ /* 0x001fca00078e00ff */
[----:B------:R-:W-:-:S05]  /*1df0*/  SHF.R.U32.HI R2, RZ, 0x4, R3 ;  /* 0x00000004ff027819 */ /* 0x000fca0000011603 */
[----:B------:R-:W-:Y:S01]  /*1e00*/  IMAD R2, R2, -0x31, R5 ;  /* 0xffffffcf02027824 */ /* 0x000fe200078e0205 */
[----:B------:R-:W-:Y:S01]  /*1e10*/  SHF.R.S32.HI R5, RZ, 0x1f, R56 ;  /* 0x0000001fff057819 */ /* 0x000fe20000011438 */
[----:B------:R-:W-:Y:S02]  /*1e20*/  UIADD3 UR5, URZ, -UR7, URZ ;  /* 0x800000073f057290 */ /* 0x000fe4000fffe03f */
[----:B------:R-:W-:Y:S02]  /*1e30*/  IMAD.SHL.U32 R60, R2, 0x2, RZ ;  /* 0x00000002023c7824 */ /* 0x000fe400078e00ff */
[----:B------:R-:W-:-:S03]  /*1e40*/  UIMAD UR5, UR5, UR13, URZ ;  /* 0x0000000d050572a4 */ /* 0x000fc6000f8e023f */
[----:B------:R-:W-:Y:S01]  /*1e50*/  SHF.R.S32.HI R2, RZ, 0x1f, R60 ;  /* 0x0000001fff027819 */ /* 0x000fe2000001143c */
[----:B------:R-:W-:-:S04]  /*1e60*/  UIMAD.WIDE.U32 UR6, UR7, UR5, UR6 ;  /* 0x00000005070672a5 */ /* 0x000fc8000f8e0006 */
[----:B------:R-:W-:-:S04]  /*1e70*/  UIMAD.WIDE.U32 UR6, UR7, UR11, URZ ;  /* 0x0000000b070672a5 */ /* 0x000fc8000f8e003f */
[----:B------:R-:W-:-:S04]  /*1e80*/  UIADD3 UR5, -UR7, URZ, URZ ;  /* 0x0000003f07057290 */ /* 0x000fc8000fffe13f */
[----:B------:R-:W-:-:S04]  /*1e90*/  UIMAD UR5, UR13, UR5, UR11 ;  /* 0x000000050d0572a4 */ /* 0x000fc8000f8e020b */
        /* <DEDUP_REMOVED lines=8> */
[----:B------:R-:W-:Y:S01]  /*1f20*/  UMOV UR11, UR7 ;  /* 0x00000007000b7c82 */ /* 0x000fe20008000000 */
[----:B------:R-:W-:Y:S01]  /*1f30*/  ULDC.64 UR6, c[0x0][0x280] ;  /* 0x0000a00000067ab9 */ /* 0x000fe20000000a00 */
[----:B------:R-:W-:Y:S01]  /*1f40*/  @!UP0 UIADD3 UR11, -UR11, URZ, URZ ;  /* 0x0000003f0b0b8290 */ /* 0x000fe2000fffe13f */
[----:B------:R-:W-:-:S03]  /*1f50*/  MOV R9, UR6 ;  /* 0x0000000600097c02 */ /* 0x000fc60008000f00 */
[----:B------:R-:W-:-:S04]  /*1f60*/  @!UP1 ULOP3.LUT UR11, URZ, UR12, URZ, 0x33, !UPT ;  /* 0x0000000c3f0b9292 */ /* 0x000fc8000f8e333f */
[----:B------:R-:W-:-:S04]  /*1f70*/  UIADD3 UR5, -UR11, URZ, URZ ;  /* 0x0000003f0b057290 */ /* 0x000fc8000fffe13f */
[----:B------:R-:W-:-:S04]  /*1f80*/  UIMAD UR5, UR12, UR5, UR10 ;  /* 0x000000050c0572a4 */ /* 0x000fc8000f8e020a */
[----:B------:R-:W-:-:S06]  /*1f90*/  UIMAD UR5, UR5, 0x62, URZ ;  /* 0x00000062050578a4 */ /* 0x000fcc000f8e023f */
[----:B------:R-:W-:Y:S01]  /*1fa0*/  IMAD.U32 R3, RZ, RZ, UR5 ;  /* 0x00000005ff037e24 */ /* 0x000fe2000f8e00ff */
[----:B------:R-:W-:Y:S01]  /*1fb0*/  IADD3 R60, P3, R60, UR5, RZ ;  /* 0x000000053c3c7c10 */ /* 0x000fe2000ff7e0ff */
[----:B------:R-:W-:-:S03]  /*1fc0*/  USHF.R.S32.HI UR5, URZ, 0x1f, UR11 ;  /* 0x0000001f3f057899 */ /* 0x000fc6000801140b */
[----:B------:R-:W-:Y:S01]  /*1fd0*/  LEA.HI.X.SX32 R61, R3, R2, 0x1, P3 ;  /* 0x00000002033d7211 */ /* 0x000fe200018f0eff */
[----:B------:R-:W-:Y:S01]  /*1fe0*/  UIMAD UR5, UR5, UR6, URZ ;  /* 0x00000006050572a4 */ /* 0x000fe2000f8e023f */
[----:B------:R-:W0:Y:S03]  /*1ff0*/  @P2 LDC.64 R2, c[0x0][0x270] ;  /* 0x00009c00ff022b82 */ /* 0x000e260000000a00 */
[----:B------:R-:W-:Y:S02]  /*2000*/  UIMAD UR5, UR11, UR7, UR5 ;  /* 0x000000070b0572a4 */ /* 0x000fe4000f8e0205 */
[----:B------:R-:W-:-:S04]  /*2010*/  IMAD.WIDE.U32 R60, R9, UR11, R60 ;  /* 0x0000000b093c7c25 */ /* 0x000fc8000f8e003c */
[----:B------:R-:W-:Y:S02]  /*2020*/  @P2 IMAD.MOV.U32 R62, RZ, RZ, R60 ;  /* 0x000000ffff3e2224 */ /* 0x000fe400078e003c */
[----:B------:R-:W-:Y:S02]  /*2030*/  VIADD R63, R61, UR5 ;  /* 0x000000053d3f7c36 */ /* 0x000fe40008000000 */
[----:B------:R-:W-:Y:S02]  /*2040*/  VIADD R9, R56, 0x8 ;  /* 0x0000000838097836 */ /* 0x000fe40000000000 */
[----:B0-----:R-:W-:-:S04]  /*2050*/  @P2 IMAD R4, R5, R2, RZ ;  /* 0x0000000205042224 */ /* 0x001fc800078e02ff */
[C---:B------:R-:W-:Y:S02]  /*2060*/  @P2 IMAD R5, R56.reuse, R3, R4 ;  /* 0x0000000338052224 */ /* 0x040fe400078e0204 */
[----:B------:R-:W-:-:S05]  /*2070*/  @P2 IMAD.WIDE.U32 R2, R56, R2, R62 ;  /* 0x0000000238022225 */ /* 0x000fca00078e003e */
[----:B------:R-:W-:Y:S02]  /*2080*/  @P2 IADD3 R3, R3, R5, RZ ;  /* 0x0000000503032210 */ /* 0x000fe40007ffe0ff */
[C---:B---3--:R-:W-:Y:S02]  /*2090*/  @P2 LEA R6, P3, R2.reuse, R6, 0x2 ;  /* 0x0000000602062211 */ /* 0x048fe400078610ff */
[----:B------:R-:W-:Y:S02]  /*20a0*/  SHF.R.S32.HI R5, RZ, 0x1f, R9 ;  /* 0x0000001fff057819 */ /* 0x000fe40000011409 */
[----:B------:R-:W-:Y:S02]  /*20b0*/  @P2 LEA.HI.X R7, R2, R7, R3, 0x2, P3 ;  /* 0x0000000702072211 */ /* 0x000fe400018f1403 */
[----:B------:R-:W0:Y:S01]  /*20c0*/  @P0 LDC.64 R2, c[0x0][0x270] ;  /* 0x00009c00ff020b82 */ /* 0x000e220000000a00 */
[----:B------:R-:W-:Y:S02]  /*20d0*/  LOP3.LUT P2, RZ, R58, 0x2000000, RZ, 0xc0, !PT ;  /* 0x020000003aff7812 */ /* 0x000fe4000784c0ff */
[----:B------:R-:W-:Y:S11]  /*20e0*/  STL.64 [R1+0x540], R6 ;  /* 0x0005400601007387 */ /* 0x000ff60000100a00 */
[----:B------:R-:W1:Y:S01]  /*20f0*/  @P2 LDC.64 R16, c[0x0][0x220] ;  /* 0x00008800ff102b82 */ /* 0x000e620000000a00 */
[----:B0-----:R-:W-:Y:S01]  /*2100*/  @P0 IMAD R4, R5, R2, RZ ;  /* 0x0000000205040224 */ /* 0x001fe200078e02ff */
[----:B------:R-:W-:-:S03]  /*2110*/  @P0 MOV R5, R63 ;  /* 0x0000003f00050202 */ /* 0x000fc60000000f00 */
[----:B------:R-:W-:Y:S02]  /*2120*/  @P0 IMAD R3, R9, R3, R4 ;  /* 0x0000000309030224 */ /* 0x000fe400078e0204 */
[----:B------:R-:W-:-:S04]  /*2130*/  @P0 IMAD.MOV.U32 R4, RZ, RZ, R60 ;  /* 0x000000ffff040224 */ /* 0x000fc800078e003c */
[----:B------:R-:W-:-:S04]  /*2140*/  @P0 IMAD.WIDE.U32 R4, R9, R2, R4 ;  /* 0x0000000209040225 */ /* 0x000fc800078e0004 */
[----:B------:R-:W-:Y:S01]  /*2150*/  @P0 IMAD.IADD R2, R5, 0x1, R3 ;  /* 0x0000000105020824 */ /* 0x000fe200078e0203 */
[----:B------:R-:W-:Y:S01]  /*2160*/  @P0 LEA R10, P3, R4, R10, 0x2 ;  /* 0x0000000a040a0211 */ /* 0x000fe200078610ff */
[----:B------:R-:W-:-:S03]  /*2170*/  VIADD R9, R56, 0x10 ;  /* 0x0000001038097836 */ /* 0x000fc60000000000 */
[----:B------:R-:W-:Y:S02]  /*2180*/  @P0 LEA.HI.X R11, R4, R11, R2, 0x2, P3 ;  /* 0x0000000b040b0211 */ /* 0x000fe400018f1402 */
[----:B------:R-:W0:Y:S01]  /*2190*/  @P1 LDC.64 R2, c[0x0][0x270] ;  /* 0x00009c00ff021b82 */ /* 0x000e220000000a00 */
[----:B------:R-:W-:Y:S02]  /*21a0*/  SHF.R.S32.HI R5, RZ, 0x1f, R9 ;  /* 0x0000001fff057819 */ /* 0x000fe40000011409 */
[----:B------:R-:W-:Y:S01]  /*21b0*/  LOP3.LUT P0, RZ, R58, 0x1000000, RZ, 0xc0, !PT ;  /* 0x010000003aff7812 */ /* 0x000fe2000780c0ff */
[----:B------:R3:W-:-:S12]  /*21c0*/  STL.64 [R1+0x550], R10 ;  /* 0x0005500a01007387 */ /* 0x0007d80000100a00 */
[----:B------:R-:W2:Y:S01]  /*21d0*/  @P0 LDC.64 R18, c[0x0][0x220] ;  /* 0x00008800ff120b82 */ /* 0x000ea20000000a00 */
[----:B---3--:R-:W3:Y:S04]  /*21e0*/  LDL R11, [R1+0x3ac] ;  /* 0x0003ac00010b7983 */ /* 0x008ee80000100800 */
[----:B------:R-:W3:Y:S01]  /*21f0*/  LDL R10, [R1+0x374] ;  /* 0x00037400010a7983 */ /* 0x000ee20000100800 */
[----:B0-----:R-:W-:Y:S02]  /*2200*/  @P1 IMAD R4, R5, R2, RZ ;  /* 0x0000000205041224 */ /* 0x001fe400078e02ff */
[----:B------:R-:W-:Y:S02]  /*2210*/  @P1 IMAD.MOV.U32 R5, RZ, RZ, R63 ;  /* 0x000000ffff051224 */ /* 0x000fe400078e003f */
[----:B------:R-:W-:Y:S01]  /*2220*/  @P1 IMAD R3, R9, R3, R4 ;  /* 0x0000000309031224 */ /* 0x000fe200078e0204 */
[----:B------:R-:W-:-:S05]  /*2230*/  @P1 MOV R4, R60 ;  /* 0x0000003c00041202 */ /* 0x000fca0000000f00 */
[----:B------:R-:W-:Y:S01]  /*2240*/  @P1 IMAD.WIDE.U32 R4, R9, R2, R4 ;  /* 0x0000000209041225 */ /* 0x000fe200078e0004 */
[----:B------:R-:W-:-:S03]  /*2250*/  IADD3 R9, R56, 0x18, RZ ;  /* 0x0000001838097810 */ /* 0x000fc60007ffe0ff */
[----:B------:R-:W-:Y:S01]  /*2260*/  @P1 IMAD.IADD R2, R5, 0x1, R3 ;  /* 0x0000000105021824 */ /* 0x000fe200078e0203 */
[C---:B----4-:R-:W-:Y:S02]  /*2270*/  @P1 LEA R12, P3, R4.reuse, R12, 0x2 ;  /* 0x0000000c040c1211 */ /* 0x050fe400078610ff */
[----:B------:R-:W-:Y:S02]  /*2280*/  SHF.R.S32.HI R5, RZ, 0x1f, R9 ;  /* 0x0000001fff057819 */ /* 0x000fe40000011409 */
[----:B------:R-:W-:Y:S02]  /*2290*/  @P1 LEA.HI.X R13, R4, R13, R2, 0x2, P3 ;  /* 0x0000000d040d1211 */ /* 0x000fe400018f1402 */
[----:B------:R-:W0:Y:S01]  /*22a0*/  @P2 LDC.64 R2, c[0x0][0x270] ;  /* 0x00009c00ff022b82 */ /* 0x000e220000000a00 */
[----:B------:R-:W-:Y:S02]  /*22b0*/  LOP3.LUT P1, RZ, R58, 0x800000, RZ, 0xc0, !PT ;  /* 0x008000003aff7812 */ /* 0x000fe4000782c0ff */
[----:B------:R-:W-:Y:S11]  /*22c0*/  STL.64 [R1+0x538], R12 ;  /* 0x0005380c01007387 */ /* 0x000ff60000100a00 */
[----:B------:R-:W4:Y:S01]  /*22d0*/  @P1 LDC.64 R22, c[0x0][0x220] ;  /* 0x00008800ff161b82 */ /* 0x000f220000000a00 */
[----:B0-----:R-:W-:-:S02]  /*22e0*/  @P2 IMAD R4, R5, R2, RZ ;  /* 0x0000000205042224 */ /* 0x001fc400078e02ff */
[----:B------:R-:W-:Y:S02]  /*22f0*/  @P2 IMAD.MOV.U32 R5, RZ, RZ, R63 ;  /* 0x000000ffff052224 */ /* 0x000fe400078e003f */
[----:B------:R-:W-:Y:S02]  /*2300*/  @P2 IMAD R3, R9, R3, R4 ;  /* 0x0000000309032224 */ /* 0x000fe400078e0204 */
[----:B------:R-:W-:-:S04]  /*2310*/  @P2 IMAD.MOV.U32 R4, RZ, RZ, R60 ;  /* 0x000000ffff042224 */ /* 0x000fc800078e003c */
[----:B------:R-:W-:-:S04]  /*2320*/  @P2 IMAD.WIDE.U32 R4, R9, R2, R4 ;  /* 0x0000000209042225 */ /* 0x000fc800078e0004 */
[----:B------:R-:W-:Y:S01]  /*2330*/  VIADD R9, R56, 0x20 ;  /* 0x0000002038097836 */ /* 0x000fe20000000000 */
[----:B------:R-:W-:Y:S02]  /*2340*/  @P2 IADD3 R2, R5, R3, RZ ;  /* 0x0000000305022210 */ /* 0x000fe40007ffe0ff */
[C---:B-1----:R-:W-:Y:S02]  /*2350*/  @P2 LEA R16, P3, R4.reuse, R16, 0x2 ;  /* 0x0000001004102211 */ /* 0x042fe400078610ff */
[----:B------:R-:W-:Y:S02]  /*2360*/  SHF.R.S32.HI R5, RZ, 0x1f, R9 ;  /* 0x0000001fff057819 */ /* 0x000fe40000011409 */
[----:B------:R-:W-:Y:S02]  /*2370*/  @P2 LEA.HI.X R17, R4, R17, R2, 0x2, P3 ;  /* 0x0000001104112211 */ /* 0x000fe400018f1402 */
[----:B------:R-:W0:Y:S01]  /*2380*/  @P0 LDC.64 R2, c[0x0][0x270] ;  /* 0x00009c00ff020b82 */ /* 0x000e220000000a00 */
[----:B------:R-:W-:-:S02]  /*2390*/  LOP3.LUT P2, RZ, R58, 0x400000, RZ, 0xc0, !PT ;  /* 0x004000003aff7812 */ /* 0x000fc4000784c0ff */
[----:B------:R1:W-:Y:S11]  /*23a0*/  STL.64 [R1+0x530], R16 ;  /* 0x0005301001007387 */ /* 0x0003f60000100a00 */
[----:B------:R-:W4:Y:S01]  /*23b0*/  @P2 LDC.64 R24, c[0x0][0x220] ;  /* 0x00008800ff182b82 */ /* 0x000f220000000a00 */
[----:B-1----:R-:W3:Y:S04]  /*23c0*/  LDL R17, [R1+0x3a0] ;  /* 0x0003a00001117983 */ /* 0x002ee80000100800 */
[----:B------:R-:W3:Y:S01]  /*23d0*/  LDL R16, [R1+0x368] ;  /* 0x0003680001107983 */ /* 0x000ee20000100800 */
[----:B0-----:R-:W-:Y:S01]  /*23e0*/  @P0 IMAD R4, R5, R2, RZ ;  /* 0x0000000205040224 */ /* 0x001fe200078e02ff */
[----:B------:R-:W-:-:S03]  /*23f0*/  @P0 MOV R5, R63 ;  /* 0x0000003f00050202 */ /* 0x000fc60000000f00 */
[----:B------:R-:W-:Y:S02]  /*2400*/  @P0 IMAD R3, R9, R3, R4 ;  /* 0x0000000309030224 */ /* 0x000fe400078e0204 */
[----:B------:R-:W-:-:S04]  /*2410*/  @P0 IMAD.MOV.U32 R4, RZ, RZ, R60 ;  /* 0x000000ffff040224 */ /* 0x000fc800078e003c */
[----:B------:R-:W-:-:S04]  /*2420*/  @P0 IMAD.WIDE.U32 R4, R9, R2, R4 ;  /* 0x0000000209040225 */ /* 0x000fc800078e0004 */
[----:B------:R-:W-:Y:S01]  /*2430*/  @P0 IMAD.IADD R2, R5, 0x1, R3 ;  /* 0x0000000105020824 */ /* 0x000fe200078e0203 */
[----:B--2---:R-:W-:Y:S01]  /*2440*/  @P0 LEA R18, P3, R4, R18, 0x2 ;  /* 0x0000001204120211 */ /* 0x004fe200078610ff */
[----:B------:R-:W-:-:S03]  /*2450*/  VIADD R9, R56, 0x28 ;  /* 0x0000002838097836 */ /* 0x000fc60000000000 */
[----:B------:R-:W-:Y:S02]  /*2460*/  @P0 LEA.HI.X R19, R4, R19, R2, 0x2, P3 ;  /* 0x0000001304130211 */ /* 0x000fe400018f1402 */
[----:B------:R-:W0:Y:S01]  /*2470*/  @P1 LDC.64 R2, c[0x0][0x270] ;  /* 0x00009c00ff021b82 */ /* 0x000e220000000a00 */
[----:B------:R-:W-:Y:S02]  /*2480*/  SHF.R.S32.HI R5, RZ, 0x1f, R9 ;  /* 0x0000001fff057819 */ /* 0x000fe40000011409 */
[----:B------:R-:W-:Y:S01]  /*2490*/  LOP3.LUT P0, RZ, R58, 0x200000, RZ, 0xc0, !PT ;  /* 0x002000003aff7812 */ /* 0x000fe2000780c0ff */
[----:B------:R-:W-:-:S12]  /*24a0*/  STL.64 [R1+0x528], R18 ;  /* 0x0005281201007387 */ /* 0x000fd80000100a00 */
[----:B------:R-:W1:Y:S01]  /*24b0*/  @P0 LDC.64 R28, c[0x0][0x220] ;  /* 0x00008800ff1c0b82 */ /* 0x000e620000000a00 */
        /* <DEDUP_REMOVED lines=13> */
[----:B------:R-:W2:Y:S01]  /*2590*/  @P1 LDC.64 R30, c[0x0][0x220] ;  /* 0x00008800ff1e1b82 */ /* 0x000ea20000000a00 */
[----:B0-----:R-:W-:-:S02]  /*25a0*/  @P2 IMAD R4, R5, R2, RZ ;  /* 0x0000000205042224 */ /* 0x001fc400078e02ff */
[----:B------:R-:W-:Y:S02]  /*25b0*/  @P2 IMAD.MOV.U32 R5, RZ, RZ, R63 ;  /* 0x000000ffff052224 */ /* 0x000fe400078e003f */
[----:B------:R-:W-:Y:S02]  /*25c0*/  @P2 IMAD R3, R9, R3, R4 ;  /* 0x0000000309032224 */ /* 0x000fe400078e0204 */
[----:B------:R-:W-:-:S04]  /*25d0*/  @P2 IMAD.MOV.U32 R4, RZ, RZ, R60 ;  /* 0x000000ffff042224 */ /* 0x000fc800078e003c */
[----:B------:R-:W-:-:S04]  /*25e0*/  @P2 IMAD.WIDE.U32 R4, R9, R2, R4 ;  /* 0x0000000209042225 */ /* 0x000fc800078e0004 */
[----:B------:R-:W-:Y:S01]  /*25f0*/  VIADD R9, R56, 0x38 ;  /* 0x0000003838097836 */ /* 0x000fe20000000000 */
[----:B------:R-:W-:Y:S02]  /*2600*/  @P2 IADD3 R2, R5, R3, RZ ;  /* 0x0000000305022210 */ /* 0x000fe40007ffe0ff */
[C---:B------:R-:W-:Y:S02]  /*2610*/  @P2 LEA R24, P3, R4.reuse, R24, 0x2 ;  /* 0x0000001804182211 */ /* 0x040fe400078610ff */
[----:B------:R-:W-:Y:S02]  /*2620*/  SHF.R.S32.HI R5, RZ, 0x1f, R9 ;  /* 0x0000001fff057819 */ /* 0x000fe40000011409 */
[----:B------:R-:W-:Y:S02]  /*2630*/  @P2 LEA.HI.X R25, R4, R25, R2, 0x2, P3 ;  /* 0x0000001904192211 */ /* 0x000fe400018f1402 */
[----:B------:R-:W0:Y:S01]  /*2640*/  @P0 LDC.64 R2, c[0x0][0x270] ;  /* 0x00009c00ff020b82 */ /* 0x000e220000000a00 */
[----:B------:R-:W-:-:S02]  /*2650*/  LOP3.LUT P2, RZ, R58, 0x80000, RZ, 0xc0, !PT ;  /* 0x000800003aff7812 */ /* 0x000fc4000784c0ff */
[----:B------:R-:W-:Y:S11]  /*2660*/  STL.64 [R1+0x518], R24 ;  /* 0x0005181801007387 */ /* 0x000ff60000100a00 */
[----:B------:R-:W4:Y:S01]  /*2670*/  @P2 LDC.64 R34, c[0x0][0x220] ;  /* 0x00008800ff222b82 */ /* 0x000f220000000a00 */
[----:B0-----:R-:W-:Y:S01]  /*2680*/  @P0 IMAD R4, R5, R2, RZ ;  /* 0x0000000205040224 */ /* 0x001fe200078e02ff */
[----:B------:R-:W-:-:S03]  /*2690*/  @P0 MOV R5, R63 ;  /* 0x0000003f00050202 */ /* 0x000fc60000000f00 */
[----:B------:R-:W-:Y:S02]  /*26a0*/  @P0 IMAD R3, R9, R3, R4 ;  /* 0x0000000309030224 */ /* 0x000fe400078e0204 */
[----:B------:R-:W-:-:S04]  /*26b0*/  @P0 IMAD.MOV.U32 R4, RZ, RZ, R60 ;  /* 0x000000ffff040224 */ /* 0x000fc800078e003c */
[----:B------:R-:W-:-:S04]  /*26c0*/  @P0 IMAD.WIDE.U32 R4, R9, R2, R4 ;  /* 0x0000000209040225 */ /* 0x000fc800078e0004 */
[----:B------:R-:W-:Y:S01]  /*26d0*/  @P0 IMAD.IADD R2, R5, 0x1, R3 ;  /* 0x0000000105020824 */ /* 0x000fe200078e0203 */
[----:B-1----:R-:W-:Y:S01]  /*26e0*/  @P0 LEA R28, P3, R4, R28, 0x2 ;  /* 0x0000001c041c0211 */ /* 0x002fe200078610ff */
        /* <DEDUP_REMOVED lines=28> */
[C---:B----4-:R-:W-:Y:S02]  /*28b0*/  @P2 LEA R34, P3, R4.reuse, R34, 0x2 ;  /* 0x0000002204222211 */ /* 0x050fe400078610ff */
[----:B------:R-:W-:Y:S02]  /*28c0*/  SHF.R.S32.HI R5, RZ, 0x1f, R9 ;  /* 0x0000001fff057819 */ /* 0x000fe40000011409 */
[----:B------:R-:W-:Y:S02]  /*28d0*/  @P2 LEA.HI.X R35, R4, R35, R2, 0x2, P3 ;  /* 0x0000002304232211 */ /* 0x000fe400018f1402 */
[----:B------:R-:W0:Y:S01]  /*28e0*/  @P0 LDC.64 R2, c[0x0][0x270] ;  /* 0x00009c00ff020b82 */ /* 0x000e220000000a00 */
[----:B------:R-:W-:-:S02]  /*28f0*/  LOP3.LUT P2, RZ, R58, 0x10000, RZ, 0xc0, !PT ;  /* 0x000100003aff7812 */ /* 0x000fc4000784c0ff */
[----:B------:R4:W-:Y:S11]  /*2900*/  STL.64 [R1+0x500], R34 ;  /* 0x0005002201007387 */ /* 0x0009f60000100a00 */
[----:B------:R-:W3:Y:S01]  /*2910*/  @P2 LDC.64 R40, c[0x0][0x220] ;  /* 0x00008800ff282b82 */ /* 0x000ee20000000a00 */
[----:B----4-:R-:W4:Y:S04]  /*2920*/  LDL R35, [R1+0x398] ;  /* 0x0003980001237983 */ /* 0x010f280000100800 */
[----:B------:R-:W4:Y:S01]  /*2930*/  LDL R34, [R1+0x360] ;  /* 0x0003600001227983 */ /* 0x000f220000100800 */
        /* <DEDUP_REMOVED lines=12> */
[----:B------:R1:W-:-:S12]  /*2a00*/  STL.64 [R1+0x4f8], R36 ;  /* 0x0004f82401007387 */ /* 0x0003d80000100a00 */
[----:B------:R-:W3:Y:S01]  /*2a10*/  @P0 LDC.64 R44, c[0x0][0x220] ;  /* 0x00008800ff2c0b82 */ /* 0x000ee20000000a00 */
[----:B-1----:R-:W4:Y:S04]  /*2a20*/  LDL R37, [R1+0x39c] ;  /* 0x00039c0001257983 */ /* 0x002f280000100800 */
[----:B------:R-:W4:Y:S01]  /*2a30*/  LDL R36, [R1+0x364] ;  /* 0x0003640001247983 */ /* 0x000f220000100800 */
        /* <DEDUP_REMOVED lines=12> */
[----:B------:R1:W-:Y:S11]  /*2b00*/  STL.64 [R1+0x4f0], R14 ;  /* 0x0004f00e01007387 */ /* 0x0003f60000100a00 */
[----:B------:R-:W2:Y:S01]  /*2b10*/  @P1 LDC.64 R46, c[0x0][0x220] ;  /* 0x00008800ff2e1b82 */ /* 0x000ea20000000a00 */
[----:B-1----:R-:W4:Y:S04]  /*2b20*/  LDL R15, [R1+0x3a8] ;  /* 0x0003a800010f7983 */ /* 0x002f280000100800 */
[----:B------:R-:W4:Y:S01]  /*2b30*/  LDL R14, [R1+0x370] ;  /* 0x00037000010e7983 */ /* 0x000f220000100800 */
[----:B0-----:R-:W-:-:S02]  /*2b40*/  @P2 IMAD R4, R5, R2, RZ ;  /* 0x0000000205042224 */ /* 0x001fc400078e02ff */
[----:B------:R-:W-:Y:S02]  /*2b50*/  @P2 IMAD.MOV.U32 R5, RZ, RZ, R63 ;  /* 0x000000ffff052224 */ /* 0x000fe400078e003f */
[----:B------:R-:W-:Y:S02]  /*2b60*/  @P2 IMAD R3, R9, R3, R4 ;  /* 0x0000000309032224 */ /* 0x000fe400078e0204 */
[----:B------:R-:W-:-:S04]  /*2b70*/  @P2 IMAD.MOV.U32 R4, RZ, RZ, R60 ;  /* 0x000000ffff042224 */ /* 0x000fc800078e003c */
        /* <DEDUP_REMOVED lines=16> */
[----:B------:R-:W-:Y:S02]  /*2c80*/  VIADD R8, R56, 0x70 ;  /* 0x0000007038087836 */ /* 0x000fe40000000000 */
[----:B------:R-:W-:Y:S01]  /*2c90*/  @P1 IMAD.MOV.U32 R5, RZ, RZ, R63 ;  /* 0x000000ffff051224 */ /* 0x000fe200078e003f */
[----:B------:R-:W-:Y:S02]  /*2ca0*/  @P0 LEA.HI.X R45, R4, R45, R3, 0x2, P3 ;  /* 0x0000002d042d0211 */ /* 0x000fe400018f1403 */
[----:B------:R-:W0:Y:S01]  /*2cb0*/  @P1 LDC.64 R2, c[0x0][0x270] ;  /* 0x00009c00ff021b82 */ /* 0x000e220000000a00 */
[----:B------:R-:W-:Y:S02]  /*2cc0*/  SHF.R.S32.HI R4, RZ, 0x1f, R8 ;  /* 0x0000001fff047819 */ /* 0x000fe40000011408 */
[----:B------:R-:W-:Y:S01]  /*2cd0*/  LOP3.LUT P0, RZ, R58, 0x1000, RZ, 0xc0, !PT ;  /* 0x000010003aff7812 */ /* 0x000fe2000780c0ff */
[----:B------:R-:W-:Y:S02]  /*2ce0*/  STL.64 [R1+0x4e0], R44 ;  /* 0x0004e02c01007387 */ /* 0x000fe40000100a00 */
[----:B0-----:R-:W-:-:S04]  /*2cf0*/  @P1 IMAD R4, R4, R2, RZ ;  /* 0x0000000204041224 */ /* 0x001fc800078e02ff */
[----:B------:R-:W-:Y:S01]  /*2d00*/  @P1 IMAD R3, R8, R3, R4 ;  /* 0x0000000308031224 */ /* 0x000fe200078e0204 */
[----:B------:R-:W-:-:S05]  /*2d10*/  @P1 MOV R4, R60 ;  /* 0x0000003c00041202 */ /* 0x000fca0000000f00 */
[----:B------:R-:W-:Y:S01]  /*2d20*/  @P1 IMAD.WIDE.U32 R4, R8, R2, R4 ;  /* 0x0000000208041225 */ /* 0x000fe200078e0004 */
[----:B------:R-:W-:-:S03]  /*2d30*/  IADD3 R8, R56, 0x78, RZ ;  /* 0x0000007838087810 */ /* 0x000fc60007ffe0ff */
[----:B------:R-:W-:Y:S01]  /*2d40*/  @P1 IMAD.IADD R3, R5, 0x1, R3 ;  /* 0x0000000105031824 */ /* 0x000fe200078e0203 */
[----:B--2---:R-:W-:Y:S01]  /*2d50*/  @P1 LEA R46, P3, R4, R46, 0x2 ;  /* 0x0000002e042e1211 */ /* 0x004fe200078610ff */
[----:B------:R-:W-:-:S03]  /*2d60*/  @P2 IMAD.MOV.U32 R5, RZ, RZ, R63 ;  /* 0x000000ffff052224 */ /* 0x000fc600078e003f */
[----:B------:R-:W-:Y:S02]  /*2d70*/  @P1 LEA.HI.X R47, R4, R47, R3, 0x2, P3 ;  /* 0x0000002f042f1211 */ /* 0x000fe400018f1403 */
[----:B------:R-:W0:Y:S01]  /*2d80*/  @P2 LDC.64 R2, c[0x0][0x270] ;  /* 0x00009c00ff022b82 */ /* 0x000e220000000a00 */
[----:B------:R-:W-:Y:S02]  /*2d90*/  SHF.R.S32.HI R4, RZ, 0x1f, R8 ;  /* 0x0000001fff047819 */ /* 0x000fe40000011408 */
[----:B------:R-:W-:Y:S01]  /*2da0*/  LOP3.LUT P1, RZ, R58, 0x800, RZ, 0xc0, !PT ;  /* 0x000008003aff7812 */ /* 0x000fe2000782c0ff */
[----:B------:R-:W-:Y:S02]  /*2db0*/  STL.64 [R1+0x4d8], R46 ;  /* 0x0004d82e01007387 */ /* 0x000fe40000100a00 */
[----:B0-----:R-:W-:-:S04]  /*2dc0*/  @P2 IMAD R4, R4, R2, RZ ;  /* 0x0000000204042224 */ /* 0x001fc800078e02ff */
[----:B------:R-:W-:Y:S02]  /*2dd0*/  @P2 IMAD R3, R8, R3, R4 ;  /* 0x0000000308032224 */ /* 0x000fe400078e0204 */
[----:B------:R-:W-:-:S04]  /*2de0*/  @P2 IMAD.MOV.U32 R4, RZ, RZ, R60 ;  /* 0x000000ffff042224 */ /* 0x000fc800078e003c */
[----:B------:R-:W-:Y:S02]  /*2df0*/  @P2 IMAD.WIDE.U32 R4, R8, R2, R4 ;  /* 0x0000000208042225 */ /* 0x000fe400078e0004 */
[----:B------:R-:W0:Y:S03]  /*2e00*/  @P0 LDC.64 R8, c[0x0][0x220] ;  /* 0x00008800ff080b82 */ /* 0x000e260000000a00 */
[----:B------:R-:W-:Y:S02]  /*2e10*/  @P2 IADD3 R3, R5, R3, RZ ;  /* 0x0000000305032210 */ /* 0x000fe40007ffe0ff */
[C---:B-1----:R-:W-:Y:S02]  /*2e20*/  @P2 LEA R50, P3, R4.reuse, R50, 0x2 ;  /* 0x0000003204322211 */ /* 0x042fe400078610ff */
[----:B------:R-:W-:Y:S02]  /*2e30*/  @P0 MOV R5, R63 ;  /* 0x0000003f00050202 */ /* 0x000fe40000000f00 */
[----:B------:R-:W-:-:S02]  /*2e40*/  @P2 LEA.HI.X R51, R4, R51, R3, 0x2, P3 ;  /* 0x0000003304332211 */ /* 0x000fc400018f1403 */
[----:B------:R-:W1:Y:S01]  /*2e50*/  @P0 LDC.64 R2, c[0x0][0x270] ;  /* 0x00009c00ff020b82 */ /* 0x000e620000000a00 */
[----:B------:R-:W-:Y:S02]  /*2e60*/  SHF.R.S32.HI R4, RZ, 0x1f, R20 ;  /* 0x0000001fff047819 */ /* 0x000fe40000011414 */
[----:B------:R-:W-:Y:S01]  /*2e70*/  LOP3.LUT P2, RZ, R58, 0x400, RZ, 0xc0, !PT ;  /* 0x000004003aff7812 */ /* 0x000fe2000784c0ff */
[----:B------:R-:W-:-:S12]  /*2e80*/  STL.64 [R1+0x4d0], R50 ;  /* 0x0004d03201007387 */ /* 0x000fd80000100a00 */
[----:B------:R-:W2:Y:S01]  /*2e90*/  @P2 LDC.64 R32, c[0x0][0x220] ;  /* 0x00008800ff202b82 */ /* 0x000ea20000000a00 */
[----:B-1----:R-:W-:-:S04]  /*2ea0*/  @P0 IMAD R4, R4, R2, RZ ;  /* 0x0000000204040224 */ /* 0x002fc800078e02ff */
[----:B------:R-:W-:Y:S02]  /*2eb0*/  @P0 IMAD R3, R20, R3, R4 ;  /* 0x0000000314030224 */ /* 0x000fe400078e0204 */
[----:B------:R-:W-:-:S04]  /*2ec0*/  @P0 IMAD.MOV.U32 R4, RZ, RZ, R60 ;  /* 0x000000ffff040224 */ /* 0x000fc800078e003c */
[----:B------:R-:W-:Y:S02]  /*2ed0*/  @P0 IMAD.WIDE.U32 R4, R20, R2, R4 ;  /* 0x0000000214040225 */ /* 0x000fe400078e0004 */
[----:B------:R-:W1:Y:S02]  /*2ee0*/  @P1 LDC.64 R20, c[0x0][0x220] ;  /* 0x00008800ff141b82 */ /* 0x000e640000000a00 */
[----:B------:R-:W-:Y:S01]  /*2ef0*/  @P0 IMAD.IADD R3, R5, 0x1, R3 ;  /* 0x0000000105030824 */ /* 0x000fe200078e0203 */
[----:B0-----:R-:W-:Y:S01]  /*2f00*/  @P0 LEA R8, P3, R4, R8, 0x2 ;  /* 0x0000000804080211 */ /* 0x001fe200078610ff */
[----:B------:R-:W-:-:S03]  /*2f10*/  @P1 IMAD.MOV.U32 R5, RZ, RZ, R63 ;  /* 0x000000ffff051224 */ /* 0x000fc600078e003f */
[----:B------:R-:W-:Y:S02]  /*2f20*/  @P0 LEA.HI.X R9, R4, R9, R3, 0x2, P3 ;  /* 0x0000000904090211 */ /* 0x000fe400018f1403 */
[----:B------:R-:W0:Y:S01]  /*2f30*/  @P1 LDC.64 R2, c[0x0][0x270] ;  /* 0x00009c00ff021b82 */ /* 0x000e220000000a00 */
[----:B------:R-:W-:Y:S02]  /*2f40*/  SHF.R.S32.HI R4, RZ, 0x1f, R26 ;  /* 0x0000001fff047819 */ /* 0x000fe4000001141a */
[----:B------:R-:W-:Y:S01]  /*2f50*/  LOP3.LUT P0, RZ, R58, 0x200, RZ, 0xc0, !PT ;  /* 0x000002003aff7812 */ /* 0x000fe2000780c0ff */
[----:B------:R-:W-:-:S12]  /*2f60*/  STL.64 [R1+0x4c8], R8 ;  /* 0x0004c80801007387 */ /* 0x000fd80000100a00 */
[----:B------:R-:W3:Y:S01]  /*2f70*/  @P0 LDC.64 R42, c[0x0][0x220] ;  /* 0x00008800ff2a0b82 */ /* 0x000ee20000000a00 */
[----:B0-----:R-:W-:-:S04]  /*2f80*/  @P1 IMAD R4, R4, R2, RZ ;  /* 0x0000000204041224 */ /* 0x001fc800078e02ff */
[----:B------:R-:W-:Y:S01]  /*2f90*/  @P1 IMAD R3, R26, R3, R4 ;  /* 0x000000031a031224 */ /* 0x000fe200078e0204 */
[----:B------:R-:W-:-:S05]  /*2fa0*/  @P1 MOV R4, R60 ;  /* 0x0000003c00041202 */ /* 0x000fca0000000f00 */
[----:B------:R-:W-:Y:S01]  /*2fb0*/  @P1 IMAD.WIDE.U32 R4, R26, R2, R4 ;  /* 0x000000021a041225 */ /* 0x000fe200078e0004 */
[----:B------:R-:W-:-:S03]  /*2fc0*/  IADD3 R26, R56, 0x90, RZ ;  /* 0x00000090381a7810 */ /* 0x000fc60007ffe0ff */
[----:B------:R-:W-:Y:S01]  /*2fd0*/  @P1 IMAD.IADD R3, R5, 0x1, R3 ;  /* 0x0000000105031824 */ /* 0x000fe200078e0203 */
[----:B-1----:R-:W-:Y:S01]  /*2fe0*/  @P1 LEA R20, P3, R4, R20, 0x2 ;  /* 0x0000001404141211 */ /* 0x002fe200078610ff */
[----:B------:R-:W-:-:S03]  /*2ff0*/  @P2 IMAD.MOV.U32 R5, RZ, RZ, R63 ;  /* 0x000000ffff052224 */ /* 0x000fc600078e003f */
[----:B------:R-:W-:Y:S02]  /*3000*/  @P1 LEA.HI.X R21, R4, R21, R3, 0x2, P3 ;  /* 0x0000001504151211 */ /* 0x000fe400018f1403 */
[----:B------:R-:W0:Y:S01]  /*3010*/  @P2 LDC.64 R2, c[0x0][0x270] ;  /* 0x00009c00ff022b82 */ /* 0x000e220000000a00 */
[----:B------:R-:W-:Y:S02]  /*3020*/  SHF.R.S32.HI R4, RZ, 0x1f, R26 ;  /* 0x0000001fff047819 */ /* 0x000fe4000001141a */
[----:B------:R-:W-:Y:S01]  /*3030*/  LOP3.LUT P1, RZ, R58, 0x100, RZ, 0xc0, !PT ;  /* 0x000001003aff7812 */ /* 0x000fe2000782c0ff */
[----:B------:R-:W-:-:S12]  /*3040*/  STL.64 [R1+0x4c0], R20 ;  /* 0x0004c01401007387 */ /* 0x000fd80000100a00 */
[----:B------:R-:W-:Y:S02]  /*3050*/  @P1 IMAD.MOV.U32 R27, RZ, RZ, R63 ;  /* 0x000000ffff1b1224 */ /* 0x000fe400078e003f */
[----:B0-----:R-:W-:-:S04]  /*3060*/  @P2 IMAD R4, R4, R2, RZ ;  /* 0x0000000204042224 */ /* 0x001fc800078e02ff */
[----:B------:R-:W-:Y:S02]  /*3070*/  @P2 IMAD R3, R26, R3, R4 ;  /* 0x000000031a032224 */ /* 0x000fe400078e0204 */
[----:B------:R-:W-:-:S04]  /*3080*/  @P2 IMAD.MOV.U32 R4, RZ, RZ, R60 ;  /* 0x000000ffff042224 */ /* 0x000fc800078e003c */
[----:B------:R-:W-:-:S04]  /*3090*/  @P2 IMAD.WIDE.U32 R4, R26, R2, R4 ;  /* 0x000000021a042225 */ /* 0x000fc800078e0004 */
[----:B------:R-:W-:Y:S01]  /*30a0*/  VIADD R26, R56, 0x98 ;  /* 0x00000098381a7836 */ /* 0x000fe20000000000 */
[----:B------:R-:W-:Y:S02]  /*30b0*/  @P2 IADD3 R3, R5, R3, RZ ;  /* 0x0000000305032210 */ /* 0x000fe40007ffe0ff */
[C---:B--2---:R-:W-:Y:S02]  /*30c0*/  @P2 LEA R32, P3, R4.reuse, R32, 0x2 ;  /* 0x0000002004202211 */ /* 0x044fe400078610ff */
[----:B------:R-:W-:Y:S02]  /*30d0*/  @P0 MOV R5, R63 ;  /* 0x0000003f00050202 */ /* 0x000fe40000000f00 */
[----:B------:R-:W-:Y:S02]  /*30e0*/  @P2 LEA.HI.X R33, R4, R33, R3, 0x2, P3 ;  /* 0x0000002104212211 */ /* 0x000fe400018f1403 */
[----:B------:R-:W0:Y:S01]  /*30f0*/  @P0 LDC.64 R2, c[0x0][0x270] ;  /* 0x00009c00ff020b82 */ /* 0x000e220000000a00 */
[----:B------:R-:W-:-:S02]  /*3100*/  SHF.R.S32.HI R4, RZ, 0x1f, R26 ;  /* 0x0000001fff047819 */ /* 0x000fc4000001141a */
[----:B------:R-:W-:Y:S01]  /*3110*/  LOP3.LUT P2, RZ, R58, 0x80, RZ, 0xc0, !PT ;  /* 0x000000803aff7812 */ /* 0x000fe2000784c0ff */
[----:B------:R-:W-:Y:S02]  /*3120*/  STL.64 [R1+0x4b8], R32 ;  /* 0x0004b82001007387 */ /* 0x000fe40000100a00 */
[----:B0-----:R-:W-:-:S04]  /*3130*/  @P0 IMAD R4, R4, R2, RZ ;  /* 0x0000000204040224 */ /* 0x001fc800078e02ff */
[----:B------:R-:W-:Y:S02]  /*3140*/  @P0 IMAD R3, R26, R3, R4 ;  /* 0x000000031a030224 */ /* 0x000fe400078e0204 */
[----:B------:R-:W-:-:S04]  /*3150*/  @P0 IMAD.MOV.U32 R4, RZ, RZ, R60 ;  /* 0x000000ffff040224 */ /* 0x000fc800078e003c */
[----:B------:R-:W-:Y:S01]  /*3160*/  @P0 IMAD.WIDE.U32 R4, R26, R2, R4 ;  /* 0x000000021a040225 */ /* 0x000fe200078e0004 */
[----:B------:R-:W-:-:S03]  /*3170*/  SHF.R.S32.HI R26, RZ, 0x1f, R38 ;  /* 0x0000001fff1a7819 */ /* 0x000fc60000011426 */
[----:B------:R-:W-:Y:S01]  /*3180*/  @P0 IMAD.IADD R3, R5, 0x1, R3 ;  /* 0x0000000105030824 */ /* 0x000fe200078e0203 */
[----:B---3--:R-:W-:-:S04]  /*3190*/  @P0 LEA R42, P3, R4, R42, 0x2 ;  /* 0x0000002a042a0211 */ /* 0x008fc800078610ff */
[----:B------:R-:W-:Y:S02]  /*31a0*/  @P0 LEA.HI.X R43, R4, R43, R3, 0x2, P3 ;  /* 0x0000002b042b0211 */ /* 0x000fe400018f1403 */
[----:B------:R-:W0:Y:S01]  /*31b0*/  @P1 LDC.64 R4, c[0x0][0x270] ;  /* 0x00009c00ff041b82 */ /* 0x000e220000000a00 */
[----:B------:R-:W-:Y:S02]  /*31c0*/  LOP3.LUT P0, RZ, R58, 0x40, RZ, 0xc0, !PT ;  /* 0x000000403aff7812 */ /* 0x000fe4000780c0ff */
[----:B------:R-:W-:Y:S05]  /*31d0*/  STL.64 [R1+0x4b0], R42 ;  /* 0x0004b02a01007387 */ /* 0x000fea0000100a00 */
[----:B------:R-:W1:Y:S01]  /*31e0*/  @P1 LDC.64 R2, c[0x0][0x220] ;  /* 0x00008800ff021b82 */ /* 0x000e620000000a00 */
[----:B0-----:R-:W-:-:S04]  /*31f0*/  @P1 IMAD R26, R26, R4, RZ ;  /* 0x000000041a1a1224 */ /* 0x001fc800078e02ff */
[----:B------:R-:W-:Y:S01]  /*3200*/  @P1 IMAD R5, R38, R5, R26 ;  /* 0x0000000526051224 */ /* 0x000fe200078e021a */
[----:B------:R-:W-:-:S05]  /*3210*/  @P1 MOV R26, R60 ;  /* 0x0000003c001a1202 */ /* 0x000fca0000000f00 */
[----:B------:R-:W-:Y:S02]  /*3220*/  @P1 IMAD.WIDE.U32 R26, R38, R4, R26 ;  /* 0x00000004261a1225 */ /* 0x000fe400078e001a */
[----:B------:R-:W0:Y:S02]  /*3230*/  @P2 LDC.64 R38, c[0x0][0x220] ;  /* 0x00008800ff262b82 */ /* 0x000e240000000a00 */
[----:B------:R-:W-:Y:S01]  /*3240*/  @P1 IMAD.IADD R5, R27, 0x1, R5 ;  /* 0x000000011b051824 */ /* 0x000fe200078e0205 */
[----:B-1----:R-:W-:Y:S01]  /*3250*/  @P1 LEA R2, P3, R26, R2, 0x2 ;  /* 0x000000021a021211 */ /* 0x002fe200078610ff */
[----:B------:R-:W-:-:S03]  /*3260*/  @P2 IMAD.MOV.U32 R27, RZ, RZ, R63 ;  /* 0x000000ffff1b2224 */ /* 0x000fc600078e003f */
[----:B------:R-:W-:Y:S02]  /*3270*/  @P1 LEA.HI.X R3, R26, R3, R5, 0x2, P3 ;  /* 0x000000031a031211 */ /* 0x000fe400018f1405 */
[----:B------:R-:W1:Y:S01]  /*3280*/  @P2 LDC.64 R4, c[0x0][0x270] ;  /* 0x00009c00ff042b82 */ /* 0x000e620000000a00 */
[----:B------:R-:W-:Y:S02]  /*3290*/  SHF.R.S32.HI R26, RZ, 0x1f, R48 ;  /* 0x0000001fff1a7819 */ /* 0x000fe40000011430 */
[----:B------:R-:W-:Y:S01]  /*32a0*/  LOP3.LUT P1, RZ, R58, 0x20, RZ, 0xc0, !PT ;  /* 0x000000203aff7812 */ /* 0x000fe2000782c0ff */
[----:B------:R-:W-:-:S12]  /*32b0*/  STL.64 [R1+0x4a8], R2 ;  /* 0x0004a80201007387 */ /* 0x000fd80000100a00 */
[----:B------:R-:W-:Y:S02]  /*32c0*/  @P1 IMAD.MOV.U32 R53, RZ, RZ, R63 ;  /* 0x000000ffff351224 */ /* 0x000fe400078e003f */
[----:B-1----:R-:W-:-:S04]  /*32d0*/  @P2 IMAD R26, R26, R4, RZ ;  /* 0x000000041a1a2224 */ /* 0x002fc800078e02ff */
[----:B------:R-:W-:Y:S02]  /*32e0*/  @P2 IMAD R5, R48, R5, R26 ;  /* 0x0000000530052224 */ /* 0x000fe400078e021a */
[----:B------:R-:W-:-:S04]  /*32f0*/  @P2 IMAD.MOV.U32 R26, RZ, RZ, R60 ;  /* 0x000000ffff1a2224 */ /* 0x000fc800078e003c */
[----:B------:R-:W-:Y:S02]  /*3300*/  @P2 IMAD.WIDE.U32 R26, R48, R4, R26 ;  /* 0x00000004301a2225 */ /* 0x000fe400078e001a */
[----:B------:R-:W1:Y:S03]  /*3310*/  @P0 LDC.64 R48, c[0x0][0x220] ;  /* 0x00008800ff300b82 */ /* 0x000e660000000a00 */
[----:B------:R-:W-:Y:S02]  /*3320*/  @P2 IADD3 R5, R27, R5, RZ ;  /* 0x000000051b052210 */ /* 0x000fe40007ffe0ff */
[C---:B0-----:R-:W-:Y:S02]  /*3330*/  @P2 LEA R38, P3, R26.reuse, R38, 0x2 ;  /* 0x000000261a262211 */ /* 0x041fe400078610ff */
[----:B------:R-:W-:Y:S02]  /*3340*/  @P0 MOV R27, R63 ;  /* 0x0000003f001b0202 */ /* 0x000fe40000000f00 */
[----:B------:R-:W-:-:S02]  /*3350*/  @P2 LEA.HI.X R39, R26, R39, R5, 0x2, P3 ;  /* 0x000000271a272211 */ /* 0x000fc400018f1405 */
        /* <DEDUP_REMOVED lines=8> */
[----:B------:R-:W-:Y:S01]  /*33e0*/  @P0 IMAD.WIDE.U32 R26, R52, R4, R26 ;  /* 0x00000004341a0225 */ /* 0x000fe200078e001a */
[----:B------:R-:W-:-:S03]  /*33f0*/  SHF.R.S32.HI R52, RZ, 0x1f, R54 ;  /* 0x0000001fff347819 */ /* 0x000fc60000011436 */
[----:B------:R-:W-:Y:S01]  /*3400*/  @P0 IMAD.IADD R5, R27, 0x1, R5 ;  /* 0x000000011b050824 */ /* 0x000fe200078e0205 */
[----:B-1----:R-:W-:-:S04]  /*3410*/  @P0 LEA R48, P3, R26, R48, 0x2 ;  /* 0x000000301a300211 */ /* 0x002fc800078610ff */
[----:B------:R-:W-:Y:S02]  /*3420*/  @P0 LEA.HI.X R49, R26, R49, R5, 0x2, P3 ;  /* 0x000000311a310211 */ /* 0x000fe400018f1405 */
[----:B------:R-:W0:Y:S01]  /*3430*/  @P1 LDC.64 R4, c[0x0][0x270] ;  /* 0x00009c00ff041b82 */ /* 0x000e220000000a00 */
[----:B------:R-:W-:Y:S02]  /*3440*/  LOP3.LUT P0, RZ, R58, 0x8, RZ, 0xc0, !PT ;  /* 0x000000083aff7812 */ /* 0x000fe4000780c0ff */
[----:B------:R1:W-:Y:S05]  /*3450*/  STL.64 [R1+0x560], R48 ;  /* 0x0005603001007387 */ /* 0x0003ea0000100a00 */
[----:B------:R-:W2:Y:S06]  /*3460*/  @P1 LDC.64 R26, c[0x0][0x220] ;  /* 0x00008800ff1a1b82 */ /* 0x000eac0000000a00 */
[----:B------:R-:W-:Y:S01]  /*3470*/  @P0 MOV R65, R63 ;  /* 0x0000003f00410202 */ /* 0x000fe20000000f00 */
[----:B-1----:R-:W3:Y:S04]  /*3480*/  LDL R48, [R1+0x390] ;  /* 0x0003900001307983 */ /* 0x002ee80000100800 */
[----:B------:R-:W3:Y:S01]  /*3490*/  LDL R49, [R1+0x358] ;  /* 0x0003580001317983 */ /* 0x000ee20000100800 */
[----:B0-----:R-:W-:-:S04]  /*34a0*/  @P1 IMAD R52, R52, R4, RZ ;  /* 0x0000000434341224 */ /* 0x001fc800078e02ff */
[----:B------:R-:W-:Y:S01]  /*34b0*/  @P1 IMAD R5, R54, R5, R52 ;  /* 0x0000000536051224 */ /* 0x000fe200078e0234 */
[----:B------:R-:W-:-:S05]  /*34c0*/  @P1 MOV R52, R60 ;  /* 0x0000003c00341202 */ /* 0x000fca0000000f00 */
[----:B------:R-:W-:Y:S01]  /*34d0*/  @P1 IMAD.WIDE.U32 R52, R54, R4, R52 ;  /* 0x0000000436341225 */ /* 0x000fe200078e0034 */
[----:B------:R-:W-:-:S03]  /*34e0*/  SHF.R.S32.HI R54, RZ, 0x1f, R59 ;  /* 0x0000001fff367819 */ /* 0x000fc6000001143b */
[----:B------:R-:W-:Y:S01]  /*34f0*/  @P1 IMAD.IADD R5, R53, 0x1, R5 ;  /* 0x0000000135051824 */ /* 0x000fe200078e0205 */
[----:B--2---:R-:W-:-:S04]  /*3500*/  @P1 LEA R26, P3, R52, R26, 0x2 ;  /* 0x0000001a341a1211 */ /* 0x004fc800078610ff */
[----:B------:R-:W-:Y:S02]  /*3510*/  @P1 LEA.HI.X R27, R52, R27, R5, 0x2, P3 ;  /* 0x0000001b341b1211 */ /* 0x000fe400018f1405 */
[----:B------:R-:W0:Y:S01]  /*3520*/  @P2 LDC.64 R52, c[0x0][0x270] ;  /* 0x00009c00ff342b82 */ /* 0x000e220000000a00 */
[----:B------:R-:W-:-:S07]  /*3530*/  LOP3.LUT P1, RZ, R58, 0x4, RZ, 0xc0, !PT ;  /* 0x000000043aff7812 */ /* 0x000fce000782c0ff */
[----:B------:R-:W1:Y:S01]  /*3540*/  @P2 LDC.64 R4, c[0x0][0x220] ;  /* 0x00008800ff042b82 */ /* 0x000e620000000a00 */
[----:B0-----:R-:W-:-:S04]  /*3550*/  @P2 IMAD R54, R54, R52, RZ ;  /* 0x0000003436362224 */ /* 0x001fc800078e02ff */
        /* <DEDUP_REMOVED lines=15> */
[----:B------:R-:W-:Y:S01]  /*3650*/  @P0 IMAD.IADD R55, R65, 0x1, R55 ;  /* 0x0000000141370824 */ /* 0x000fe200078e0237 */
[----:B-1----:R-:W-:Y:S01]  /*3660*/  @P0 LEA R66, P3, R64, R52, 0x2 ;  /* 0x0000003440420211 */ /* 0x002fe200078610ff */
[----:B------:R-:W-:Y:S02]  /*3670*/  VIADD R59, R56, 0xd0 ;  /* 0x000000d0383b7836 */ /* 0x000fe40000000000 */
[----:B------:R-:W-:Y:S01]  /*3680*/  @P1 IMAD.MOV.U32 R65, RZ, RZ, R63 ;  /* 0x000000ffff411224 */ /* 0x000fe200078e003f */
[----:B------:R-:W-:Y:S02]  /*3690*/  @P0 LEA.HI.X R67, R64, R53, R55, 0x2, P3 ;  /* 0x0000003540430211 */ /* 0x000fe400018f1437 */
[----:B------:R-:W0:Y:S01]  /*36a0*/  @P1 LDC.64 R54, c[0x0][0x270] ;  /* 0x00009c00ff361b82 */ /* 0x000e220000000a00 */
[----:B------:R-:W-:Y:S02]  /*36b0*/  SHF.R.S32.HI R64, RZ, 0x1f, R59 ;  /* 0x0000001fff407819 */ /* 0x000fe4000001143b */
[----:B------:R-:W-:Y:S01]  /*36c0*/  @P0 STL.64 [R1+0x268], R66 ;  /* 0x0002684201000387 */ /* 0x000fe20000100a00 */
[----:B------:R-:W-:-:S04]  /*36d0*/  LOP3.LUT P0, RZ, R58, 0x1, RZ, 0xc0, !PT ;  /* 0x000000013aff7812 */ /* 0x000fc8000780c0ff */
[----:B------:R-:W1:Y:S01]  /*36e0*/  @P1 LDC.64 R52, c[0x0][0x220] ;  /* 0x00008800ff341b82 */ /* 0x000e620000000a00 */
        /* <DEDUP_REMOVED lines=11> */
[----:B------:R1:W-:Y:S01]  /*37a0*/  @P1 STL.64 [R1+0x260], R2 ;  /* 0x0002600201001387 */ /* 0x0003e20000100a00 */
[----:B------:R-:W-:-:S04]  /*37b0*/  LOP3.LUT P1, RZ, R57, 0x80000000, RZ, 0xc0, !PT ;  /* 0x8000000039ff7812 */ /* 0x000fc8000782c0ff */
        /* <DEDUP_REMOVED lines=8> */
[----:B------:R-:W-:Y:S02]  /*3840*/  @P0 MOV R65, R63 ;  /* 0x0000003f00410202 */ /* 0x000fe40000000f00 */
[----:B------:R-:W-:Y:S02]  /*3850*/  @P2 LEA.HI.X R3, R64, R53, R55, 0x2, P3 ;  /* 0x0000003540032211 */ /* 0x000fe400018f1437 */
[----:B------:R-:W0:Y:S01]  /*3860*/  @P0 LDC.64 R54, c[0x0][0x270] ;  /* 0x00009c00ff360b82 */ /* 0x000e220000000a00 */
[----:B------:R-:W-:-:S02]  /*3870*/  SHF.R.S32.HI R64, RZ, 0x1f, R59 ;  /* 0x0000001fff407819 */ /* 0x000fc4000001143b */
[----:B------:R1:W-:Y:S01]  /*3880*/  @P2 STL.64 [R1+0x258], R2 ;  /* 0x0002580201002387 */ /* 0x0003e20000100a00 */
[----:B------:R-:W-:-:S04]  /*3890*/  LOP3.LUT P2, RZ, R57, 0x40000000, RZ, 0xc0, !PT ;  /* 0x4000000039ff7812 */ /* 0x000fc8000784c0ff */
        /* <DEDUP_REMOVED lines=12> */
[----:B------:R1:W-:Y:S01]  /*3960*/  @P0 STL.64 [R1+0x250], R2 ;  /* 0x0002500201000387 */ /* 0x0003e20000100a00 */
        /* <DEDUP_REMOVED lines=83> */
[----:B------:R-:W-:-:S05]  /*3ea0*/  LOP3.LUT P0, RZ, R57, 0x800000, RZ, 0xc0, !PT ;  /* 0x0080000039ff7812 */ /* 0x000fca000780c0ff */
        /* <DEDUP_REMOVED lines=18> */
[----:B------:R-:W-:-:S05]  /*3fd0*/  @P2 IMAD.WIDE.U32 R64, R59, R54, R64 ;  /* 0x000000363b402225 */ /* 0x000fca00078e0040 */
[----:B------:R-:W-:Y:S02]  /*3fe0*/  @P2 IADD3 R55, R65, R55, RZ ;  /* 0x0000003741372210 */ /* 0x000fe40007ffe0ff */
[----:B-1----:R-:W-:-:S04]  /*3ff0*/  @P2 LEA R6, P3, R64, R52, 0x2 ;  /* 0x0000003440062211 */ /* 0x002fc800078610ff */
[----:B------:R-:W-:Y:S02]  /*4000*/  @P2 LEA.HI.X R7, R64, R53, R55, 0x2, P3 ;  /* 0x0000003540072211 */ /* 0x000fe400018f1437 */
[----:B------:R-:W0:Y:S01]  /*4010*/  @P0 LDC.64 R54, c[0x0][0x270] ;  /* 0x00009c00ff360b82 */ /* 0x000e220000000a00 */
[----:B------:R-:W-:Y:S01]  /*4020*/  VIADD R59, R56, 0x128 ;  /* 0x00000128383b7836 */ /* 0x000fe20000000000 */
[----:B------:R-:W-:Y:S01]  /*4030*/  @P0 MOV R65, R63 ;  /* 0x0000003f00410202 */ /* 0x000fe20000000f00 */
[----:B------:R1:W-:Y:S05]  /*4040*/  @P2 STL.64 [R1+0x338], R6 ;  /* 0x0003380601002387 */ /* 0x0003ea0000100a00 */
[----:B------:R-:W2:Y:S01]  /*4050*/  @P0 LDC.64 R52, c[0x0][0x220] ;  /* 0x00008800ff340b82 */ /* 0x000ea20000000a00 */
[----:B------:R-:W-:Y:S01]  /*4060*/  SHF.R.S32.HI R64, RZ, 0x1f, R59 ;  /* 0x0000001fff407819 */ /* 0x000fe2000001143b */
[----:B-1----:R-:W4:Y:S04]  /*4070*/  LDL R6, [R1+0x378] ;  /* 0x0003780001067983 */ /* 0x002f280000100800 */
[----:B------:R-:W3:Y:S01]  /*4080*/  LDL R7, [R1+0x3a4] ;  /* 0x0003a40001077983 */ /* 0x000ee20000100800 */
[----:B0-----:R-:W-:-:S04]  /*4090*/  @P0 IMAD R64, R64, R54, RZ ;  /* 0x0000003640400224 */ /* 0x001fc800078e02ff */
[----:B------:R-:W-:Y:S02]  /*40a0*/  @P0 IMAD R55, R59, R55, R64 ;  /* 0x000000373b370224 */ /* 0x000fe400078e0240 */
[----:B------:R-:W-:-:S04]  /*40b0*/  @P0 IMAD.MOV.U32 R64, RZ, RZ, R60 ;  /* 0x000000ffff400224 */ /* 0x000fc800078e003c */
[----:B------:R-:W-:-:S04]  /*40c0*/  @P0 IMAD.WIDE.U32 R64, R59, R54, R64 ;  /* 0x000000363b400225 */ /* 0x000fc800078e0040 */
[----:B------:R-:W-:Y:S01]  /*40d0*/  @P0 IMAD.IADD R55, R65, 0x1, R55 ;  /* 0x0000000141370824 */ /* 0x000fe200078e0237 */
[----:B--2---:R-:W-:-:S04]  /*40e0*/  @P0 LEA R44, P3, R64, R52, 0x2 ;  /* 0x00000034402c0211 */ /* 0x004fc800078610ff */
[----:B------:R-:W-:Y:S02]  /*40f0*/  @P0 LEA.HI.X R45, R64, R53, R55, 0x2, P3 ;  /* 0x00000035402d0211 */ /* 0x000fe400018f1437 */
[----:B------:R-:W0:Y:S01]  /*4100*/  @P1 LDC.64 R54, c[0x0][0x270] ;  /* 0x00009c00ff361b82 */ /* 0x000e220000000a00 */
[----:B------:R-:W-:-:S07]  /*4110*/  VIADD R59, R56, 0x130 ;  /* 0x00000130383b7836 */ /* 0x000fce0000000000 */
[----:B------:R-:W1:Y:S01]  /*4120*/  @P1 LDC.64 R52, c[0x0][0x220] ;  /* 0x00008800ff341b82 */ /* 0x000e620000000a00 */
[----:B------:R-:W-:Y:S01]  /*4130*/  SHF.R.S32.HI R64, RZ, 0x1f, R59 ;  /* 0x0000001fff407819 */ /* 0x000fe2000001143b */
[----:B------:R-:W-:Y:S01]  /*4140*/  @P1 IMAD.MOV.U32 R65, RZ, RZ, R63 ;  /* 0x000000ffff411224 */ /* 0x000fe200078e003f */
[----:B------:R-:W-:-:S03]  /*4150*/  LOP3.LUT P2, RZ, R57, 0x200000, RZ, 0xc0, !PT ;  /* 0x0020000039ff7812 */ /* 0x000fc6000784c0ff */
[----:B0-----:R-:W-:-:S04]  /*4160*/  @P1 IMAD R64, R64, R54, RZ ;  /* 0x0000003640401224 */ /* 0x001fc800078e02ff */
[----:B------:R-:W-:Y:S01]  /*4170*/  @P1 IMAD R55, R59, R55, R64 ;  /* 0x000000373b371224 */ /* 0x000fe200078e0240 */
[----:B------:R-:W-:-:S05]  /*4180*/  @P1 MOV R64, R60 ;  /* 0x0000003c00401202 */ /* 0x000fca0000000f00 */
[----:B------:R-:W-:-:S04]  /*4190*/  @P1 IMAD.WIDE.U32 R64, R59, R54, R64 ;  /* 0x000000363b401225 */ /* 0x000fc800078e0040 */
[----:B------:R-:W-:Y:S01]  /*41a0*/  @P1 IMAD.IADD R55, R65, 0x1, R55 ;  /* 0x0000000141371824 */ /* 0x000fe200078e0237 */
[----:B-1----:R-:W-:-:S04]  /*41b0*/  @P1 LEA R20, P3, R64, R52, 0x2 ;  /* 0x0000003440141211 */ /* 0x002fc800078610ff */
[----:B------:R-:W-:Y:S02]  /*41c0*/  @P1 LEA.HI.X R21, R64, R53, R55, 0x2, P3 ;  /* 0x0000003540151211 */ /* 0x000fe400018f1437 */
[----:B------:R-:W0:Y:S01]  /*41d0*/  @P2 LDC.64 R54, c[0x0][0x270] ;  /* 0x00009c00ff362b82 */ /* 0x000e220000000a00 */
[----:B------:R-:W-:-:S07]  /*41e0*/  IADD3 R59, R56, 0x138, RZ ;  /* 0x00000138383b7810 */ /* 0x000fce0007ffe0ff */
[----:B------:R-:W1:Y:S01]  /*41f0*/  @P2 LDC.64 R52, c[0x0][0x220] ;  /* 0x00008800ff342b82 */ /* 0x000e620000000a00 */
[----:B------:R-:W-:Y:S01]  /*4200*/  SHF.R.S32.HI R64, RZ, 0x1f, R59 ;  /* 0x0000001fff407819 */ /* 0x000fe2000001143b */
[----:B------:R-:W-:Y:S01]  /*4210*/  @P2 IMAD.MOV.U32 R65, RZ, RZ, R63 ;  /* 0x000000ffff412224 */ /* 0x000fe200078e003f */
[----:B------:R-:W-:-:S03]  /*4220*/  LOP3.LUT P0, RZ, R57, 0x100000, RZ, 0xc0, !PT ;  /* 0x0010000039ff7812 */ /* 0x000fc6000780c0ff */
        /* <DEDUP_REMOVED lines=8> */
[----:B------:R-:W-:-:S07]  /*42b0*/  VIADD R59, R56, 0x140 ;  /* 0x00000140383b7836 */ /* 0x000fce0000000000 */
[----:B------:R-:W1:Y:S01]  /*42c0*/  @P0 LDC.64 R52, c[0x0][0x220] ;  /* 0x00008800ff340b82 */ /* 0x000e620000000a00 */
[----:B------:R-:W-:Y:S02]  /*42d0*/  SHF.R.S32.HI R64, RZ, 0x1f, R59 ;  /* 0x0000001fff407819 */ /* 0x000fe4000001143b */
[----:B------:R-:W-:Y:S02]  /*42e0*/  @P0 MOV R65, R63 ;  /* 0x0000003f00410202 */ /* 0x000fe40000000f00 */
[----:B------:R-:W-:Y:S01]  /*42f0*/  LOP3.LUT P1, RZ, R57, 0x80000, RZ, 0xc0, !PT ;  /* 0x0008000039ff7812 */ /* 0x000fe2000782c0ff */
[----:B0-----:R-:W-:-:S04]  /*4300*/  @P0 IMAD R64, R64, R54, RZ ;  /* 0x0000003640400224 */ /* 0x001fc800078e02ff */
[----:B------:R-:W-:Y:S02]  /*4310*/  @P0 IMAD R55, R59, R55, R64 ;  /* 0x000000373b370224 */ /* 0x000fe400078e0240 */
[----:B------:R-:W-:-:S04]  /*4320*/  @P0 IMAD.MOV.U32 R64, RZ, RZ, R60 ;  /* 0x000000ffff400224 */ /* 0x000fc800078e003c */
[----:B------:R-:W-:-:S04]  /*4330*/  @P0 IMAD.WIDE.U32 R64, R59, R54, R64 ;  /* 0x000000363b400225 */ /* 0x000fc800078e0040 */
[----:B------:R-:W-:Y:S01]  /*4340*/  @P0 IMAD.IADD R55, R65, 0x1, R55 ;  /* 0x0000000141370824 */ /* 0x000fe200078e0237 */
[----:B-1----:R-:W-:-:S04]  /*4350*/  @P0 LEA R40, P3, R64, R52, 0x2 ;  /* 0x0000003440280211 */ /* 0x002fc800078610ff */
        /* <DEDUP_REMOVED lines=119> */
[----:B----4-:R-:W-:Y:S01]  /*4ad0*/  SHF.R.S32.HI R59, RZ, 0x1f, R6 ;  /* 0x0000001fff3b7819 */ /* 0x010fe20000011406 */
[----:B------:R-:W-:Y:S01]  /*4ae0*/  @P1 IMAD.MOV.U32 R64, RZ, RZ, R60 ;  /* 0x000000ffff401224 */ /* 0x000fe200078e003c */
[----:B------:R-:W-:-:S05]  /*4af0*/  @P1 MOV R65, R63 ;  /* 0x0000003f00411202 */ /* 0x000fca0000000f00 */
[----:B------:R-:W1:Y:S01]  /*4b00*/  @P1 LDC.64 R52, c[0x0][0x220] ;  /* 0x00008800ff341b82 */ /* 0x000e620000000a00 */
[-C--:B0-----:R-:W-:Y:S02]  /*4b10*/  @P1 IMAD R59, R59, R54.reuse, RZ ;  /* 0x000000363b3b1224 */ /* 0x081fe400078e02ff */
[----:B------:R-:W-:-:S04]  /*4b20*/  @P1 IMAD.WIDE.U32 R64, R6, R54, R64 ;  /* 0x0000003606401225 */ /* 0x000fc800078e0040 */
[----:B------:R-:W-:Y:S02]  /*4b30*/  @P1 IMAD R55, R6, R55, R59 ;  /* 0x0000003706371224 */ /* 0x000fe400078e023b */
[----:B------:R-:W2:Y:S01]  /*4b40*/  LDL R6, [R1+0x36c] ;  /* 0x00036c0001067983 */ /* 0x000ea20000100800 */
[----:B------:R-:W-:Y:S01]  /*4b50*/  LOP3.LUT P2, RZ, R57, 0x200, RZ, 0xc0, !PT ;  /* 0x0000020039ff7812 */ /* 0x000fe2000784c0ff */
[----:B------:R-:W-:Y:S01]  /*4b60*/  @P1 IMAD.IADD R55, R65, 0x1, R55 ;  /* 0x0000000141371824 */ /* 0x000fe200078e0237 */
[----:B-1----:R-:W-:-:S04]  /*4b70*/  @P1 LEA R24, P3, R64, R52, 0x2 ;  /* 0x0000003440181211 */ /* 0x002fc800078610ff */
[----:B------:R-:W-:-:S07]  /*4b80*/  @P1 LEA.HI.X R25, R64, R53, R55, 0x2, P3 ;  /* 0x0000003540191211 */ /* 0x000fce00018f1437 */
[----:B------:R-:W0:Y:S08]  /*4b90*/  @P2 LDC.64 R54, c[0x0][0x270] ;  /* 0x00009c00ff362b82 */ /* 0x000e300000000a00 */
[----:B------:R-:W1:Y:S01]  /*4ba0*/  @P2 LDC.64 R52, c[0x0][0x220] ;  /* 0x00008800ff342b82 */ /* 0x000e620000000a00 */
[----:B------:R-:W-:Y:S01]  /*4bb0*/  @P2 MOV R65, R63 ;  /* 0x0000003f00412202 */ /* 0x000fe20000000f00 */
[----:B------:R-:W-:Y:S01]  /*4bc0*/  @P2 IMAD.MOV.U32 R64, RZ, RZ, R60 ;  /* 0x000000ffff402224 */ /* 0x000fe200078e003c */
[----:B------:R-:W-:Y:S01]  /*4bd0*/  LOP3.LUT P0, RZ, R57, 0x100, RZ, 0xc0, !PT ;  /* 0x0000010039ff7812 */ /* 0x000fe2000780c0ff */
[----:B0-----:R-:W-:-:S02]  /*4be0*/  @P2 IMAD R59, R11, R54, RZ ;  /* 0x000000360b3b2224 */ /* 0x001fc400078e02ff */
[----:B------:R-:W-:-:S04]  /*4bf0*/  @P2 IMAD.WIDE.U32 R64, R10, R54, R64 ;  /* 0x000000360a402225 */ /* 0x000fc800078e0040 */
[----:B------:R-:W-:Y:S01]  /*4c00*/  @P2 IMAD R55, R10, R55, R59 ;  /* 0x000000370a372224 */ /* 0x000fe200078e023b */
[----:B-1----:R-:W-:-:S03]  /*4c10*/  @P2 LEA R10, P3, R64, R52, 0x2 ;  /* 0x00000034400a2211 */ /* 0x002fc600078610ff */
[----:B------:R-:W-:-:S05]  /*4c20*/  @P2 IMAD.IADD R55, R65, 0x1, R55 ;  /* 0x0000000141372824 */ /* 0x000fca00078e0237 */
[----:B------:R-:W-:Y:S02]  /*4c30*/  @P2 LEA.HI.X R11, R64, R53, R55, 0x2, P3 ;  /* 0x00000035400b2211 */ /* 0x000fe400018f1437 */
        /* <DEDUP_REMOVED lines=11> */
[----:B------:R-:W3:Y:S08]  /*4cf0*/  @P1 LDC.64 R54, c[0x0][0x270] ;  /* 0x00009c00ff361b82 */ /* 0x000ef00000000a00 */
[----:B------:R-:W0:Y:S01]  /*4d00*/  @P1 LDC.64 R52, c[0x0][0x220] ;  /* 0x00008800ff341b82 */ /* 0x000e220000000a00 */
[----:B------:R-:W-:Y:S01]  /*4d10*/  @P1 MOV R65, R63 ;  /* 0x0000003f00411202 */ /* 0x000fe20000000f00 */
[----:B------:R-:W-:Y:S01]  /*4d20*/  @P1 IMAD.MOV.U32 R64, RZ, RZ, R60 ;  /* 0x000000ffff401224 */ /* 0x000fe200078e003c */
[----:B------:R-:W-:Y:S01]  /*4d30*/  LOP3.LUT P2, RZ, R57, 0x40, RZ, 0xc0, !PT ;  /* 0x0000004039ff7812 */ /* 0x000fe2000784c0ff */
[----:B---3--:R-:W-:-:S04]  /*4d40*/  @P1 IMAD R59, R7, R54, RZ ;  /* 0x00000036073b1224 */ /* 0x008fc800078e02ff */
[C---:B--2---:R-:W-:Y:S02]  /*4d50*/  @P1 IMAD R55, R6.reuse, R55, R59 ;  /* 0x0000003706371224 */ /* 0x044fe400078e023b */
[----:B------:R-:W-:-:S04]  /*4d60*/  @P1 IMAD.WIDE.U32 R64, R6, R54, R64 ;  /* 0x0000003606401225 */ /* 0x000fc800078e0040 */
[----:B------:R-:W-:Y:S01]  /*4d70*/  @P1 IMAD.IADD R55, R65, 0x1, R55 ;  /* 0x0000000141371824 */ /* 0x000fe200078e0237 */
[----:B0-----:R-:W-:-:S04]  /*4d80*/  @P1 LEA R6, P3, R64, R52, 0x2 ;  /* 0x0000003440061211 */ /* 0x001fc800078610ff */
[----:B------:R-:W-:Y:S02]  /*4d90*/  @P1 LEA.HI.X R7, R64, R53, R55, 0x2, P3 ;  /* 0x0000003540071211 */ /* 0x000fe400018f1437 */
[----:B------:R-:W0:Y:S01]  /*4da0*/  @P2 LDC.64 R54, c[0x0][0x270] ;  /* 0x00009c00ff362b82 */ /* 0x000e220000000a00 */
[----:B------:R-:W-:Y:S01]  /*4db0*/  @P2 MOV R65, R63 ;  /* 0x0000003f00412202 */ /* 0x000fe20000000f00 */
[----:B------:R-:W-:-:S06]  /*4dc0*/  @P2 IMAD.MOV.U32 R64, RZ, RZ, R60 ;  /* 0x000000ffff402224 */ /* 0x000fcc00078e003c */
[----:B------:R-:W1:Y:S01]  /*4dd0*/  @P2 LDC.64 R52, c[0x0][0x220] ;  /* 0x00008800ff342b82 */ /* 0x000e620000000a00 */
[-C--:B0-----:R-:W-:Y:S02]  /*4de0*/  @P2 IMAD R59, R17, R54.reuse, RZ ;  /* 0x00000036113b2224 */ /* 0x081fe400078e02ff */
[----:B------:R-:W2:Y:S01]  /*4df0*/  LDL R17, [R1+0x394] ;  /* 0x0003940001117983 */ /* 0x000ea20000100800 */
[----:B------:R-:W-:-:S04]  /*4e00*/  @P2 IMAD.WIDE.U32 R64, R16, R54, R64 ;  /* 0x0000003610402225 */ /* 0x000fc800078e0040 */
[----:B------:R-:W-:Y:S02]  /*4e10*/  @P2 IMAD R55, R16, R55, R59 ;  /* 0x0000003710372224 */ /* 0x000fe400078e023b */
[----:B------:R-:W3:Y:S01]  /*4e20*/  LDL R16, [R1+0x35c] ;  /* 0x00035c0001107983 */ /* 0x000ee20000100800 */
        /* <DEDUP_REMOVED lines=26> */
[----:B------:R-:W2:Y:S08]  /*4fd0*/  @P2 LDC.64 R54, c[0x0][0x270] ;  /* 0x00009c00ff362b82 */ /* 0x000eb00000000a00 */
[----:B------:R-:W0:Y:S01]  /*4fe0*/  @P2 LDC.64 R52, c[0x0][0x220] ;  /* 0x00008800ff342b82 */ /* 0x000e220000000a00 */
[----:B------:R-:W-:Y:S01]  /*4ff0*/  @P2 MOV R65, R63 ;  /* 0x0000003f00412202 */ /* 0x000fe20000000f00 */
[----:B------:R-:W-:Y:S01]  /*5000*/  @P2 IMAD.MOV.U32 R64, RZ, RZ, R60 ;  /* 0x000000ffff402224 */ /* 0x000fe200078e003c */
[----:B------:R1:W-:Y:S04]  /*5010*/  STL [R1+0x498], R56 ;  /* 0x0004983801007387 */ /* 0x0003e80000100800 */
[----:B-1----:R-:W4:Y:S01]  /*5020*/  LDL R56, [R1+0x34c] ;  /* 0x00034c0001387983 */ /* 0x002f220000100800 */
[----:B--2---:R-:W-:-:S04]  /*5030*/  @P2 IMAD R59, R17, R54, RZ ;  /* 0x00000036113b2224 */ /* 0x004fc800078e02ff */
[C---:B---3--:R-:W-:Y:S02]  /*5040*/  @P2 IMAD R55, R16.reuse, R55, R59 ;  /* 0x0000003710372224 */ /* 0x048fe400078e023b */
        /* <DEDUP_REMOVED lines=9> */
[C---:B------:R-:W-:Y:S01]  /*50e0*/  @P6 IMAD.WIDE.U32 R64, R49.reuse, R54, R64 ;  /* 0x0000003631406225 */ /* 0x040fe200078e0040 */
[----:B------:R-:W2:Y:S03]  /*50f0*/  LDL R48, [R1+0x354] ;  /* 0x0003540001307983 */ /* 0x000ea60000100800 */
[----:B------:R-:W-:Y:S02]  /*5100*/  @P6 IMAD R55, R49, R55, R59 ;  /* 0x0000003731376224 */ /* 0x000fe400078e023b */
[----:B------:R-:W3:Y:S01]  /*5110*/  LDL R49, [R1+0x38c] ;  /* 0x00038c0001317983 */ /* 0x000ee20000100800 */
[----:B-1----:R-:W-:Y:S01]  /*5120*/  @P6 LEA R66, P3, R64, R52, 0x2 ;  /* 0x0000003440426211 */ /* 0x002fe200078610ff */
[----:B------:R-:W-:-:S05]  /*5130*/  @P6 IMAD.IADD R54, R65, 0x1, R55 ;  /* 0x0000000141366824 */ /* 0x000fca00078e0237 */
[----:B------:R-:W-:Y:S02]  /*5140*/  @P6 LEA.HI.X R67, R64, R53, R54, 0x2, P3 ;  /* 0x0000003540436211 */ /* 0x000fe400018f1436 */
[----:B------:R-:W2:Y:S03]  /*5150*/  @P5 LDC.64 R54, c[0x0][0x270] ;  /* 0x00009c00ff365b82 */ /* 0x000ea60000000a00 */
[----:B------:R0:W-:Y:S05]  /*5160*/  @P6 STL.64 [R1+0x210], R66 ;  /* 0x0002104201006387 */ /* 0x0001ea0000100a00 */
[----:B------:R-:W1:Y:S01]  /*5170*/  @P5 LDC.64 R52, c[0x0][0x220] ;  /* 0x00008800ff345b82 */ /* 0x000e620000000a00 */
[----:B0-----:R-:W4:Y:S04]  /*5180*/  LDL R67, [R1+0x350] ;  /* 0x0003500001437983 */ /* 0x001f280000100800 */
[----:B------:R-:W4:Y:S01]  /*5190*/  LDL R66, [R1+0x384] ;  /* 0x0003840001427983 */ /* 0x000f220000100800 */
[----:B------:R-:W-:Y:S01]  /*51a0*/  @P5 MOV R65, R63 ;  /* 0x0000003f00415202 */ /* 0x000fe20000000f00 */
[----:B------:R-:W-:Y:S01]  /*51b0*/  @P5 IMAD.MOV.U32 R64, RZ, RZ, R60 ;  /* 0x000000ffff405224 */ /* 0x000fe200078e003c */
[----:B------:R-:W-:-:S03]  /*51c0*/  LOP3.LUT P0, RZ, R0, 0x200000, RZ, 0xc0, !PT ;  /* 0x0020000000ff7812 */ /* 0x000fc6000780c0ff */
[----:B--2---:R-:W-:-:S04]  /*51d0*/  @P5 IMAD.WIDE.U32 R64, R48, R54, R64 ;  /* 0x0000003630405225 */ /* 0x004fc800078e0040 */
[----:B---3--:R-:W-:-:S04]  /*51e0*/  @P5 IMAD R59, R49, R54, RZ ;  /* 0x00000036313b5224 */ /* 0x008fc800078e02ff */
[----:B------:R-:W-:Y:S01]  /*51f0*/  @P5 IMAD R55, R48, R55, R59 ;  /* 0x0000003730375224 */ /* 0x000fe200078e023b */
[----:B-1----:R-:W-:-:S03]  /*5200*/  @P5 LEA R48, P3, R64, R52, 0x2 ;  /* 0x0000003440305211 */ /* 0x002fc600078610ff */
[----:B------:R-:W-:-:S05]  /*5210*/  @P5 IMAD.IADD R54, R65, 0x1, R55 ;  /* 0x0000000141365824 */ /* 0x000fca00078e0237 */
[----:B------:R-:W-:Y:S02]  /*5220*/  @P5 LEA.HI.X R49, R64, R53, R54, 0x2, P3 ;  /* 0x0000003540315211 */ /* 0x000fe400018f1436 */
[----:B------:R-:W0:Y:S08]  /*5230*/  @P4 LDC.64 R54, c[0x0][0x270] ;  /* 0x00009c00ff364b82 */ /* 0x000e300000000a00 */
[----:B------:R-:W1:Y:S01]  /*5240*/  @P4 LDC.64 R52, c[0x0][0x220] ;  /* 0x00008800ff344b82 */ /* 0x000e620000000a00 */
[----:B------:R-:W-:Y:S01]  /*5250*/  @P4 MOV R65, R63 ;  /* 0x0000003f00414202 */ /* 0x000fe20000000f00 */
[----:B------:R-:W-:-:S02]  /*5260*/  @P4 IMAD.MOV.U32 R64, RZ, RZ, R60 ;  /* 0x000000ffff404224 */ /* 0x000fc400078e003c */
[-C--:B0-----:R-:W-:Y:S02]  /*5270*/  @P4 IMAD R59, R68, R54.reuse, RZ ;  /* 0x00000036443b4224 */ /* 0x081fe400078e02ff */
[----:B----4-:R-:W-:-:S04]  /*5280*/  @P4 IMAD.WIDE.U32 R64, R67, R54, R64 ;  /* 0x0000003643404225 */ /* 0x010fc800078e0040 */
[----:B------:R-:W-:Y:S01]  /*5290*/  @P4 IMAD R55, R67, R55, R59 ;  /* 0x0000003743374224 */ /* 0x000fe200078e023b */
[C---:B-1----:R-:W-:Y:S01]  /*52a0*/  @P4 LEA R68, P3, R64.reuse, R52, 0x2 ;  /* 0x0000003440444211 */ /* 0x042fe200078610ff */
[----:B------:R-:W2:Y:S02]  /*52b0*/  LDL R59, [R1+0x37c] ;  /* 0x00037c00013b7983 */ /* 0x000ea40000100800 */
[----:B------:R-:W-:Y:S02]  /*52c0*/  @P4 IMAD.IADD R54, R65, 0x1, R55 ;  /* 0x0000000141364824 */ /* 0x000fe400078e0237 */
[----:B------:R-:W3:Y:S03]  /*52d0*/  LDL R65, [R1+0x348] ;  /* 0x0003480001417983 */ /* 0x000ee60000100800 */
[----:B------:R-:W-:Y:S02]  /*52e0*/  @P4 LEA.HI.X R69, R64, R53, R54, 0x2, P3 ;  /* 0x0000003540454211 */ /* 0x000fe400018f1436 */
[----:B------:R-:W4:Y:S01]  /*52f0*/  LDL R64, [R1+0x380] ;  /* 0x0003800001407983 */ /* 0x000f220000100800 */
[----:B------:R-:W0:Y:S01]  /*5300*/  @P0 LDC.64 R52, c[0x0][0x270] ;  /* 0x00009c00ff340b82 */ /* 0x000e220000000a00 */
[----:B------:R-:W-:Y:S01]  /*5310*/  @P0 MOV R55, R63 ;  /* 0x0000003f00370202 */ /* 0x000fe20000000f00 */
[----:B0-----:R-:W-:-:S04]  /*5320*/  @P0 IMAD R54, R66, R52, RZ ;  /* 0x0000003442360224 */ /* 0x001fc800078e02ff */
[----:B------:R-:W-:Y:S02]  /*5330*/  @P0 IMAD R53, R56, R53, R54 ;  /* 0x0000003538350224 */ /* 0x000fe400078e0236 */
[----:B------:R-:W-:-:S04]  /*5340*/  @P0 IMAD.MOV.U32 R54, RZ, RZ, R60 ;  /* 0x000000ffff360224 */ /* 0x000fc800078e003c */
[----:B------:R-:W-:Y:S02]  /*5350*/  @P0 IMAD.WIDE.U32 R54, R56, R52, R54 ;  /* 0x0000003438360225 */ /* 0x000fe400078e0036 */
[----:B------:R-:W2:Y:S04]  /*5360*/  LDL R56, [R1+0x344] ;  /* 0x0003440001387983 */ /* 0x000ea80000100800 */
[----:B------:R0:W-:Y:S02]  /*5370*/  @P4 STL.64 [R1+0x200], R68 ;  /* 0x0002004401004387 */ /* 0x0001e40000100a00 */
[----:B0-----:R-:W0:Y:S01]  /*5380*/  @P0 LDC.64 R68, c[0x0][0x220] ;  /* 0x00008800ff440b82 */ /* 0x001e220000000a00 */
[----:B------:R-:W-:Y:S01]  /*5390*/  LOP3.LUT P1, RZ, R0, 0x100000, RZ, 0xc0, !PT ;  /* 0x0010000000ff7812 */ /* 0x000fe2000782c0ff */
[----:B------:R-:W-:-:S12]  /*53a0*/  @P0 IMAD.IADD R52, R55, 0x1, R53 ;  /* 0x0000000137340824 */ /* 0x000fd800078e0235 */
[----:B------:R-:W1:Y:S01]  /*53b0*/  @P1 LDC.64 R66, c[0x0][0x220] ;  /* 0x00008800ff421b82 */ /* 0x000e620000000a00 */
[----:B0-----:R-:W-:-:S04]  /*53c0*/  @P0 LEA R68, P3, R54, R68, 0x2 ;  /* 0x0000004436440211 */ /* 0x001fc800078610ff */
[----:B------:R-:W-:-:S03]  /*53d0*/  @P0 LEA.HI.X R69, R54, R69, R52, 0x2, P3 ;  /* 0x0000004536450211 */ /* 0x000fc600018f1434 */
[----:B------:R-:W4:Y:S01]  /*53e0*/  @P1 LDC.64 R52, c[0x0][0x270] ;  /* 0x00009c00ff341b82 */ /* 0x000f220000000a00 */
[----:B------:R-:W-:Y:S02]  /*53f0*/  @P1 MOV R55, R63 ;  /* 0x0000003f00371202 */ /* 0x000fe40000000f00 */
[----:B------:R-:W-:Y:S01]  /*5400*/  LOP3.LUT P2, RZ, R0, 0x80000, RZ, 0xc0, !PT ;  /* 0x0008000000ff7812 */ /* 0x000fe2000784c0ff */
[----:B------:R0:W-:Y:S02]  /*5410*/  STL.64 [R1+0x3b0], R62 ;  /* 0x0003b03e01007387 */ /* 0x0001e40000100a00 */
[----:B0-----:R-:W-:Y:S01]  /*5420*/  MOV R62, R10 ;  /* 0x0000000a003e7202 */ /* 0x001fe20000000f00 */
[----:B----4-:R-:W-:-:S04]  /*5430*/  @P1 IMAD R54, R64, R52, RZ ;  /* 0x0000003440361224 */ /* 0x010fc800078e02ff */
[----:B---3--:R-:W-:Y:S02]  /*5440*/  @P1 IMAD R53, R65, R53, R54 ;  /* 0x0000003541351224 */ /* 0x008fe400078e0236 */
[----:B------:R-:W-:-:S04]  /*5450*/  @P1 IMAD.MOV.U32 R54, RZ, RZ, R60 ;  /* 0x000000ffff361224 */ /* 0x000fc800078e003c */
[----:B------:R-:W-:Y:S02]  /*5460*/  @P1 IMAD.WIDE.U32 R54, R65, R52, R54 ;  /* 0x0000003441361225 */ /* 0x000fe400078e0036 */
[----:B------:R-:W0:Y:S02]  /*5470*/  @P2 LDC.64 R64, c[0x0][0x220] ;  /* 0x00008800ff402b82 */ /* 0x000e240000000a00 */
[----:B------:R-:W-:Y:S01]  /*5480*/  @P1 IMAD.IADD R52, R55, 0x1, R53 ;  /* 0x0000000137341824 */ /* 0x000fe200078e0235 */
[----:B-1----:R-:W-:-:S04]  /*5490*/  @P1 LEA R66, P3, R54, R66, 0x2 ;  /* 0x0000004236421211 */ /* 0x002fc800078610ff */
[----:B------:R-:W-:Y:S02]  /*54a0*/  @P1 LEA.HI.X R67, R54, R67, R52, 0x2, P3 ;  /* 0x0000004336431211 */ /* 0x000fe400018f1434 */
[----:B------:R-:W2:Y:S01]  /*54b0*/  @P2 LDC.64 R52, c[0x0][0x270] ;  /* 0x00009c00ff342b82 */ /* 0x000ea20000000a00 */
[----:B------:R-:W-:Y:S01]  /*54c0*/  @P2 MOV R55, R63 ;  /* 0x0000003f00372202 */ /* 0x000fe20000000f00 */
[----:B--2---:R-:W-:-:S04]  /*54d0*/  @P2 IMAD R54, R59, R52, RZ ;  /* 0x000000343b362224 */ /* 0x004fc800078e02ff */
[----:B------:R-:W-:Y:S02]  /*54e0*/  @P2 IMAD R53, R56, R53, R54 ;  /* 0x0000003538352224 */ /* 0x000fe400078e0236 */
[----:B------:R-:W-:-:S04]  /*54f0*/  @P2 IMAD.MOV.U32 R54, RZ, RZ, R60 ;  /* 0x000000ffff362224 */ /* 0x000fc800078e003c */
[----:B------:R-:W-:-:S04]  /*5500*/  @P2 IMAD.WIDE.U32 R54, R56, R52, R54 ;  /* 0x0000003438362225 */ /* 0x000fc800078e0036 */
[----:B------:R-:W-:Y:S01]  /*5510*/  @P2 IMAD.IADD R52, R55, 0x1, R53 ;  /* 0x0000000137342824 */ /* 0x000fe200078e0235 */
[----:B0-----:R-:W-:Y:S01]  /*5520*/  @P2 LEA R64, P3, R54, R64, 0x2 ;  /* 0x0000004036402211 */ /* 0x001fe200078610ff */
[----:B------:R-:W-:-:S03]  /*5530*/  IMAD.MOV.U32 R53, RZ, RZ, R7 ;  /* 0x000000ffff357224 */ /* 0x000fc600078e0007 */
[----:B------:R-:W-:Y:S02]  /*5540*/  @P2 LEA.HI.X R65, R54, R65, R52, 0x2, P3 ;  /* 0x0000004136412211 */ /* 0x000fe400018f1434 */
[----:B------:R-:W-:Y:S02]  /*5550*/  MOV R52, R6 ;  /* 0x0000000600347202 */ /* 0x000fe40000000f00 */
[----:B------:R-:W2:Y:S01]  /*5560*/  LDL.LU.64 R6, [R1+0x540] ;  /* 0x0005400001067983 */ /* 0x000ea20000300a00 */
[----:B------:R-:W-:-:S03]  /*5570*/  IMAD.MOV.U32 R63, RZ, RZ, R11 ;  /* 0x000000ffff3f7224 */ /* 0x000fc600078e000b */
[----:B------:R-:W3:Y:S01]  /*5580*/  LDL.LU.64 R10, [R1+0x550] ;  /* 0x00055000010a7983 */ /* 0x000ee20000300a00 */
[----:B------:R-:W-:-:S04]  /*5590*/  LOP3.LUT R0, R0, 0xfffffffb, RZ, 0xc0, !PT ;  /* 0xfffffffb00007812 */ /* 0x000fc800078ec0ff */
[----:B------:R-:W-:Y:S02]  /*55a0*/  @P6 LOP3.LUT R0, R0, 0x4, RZ, 0xfc, !PT ;  /* 0x0000000400006812 */ /* 0x000fe400078efcff */
[----:B------:R-:W-:Y:S02]  /*55b0*/  LOP3.LUT P6, RZ, R58, 0x100000, RZ, 0xc0, !PT ;  /* 0x001000003aff7812 */ /* 0x000fe400078cc0ff */
[----:B------:R-:W-:Y:S01]  /*55c0*/  LOP3.LUT R0, R0, 0xfffdffff, RZ, 0xc0, !PT ;  /* 0xfffdffff00007812 */ /* 0x000fe200078ec0ff */
[----:B------:R-:W0:Y:S10]  /*55d0*/  S2R R56, SR_TID.X ;  /* 0x0000000000387919 */ /* 0x000e340000002100 */
[----:B------:R-:W-:-:S02]  /*55e0*/  @P6 LOP3.LUT R0, R0, 0x20000, RZ, 0xfc, !PT ;  /* 0x0002000000006812 */ /* 0x000fc400078efcff */
[----:B------:R-:W-:Y:S02]  /*55f0*/  LOP3.LUT P6, RZ, R58, 0x1000000, RZ, 0xc0, !PT ;  /* 0x010000003aff7812 */ /* 0x000fe400078cc0ff */
[----:B------:R-:W-:-:S11]  /*5600*/  LOP3.LUT R0, R0, 0xfffbffff, RZ, 0xc0, !PT ;  /* 0xfffbffff00007812 */ /* 0x000fd600078ec0ff */
[----:B------:R-:W-:-:S04]  /*5610*/  @P6 LOP3.LUT R0, R0, 0x40000, RZ, 0xfc, !PT ;  /* 0x0004000000006812 */ /* 0x000fc800078efcff */
[----:B------:R-:W-:-:S04]  /*5620*/  LOP3.LUT R0, R0, 0xfffffff7, RZ, 0xc0, !PT ;  /* 0xfffffff700007812 */ /* 0x000fc800078ec0ff */
[----:B------:R-:W-:-:S04]  /*5630*/  @P5 LOP3.LUT R0, R0, 0x8, RZ, 0xfc, !PT ;  /* 0x0000000800005812 */ /* 0x000fc800078efcff */
[----:B------:R-:W-:Y:S02]  /*5640*/  LOP3.LUT R0, R0, 0xffffffef, RZ, 0xc0, !PT ;  /* 0xffffffef00007812 */ /* 0x000fe400078ec0ff */
[----:B0-----:R-:W-:Y:S02]  /*5650*/  SHF.R.S32.HI R59, RZ, 0x1f, R56 ;  /* 0x0000001fff3b7819 */ /* 0x001fe40000011438 */
[----:B------:R-:W-:Y:S02]  /*5660*/  @P4 LOP3.LUT R0, R0, 0x10, RZ, 0xfc, !PT ;  /* 0x0000001000004812 */ /* 0x000fe400078efcff */
[----:B------:R-:W-:Y:S02]  /*5670*/  LEA.HI R59, R59, R56, RZ, 0x5 ;  /* 0x000000383b3b7211 */ /* 0x000fe400078f28ff */
[----:B------:R-:W-:Y:S02]  /*5680*/  LOP3.LUT R0, R0, 0xffffffdf, RZ, 0xc0, !PT ;  /* 0xffffffdf00007812 */ /* 0x000fe400078ec0ff */
[----:B------:R-:W-:-:S02]  /*5690*/  LOP3.LUT R59, R59, 0xffffffe0, RZ, 0xc0, !PT ;  /* 0xffffffe03b3b7812 */ /* 0x000fc400078ec0ff */
[----:B------:R-:W-:Y:S02]  /*56a0*/  @P0 LOP3.LUT R0, R0, 0x20, RZ, 0xfc, !PT ;  /* 0x0000002000000812 */ /* 0x000fe400078efcff */
[----:B------:R-:W-:Y:S02]  /*56b0*/  IADD3 R59, -R59, 0x187, RZ ;  /* 0x000001873b3b7810 */ /* 0x000fe40007ffe1ff */
[----:B------:R-:W-:Y:S02]  /*56c0*/  LOP3.LUT R0, R0, 0xffffffbf, RZ, 0xc0, !PT ;  /* 0xffffffbf00007812 */ /* 0x000fe400078ec0ff */
[----:B------:R-:W-:Y:S02]  /*56d0*/  ISETP.GT.AND P3, PT, R56, 0x17f, PT ;  /* 0x0000017f3800780c */ /* 0x000fe40003f64270 */
[----:B------:R-:W-:Y:S02]  /*56e0*/  @P1 LOP3.LUT R0, R0, 0x40, RZ, 0xfc, !PT ;  /* 0x0000004000001812 */ /* 0x000fe400078efcff */
[----:B------:R-:W-:-:S02]  /*56f0*/  SEL R59, R59, 0x1f, P3 ;  /* 0x0000001f3b3b7807 */ /* 0x000fc40001800000 */
[----:B------:R-:W-:Y:S02]  /*5700*/  LOP3.LUT P3, RZ, R57, 0x8, RZ, 0xc0, !PT ;  /* 0x0000000839ff7812 */ /* 0x000fe4000786c0ff */
[----:B------:R-:W-:Y:S02]  /*5710*/  LOP3.LUT R0, R0, 0xffffff7f, RZ, 0xc0, !PT ;  /* 0xffffff7f00007812 */ /* 0x000fe400078ec0ff */
[----:B------:R-:W-:Y:S02]  /*5720*/  LOP3.LUT P1, RZ, R58, 0x10000000, RZ, 0xc0, !PT ;  /* 0x100000003aff7812 */ /* 0x000fe4000782c0ff */
[----:B------:R-:W-:Y:S01]  /*5730*/  @P2 LOP3.LUT R0, R0, 0x80, RZ, 0xfc, !PT ;  /* 0x0000008000002812 */ /* 0x000fe200078efcff */
[----:B------:R-:W-:-:S03]  /*5740*/  IMAD.MOV.U32 R54, RZ, RZ, R52 ;  /* 0x000000ffff367224 */ /* 0x000fc600078e0034 */
[----:B------:R-:W-:Y:S02]  /*5750*/  LOP3.LUT R0, R0, 0xfffffeff, RZ, 0xc0, !PT ;  /* 0xfffffeff00007812 */ /* 0x000fe400078ec0ff */
[----:B------:R-:W-:Y:S02]  /*5760*/  MOV R55, R53 ;  /* 0x0000003500377202 */ /* 0x000fe40000000f00 */
[----:B------:R-:W-:Y:S02]  /*5770*/  CS2R R52, SRZ ;  /* 0x0000000000347805 */ /* 0x000fe4000001ff00 */
[----:B------:R-:W-:Y:S02]  /*5780*/  @P3 LOP3.LUT R0, R0, 0x100, RZ, 0xfc, !PT ;  /* 0x0000010000003812 */ /* 0x000fe400078efcff */
[----:B------:R-:W-:Y:S02]  /*5790*/  LOP3.LUT P3, RZ, R58, 0x8000000, RZ, 0xc0, !PT ;  /* 0x080000003aff7812 */ /* 0x000fe4000786c0ff */
[----:B--2---:R0:W2:Y:S02]  /*57a0*/  @P1 LDG.E.64 R52, desc[UR14][R6.64] ;  /* 0x0000000e06341981 */ /* 0x0040a4000c1e1b00 */
[----:B0-----:R-:W-:Y:S01]  /*57b0*/  MOV R6, R12 ;  /* 0x0000000c00067202 */ /* 0x001fe20000000f00 */
[----:B------:R-:W-:Y:S01]  /*57c0*/  IMAD.MOV.U32 R7, RZ, RZ, R13 ;  /* 0x000000ffff077224 */ /* 0x000fe200078e000d */
[----:B------:R-:W-:-:S07]  /*57d0*/  CS2R R12, SRZ ;  /* 0x00000000000c7805 */ /* 0x000fce000001ff00 */
[----:B---3--:R-:W3:Y:S04]  /*57e0*/  @P3 LDG.E.64 R12, desc[UR14][R10.64] ;  /* 0x0000000e0a0c3981 */ /* 0x008ee8000c1e1b00 */
[----:B------:R2:W-:Y:S04]  /*57f0*/  STL [R1+0x49c], R59 ;  /* 0x00049c3b01007387 */ /* 0x0005e80000100800 */
[----:B------:R0:W-:Y:S01]  /*5800*/  STL [R1+0x4a0], R65 ;  /* 0x0004a04101007387 */ /* 0x0001e20000100800 */
[----:B--2---:R-:W-:Y:S02]  /*5810*/  IMAD.MOV.U32 R59, RZ, RZ, R52 ;  /* 0x000000ffff3b7224 */ /* 0x004fe400078e0034 */
[----:B---3--:R-:W-:Y:S01]  /*5820*/  IMAD.MOV.U32 R52, RZ, RZ, R13 ;  /* 0x000000ffff347224 */ /* 0x008fe200078e000d */
[----:B------:R1:W-:Y:S01]  /*5830*/  STL.64 [R1+0x330], R12 ;  /* 0x0003300c01007387 */ /* 0x0003e20000100a00 */
[----:B0-----:R-:W-:-:S03]  /*5840*/  MOV R65, R12 ;  /* 0x0000000c00417202 */ /* 0x001fc60000000f00 */
[----:B-1----:R-:W2:Y:S01]  /*5850*/  LDL.LU.64 R12, [R1+0x538] ;  /* 0x00053800010c7983 */ /* 0x002ea20000300a00 */
[----:B------:R-:W-:Y:S01]  /*5860*/  LOP3.LUT P2, RZ, R58, 0x4000000, RZ, 0xc0, !PT ;  /* 0x040000003aff7812 */ /* 0x000fe2000784c0ff */
[----:B------:R-:W-:Y:S02]  /*5870*/  IMAD.MOV.U32 R10, RZ, RZ, R16 ;  /* 0x000000ffff0a7224 */ /* 0x000fe400078e0010 */
[----:B------:R-:W-:Y:S01]  /*5880*/  IMAD.MOV.U32 R11, RZ, RZ, R17 ;  /* 0x000000ffff0b7224 */ /* 0x000fe200078e0011 */
[----:B------:R-:W-:-:S09]  /*5890*/  CS2R R16, SRZ ;  /* 0x0000000000107805 */ /* 0x000fd2000001ff00 */
[----:B--2---:R-:W2:Y:S01]  /*58a0*/  @P2 LDG.E.64 R16, desc[UR14][R12.64] ;  /* 0x0000000e0c102981 */ /* 0x004ea2000c1e1b00 */
[----:B------:R-:W-:-:S03]  /*58b0*/  LOP3.LUT P6, RZ, R58, 0x2000000, RZ, 0xc0, !PT ;  /* 0x020000003aff7812 */ /* 0x000fc600078cc0ff */
[----:B--2---:R0:W-:Y:S04]  /*58c0*/  STL.64 [R1+0x328], R16 ;  /* 0x0003281001007387 */ /* 0x0041e80000100a00 */
[----:B0-----:R-:W2:Y:S01]  /*58d0*/  LDL.LU.64 R16, [R1+0x530] ;  /* 0x0005300001107983 */ /* 0x001ea20000300a00 */
[----:B------:R-:W-:Y:S01]  /*58e0*/  MOV R12, R18 ;  /* 0x00000012000c7202 */ /* 0x000fe20000000f00 */
[----:B------:R-:W-:Y:S01]  /*58f0*/  IMAD.MOV.U32 R13, RZ, RZ, R19 ;  /* 0x000000ffff0d7224 */ /* 0x000fe200078e0013 */
[----:B------:R-:W-:-:S06]  /*5900*/  CS2R R18, SRZ ;  /* 0x0000000000127805 */ /* 0x000fcc000001ff00 */
[----:B--2---:R-:W2:Y:S01]  /*5910*/  @P6 LDG.E.64 R18, desc[UR14][R16.64] ;  /* 0x0000000e10126981 */ /* 0x004ea2000c1e1b00 */
[----:B------:R-:W-:-:S03]  /*5920*/  LOP3.LUT P6, RZ, R0, 0x40000, RZ, 0xc0, !PT ;  /* 0x0004000000ff7812 */ /* 0x000fc600078cc0ff */
[----:B--2---:R0:W-:Y:S04]  /*5930*/  STL.64 [R1+0x320], R18 ;  /* 0x0003201201007387 */ /* 0x0041e80000100a00 */
[----:B0-----:R-:W2:Y:S01]  /*5940*/  LDL.LU.64 R18, [R1+0x528] ;  /* 0x0005280001127983 */ /* 0x001ea20000300a00 */
[----:B------:R-:W-:Y:S01]  /*5950*/  IMAD.MOV.U32 R16, RZ, RZ, R22 ;  /* 0x000000ffff107224 */ /* 0x000fe200078e0016 */
[----:B------:R-:W-:Y:S02]  /*5960*/  MOV R17, R23 ;  /* 0x0000001700117202 */ /* 0x000fe40000000f00 */
[----:B------:R-:W-:-:S06]  /*5970*/  CS2R R22, SRZ ;  /* 0x0000000000167805 */ /* 0x000fcc000001ff00 */
[----:B--2---:R-:W2:Y:S01]  /*5980*/  @P6 LDG.E.64 R22, desc[UR14][R18.64] ;  /* 0x0000000e12166981 */ /* 0x004ea2000c1e1b00 */
[----:B------:R-:W-:-:S03]  /*5990*/  LOP3.LUT P0, RZ, R58, 0x800000, RZ, 0xc0, !PT ;  /* 0x008000003aff7812 */ /* 0x000fc6000780c0ff */
[----:B--2---:R0:W-:Y:S04]  /*59a0*/  STL.64 [R1+0x318], R22 ;  /* 0x0003181601007387 */ /* 0x0041e80000100a00 */
[----:B0-----:R-:W2:Y:S01]  /*59b0*/  LDL.LU.64 R22, [R1+0x520] ;  /* 0x0005200001167983 */ /* 0x001ea20000300a00 */
[----:B------:R-:W-:Y:S02]  /*59c0*/  IMAD.MOV.U32 R18, RZ, RZ, R24 ;  /* 0x000000ffff127224 */ /* 0x000fe400078e0018 */
[----:B------:R-:W-:Y:S01]  /*59d0*/  IMAD.MOV.U32 R19, RZ, RZ, R25 ;  /* 0x000000ffff137224 */ /* 0x000fe200078e0019 */
[----:B------:R-:W-:-:S06]  /*59e0*/  CS2R R24, SRZ ;  /* 0x0000000000187805 */ /* 0x000fcc000001ff00 */
[----:B--2---:R-:W2:Y:S01]  /*59f0*/  @P0 LDG.E.64 R24, desc[UR14][R22.64] ;  /* 0x0000000e16180981 */ /* 0x004ea2000c1e1b00 */
[----:B------:R-:W-:-:S03]  /*5a00*/  LOP3.LUT P4, RZ, R58, 0x400000, RZ, 0xc0, !PT ;  /* 0x004000003aff7812 */ /* 0x000fc6000788c0ff */
[----:B--2---:R0:W-:Y:S04]  /*5a10*/  STL.64 [R1+0x310], R24 ;  /* 0x0003101801007387 */ /* 0x0041e80000100a00 */
[----:B0-----:R-:W2:Y:S01]  /*5a20*/  LDL.LU.64 R24, [R1+0x518] ;  /* 0x0005180001187983 */ /* 0x001ea20000300a00 */
[----:B------:R-:W-:Y:S01]  /*5a30*/  MOV R22, R16 ;  /* 0x0000001000167202 */ /* 0x000fe20000000f00 */
[----:B------:R-:W-:Y:S01]  /*5a40*/  IMAD.MOV.U32 R23, RZ, RZ, R17 ;  /* 0x000000ffff177224 */ /* 0x000fe200078e0011 */
[----:B------:R-:W-:Y:S01]  /*5a50*/  MOV R17, R29 ;  /* 0x0000001d00117202 */ /* 0x000fe20000000f00 */
[----:B------:R-:W-:Y:S01]  /*5a60*/  IMAD.MOV.U32 R16, RZ, RZ, R28 ;  /* 0x000000ffff107224 */ /* 0x000fe200078e001c */
[----:B------:R-:W-:-:S06]  /*5a70*/  CS2R R28, SRZ ;  /* 0x00000000001c7805 */ /* 0x000fcc000001ff00 */
[----:B--2---:R0:W2:Y:S04]  /*5a80*/  @P4 LDG.E.64 R28, desc[UR14][R24.64] ;  /* 0x0000000e181c4981 */ /* 0x0040a8000c1e1b00 */
[----:B------:R1:W-:Y:S01]  /*5a90*/  @P5 STL.64 [R1+0x208], R48 ;  /* 0x0002083001005387 */ /* 0x0003e20000100a00 */
[----:B------:R-:W-:Y:S01]  /*5aa0*/  LOP3.LUT P5, RZ, R58, 0x200000, RZ, 0xc0, !PT ;  /* 0x002000003aff7812 */ /* 0x000fe200078ac0ff */
[----:B0-----:R-:W-:Y:S02]  /*5ab0*/  IMAD.MOV.U32 R24, RZ, RZ, R6 ;  /* 0x000000ffff187224 */ /* 0x001fe400078e0006 */
[----:B--2---:R0:W-:Y:S01]  /*5ac0*/  STL.64 [R1+0x308], R28 ;  /* 0x0003081c01007387 */ /* 0x0041e20000100a00 */
[----:B------:R-:W-:Y:S01]  /*5ad0*/  IMAD.MOV.U32 R25, RZ, RZ, R7 ;  /* 0x000000ffff197224 */ /* 0x000fe200078e0007 */
[----:B------:R-:W-:-:S02]  /*5ae0*/  LOP3.LUT P6, RZ, R0, 0x20000, RZ, 0xc0, !PT ;  /* 0x0002000000ff7812 */ /* 0x000fc400078cc0ff */
[----:B------:R-:W-:Y:S01]  /*5af0*/  LOP3.LUT P1, RZ, R58, 0x80000, RZ, 0xc0, !PT ;  /* 0x000800003aff7812 */ /* 0x000fe2000782c0ff */
[----:B-1----:R-:W2:Y:S04]  /*5b00*/  LDL.LU.64 R48, [R1+0x560] ;  /* 0x0005600001307983 */ /* 0x002ea80000300a00 */
[----:B0-----:R-:W3:Y:S01]  /*5b10*/  LDL.LU.64 R28, [R1+0x510] ;  /* 0x00051000011c7983 */ /* 0x001ee20000300a00 */
[----:B------:R-:W-:Y:S01]  /*5b20*/  MOV R6, R30 ;  /* 0x0000001e00067202 */ /* 0x000fe20000000f00 */
[----:B------:R-:W-:Y:S01]  /*5b30*/  IMAD.MOV.U32 R7, RZ, RZ, R31 ;  /* 0x000000ffff077224 */ /* 0x000fe200078e001f */
[----:B------:R-:W-:-:S06]  /*5b40*/  CS2R R30, SRZ ;  /* 0x00000000001e7805 */ /* 0x000fcc000001ff00 */
[----:B---3--:R-:W3:Y:S04]  /*5b50*/  @P5 LDG.E.64 R30, desc[UR14][R28.64] ;  /* 0x0000000e1c1e5981 */ /* 0x008ee8000c1e1b00 */
[----:B---3--:R0:W-:Y:S04]  /*5b60*/  STL.64 [R1+0x300], R30 ;  /* 0x0003001e01007387 */ /* 0x0081e80000100a00 */
[----:B0-----:R-:W3:Y:S01]  /*5b70*/  LDL.LU.64 R30, [R1+0x508] ;  /* 0x00050800011e7983 */ /* 0x001ee20000300a00 */
[----:B------:R-:W-:Y:S01]  /*5b80*/  IMAD.MOV.U32 R28, RZ, RZ, R34 ;  /* 0x000000ffff1c7224 */ /* 0x000fe200078e0022 */
[----:B------:R-:W-:-:S02]  /*5b90*/  MOV R29, R35 ;  /* 0x00000023001d7202 */ /* 0x000fc40000000f00 */
[----:B------:R-:W-:-:S06]  /*5ba0*/  CS2R R34, SRZ ;  /* 0x0000000000227805 */ /* 0x000fcc000001ff00 */
[----:B---3--:R-:W3:Y:S04]  /*5bb0*/  @P6 LDG.E.64 R34, desc[UR14][R30.64] ;  /* 0x0000000e1e226981 */ /* 0x008ee8000c1e1b00 */
[----:B---3--:R0:W-:Y:S04]  /*5bc0*/  STL.64 [R1+0x2f8], R34 ;  /* 0x0002f82201007387 */ /* 0x0081e80000100a00 */
[----:B0-----:R-:W3:Y:S01]  /*5bd0*/  LDL.LU.64 R34, [R1+0x500] ;  /* 0x0005000001227983 */ /* 0x001ee20000300a00 */
[----:B------:R-:W-:Y:S02]  /*5be0*/  IMAD.MOV.U32 R30, RZ, RZ, R36 ;  /* 0x000000ffff1e7224 */ /* 0x000fe400078e0024 */
[----:B------:R-:W-:Y:S01]  /*5bf0*/  IMAD.MOV.U32 R31, RZ, RZ, R37 ;  /* 0x000000ffff1f7224 */ /* 0x000fe200078e0025 */
[----:B------:R-:W-:-:S06]  /*5c00*/  CS2R R36, SRZ ;  /* 0x0000000000247805 */ /* 0x000fcc000001ff00 */
[----:B---3--:R-:W3:Y:S01]  /*5c10*/  @P1 LDG.E.64 R36, desc[UR14][R34.64] ;  /* 0x0000000e22241981 */ /* 0x008ee2000c1e1b00 */
[----:B------:R-:W-:-:S03]  /*5c20*/  LOP3.LUT P3, RZ, R58, 0x40000, RZ, 0xc0, !PT ;  /* 0x000400003aff7812 */ /* 0x000fc6000786c0ff */
[----:B---3--:R0:W-:Y:S04]  /*5c30*/  STL.64 [R1+0x2f0], R36 ;  /* 0x0002f02401007387 */ /* 0x0081e80000100a00 */
[----:B0-----:R-:W3:Y:S01]  /*5c40*/  LDL.LU.64 R36, [R1+0x4f8] ;  /* 0x0004f80001247983 */ /* 0x001ee20000300a00 */
[----:B------:R-:W-:Y:S01]  /*5c50*/  MOV R34, R14 ;  /* 0x0000000e00227202 */ /* 0x000fe20000000f00 */
[----:B------:R-:W-:Y:S01]  /*5c60*/  IMAD.MOV.U32 R35, RZ, RZ, R15 ;  /* 0x000000ffff237224 */ /* 0x000fe200078e000f */
[----:B------:R-:W-:-:S06]  /*5c70*/  CS2R R14, SRZ ;  /* 0x00000000000e7805 */ /* 0x000fcc000001ff00 */
[----:B---3--:R-:W3:Y:S01]  /*5c80*/  @P3 LDG.E.64 R14, desc[UR14][R36.64] ;  /* 0x0000000e240e3981 */ /* 0x008ee2000c1e1b00 */
[----:B------:R-:W-:-:S03]  /*5c90*/  LOP3.LUT P2, RZ, R58, 0x20000, RZ, 0xc0, !PT ;  /* 0x000200003aff7812 */ /* 0x000fc6000784c0ff */
[----:B---3--:R0:W-:Y:S04]  /*5ca0*/  STL.64 [R1+0x2e8], R14 ;  /* 0x0002e80e01007387 */ /* 0x0081e80000100a00 */
[----:B0-----:R-:W3:Y:S01]  /*5cb0*/  LDL.LU.64 R14, [R1+0x4f0] ;  /* 0x0004f000010e7983 */ /* 0x001ee20000300a00 */
[----:B------:R-:W-:Y:S01]  /*5cc0*/  IMAD.MOV.U32 R36, RZ, RZ, R30 ;  /* 0x000000ffff247224 */ /* 0x000fe200078e001e */
[----:B------:R-:W-:Y:S01]  /*5cd0*/  MOV R37, R31 ;  /* 0x0000001f00257202 */ /* 0x000fe20000000f00 */
[----:B------:R-:W-:Y:S01]  /*5ce0*/  IMAD.MOV.U32 R30, RZ, RZ, R10 ;  /* 0x000000ffff1e7224 */ /* 0x000fe200078e000a */
[----:B------:R-:W-:Y:S01]  /*5cf0*/  MOV R10, R40 ;  /* 0x00000028000a7202 */ /* 0x000fe20000000f00 */
[----:B------:R-:W-:Y:S02]  /*5d00*/  IMAD.MOV.U32 R31, RZ, RZ, R11 ;  /* 0x000000ffff1f7224 */ /* 0x000fe400078e000b */
        /* <DEDUP_REMOVED lines=49> */
[----:B------:R-:W-:Y:S01]  /*6020*/  MOV R51, R25 ;  /* 0x0000001900337202 */ /* 0x000fe20000000f00 */
[----:B------:R-:W-:Y:S02]  /*6030*/  IMAD.MOV.U32 R50, RZ, RZ, R24 ;  /* 0x000000ffff327224 */ /* 0x000fe400078e0018 */
[----:B------:R-:W-:-:S02]  /*6040*/  IMAD.MOV.U32 R24, RZ, RZ, R32 ;  /* 0x000000ffff187224 */ /* 0x000fc400078e0020 */
[----:B------:R-:W-:Y:S01]  /*6050*/  IMAD.MOV.U32 R25, RZ, RZ, R33 ;  /* 0x000000ffff197224 */ /* 0x000fe200078e0021 */
[----:B------:R-:W-:-:S06]  /*6060*/  CS2R R32, SRZ ;  /* 0x0000000000207805 */ /* 0x000fcc000001ff00 */
[----:B---3--:R-:W3:Y:S01]  /*6070*/  @P3 LDG.E.64 R32, desc[UR14][R20.64] ;  /* 0x0000000e14203981 */ /* 0x008ee2000c1e1b00 */
[----:B------:R-:W-:Y:S02]  /*6080*/  LOP3.LUT P2, RZ, R58, 0x100, RZ, 0xc0, !PT ;  /* 0x000001003aff7812 */ /* 0x000fe4000784c0ff */
[----:B------:R-:W-:-:S11]  /*6090*/  LOP3.LUT R0, R0, 0xffff7fff, RZ, 0xc0, !PT ;  /* 0xffff7fff00007812 */ /* 0x000fd600078ec0ff */
[----:B------:R-:W-:Y:S02]  /*60a0*/  @P2 LOP3.LUT R0, R0, 0x8000, RZ, 0xfc, !PT ;  /* 0x0000800000002812 */ /* 0x000fe400078efcff */
[----:B------:R-:W-:Y:S01]  /*60b0*/  LOP3.LUT P2, RZ, R58, 0x200, RZ, 0xc0, !PT ;  /* 0x000002003aff7812 */ /* 0x000fe2000784c0ff */
[----:B---3--:R0:W-:Y:S04]  /*60c0*/  STL.64 [R1+0x2b0], R32 ;  /* 0x0002b02001007387 */ /* 0x0081e80000100a00 */
[----:B0-----:R-:W3:Y:S01]  /*60d0*/  LDL.LU.64 R32, [R1+0x4b8] ;  /* 0x0004b80001207983 */ /* 0x001ee20000300a00 */
[----:B------:R-:W-:-:S07]  /*60e0*/  LOP3.LUT R0, R0, 0xfffeffff, RZ, 0xc0, !PT ;  /* 0xfffeffff00007812 */ /* 0x000fce00078ec0ff */
[----:B------:R-:W-:Y:S02]  /*60f0*/  @P2 LOP3.LUT R0, R0, 0x10000, RZ, 0xfc, !PT ;  /* 0x0001000000002812 */ /* 0x000fe400078efcff */
[----:B------:R-:W-:Y:S01]  /*6100*/  LOP3.LUT P2, RZ, R58, 0x400, RZ, 0xc0, !PT ;  /* 0x000004003aff7812 */ /* 0x000fe2000784c0ff */
[----:B------:R-:W-:Y:S01]  /*6110*/  IMAD.MOV.U32 R21, RZ, RZ, R43 ;  /* 0x000000ffff157224 */ /* 0x000fe200078e002b */
[----:B------:R-:W-:Y:S02]  /*6120*/  MOV R20, R42 ;  /* 0x0000002a00147202 */ /* 0x000fe40000000f00 */
[----:B------:R-:W-:-:S09]  /*6130*/  CS2R R42, SRZ ;  /* 0x00000000002a7805 */ /* 0x000fd2000001ff00 */
        /* <DEDUP_REMOVED lines=10> */
[----:B------:R-:W-:Y:S02]  /*61e0*/  LOP3.LUT P2, RZ, R0, 0x8000, RZ, 0xc0, !PT ;  /* 0x0000800000ff7812 */ /* 0x000fe4000784c0ff */
[----:B------:R-:W-:Y:S01]  /*61f0*/  LOP3.LUT P4, RZ, R58, 0x40, RZ, 0xc0, !PT ;  /* 0x000000403aff7812 */ /* 0x000fe2000788c0ff */
[----:B---3--:R0:W-:Y:S04]  /*6200*/  STL.64 [R1+0x2a0], R2 ;  /* 0x0002a00201007387 */ /* 0x0081e80000100a00 */
[----:B0-----:R-:W3:Y:S01]  /*6210*/  LDL.LU.64 R2, [R1+0x4a8] ;  /* 0x0004a80001027983 */ /* 0x001ee20000300a00 */
[----:B------:R-:W-:-:S06]  /*6220*/  CS2R R42, SRZ ;  /* 0x00000000002a7805 */ /* 0x000fcc000001ff00 */
[----:B---3--:R0:W3:Y:S02]  /*6230*/  @P2 LDG.E.64 R42, desc[UR14][R2.64] ;  /* 0x0000000e022a2981 */ /* 0x0080e4000c1e1b00 */
[----:B0-----:R-:W-:-:S06]  /*6240*/  CS2R R2, SRZ ;  /* 0x0000000000027805 */ /* 0x001fcc000001ff00 */
[----:B--2---:R-:W2:Y:S01]  /*6250*/  @P4 LDG.E.64 R2, desc[UR14][R48.64] ;  /* 0x0000000e30024981 */ /* 0x004ea2000c1e1b00 */
[----:B------:R-:W-:-:S03]  /*6260*/  LOP3.LUT P5, RZ, R58, 0x20, RZ, 0xc0, !PT ;  /* 0x000000203aff7812 */ /* 0x000fc600078ac0ff */
[----:B------:R0:W-:Y:S01]  /*6270*/  STL.64 [R1+0x3b8], R60 ;  /* 0x0003b83c01007387 */ /* 0x0001e20000100a00 */
[C---:B------:R-:W-:Y:S02]  /*6280*/  LOP3.LUT P6, RZ, R58.reuse, 0x10, RZ, 0xc0, !PT ;  /* 0x000000103aff7812 */ /* 0x040fe400078cc0ff */
[C---:B------:R-:W-:Y:S02]  /*6290*/  LOP3.LUT P0, RZ, R58.reuse, 0x80, RZ, 0xc0, !PT ;  /* 0x000000803aff7812 */ /* 0x040fe4000780c0ff */
[----:B------:R-:W-:Y:S01]  /*62a0*/  LOP3.LUT P1, RZ, R58, 0x8, RZ, 0xc0, !PT ;  /* 0x000000083aff7812 */ /* 0x000fe2000782c0ff */
[----:B------:R-:W4:Y:S01]  /*62b0*/  LDL.LU.64 R48, [R1+0x218] ;  /* 0x0002180001307983 */ /* 0x000f220000300a00 */
[----:B0-----:R-:W-:Y:S02]  /*62c0*/  IMAD.MOV.U32 R60, RZ, RZ, R38 ;  /* 0x000000ffff3c7224 */ /* 0x001fe400078e0026 */
[----:B------:R-:W-:Y:S02]  /*62d0*/  IMAD.MOV.U32 R61, RZ, RZ, R39 ;  /* 0x000000ffff3d7224 */ /* 0x000fe400078e0027 */
[----:B------:R-:W4:Y:S04]  /*62e0*/  LDL.LU.64 R38, [R1+0x558] ;  /* 0x0005580001267983 */ /* 0x000f280000300a00 */
[----:B--2---:R0:W-:Y:S02]  /*62f0*/  STL.64 [R1+0x288], R2 ;  /* 0x0002880201007387 */ /* 0x0041e40000100a00 */
[----:B0-----:R-:W-:-:S06]  /*6300*/  CS2R R2, SRZ ;  /* 0x0000000000027805 */ /* 0x001fcc000001ff00 */
[----:B------:R-:W2:Y:S04]  /*6310*/  @P5 LDG.E.64 R2, desc[UR14][R26.64] ;  /* 0x0000000e1a025981 */ /* 0x000ea8000c1e1b00 */
[----:B---3--:R0:W-:Y:S02]  /*6320*/  STL.64 [R1+0x298], R42 ;  /* 0x0002982a01007387 */ /* 0x0081e40000100a00 */
[----:B0-----:R-:W-:-:S06]  /*6330*/  CS2R R42, SRZ ;  /* 0x00000000002a7805 */ /* 0x001fcc000001ff00 */
[----:B----4-:R-:W3:Y:S04]  /*6340*/  @P0 LDG.E.64 R42, desc[UR14][R38.64] ;  /* 0x0000000e262a0981 */ /* 0x010ee8000c1e1b00 */
[----:B------:R-:W4:Y:S04]  /*6350*/  LDL.LU.64 R38, [R1+0x268] ;  /* 0x0002680001267983 */ /* 0x000f280000300a00 */
[----:B--2---:R0:W-:Y:S02]  /*6360*/  STL.64 [R1+0x280], R2 ;  /* 0x0002800201007387 */ /* 0x0041e40000100a00 */
[----:B0-----:R-:W-:-:S06]  /*6370*/  CS2R R2, SRZ ;  /* 0x0000000000027805 */ /* 0x001fcc000001ff00 */
[----:B------:R-:W2:Y:S04]  /*6380*/  @P6 LDG.E.64 R2, desc[UR14][R4.64] ;  /* 0x0000000e04026981 */ /* 0x000ea8000c1e1b00 */
[----:B---3--:R0:W-:Y:S04]  /*6390*/  STL.64 [R1+0x290], R42 ;  /* 0x0002902a01007387 */ /* 0x0081e80000100a00 */
[----:B0-----:R-:W3:Y:S04]  /*63a0*/  LDL.LU.64 R42, [R1+0x260] ;  /* 0x00026000012a7983 */ /* 0x001ee80000300a00 */
[----:B--2---:R0:W-:Y:S02]  /*63b0*/  STL.64 [R1+0x278], R2 ;  /* 0x0002780201007387 */ /* 0x0041e40000100a00 */
[----:B0-----:R-:W-:-:S06]  /*63c0*/  CS2R R2, SRZ ;  /* 0x0000000000027805 */ /* 0x001fcc000001ff00 */
[----:B----4-:R-:W2:Y:S01]  /*63d0*/  @P1 LDG.E.64 R2, desc[UR14][R38.64] ;  /* 0x0000000e26021981 */ /* 0x010ea2000c1e1b00 */
[C---:B------:R-:W-:Y:S02]  /*63e0*/  LOP3.LUT P3, RZ, R58.reuse, 0x4, RZ, 0xc0, !PT ;  /* 0x000000043aff7812 */ /* 0x040fe4000786c0ff */
[----:B------:R-:W-:Y:S01]  /*63f0*/  LOP3.LUT P2, RZ, R58, 0x2, RZ, 0xc0, !PT ;  /* 0x000000023aff7812 */ /* 0x000fe2000784c0ff */
[----:B------:R-:W4:Y:S04]  /*6400*/  LDL.LU.64 R38, [R1+0x250] ;  /* 0x0002500001267983 */ /* 0x000f280000300a00 */
[----:B--2---:R0:W-:Y:S02]  /*6410*/  STL.64 [R1+0x270], R2 ;  /* 0x0002700201007387 */ /* 0x0041e40000100a00 */
[----:B0-----:R-:W-:-:S06]  /*6420*/  CS2R R2, SRZ ;  /* 0x0000000000027805 */ /* 0x001fcc000001ff00 */
[----:B---3--:R-:W2:Y:S04]  /*6430*/  @P3 LDG.E.64 R2, desc[UR14][R42.64] ;  /* 0x0000000e2a023981 */ /* 0x008ea8000c1e1b00 */
[----:B------:R-:W3:Y:S04]  /*6440*/  LDL.LU.64 R42, [R1+0x258] ;  /* 0x00025800012a7983 */ /* 0x000ee80000300a00 */
[----:B--2---:R0:W-:Y:S02]  /*6450*/  STL.64 [R1+0x268], R2 ;  /* 0x0002680201007387 */ /* 0x0041e40000100a00 */
[----:B0-----:R-:W-:-:S06]  /*6460*/  CS2R R2, SRZ ;  /* 0x0000000000027805 */ /* 0x001fcc000001ff00 */
[----:B---3--:R-:W2:Y:S01]  /*6470*/  @P2 LDG.E.64 R2, desc[UR14][R42.64] ;  /* 0x0000000e2a022981 */ /* 0x008ea2000c1e1b00 */
[----:B------:R-:W-:-:S03]  /*6480*/  LOP3.LUT P0, RZ, R58, 0x1, RZ, 0xc0, !PT ;  /* 0x000000013aff7812 */ /* 0x000fc6000780c0ff */
[----:B------:R-:W3:Y:S04]  /*6490*/  LDL.LU.64 R42, [R1+0x248] ;  /* 0x00024800012a7983 */ /* 0x000ee80000300a00 */
[----:B--2---:R0:W-:Y:S02]  /*64a0*/  STL.64 [R1+0x260], R2 ;  /* 0x0002600201007387 */ /* 0x0041e40000100a00 */
[----:B0-----:R-:W-:-:S06]  /*64b0*/  CS2R R2, SRZ ;  /* 0x0000000000027805 */ /* 0x001fcc000001ff00 */
[----:B----4-:R-:W2:Y:S01]  /*64c0*/  @P0 LDG.E.64 R2, desc[UR14][R38.64] ;  /* 0x0000000e26020981 */ /* 0x010ea2000c1e1b00 */
[----:B------:R-:W-:-:S03]  /*64d0*/  LOP3.LUT P4, RZ, R57, 0x80000000, RZ, 0xc0, !PT ;  /* 0x8000000039ff7812 */ /* 0x000fc6000788c0ff */
[----:B------:R-:W4:Y:S04]  /*64e0*/  LDL.LU.64 R38, [R1+0x240] ;  /* 0x0002400001267983 */ /* 0x000f280000300a00 */
        /* <DEDUP_REMOVED lines=14> */
[----:B------:R-:W3:Y:S01]  /*65d0*/  LDL.LU.64 R42, [R1+0x228] ;  /* 0x00022800012a7983 */ /* 0x000ee20000300a00 */
[----:B------:R-:W-:Y:S02]  /*65e0*/  LOP3.LUT P3, RZ, R57, 0x2000000, RZ, 0xc0, !PT ;  /* 0x0200000039ff7812 */ /* 0x000fe4000786c0ff */
[----:B------:R-:W-:Y:S01]  /*65f0*/  LOP3.LUT R0, R0, 0xffffdfff, RZ, 0xc0, !PT ;  /* 0xffffdfff00007812 */ /* 0x000fe200078ec0ff */
[----:B--2---:R0:W-:Y:S02]  /*6600*/  STL.64 [R1+0x240], R2 ;  /* 0x0002400201007387 */ /* 0x0041e40000100a00 */
[----:B0-----:R-:W-:-:S06]  /*6610*/  CS2R R2, SRZ ;  /* 0x0000000000027805 */ /* 0x001fcc000001ff00 */
[----:B----4-:R-:W2:Y:S02]  /*6620*/  @P1 LDG.E.64 R2, desc[UR14][R38.64] ;  /* 0x0000000e26021981 */ /* 0x010ea4000c1e1b00 */
[----:B------:R-:W-:Y:S02]  /*6630*/  @P3 LOP3.LUT R0, R0, 0x2000, RZ, 0xfc, !PT ;  /* 0x0000200000003812 */ /* 0x000fe400078efcff */
[----:B------:R-:W-:Y:S02]  /*6640*/  LOP3.LUT P3, RZ, R57, 0x4000000, RZ, 0xc0, !PT ;  /* 0x0400000039ff7812 */ /* 0x000fe4000786c0ff */
[----:B------:R-:W-:Y:S01]  /*6650*/  LOP3.LUT R0, R0, 0xffffbfff, RZ, 0xc0, !PT ;  /* 0xffffbfff00007812 */ /* 0x000fe200078ec0ff */
[----:B------:R-:W4:Y:S10]  /*6660*/  LDL.LU.64 R38, [R1+0x338] ;  /* 0x0003380001267983 */ /* 0x000f340000300a00 */
[----:B------:R-:W-:-:S02]  /*6670*/  @P3 LOP3.LUT R0, R0, 0x4000, RZ, 0xfc, !PT ;  /* 0x0000400000003812 */ /* 0x000fc400078efcff */
[----:B------:R-:W-:Y:S01]  /*6680*/  LOP3.LUT P3, RZ, R57, 0x8000000, RZ, 0xc0, !PT ;  /* 0x0800000039ff7812 */ /* 0x000fe2000786c0ff */
[----:B--2---:R0:W-:Y:S02]  /*6690*/  STL.64 [R1+0x238], R2 ;  /* 0x0002380201007387 */ /* 0x0041e40000100a00 */
[----:B0-----:R-:W-:Y:S01]  /*66a0*/  MOV R2, R8 ;  /* 0x0000000800027202 */ /* 0x001fe20000000f00 */
[----:B------:R-:W-:Y:S01]  /*66b0*/  IMAD.MOV.U32 R3, RZ, RZ, R9 ;  /* 0x000000ffff037224 */ /* 0x000fe200078e0009 */
[----:B------:R-:W-:Y:S01]  /*66c0*/  MOV R9, R61 ;  /* 0x0000003d00097202 */ /* 0x000fe20000000f00 */
[----:B------:R-:W-:Y:S01]  /*66d0*/  IMAD.MOV.U32 R8, RZ, RZ, R60 ;  /* 0x000000ffff087224 */ /* 0x000fe200078e003c */
[----:B------:R-:W-:-:S06]  /*66e0*/  CS2R R60, SRZ ;  /* 0x00000000003c7805 */ /* 0x000fcc000001ff00 */
[----:B---3--:R0:W2:Y:S01]  /*66f0*/  @P3 LDG.E.64 R60, desc[UR14][R42.64] ;  /* 0x0000000e2a3c3981 */ /* 0x0080a2000c1e1b00 */
[----:B------:R-:W-:Y:S01]  /*6700*/  LOP3.LUT P3, RZ, R0, 0x4000, RZ, 0xc0, !PT ;  /* 0x0000400000ff7812 */ /* 0x000fe2000786c0ff */
[----:B0-----:R-:W-:Y:S01]  /*6710*/  IMAD.MOV.U32 R42, RZ, RZ, R32 ;  /* 0x000000ffff2a7224 */ /* 0x001fe200078e0020 */
[----:B------:R-:W-:Y:S01]  /*6720*/  MOV R32, R20 ;  /* 0x0000001400207202 */ /* 0x000fe20000000f00 */
[----:B------:R-:W-:Y:S02]  /*6730*/  IMAD.MOV.U32 R43, RZ, RZ, R33 ;  /* 0x000000ffff2b7224 */ /* 0x000fe400078e0021 */
[----:B------:R-:W-:Y:S01]  /*6740*/  IMAD.MOV.U32 R33, RZ, RZ, R21 ;  /* 0x000000ffff217224 */ /* 0x000fe200078e0015 */
[----:B------:R-:W-:Y:S01]  /*6750*/  MOV R21, R51 ;  /* 0x0000003300157202 */ /* 0x000fe20000000f00 */
[----:B------:R-:W-:Y:S02]  /*6760*/  IMAD.MOV.U32 R20, RZ, RZ, R50 ;  /* 0x000000ffff147224 */ /* 0x000fe400078e0032 */
[----:B------:R-:W-:Y:S01]  /*6770*/  IMAD.MOV.U32 R50, RZ, RZ, R46 ;  /* 0x000000ffff327224 */ /* 0x000fe200078e002e */
[----:B------:R-:W-:Y:S01]  /*6780*/  MOV R46, R40 ;  /* 0x00000028002e7202 */ /* 0x000fe20000000f00 */
[----:B------:R-:W-:-:S02]  /*6790*/  IMAD.MOV.U32 R51, RZ, RZ, R47 ;  /* 0x000000ffff337224 */ /* 0x000fc400078e002f */
[----:B------:R-:W-:Y:S01]  /*67a0*/  IMAD.MOV.U32 R47, RZ, RZ, R41 ;  /* 0x000000ffff2f7224 */ /* 0x000fe200078e0029 */
[----:B------:R-:W-:Y:S01]  /*67b0*/  MOV R41, R37 ;  /* 0x0000002500297202 */ /* 0x000fe20000000f00 */
[----:B------:R-:W-:Y:S02]  /*67c0*/  IMAD.MOV.U32 R40, RZ, RZ, R36 ;  /* 0x000000ffff287224 */ /* 0x000fe400078e0024 */
[----:B------:R-:W-:Y:S02]  /*67d0*/  IMAD.MOV.U32 R36, RZ, RZ, R62 ;  /* 0x000000ffff247224 */ /* 0x000fe400078e003e */
[----:B------:R-:W-:Y:S01]  /*67e0*/  IMAD.MOV.U32 R37, RZ, RZ, R63 ;  /* 0x000000ffff257224 */ /* 0x000fe200078e003f */
[----:B------:R-:W-:-:S06]  /*67f0*/  CS2R R62, SRZ ;  /* 0x00000000003e7805 */ /* 0x000fcc000001ff00 */
[----:B------:R0:W3:Y:S01]  /*6800*/  @P3 LDG.E.64 R62, desc[UR14][R2.64] ;  /* 0x0000000e023e3981 */ /* 0x0000e2000c1e1b00 */
[----:B------:R-:W-:Y:S02]  /*6810*/  LOP3.LUT P3, RZ, R0, 0x2000, RZ, 0xc0, !PT ;  /* 0x0000200000ff7812 */ /* 0x000fe4000786c0ff */
[----:B0-----:R-:W-:-:S11]  /*6820*/  CS2R R2, SRZ ;  /* 0x0000000000027805 */ /* 0x001fd6000001ff00 */
[----:B------:R-:W4:Y:S01]  /*6830*/  @P3 LDG.E.64 R2, desc[UR14][R48.64] ;  /* 0x0000000e30023981 */ /* 0x000f22000c1e1b00 */
[C---:B------:R-:W-:Y:S02]  /*6840*/  LOP3.LUT P2, RZ, R57.reuse, 0x1000000, RZ, 0xc0, !PT ;  /* 0x0100000039ff7812 */ /* 0x040fe4000784c0ff */
[C---:B------:R-:W-:Y:S02]  /*6850*/  LOP3.LUT P4, RZ, R57.reuse, 0x400000, RZ, 0xc0, !PT ;  /* 0x0040000039ff7812 */ /* 0x040fe4000788c0ff */
[----:B------:R-:W-:Y:S02]  /*6860*/  CS2R R4, SRZ ;  /* 0x0000000000047805 */ /* 0x000fe4000001ff00 */
[C---:B------:R-:W-:Y:S02]  /*6870*/  LOP3.LUT P5, RZ, R57.reuse, 0x200000, RZ, 0xc0, !PT ;  /* 0x0020000039ff7812 */ /* 0x040fe400078ac0ff */
[C---:B------:R-:W-:Y:S02]  /*6880*/  LOP3.LUT P3, RZ, R57.reuse, 0x400, RZ, 0xc0, !PT ;  /* 0x0000040039ff7812 */ /* 0x040fe4000786c0ff */
[----:B------:R-:W-:-:S02]  /*6890*/  LOP3.LUT P6, RZ, R57, 0x100000, RZ, 0xc0, !PT ;  /* 0x0010000039ff7812 */ /* 0x000fc400078cc0ff */
[----:B------:R-:W-:-:S03]  /*68a0*/  LOP3.LUT R0, R0, 0xfffffdff, RZ, 0xc0, !PT ;  /* 0xfffffdff00007812 */ /* 0x000fc600078ec0ff */
[----:B------:R0:W2:Y:S04]  /*68b0*/  @P4 LDG.E.64 R4, desc[UR14][R6.64] ;  /* 0x0000000e06044981 */ /* 0x0000a8000c1e1b00 */
[----:B----4-:R1:W-:Y:S02]  /*68c0*/  STL.64 [R1+0x220], R2 ;  /* 0x0002200201007387 */ /* 0x0103e40000100a00 */
[----:B-1----:R-:W-:-:S06]  /*68d0*/  CS2R R2, SRZ ;  /* 0x0000000000027805 */ /* 0x002fcc000001ff00 */
[----:B------:R-:W4:Y:S01]  /*68e0*/  @P2 LDG.E.64 R2, desc[UR14][R38.64] ;  /* 0x0000000e26022981 */ /* 0x000f22000c1e1b00 */
[----:B0-----:R-:W-:Y:S02]  /*68f0*/  CS2R R6, SRZ ;  /* 0x0000000000067805 */ /* 0x001fe4000001ff00 */
[C---:B------:R-:W-:Y:S02]  /*6900*/  LOP3.LUT P0, RZ, R57.reuse, 0x800000, RZ, 0xc0, !PT ;  /* 0x0080000039ff7812 */ /* 0x040fe4000780c0ff */
[----:B------:R-:W-:Y:S02]  /*6910*/  @P3 LOP3.LUT R0, R0, 0x200, RZ, 0xfc, !PT ;  /* 0x0000020000003812 */ /* 0x000fe400078efcff */
[C---:B------:R-:W-:Y:S01]  /*6920*/  LOP3.LUT P1, RZ, R57.reuse, 0x80000, RZ, 0xc0, !PT ;  /* 0x0008000039ff7812 */ /* 0x040fe2000782c0ff */
[----:B------:R0:W2:Y:S01]  /*6930*/  @P5 LDG.E.64 R6, desc[UR14][R8.64] ;  /* 0x0000000e08065981 */ /* 0x0000a2000c1e1b00 */
[----:B------:R-:W-:Y:S02]  /*6940*/  LOP3.LUT P3, RZ, R57, 0x800, RZ, 0xc0, !PT ;  /* 0x0000080039ff7812 */ /* 0x000fe4000786c0ff */
[----:B0-----:R-:W-:-:S02]  /*6950*/  CS2R R8, SRZ ;  /* 0x0000000000087805 */ /* 0x001fc4000001ff00 */
[----:B------:R-:W-:-:S04]  /*6960*/  LOP3.LUT R0, R0, 0xfffffbff, RZ, 0xc0, !PT ;  /* 0xfffffbff00007812 */ /* 0x000fc800078ec0ff */
[----:B------:R0:W2:Y:S05]  /*6970*/  @P6 LDG.E.64 R8, desc[UR14][R10.64] ;  /* 0x0000000e0a086981 */ /* 0x0000aa000c1e1b00 */
[----:B------:R-:W-:Y:S02]  /*6980*/  @P3 LOP3.LUT R0, R0, 0x400, RZ, 0xfc, !PT ;  /* 0x0000040000003812 */ /* 0x000fe400078efcff */
[C---:B------:R-:W-:Y:S02]  /*6990*/  LOP3.LUT P3, RZ, R57.reuse, 0x1000, RZ, 0xc0, !PT ;  /* 0x0000100039ff7812 */ /* 0x040fe4000786c0ff */
[----:B0-----:R-:W-:Y:S02]  /*69a0*/  CS2R R10, SRZ ;  /* 0x00000000000a7805 */ /* 0x001fe4000001ff00 */
[----:B------:R-:W-:-:S04]  /*69b0*/  LOP3.LUT P4, RZ, R57, 0x20000, RZ, 0xc0, !PT ;  /* 0x0002000039ff7812 */ /* 0x000fc8000788c0ff */
[----:B------:R0:W2:Y:S01]  /*69c0*/  @P1 LDG.E.64 R10, desc[UR14][R32.64] ;  /* 0x0000000e200a1981 */ /* 0x0000a2000c1e1b00 */
[----:B------:R-:W-:Y:S02]  /*69d0*/  LOP3.LUT R0, R0, 0xfffff7ff, RZ, 0xc0, !PT ;  /* 0xfffff7ff00007812 */ /* 0x000fe400078ec0ff */
[----:B0-----:R-:W-:Y:S01]  /*69e0*/  MOV R32, R20 ;  /* 0x0000001400207202 */ /* 0x001fe20000000f00 */
[----:B------:R-:W-:Y:S01]  /*69f0*/  IMAD.MOV.U32 R33, RZ, RZ, R21 ;  /* 0x000000ffff217224 */ /* 0x000fe200078e0015 */
[----:B------:R-:W-:Y:S01]  /*6a00*/  MOV R21, R45 ;  /* 0x0000002d00157202 */ /* 0x000fe20000000f00 */
[----:B------:R-:W-:Y:S02]  /*6a10*/  IMAD.MOV.U32 R20, RZ, RZ, R44 ;  /* 0x000000ffff147224 */ /* 0x000fe400078e002c */
[----:B------:R-:W-:Y:S02]  /*6a20*/  IMAD.MOV.U32 R44, RZ, RZ, R12 ;  /* 0x000000ffff2c7224 */ /* 0x000fe400078e000c */
[----:B------:R-:W-:Y:S01]  /*6a30*/  IMAD.MOV.U32 R45, RZ, RZ, R13 ;  /* 0x000000ffff2d7224 */ /* 0x000fe200078e000d */
[----:B------:R-:W-:-:S02]  /*6a40*/  CS2R R12, SRZ ;  /* 0x00000000000c7805 */ /* 0x000fc4000001ff00 */
[C---:B------:R-:W-:Y:S02]  /*6a50*/  LOP3.LUT P5, RZ, R57.reuse, 0x10000, RZ, 0xc0, !PT ;  /* 0x0001000039ff7812 */ /* 0x040fe400078ac0ff */
[----:B------:R-:W-:Y:S02]  /*6a60*/  @P3 LOP3.LUT R0, R0, 0x800, RZ, 0xfc, !PT ;  /* 0x0000080000003812 */ /* 0x000fe400078efcff */
[C---:B------:R-:W-:Y:S02]  /*6a70*/  LOP3.LUT P3, RZ, R57.reuse, 0x2000, RZ, 0xc0, !PT ;  /* 0x0000200039ff7812 */ /* 0x040fe4000786c0ff */
[----:B------:R-:W-:Y:S02]  /*6a80*/  LOP3.LUT P6, RZ, R57, 0x8000, RZ, 0xc0, !PT ;  /* 0x0000800039ff7812 */ /* 0x000fe400078cc0ff */
[----:B------:R-:W-:-:S09]  /*6a90*/  LOP3.LUT R0, R0, 0xffffefff, RZ, 0xc0, !PT ;  /* 0xffffefff00007812 */ /* 0x000fd200078ec0ff */
[----:B------:R-:W-:Y:S02]  /*6aa0*/  @P3 LOP3.LUT R0, R0, 0x1000, RZ, 0xfc, !PT ;  /* 0x0000100000003812 */ /* 0x000fe400078efcff */
[C---:B------:R-:W-:Y:S01]  /*6ab0*/  LOP3.LUT P3, RZ, R57.reuse, 0x4000, RZ, 0xc0, !PT ;  /* 0x0000400039ff7812 */ /* 0x040fe2000786c0ff */
[----:B------:R-:W-:Y:S01]  /*6ac0*/  IMAD.MOV.U32 R38, RZ, RZ, R24 ;  /* 0x000000ffff267224 */ /* 0x000fe200078e0018 */
[----:B------:R-:W-:Y:S02]  /*6ad0*/  MOV R39, R25 ;  /* 0x0000001900277202 */ /* 0x000fe40000000f00 */
[----:B------:R-:W-:Y:S02]  /*6ae0*/  CS2R R24, SRZ ;  /* 0x0000000000187805 */ /* 0x000fe4000001ff00 */
[----:B------:R-:W-:Y:S02]  /*6af0*/  CS2R R26, SRZ ;  /* 0x00000000001a7805 */ /* 0x000fe4000001ff00 */
[----:B------:R-:W-:Y:S01]  /*6b00*/  LOP3.LUT P1, RZ, R57, 0x100, RZ, 0xc0, !PT ;  /* 0x0000010039ff7812 */ /* 0x000fe2000782c0ff */
[----:B----4-:R0:W-:Y:S02]  /*6b10*/  STL.64 [R1+0x218], R2 ;  /* 0x0002180201007387 */ /* 0x0101e40000100a00 */
[----:B0-----:R-:W-:-:S06]  /*6b20*/  CS2R R2, SRZ ;  /* 0x0000000000027805 */ /* 0x001fcc000001ff00 */
[----:B------:R-:W4:Y:S01]  /*6b30*/  @P0 LDG.E.64 R2, desc[UR14][R42.64] ;  /* 0x0000000e2a020981 */ /* 0x000f22000c1e1b00 */
[----:B------:R-:W-:-:S13]  /*6b40*/  LOP3.LUT P0, RZ, R57, 0x40000, RZ, 0xc0, !PT ;  /* 0x0004000039ff7812 */ /* 0x000fda000780c0ff */
[----:B------:R0:W4:Y:S02]  /*6b50*/  @P0 LDG.E.64 R12, desc[UR14][R32.64] ;  /* 0x0000000e200c0981 */ /* 0x000124000c1e1b00 */
[----:B0-----:R-:W-:Y:S01]  /*6b60*/  MOV R32, R14 ;  /* 0x0000000e00207202 */ /* 0x001fe20000000f00 */
[----:B------:R-:W-:Y:S01]  /*6b70*/  IMAD.MOV.U32 R33, RZ, RZ, R15 ;  /* 0x000000ffff217224 */ /* 0x000fe200078e000f */
[----:B------:R-:W-:-:S06]  /*6b80*/  CS2R R14, SRZ ;  /* 0x00000000000e7805 */ /* 0x000fcc000001ff00 */
[----:B------:R0:W4:Y:S02]  /*6b90*/  @P4 LDG.E.64 R14, desc[UR14][R50.64] ;  /* 0x0000000e320e4981 */ /* 0x000124000c1e1b00 */
[----:B0-----:R-:W-:Y:S01]  /*6ba0*/  IMAD.MOV.U32 R50, RZ, RZ, R46 ;  /* 0x000000ffff327224 */ /* 0x001fe200078e002e */
[----:B------:R-:W-:Y:S01]  /*6bb0*/  MOV R51, R47 ;  /* 0x0000002f00337202 */ /* 0x000fe20000000f00 */
[----:B------:R-:W-:Y:S02]  /*6bc0*/  IMAD.MOV.U32 R46, RZ, RZ, R16 ;  /* 0x000000ffff2e7224 */ /* 0x000fe400078e0010 */
[----:B------:R-:W-:Y:S01]  /*6bd0*/  IMAD.MOV.U32 R47, RZ, RZ, R17 ;  /* 0x000000ffff2f7224 */ /* 0x000fe200078e0011 */
[----:B------:R-:W-:-:S06]  /*6be0*/  CS2R R16, SRZ ;  /* 0x0000000000107805 */ /* 0x000fcc000001ff00 */
[----:B------:R0:W4:Y:S02]  /*6bf0*/  @P5 LDG.E.64 R16, desc[UR14][R44.64] ;  /* 0x0000000e2c105981 */ /* 0x000124000c1e1b00 */
[----:B0-----:R-:W-:Y:S01]  /*6c00*/  MOV R44, R18 ;  /* 0x00000012002c7202 */ /* 0x001fe20000000f00 */
[----:B------:R-:W-:Y:S01]  /*6c10*/  IMAD.MOV.U32 R45, RZ, RZ, R19 ;  /* 0x000000ffff2d7224 */ /* 0x000fe200078e0013 */
[----:B------:R-:W-:-:S06]  /*6c20*/  CS2R R18, SRZ ;  /* 0x0000000000127805 */ /* 0x000fcc000001ff00 */
[----:B------:R0:W4:Y:S02]  /*6c30*/  @P6 LDG.E.64 R18, desc[UR14][R20.64] ;  /* 0x0000000e14126981 */ /* 0x000124000c1e1b00 */
[----:B0-----:R-:W-:-:S06]  /*6c40*/  CS2R R20, SRZ ;  /* 0x0000000000147805 */ /* 0x001fcc000001ff00 */
[----:B------:R0:W4:Y:S01]  /*6c50*/  @P3 LDG.E.64 R20, desc[UR14][R22.64] ;  /* 0x0000000e16143981 */ /* 0x000122000c1e1b00 */
[----:B------:R-:W-:Y:S02]  /*6c60*/  LOP3.LUT P3, RZ, R0, 0x1000, RZ, 0xc0, !PT ;  /* 0x0000100000ff7812 */ /* 0x000fe4000786c0ff */
[----:B0-----:R-:W-:-:S11]  /*6c70*/  CS2R R22, SRZ ;  /* 0x0000000000167805 */ /* 0x001fd6000001ff00 */
[----:B------:R0:W4:Y:S01]  /*6c80*/  @P3 LDG.E.64 R22, desc[UR14][R32.64] ;  /* 0x0000000e20163981 */ /* 0x000122000c1e1b00 */
[----:B------:R-:W-:-:S13]  /*6c90*/  LOP3.LUT P3, RZ, R0, 0x800, RZ, 0xc0, !PT ;  /* 0x0000080000ff7812 */ /* 0x000fda000786c0ff */
[----:B------:R-:W4:Y:S01]  /*6ca0*/  @P3 LDG.E.64 R24, desc[UR14][R50.64] ;  /* 0x0000000e32183981 */ /* 0x000f22000c1e1b00 */
[----:B------:R-:W-:Y:S02]  /*6cb0*/  LOP3.LUT P3, RZ, R0, 0x400, RZ, 0xc0, !PT ;  /* 0x0000040000ff7812 */ /* 0x000fe4000786c0ff */
[----:B0-----:R-:W-:Y:S02]  /*6cc0*/  CS2R R32, SRZ ;  /* 0x0000000000207805 */ /* 0x001fe4000001ff00 */
[----:B------:R-:W-:-:S04]  /*6cd0*/  LOP3.LUT P0, RZ, R57, 0x80, RZ, 0xc0, !PT ;  /* 0x0000008039ff7812 */ /* 0x000fc8000780c0ff */
[----:B------:R0:W4:Y:S04]  /*6ce0*/  @P1 LDG.E.64 R32, desc[UR14][R34.64] ;  /* 0x0000000e22201981 */ /* 0x000128000c1e1b00 */
[----:B------:R-:W3:Y:S04]  /*6cf0*/  LDL.LU.64 R50, [R1+0x208] ;  /* 0x0002080001327983 */ /* 0x000ee80000300a00 */
[----:B------:R-:W4:Y:S01]  /*6d00*/  @P3 LDG.E.64 R26, desc[UR14][R46.64] ;  /* 0x0000000e2e1a3981 */ /* 0x000f22000c1e1b00 */
[----:B0-----:R-:W-:-:S06]  /*6d10*/  CS2R R34, SRZ ;  /* 0x0000000000227805 */ /* 0x001fcc000001ff00 */
[----:B------:R-:W4:Y:S04]  /*6d20*/  @P0 LDG.E.64 R34, desc[UR14][R54.64] ;  /* 0x0000000e36220981 */ /* 0x000f28000c1e1b00 */
[----:B------:R-:W2:Y:S04]  /*6d30*/  LDL.LU.64 R46, [R1+0x210] ;  /* 0x00021000012e7983 */ /* 0x000ea80000300a00 */
[----:B------:R-:W3:Y:S01]  /*6d40*/  LDL.LU.64 R54, [R1+0x200] ;  /* 0x0002000001367983 */ /* 0x000ee20000300a00 */
[----:B------:R-:W-:Y:S01]  /*6d50*/  LOP3.LUT P3, RZ, R0, 0x200, RZ, 0xc0, !PT ;  /* 0x0000020000ff7812 */ /* 0x000fe2000786c0ff */
[----:B------:R-:W-:-:S02]  /*6d60*/  IMAD.MOV.U32 R42, RZ, RZ, R28 ;  /* 0x000000ffff2a7224 */ /* 0x000fc400078e001c */
[----:B------:R-:W-:Y:S01]  /*6d70*/  IMAD.MOV.U32 R43, RZ, RZ, R29 ;  /* 0x000000ffff2b7224 */ /* 0x000fe200078e001d */
[----:B------:R-:W-:Y:S02]  /*6d80*/  CS2R R28, SRZ ;  /* 0x00000000001c7805 */ /* 0x000fe4000001ff00 */
[C---:B------:R-:W-:Y:S02]  /*6d90*/  LOP3.LUT P2, RZ, R57.reuse, 0x200, RZ, 0xc0, !PT ;  /* 0x0000020039ff7812 */ /* 0x040fe4000784c0ff */
[----:B------:R-:W-:-:S05]  /*6da0*/  LOP3.LUT P4, RZ, R57, 0x40, RZ, 0xc0, !PT ;  /* 0x0000004039ff7812 */ /* 0x000fca000788c0ff */
[----:B------:R0:W4:Y:S01]  /*6db0*/  @P3 LDG.E.64 R28, desc[UR14][R44.64] ;  /* 0x0000000e2c1c3981 */ /* 0x000122000c1e1b00 */
[----:B------:R-:W-:Y:S02]  /*6dc0*/  LOP3.LUT P5, RZ, R57, 0x20, RZ, 0xc0, !PT ;  /* 0x0000002039ff7812 */ /* 0x000fe400078ac0ff */
[----:B0-----:R-:W-:Y:S01]  /*6dd0*/  MOV R44, R30 ;  /* 0x0000001e002c7202 */ /* 0x001fe20000000f00 */
[----:B------:R-:W-:Y:S01]  /*6de0*/  IMAD.MOV.U32 R45, RZ, RZ, R31 ;  /* 0x000000ffff2d7224 */ /* 0x000fe200078e001f */
[----:B------:R-:W-:-:S06]  /*6df0*/  CS2R R30, SRZ ;  /* 0x00000000001e7805 */ /* 0x000fcc000001ff00 */
[----:B------:R0:W4:Y:S01]  /*6e00*/  @P2 LDG.E.64 R30, desc[UR14][R36.64] ;  /* 0x0000000e241e2981 */ /* 0x000122000c1e1b00 */
[----:B------:R-:W-:Y:S02]  /*6e10*/  LOP3.LUT P6, RZ, R57, 0x10, RZ, 0xc0, !PT ;  /* 0x0000001039ff7812 */ /* 0x000fe400078cc0ff */
[----:B0-----:R-:W-:-:S06]  /*6e20*/  CS2R R36, SRZ ;  /* 0x0000000000247805 */ /* 0x001fcc000001ff00 */
[----:B------:R0:W4:Y:S01]  /*6e30*/  @P4 LDG.E.64 R36, desc[UR14][R38.64] ;  /* 0x0000000e26244981 */ /* 0x000122000c1e1b00 */
[----:B------:R-:W-:Y:S02]  /*6e40*/  LOP3.LUT P3, RZ, R0, 0x100, RZ, 0xc0, !PT ;  /* 0x0000010000ff7812 */ /* 0x000fe4000786c0ff */
[----:B0-----:R-:W-:-:S06]  /*6e50*/  CS2R R38, SRZ ;  /* 0x0000000000267805 */ /* 0x001fcc000001ff00 */
[----:B------:R0:W4:Y:S01]  /*6e60*/  @P5 LDG.E.64 R38, desc[UR14][R40.64] ;  /* 0x0000000e28265981 */ /* 0x000122000c1e1b00 */
[----:B------:R-:W-:Y:S02]  /*6e70*/  LOP3.LUT R58, R58, 0xbfffffff, RZ, 0xc0, !PT ;  /* 0xbfffffff3a3a7812 */ /* 0x000fe400078ec0ff */
[----:B0-----:R-:W-:-:S06]  /*6e80*/  CS2R R40, SRZ ;  /* 0x0000000000287805 */ /* 0x001fcc000001ff00 */
[----:B------:R0:W4:Y:S01]  /*6e90*/  @P6 LDG.E.64 R40, desc[UR14][R42.64] ;  /* 0x0000000e2a286981 */ /* 0x000122000c1e1b00 */
[----:B------:R-:W-:Y:S02]  /*6ea0*/  LOP3.LUT P6, RZ, R0, 0x4, RZ, 0xc0, !PT ;  /* 0x0000000400ff7812 */ /* 0x000fe400078cc0ff */
[----:B------:R-:W-:Y:S02]  /*6eb0*/  @P3 LOP3.LUT R58, R58, 0x40000000, RZ, 0xfc, !PT ;  /* 0x400000003a3a3812 */ /* 0x000fe400078efcff */
[----:B0-----:R-:W-:Y:S02]  /*6ec0*/  CS2R R42, SRZ ;  /* 0x00000000002a7805 */ /* 0x001fe4000001ff00 */
[----:B------:R-:W-:-:S04]  /*6ed0*/  LOP3.LUT P5, RZ, R0, 0x8, RZ, 0xc0, !PT ;  /* 0x0000000800ff7812 */ /* 0x000fc800078ac0ff */
[----:B------:R0:W4:Y:S01]  /*6ee0*/  @P3 LDG.E.64 R42, desc[UR14][R44.64] ;  /* 0x0000000e2c2a3981 */ /* 0x000122000c1e1b00 */
[C---:B------:R-:W-:Y:S02]  /*6ef0*/  LOP3.LUT P3, RZ, R58.reuse, 0x8000000, RZ, 0xc0, !PT ;  /* 0x080000003aff7812 */ /* 0x040fe4000786c0ff */
[----:B------:R-:W-:Y:S02]  /*6f00*/  LOP3.LUT R58, R58, 0x7fffffff, RZ, 0xc0, !PT ;  /* 0x7fffffff3a3a7812 */ /* 0x000fe400078ec0ff */
[----:B0-----:R-:W-:Y:S02]  /*6f10*/  CS2R R44, SRZ ;  /* 0x00000000002c7805 */ /* 0x001fe4000001ff00 */
[----:B------:R-:W-:Y:S02]  /*6f20*/  LOP3.LUT P0, RZ, R0, 0x20, RZ, 0xc0, !PT ;  /* 0x0000002000ff7812 */ /* 0x000fe4000780c0ff */
[----:B------:R-:W-:Y:S02]  /*6f30*/  @P6 LOP3.LUT R58, R58, 0x80000000, RZ, 0xfc, !PT ;  /* 0x800000003a3a6812 */ /* 0x000fe400078efcff */
[----:B------:R-:W-:-:S02]  /*6f40*/  LOP3.LUT P4, RZ, R0, 0x10, RZ, 0xc0, !PT ;  /* 0x0000001000ff7812 */ /* 0x000fc4000788c0ff */
[----:B------:R-:W-:Y:S02]  /*6f50*/  CS2R R48, SRZ ;  /* 0x0000000000307805 */ /* 0x000fe4000001ff00 */
[----:B------:R-:W-:Y:S01]  /*6f60*/  LOP3.LUT P1, RZ, R0, 0x40, RZ, 0xc0, !PT ;  /* 0x0000004000ff7812 */ /* 0x000fe2000782c0ff */
[----:B------:R-:W-:Y:S01]  /*6f70*/  IMAD.MOV.U32 R56, RZ, RZ, R53 ;  /* 0x000000ffff387224 */ /* 0x000fe200078e0035 */
[----:B--2---:R0:W2:Y:S01]  /*6f80*/  @P6 LDG.E.64 R44, desc[UR14][R46.64] ;  /* 0x0000000e2e2c6981 */ /* 0x0040a2000c1e1b00 */
[----:B------:R-:W-:-:S06]  /*6f90*/  LOP3.LUT P6, RZ, R58, 0x10000000, RZ, 0xc0, !PT ;  /* 0x100000003aff7812 */ /* 0x000fcc00078cc0ff */
[----:B---3--:R1:W3:Y:S01]  /*6fa0*/  @P4 LDG.E.64 R48, desc[UR14][R54.64] ;  /* 0x0000000e36304981 */ /* 0x0082e2000c1e1b00 */
[----:B0-----:R-:W-:-:S06]  /*6fb0*/  CS2R R46, SRZ ;  /* 0x00000000002e7805 */ /* 0x001fcc000001ff00 */
[----:B------:R0:W3:Y:S01]  /*6fc0*/  @P5 LDG.E.64 R46, desc[UR14][R50.64] ;  /* 0x0000000e322e5981 */ /* 0x0000e2000c1e1b00 */
[----:B-1----:R-:W-:Y:S02]  /*6fd0*/  CS2R R54, SRZ ;  /* 0x0000000000367805 */ /* 0x002fe4000001ff00 */
[----:B0-----:R-:W-:Y:S02]  /*6fe0*/  CS2R R50, SRZ ;  /* 0x0000000000327805 */ /* 0x001fe4000001ff00 */
[----:B------:R-:W-:-:S04]  /*6ff0*/  @P6 MOV R54, R56 ;  /* 0x0000003800366202 */ /* 0x000fc80000000f00 */
[----:B------:R0:W3:Y:S01]  /*7000*/  @P0 LDG.E.64 R50, desc[UR14][R68.64] ;  /* 0x0000000e44320981 */ /* 0x0000e2000c1e1b00 */
[----:B------:R-:W-:Y:S02]  /*7010*/  @P6 IMAD.MOV.U32 R55, RZ, RZ, R59 ;  /* 0x000000ffff376224 */ /* 0x000fe400078e003b */
[----:B0-----:R-:W-:Y:S01]  /*7020*/  IMAD.MOV.U32 R69, RZ, RZ, R52 ;  /* 0x000000ffff457224 */ /* 0x001fe200078e0034 */
[----:B------:R-:W-:Y:S01]  /*7030*/  CS2R R52, SRZ ;  /* 0x0000000000347805 */ /* 0x000fe2000001ff00 */
[----:B------:R-:W-:-:S03]  /*7040*/  IMAD.MOV.U32 R68, RZ, RZ, RZ ;  /* 0x000000ffff447224 */ /* 0x000fc600078e00ff */
[----:B------:R-:W-:Y:S02]  /*7050*/  @P3 MOV R68, R69 ;  /* 0x0000004500443202 */ /* 0x000fe40000000f00 */
[----:B------:R0:W3:Y:S02]  /*7060*/  @P1 LDG.E.64 R52, desc[UR14][R66.64] ;  /* 0x0000000e42341981 */ /* 0x0000e4000c1e1b00 */
[C---:B0-----:R-:W-:Y:S01]  /*7070*/  FMUL.FTZ R66, R54.reuse, R54 ;  /* 0x0000003636427220 */ /* 0x041fe20000410000 */
[----:B------:R-:W-:Y:S01]  /*7080*/  FADD.FTZ R54, R54, R55 ;  /* 0x0000003736367221 */ /* 0x000fe20000010000 */
[----:B------:R-:W-:Y:S02]  /*7090*/  FMUL.FTZ R67, R68, R68 ;  /* 0x0000004444437220 */ /* 0x000fe40000410000 */
[----:B------:R-:W-:Y:S01]  /*70a0*/  FFMA.FTZ R55, R55, R55, R66 ;  /* 0x0000003737377223 */ /* 0x000fe20000010042 */
[----:B------:R-:W-:Y:S02]  /*70b0*/  IMAD.MOV.U32 R66, RZ, RZ, RZ ;  /* 0x000000ffff427224 */ /* 0x000fe400078e00ff */
[----:B------:R-:W-:-:S02]  /*70c0*/  @P3 IMAD.MOV.U32 R66, RZ, RZ, R65 ;  /* 0x000000ffff423224 */ /* 0x000fc400078e0041 */
[----:B------:R-:W-:Y:S01]  /*70d0*/  FADD.FTZ R55, RZ, R55 ;  /* 0x00000037ff377221 */ /* 0x000fe20000010000 */
[----:B------:R-:W-:Y:S01]  /*70e0*/  FADD.FTZ R54, RZ, R54 ;  /* 0x00000036ff367221 */ /* 0x000fe20000010000 */
[----:B------:R-:W4:Y:S01]  /*70f0*/  LDL.LU R65, [R1+0x4a0] ;  /* 0x0004a00001417983 */ /* 0x000f220000300800 */
[----:B------:R-:W-:Y:S01]  /*7100*/  FFMA.FTZ R67, R66, R66, R67 ;  /* 0x0000004242437223 */ /* 0x000fe20000010043 */
[----:B------:R-:W-:-:S03]  /*7110*/  FADD.FTZ R68, R68, R66 ;  /* 0x0000004244447221 */ /* 0x000fc60000010000 */
[----:B------:R-:W-:Y:S01]  /*7120*/  FADD.FTZ R69, R55, R67 ;  /* 0x0000004337457221 */ /* 0x000fe20000010000 */
[----:B------:R-:W-:Y:S01]  /*7130*/  FADD.FTZ R68, R54, R68 ;  /* 0x0000004436447221 */ /* 0x000fe20000010000 */
[----:B------:R-:W2:Y:S04]  /*7140*/  LDL R67, [R1+0x32c] ;  /* 0x00032c0001437983 */ /* 0x000ea80000100800 */
[----:B------:R-:W3:Y:S01]  /*7150*/  LDL R54, [R1+0x328] ;  /* 0x0003280001367983 */ /* 0x000ee20000100800 */
[C---:B------:R-:W-:Y:S02]  /*7160*/  LOP3.LUT P2, RZ, R0.reuse, 0x80, RZ, 0xc0, !PT ;  /* 0x0000008000ff7812 */ /* 0x040fe4000784c0ff */
[----:B------:R-:W-:-:S04]  /*7170*/  LOP3.LUT R0, R0, 0xfffffffe, RZ, 0xc0, !PT ;  /* 0xfffffffe00007812 */ /* 0x000fc800078ec0ff */
[----:B------:R-:W-:Y:S02]  /*7180*/  @P5 LOP3.LUT R0, R0, 0x1, RZ, 0xfc, !PT ;  /* 0x0000000100005812 */ /* 0x000fe400078efcff */
[----:B------:R-:W-:Y:S01]  /*7190*/  LOP3.LUT P5, RZ, R58, 0x4000000, RZ, 0xc0, !PT ;  /* 0x040000003aff7812 */ /* 0x000fe200078ac0ff */
[----:B------:R-:W-:-:S12]  /*71a0*/  HFMA2.MMA R66, -RZ, RZ, 0, 0 ;  /* 0x00000000ff427435 */ /* 0x000fd800000001ff */
[----:B--2---:R-:W-:Y:S02]  /*71b0*/  @P5 IMAD.MOV.U32 R66, RZ, RZ, R67 ;  /* 0x000000ffff425224 */ /* 0x004fe400078e0043 */
[----:B------:R-:W-:Y:S01]  /*71c0*/  IMAD.MOV.U32 R67, RZ, RZ, RZ ;  /* 0x000000ffff437224 */ /* 0x000fe200078e00ff */
[----:B---3--:R-:W-:Y:S01]  /*71d0*/  @P5 MOV R67, R54 ;  /* 0x0000003600435202 */ /* 0x008fe20000000f00 */
[----:B------:R-:W-:-:S04]  /*71e0*/  FMUL.FTZ R54, R66, R66 ;  /* 0x0000004242367220 */ /* 0x000fc80000410000 */
[----:B------:R-:W-:Y:S01]  /*71f0*/  FADD.FTZ R66, R66, R67 ;  /* 0x0000004342427221 */ /* 0x000fe20000010000 */
[----:B------:R-:W-:Y:S01]  /*7200*/  FFMA.FTZ R67, R67, R67, R54 ;  /* 0x0000004343437223 */ /* 0x000fe20000010036 */
[----:B------:R-:W-:-:S06]  /*7210*/  CS2R R54, SRZ ;  /* 0x0000000000367805 */ /* 0x000fcc000001ff00 */
[----:B----4-:R0:W2:Y:S04]  /*7220*/  @P2 LDG.E.64 R54, desc[UR14][R64.64] ;  /* 0x0000000e40362981 */ /* 0x0100a8000c1e1b00 */
[----:B------:R-:W3:Y:S04]  /*7230*/  LDL R64, [R1+0x324] ;  /* 0x0003240001407983 */ /* 0x000ee80000100800 */
[----:B------:R-:W4:Y:S01]  /*7240*/  LDL R65, [R1+0x320] ;  /* 0x0003200001417983 */ /* 0x000f220000100800 */
[----:B------:R-:W-:Y:S01]  /*7250*/  LOP3.LUT P6, RZ, R58, 0x2000000, RZ, 0xc0, !PT ;  /* 0x020000003aff7812 */ /* 0x000fe200078cc0ff */
[----:B------:R-:W-:Y:S01]  /*7260*/  FADD.FTZ R68, R68, R66 ;  /* 0x0000004244447221 */ /* 0x000fe20000010000 */
[----:B------:R-:W-:-:S02]  /*7270*/  IMAD.MOV.U32 R66, RZ, RZ, RZ ;  /* 0x000000ffff427224 */ /* 0x000fc400078e00ff */
[----:B------:R-:W-:Y:S01]  /*7280*/  FADD.FTZ R67, R69, R67 ;  /* 0x0000004345437221 */ /* 0x000fe20000010000 */
[----:B------:R-:W-:Y:S01]  /*7290*/  LOP3.LUT P3, RZ, R58, 0x1000000, RZ, 0xc0, !PT ;  /* 0x010000003aff7812 */ /* 0x000fe2000786c0ff */
[----:B------:R-:W2:Y:S07]  /*72a0*/  LDL.LU R69, [R1+0x224] ;  /* 0x0002240001457983 */ /* 0x000eae0000300800 */
[----:B---3--:R-:W-:Y:S01]  /*72b0*/  @P6 IMAD.MOV.U32 R66, RZ, RZ, R64 ;  /* 0x000000ffff426224 */ /* 0x008fe200078e0040 */
[----:B0-----:R-:W-:-:S06]  /*72c0*/  HFMA2.MMA R64, -RZ, RZ, 0, 0 ;  /* 0x00000000ff407435 */ /* 0x001fcc00000001ff */
[----:B----4-:R-:W-:Y:S02]  /*72d0*/  @P6 IMAD.MOV.U32 R64, RZ, RZ, R65 ;  /* 0x000000ffff406224 */ /* 0x010fe400078e0041 */
[C---:B------:R-:W-:Y:S02]  /*72e0*/  FMUL.FTZ R65, R66.reuse, R66 ;  /* 0x0000004242417220 */ /* 0x040fe40000410000 */
[----:B------:R-:W-:Y:S02]  /*72f0*/  FADD.FTZ R66, R66, R64 ;  /* 0x0000004042427221 */ /* 0x000fe40000010000 */
[----:B------:R-:W-:Y:S02]  /*7300*/  FFMA.FTZ R64, R64, R64, R65 ;  /* 0x0000004040407223 */ /* 0x000fe40000010041 */
[----:B------:R-:W-:Y:S02]  /*7310*/  FADD.FTZ R65, R68, R66 ;  /* 0x0000004244417221 */ /* 0x000fe40000010000 */
[----:B------:R-:W3:Y:S01]  /*7320*/  LDL R66, [R1+0x31c] ;  /* 0x00031c0001427983 */ /* 0x000ee20000100800 */
[----:B------:R-:W-:-:S03]  /*7330*/  FADD.FTZ R64, R67, R64 ;  /* 0x0000004043407221 */ /* 0x000fc60000010000 */
[----:B------:R-:W4:Y:S01]  /*7340*/  LDL R67, [R1+0x318] ;  /* 0x0003180001437983 */ /* 0x000f220000100800 */
[----:B------:R-:W-:Y:S01]  /*7350*/  IMAD.MOV.U32 R68, RZ, RZ, RZ ;  /* 0x000000ffff447224 */ /* 0x000fe200078e00ff */
[----:B------:R-:W-:Y:S02]  /*7360*/  LOP3.LUT R0, R0, 0xfffffffd, RZ, 0xc0, !PT ;  /* 0xfffffffd00007812 */ /* 0x000fe400078ec0ff */
[----:B---3--:R-:W-:Y:S01]  /*7370*/  @P3 MOV R68, R66 ;  /* 0x0000004200443202 */ /* 0x008fe20000000f00 */
[----:B------:R-:W-:Y:S02]  /*7380*/  IMAD.MOV.U32 R66, RZ, RZ, RZ ;  /* 0x000000ffff427224 */ /* 0x000fe400078e00ff */
[----:B----4-:R-:W-:Y:S02]  /*7390*/  @P3 IMAD.MOV.U32 R66, RZ, RZ, R67 ;  /* 0x000000ffff423224 */ /* 0x010fe400078e0043 */
[----:B------:R-:W-:-:S04]  /*73a0*/  FMUL.FTZ R67, R68, R68 ;  /* 0x0000004444437220 */ /* 0x000fc80000410000 */
[----:B------:R-:W-:Y:S01]  /*73b0*/  FFMA.FTZ R67, R66, R66, R67 ;  /* 0x0000004242437223 */ /* 0x000fe20000010043 */
[----:B------:R-:W-:Y:S02]  /*73c0*/  FADD.FTZ R68, R68, R66 ;  /* 0x0000004244447221 */ /* 0x000fe40000010000 */
[----:B------:R-:W3:Y:S01]  /*73d0*/  LDL R66, [R1+0x314] ;  /* 0x0003140001427983 */ /* 0x000ee20000100800 */
[----:B------:R-:W-:-:S03]  /*73e0*/  FADD.FTZ R64, R64, R67 ;  /* 0x0000004340407221 */ /* 0x000fc60000010000 */
[----:B------:R-:W4:Y:S01]  /*73f0*/  LDL R67, [R1+0x310] ;  /* 0x0003100001437983 */ /* 0x000f220000100800 */
[----:B------:R-:W-:Y:S02]  /*7400*/  @P4 LOP3.LUT R0, R0, 0x2, RZ, 0xfc, !PT ;  /* 0x0000000200004812 */ /* 0x000fe400078efcff */
[----:B------:R-:W-:Y:S01]  /*7410*/  LOP3.LUT P4, RZ, R58, 0x800000, RZ, 0xc0, !PT ;  /* 0x008000003aff7812 */ /* 0x000fe2000788c0ff */
[----:B------:R-:W-:Y:S01]  /*7420*/  FADD.FTZ R65, R65, R68 ;  /* 0x0000004441417221 */ /* 0x000fe20000010000 */
[----:B------:R-:W-:-:S11]  /*7430*/  HFMA2.MMA R68, -RZ, RZ, 0, 0 ;  /* 0x00000000ff447435 */ /* 0x000fd600000001ff */
[----:B---3--:R-:W-:Y:S02]  /*7440*/  @P4 IMAD.MOV.U32 R68, RZ, RZ, R66 ;  /* 0x000000ffff444224 */ /* 0x008fe400078e0042 */
[----:B------:R-:W-:Y:S01]  /*7450*/  IMAD.MOV.U32 R66, RZ, RZ, RZ ;  /* 0x000000ffff427224 */ /* 0x000fe200078e00ff */
[----:B----4-:R-:W-:Y:S01]  /*7460*/  @P4 MOV R66, R67 ;  /* 0x0000004300424202 */ /* 0x010fe20000000f00 */
[----:B------:R-:W-:-:S04]  /*7470*/  FMUL.FTZ R67, R68, R68 ;  /* 0x0000004444437220 */ /* 0x000fc80000410000 */
[----:B------:R-:W-:Y:S01]  /*7480*/  FADD.FTZ R68, R68, R66 ;  /* 0x0000004244447221 */ /* 0x000fe20000010000 */
[----:B------:R-:W-:Y:S02]  /*7490*/  FFMA.FTZ R67, R66, R66, R67 ;  /* 0x0000004242437223 */ /* 0x000fe40000010043 */
[----:B------:R-:W3:Y:S02]  /*74a0*/  LDL R66, [R1+0x30c] ;  /* 0x00030c0001427983 */ /* 0x000ee40000100800 */
[----:B------:R-:W-:Y:S02]  /*74b0*/  FADD.FTZ R64, R64, R67 ;  /* 0x0000004340407221 */ /* 0x000fe40000010000 */
[----:B------:R-:W4:Y:S01]  /*74c0*/  LDL R67, [R1+0x308] ;  /* 0x0003080001437983 */ /* 0x000f220000100800 */
[----:B------:R-:W-:Y:S01]  /*74d0*/  LOP3.LUT P5, RZ, R58, 0x400000, RZ, 0xc0, !PT ;  /* 0x004000003aff7812 */ /* 0x000fe200078ac0ff */
[----:B------:R-:W-:Y:S01]  /*74e0*/  FADD.FTZ R65, R65, R68 ;  /* 0x0000004441417221 */ /* 0x000fe20000010000 */
[----:B------:R-:W-:-:S11]  /*74f0*/  IMAD.MOV.U32 R68, RZ, RZ, RZ ;  /* 0x000000ffff447224 */ /* 0x000fd600078e00ff */
[----:B---3--:R-:W-:Y:S01]  /*7500*/  @P5 IMAD.MOV.U32 R68, RZ, RZ, R66 ;  /* 0x000000ffff445224 */ /* 0x008fe200078e0042 */
[----:B------:R-:W-:-:S06]  /*7510*/  HFMA2.MMA R66, -RZ, RZ, 0, 0 ;  /* 0x00000000ff427435 */ /* 0x000fcc00000001ff */
[----:B----4-:R-:W-:Y:S02]  /*7520*/  @P5 IMAD.MOV.U32 R66, RZ, RZ, R67 ;  /* 0x000000ffff425224 */ /* 0x010fe400078e0043 */
[C---:B------:R-:W-:Y:S02]  /*7530*/  FMUL.FTZ R67, R68.reuse, R68 ;  /* 0x0000004444437220 */ /* 0x040fe40000410000 */
[----:B------:R-:W-:Y:S02]  /*7540*/  FADD.FTZ R68, R68, R66 ;  /* 0x0000004244447221 */ /* 0x000fe40000010000 */
[----:B------:R-:W-:Y:S02]  /*7550*/  FFMA.FTZ R67, R66, R66, R67 ;  /* 0x0000004242437223 */ /* 0x000fe40000010043 */
[----:B------:R-:W3:Y:S02]  /*7560*/  LDL R66, [R1+0x304] ;  /* 0x0003040001427983 */ /* 0x000ee40000100800 */
[----:B------:R-:W-:-:S02]  /*7570*/  FADD.FTZ R64, R64, R67 ;  /* 0x0000004340407221 */ /* 0x000fc40000010000 */
[----:B------:R-:W4:Y:S01]  /*7580*/  LDL R67, [R1+0x300] ;  /* 0x0003000001437983 */ /* 0x000f220000100800 */
[----:B------:R-:W-:Y:S01]  /*7590*/  LOP3.LUT P6, RZ, R58, 0x200000, RZ, 0xc0, !PT ;  /* 0x002000003aff7812 */ /* 0x000fe200078cc0ff */
[----:B------:R-:W-:Y:S01]  /*75a0*/  FADD.FTZ R65, R65, R68 ;  /* 0x0000004441417221 */ /* 0x000fe20000010000 */
[----:B------:R-:W-:-:S11]  /*75b0*/  IMAD.MOV.U32 R68, RZ, RZ, RZ ;  /* 0x000000ffff447224 */ /* 0x000fd600078e00ff */
        /* <DEDUP_REMOVED lines=299> */
[----:B------:R-:W-:Y:S01]  /*8870*/  HFMA2.MMA R68, -RZ, RZ, 0, 0 ;  /* 0x00000000ff447435 */ /* 0x000fe200000001ff */
[C---:B------:R-:W-:Y:S02]  /*8880*/  LOP3.LUT P4, RZ, R57.reuse, 0x8000000, RZ, 0xc0, !PT ;  /* 0x0800000039ff7812 */ /* 0x040fe4000788c0ff */
[----:B------:R-:W-:Y:S01]  /*8890*/  LOP3.LUT P5, RZ, R57, 0x4000000, RZ, 0xc0, !PT ;  /* 0x0400000039ff7812 */ /* 0x000fe200078ac0ff */
[----:B------:R-:W-:Y:S04]  /*88a0*/  STL.64 [R1+0x3c8], R62 ;  /* 0x0003c83e01007387 */ /* 0x000fe80000100a00 */
[----:B------:R0:W-:Y:S03]  /*88b0*/  STL.64 [R1+0x3c0], R60 ;  /* 0x0003c03c01007387 */ /* 0x0001e60000100a00 */
[----:B---3--:R-:W-:-:S02]  /*88c0*/  @P3 IMAD.MOV.U32 R68, RZ, RZ, R66 ;  /* 0x000000ffff443224 */ /* 0x008fc400078e0042 */
[----:B------:R-:W-:Y:S01]  /*88d0*/  IMAD.MOV.U32 R66, RZ, RZ, RZ ;  /* 0x000000ffff427224 */ /* 0x000fe200078e00ff */
[----:B----4-:R-:W-:Y:S01]  /*88e0*/  @P3 MOV R66, R67 ;  /* 0x0000004300423202 */ /* 0x010fe20000000f00 */
[----:B------:R-:W-:-:S04]  /*88f0*/  FMUL.FTZ R67, R68, R68 ;  /* 0x0000004444437220 */ /* 0x000fc80000410000 */
[----:B------:R-:W-:Y:S01]  /*8900*/  FADD.FTZ R68, R68, R66 ;  /* 0x0000004244447221 */ /* 0x000fe20000010000 */
[----:B------:R-:W-:Y:S01]  /*8910*/  FFMA.FTZ R67, R66, R66, R67 ;  /* 0x0000004242437223 */ /* 0x000fe20000010043 */
[----:B------:R-:W-:Y:S02]  /*8920*/  HFMA2.MMA R66, -RZ, RZ, 0, 0 ;  /* 0x00000000ff427435 */ /* 0x000fe400000001ff */
[----:B------:R-:W-:Y:S01]  /*8930*/  FADD.FTZ R65, R65, R68 ;  /* 0x0000004441417221 */ /* 0x000fe20000010000 */
[----:B------:R-:W-:Y:S02]  /*8940*/  IMAD.MOV.U32 R68, RZ, RZ, RZ ;  /* 0x000000ffff447224 */ /* 0x000fe400078e00ff */
[----:B------:R-:W-:Y:S02]  /*8950*/  @P4 IMAD.MOV.U32 R68, RZ, RZ, R61 ;  /* 0x000000ffff444224 */ /* 0x000fe400078e003d */
[----:B------:R-:W-:Y:S02]  /*8960*/  @P4 IMAD.MOV.U32 R66, RZ, RZ, R60 ;  /* 0x000000ffff424224 */ /* 0x000fe400078e003c */
[----:B------:R-:W-:Y:S01]  /*8970*/  FADD.FTZ R64, R64, R67 ;  /* 0x0000004340407221 */ /* 0x000fe20000010000 */
[C---:B------:R-:W-:Y:S01]  /*8980*/  FMUL.FTZ R67, R68.reuse, R68 ;  /* 0x0000004444437220 */ /* 0x040fe20000410000 */
[----:B0-----:R-:W3:Y:S01]  /*8990*/  LDL R60, [R1+0x21c] ;  /* 0x00021c00013c7983 */ /* 0x001ee20000100800 */
[----:B------:R-:W-:-:S03]  /*89a0*/  FADD.FTZ R68, R68, R66 ;  /* 0x0000004244447221 */ /* 0x000fc60000010000 */
[----:B------:R-:W4:Y:S01]  /*89b0*/  LDL R61, [R1+0x218] ;  /* 0x00021800013d7983 */ /* 0x000f220000100800 */
[----:B------:R-:W-:Y:S01]  /*89c0*/  FADD.FTZ R65, R65, R68 ;  /* 0x0000004441417221 */ /* 0x000fe20000010000 */
[----:B------:R-:W-:Y:S01]  /*89d0*/  IMAD.MOV.U32 R68, RZ, RZ, RZ ;  /* 0x000000ffff447224 */ /* 0x000fe200078e00ff */
[----:B------:R-:W-:Y:S02]  /*89e0*/  @P5 MOV R68, R63 ;  /* 0x0000003f00445202 */ /* 0x000fe40000000f00 */
[----:B------:R-:W3:Y:S01]  /*89f0*/  LDL R63, [R1+0x220] ;  /* 0x00022000013f7983 */ /* 0x000ee20000100800 */
[----:B------:R-:W-:Y:S01]  /*8a00*/  FFMA.FTZ R67, R66, R66, R67 ;  /* 0x0000004242437223 */ /* 0x000fe20000010043 */
[----:B------:R-:W-:Y:S02]  /*8a10*/  IMAD.MOV.U32 R66, RZ, RZ, RZ ;  /* 0x000000ffff427224 */ /* 0x000fe400078e00ff */
[----:B------:R-:W-:Y:S01]  /*8a20*/  @P5 IMAD.MOV.U32 R66, RZ, RZ, R62 ;  /* 0x000000ffff425224 */ /* 0x000fe200078e003e */
[C---:B------:R-:W-:Y:S01]  /*8a30*/  LOP3.LUT P6, RZ, R57.reuse, 0x2000000, RZ, 0xc0, !PT ;  /* 0x0200000039ff7812 */ /* 0x040fe200078cc0ff */
[----:B------:R-:W-:Y:S01]  /*8a40*/  FADD.FTZ R64, R64, R67 ;  /* 0x0000004340407221 */ /* 0x000fe20000010000 */
[C---:B------:R-:W-:Y:S01]  /*8a50*/  FMUL.FTZ R67, R68.reuse, R68 ;  /* 0x0000004444437220 */ /* 0x040fe20000410000 */
[----:B------:R-:W-:Y:S01]  /*8a60*/  FADD.FTZ R68, R68, R66 ;  /* 0x0000004244447221 */ /* 0x000fe20000010000 */
[----:B------:R-:W-:Y:S01]  /*8a70*/  LOP3.LUT P3, RZ, R57, 0x1000000, RZ, 0xc0, !PT ;  /* 0x0100000039ff7812 */ /* 0x000fe2000786c0ff */
[----:B------:R-:W4:Y:S02]  /*8a80*/  LDL.LU R62, [R1+0x318] ;  /* 0x00031800013e7983 */ /* 0x000f240000300800 */
[----:B------:R-:W-:Y:S01]  /*8a90*/  FADD.FTZ R65, R65, R68 ;  /* 0x0000004441417221 */ /* 0x000fe20000010000 */
[----:B------:R-:W-:Y:S01]  /*8aa0*/  HFMA2.MMA R68, -RZ, RZ, 0, 0 ;  /* 0x00000000ff447435 */ /* 0x000fe200000001ff */
[----:B------:R-:W-:Y:S01]  /*8ab0*/  FFMA.FTZ R67, R66, R66, R67 ;  /* 0x0000004242437223 */ /* 0x000fe20000010043 */
[----:B------:R-:W-:-:S04]  /*8ac0*/  IMAD.MOV.U32 R66, RZ, RZ, RZ ;  /* 0x000000ffff427224 */ /* 0x000fc800078e00ff */
[----:B--2---:R-:W-:Y:S02]  /*8ad0*/  @P6 IMAD.MOV.U32 R68, RZ, RZ, R69 ;  /* 0x000000ffff446224 */ /* 0x004fe400078e0045 */
[----:B------:R-:W-:Y:S02]  /*8ae0*/  FADD.FTZ R64, R64, R67 ;  /* 0x0000004340407221 */ /* 0x000fe40000010000 */
[----:B------:R-:W-:Y:S01]  /*8af0*/  FMUL.FTZ R67, R68, R68 ;  /* 0x0000004444437220 */ /* 0x000fe20000410000 */
[C---:B------:R-:W-:Y:S02]  /*8b00*/  LOP3.LUT P4, RZ, R57.reuse, 0x800000, RZ, 0xc0, !PT ;  /* 0x0080000039ff7812 */ /* 0x040fe4000788c0ff */
[----:B------:R-:W-:Y:S01]  /*8b10*/  LOP3.LUT P5, RZ, R57, 0x400000, RZ, 0xc0, !PT ;  /* 0x0040000039ff7812 */ /* 0x000fe200078ac0ff */
[----:B------:R0:W-:Y:S01]  /*8b20*/  STL.64 [R1+0x3e8], R8 ;  /* 0x0003e80801007387 */ /* 0x0001e20000100a00 */
[----:B---3--:R-:W-:-:S03]  /*8b30*/  @P6 MOV R66, R63 ;  /* 0x0000003f00426202 */ /* 0x008fc60000000f00 */
[----:B------:R-:W2:Y:S02]  /*8b40*/  LDL.LU R63, [R1+0x31c] ;  /* 0x00031c00013f7983 */ /* 0x000ea40000300800 */
[----:B------:R-:W-:Y:S01]  /*8b50*/  FADD.FTZ R68, R68, R66 ;  /* 0x0000004244447221 */ /* 0x000fe20000010000 */
[----:B------:R-:W-:Y:S01]  /*8b60*/  FFMA.FTZ R67, R66, R66, R67 ;  /* 0x0000004242437223 */ /* 0x000fe20000010043 */
[----:B------:R-:W-:Y:S02]  /*8b70*/  HFMA2.MMA R66, -RZ, RZ, 0, 0 ;  /* 0x00000000ff427435 */ /* 0x000fe400000001ff */
[----:B------:R-:W-:Y:S01]  /*8b80*/  FADD.FTZ R65, R65, R68 ;  /* 0x0000004441417221 */ /* 0x000fe20000010000 */
[----:B------:R-:W-:Y:S02]  /*8b90*/  IMAD.MOV.U32 R68, RZ, RZ, RZ ;  /* 0x000000ffff447224 */ /* 0x000fe400078e00ff */
[----:B------:R-:W-:Y:S02]  /*8ba0*/  @P3 IMAD.MOV.U32 R68, RZ, RZ, R60 ;  /* 0x000000ffff443224 */ /* 0x000fe400078e003c */
[----:B----4-:R-:W-:Y:S01]  /*8bb0*/  @P3 IMAD.MOV.U32 R66, RZ, RZ, R61 ;  /* 0x000000ffff423224 */ /* 0x010fe200078e003d */
[----:B------:R-:W3:Y:S04]  /*8bc0*/  LDL.LU R60, [R1+0x310] ;  /* 0x00031000013c7983 */ /* 0x000ee80000300800 */
[----:B------:R-:W3:Y:S01]  /*8bd0*/  LDL.LU R61, [R1+0x314] ;  /* 0x00031400013d7983 */ /* 0x000ee20000300800 */
[----:B------:R-:W-:Y:S01]  /*8be0*/  FADD.FTZ R64, R64, R67 ;  /* 0x0000004340407221 */ /* 0x000fe20000010000 */
[C---:B------:R-:W-:Y:S01]  /*8bf0*/  FMUL.FTZ R67, R68.reuse, R68 ;  /* 0x0000004444437220 */ /* 0x040fe20000410000 */
[----:B------:R-:W-:-:S04]  /*8c00*/  FADD.FTZ R68, R68, R66 ;  /* 0x0000004244447221 */ /* 0x000fc80000010000 */
[----:B------:R-:W-:Y:S01]  /*8c10*/  FADD.FTZ R65, R65, R68 ;  /* 0x0000004441417221 */ /* 0x000fe20000010000 */
[----:B------:R-:W-:Y:S02]  /*8c20*/  IMAD.MOV.U32 R68, RZ, RZ, RZ ;  /* 0x000000ffff447224 */ /* 0x000fe400078e00ff */
[----:B------:R-:W-:Y:S01]  /*8c30*/  FFMA.FTZ R67, R66, R66, R67 ;  /* 0x0000004242437223 */ /* 0x000fe20000010043 */
[----:B------:R-:W-:Y:S01]  /*8c40*/  @P4 MOV R68, R3 ;  /* 0x0000000300444202 */ /* 0x000fe20000000f00 */
[----:B------:R-:W-:Y:S02]  /*8c50*/  IMAD.MOV.U32 R66, RZ, RZ, RZ ;  /* 0x000000ffff427224 */ /* 0x000fe400078e00ff */
[----:B------:R-:W-:Y:S02]  /*8c60*/  @P4 IMAD.MOV.U32 R66, RZ, RZ, R2 ;  /* 0x000000ffff424224 */ /* 0x000fe400078e0002 */
[----:B------:R-:W-:Y:S01]  /*8c70*/  FADD.FTZ R64, R64, R67 ;  /* 0x0000004340407221 */ /* 0x000fe20000010000 */
[C---:B------:R-:W-:Y:S01]  /*8c80*/  FMUL.FTZ R67, R68.reuse, R68 ;  /* 0x0000004444437220 */ /* 0x040fe20000410000 */
[----:B------:R-:W-:-:S04]  /*8c90*/  FADD.FTZ R68, R68, R66 ;  /* 0x0000004244447221 */ /* 0x000fc80000010000 */
[----:B------:R-:W-:Y:S01]  /*8ca0*/  FADD.FTZ R65, R65, R68 ;  /* 0x0000004441417221 */ /* 0x000fe20000010000 */
[----:B------:R-:W-:Y:S01]  /*8cb0*/  HFMA2.MMA R68, -RZ, RZ, 0, 0 ;  /* 0x00000000ff447435 */ /* 0x000fe200000001ff */
[----:B------:R-:W-:Y:S01]  /*8cc0*/  FFMA.FTZ R67, R66, R66, R67 ;  /* 0x0000004242437223 */ /* 0x000fe20000010043 */
[----:B------:R-:W-:Y:S01]  /*8cd0*/  LOP3.LUT P6, RZ, R57, 0x200000, RZ, 0xc0, !PT ;  /* 0x0020000039ff7812 */ /* 0x000fe200078cc0ff */
[----:B------:R-:W-:-:S03]  /*8ce0*/  IMAD.MOV.U32 R66, RZ, RZ, RZ ;  /* 0x000000ffff427224 */ /* 0x000fc600078e00ff */
[----:B------:R-:W-:Y:S02]  /*8cf0*/  @P5 IMAD.MOV.U32 R68, RZ, RZ, R5 ;  /* 0x000000ffff445224 */ /* 0x000fe400078e0005 */
[----:B------:R-:W-:Y:S01]  /*8d00*/  FADD.FTZ R64, R64, R67 ;  /* 0x0000004340407221 */ /* 0x000fe20000010000 */
[----:B------:R-:W-:Y:S01]  /*8d10*/  @P5 MOV R66, R4 ;  /* 0x0000000400425202 */ /* 0x000fe20000000f00 */
[----:B------:R-:W-:-:S04]  /*8d20*/  FMUL.FTZ R67, R68, R68 ;  /* 0x0000004444437220 */ /* 0x000fc80000410000 */
[----:B------:R-:W-:Y:S01]  /*8d30*/  FADD.FTZ R68, R68, R66 ;  /* 0x0000004244447221 */ /* 0x000fe20000010000 */
[----:B------:R-:W-:Y:S01]  /*8d40*/  FFMA.FTZ R67, R66, R66, R67 ;  /* 0x0000004242437223 */ /* 0x000fe20000010043 */
[----:B------:R-:W-:Y:S01]  /*8d50*/  HFMA2.MMA R66, -RZ, RZ, 0, 0 ;  /* 0x00000000ff427435 */ /* 0x000fe200000001ff */
[----:B------:R-:W-:Y:S01]  /*8d60*/  LOP3.LUT P3, RZ, R57, 0x100000, RZ, 0xc0, !PT ;  /* 0x0010000039ff7812 */ /* 0x000fe2000786c0ff */
[----:B------:R-:W-:Y:S01]  /*8d70*/  FADD.FTZ R65, R65, R68 ;  /* 0x0000004441417221 */ /* 0x000fe20000010000 */
[----:B------:R-:W-:Y:S02]  /*8d80*/  IMAD.MOV.U32 R68, RZ, RZ, RZ ;  /* 0x000000ffff447224 */ /* 0x000fe400078e00ff */
[----:B------:R-:W-:Y:S02]  /*8d90*/  @P6 IMAD.MOV.U32 R68, RZ, RZ, R7 ;  /* 0x000000ffff446224 */ /* 0x000fe400078e0007 */
[----:B------:R-:W-:Y:S02]  /*8da0*/  @P6 IMAD.MOV.U32 R66, RZ, RZ, R6 ;  /* 0x000000ffff426224 */ /* 0x000fe400078e0006 */
[----:B------:R-:W-:Y:S01]  /*8db0*/  FADD.FTZ R64, R64, R67 ;  /* 0x0000004340407221 */ /* 0x000fe20000010000 */
[C---:B------:R-:W-:Y:S01]  /*8dc0*/  FMUL.FTZ R67, R68.reuse, R68 ;  /* 0x0000004444437220 */ /* 0x040fe20000410000 */
[----:B------:R-:W-:Y:S01]  /*8dd0*/  FADD.FTZ R68, R68, R66 ;  /* 0x0000004244447221 */ /* 0x000fe20000010000 */
[----:B------:R-:W-:-:S02]  /*8de0*/  LOP3.LUT P4, RZ, R57, 0x80000, RZ, 0xc0, !PT ;  /* 0x0008000039ff7812 */ /* 0x000fc4000788c0ff */
[----:B------:R-:W-:Y:S01]  /*8df0*/  FFMA.FTZ R67, R66, R66, R67 ;  /* 0x0000004242437223 */ /* 0x000fe20000010043 */
[----:B------:R-:W-:Y:S01]  /*8e00*/  FADD.FTZ R65, R65, R68 ;  /* 0x0000004441417221 */ /* 0x000fe20000010000 */
[----:B------:R-:W-:Y:S01]  /*8e10*/  IMAD.MOV.U32 R68, RZ, RZ, RZ ;  /* 0x000000ffff447224 */ /* 0x000fe200078e00ff */
[----:B------:R-:W-:Y:S01]  /*8e20*/  @P3 MOV R68, R9 ;  /* 0x0000000900443202 */ /* 0x000fe20000000f00 */
[----:B------:R-:W-:Y:S02]  /*8e30*/  IMAD.MOV.U32 R66, RZ, RZ, RZ ;  /* 0x000000ffff427224 */ /* 0x000fe400078e00ff */
[----:B------:R-:W-:Y:S02]  /*8e40*/  @P3 IMAD.MOV.U32 R66, RZ, RZ, R8 ;  /* 0x000000ffff423224 */ /* 0x000fe400078e0008 */
[----:B------:R-:W-:Y:S01]  /*8e50*/  FADD.FTZ R64, R64, R67 ;  /* 0x0000004340407221 */ /* 0x000fe20000010000 */
[C---:B------:R-:W-:Y:S01]  /*8e60*/  FMUL.FTZ R67, R68.reuse, R68 ;  /* 0x0000004444437220 */ /* 0x040fe20000410000 */
[----:B------:R-:W-:-:S03]  /*8e70*/  FADD.FTZ R68, R68, R66 ;  /* 0x0000004244447221 */ /* 0x000fc60000010000 */
[----:B------:R-:W-:Y:S01]  /*8e80*/  FFMA.FTZ R67, R66, R66, R67 ;  /* 0x0000004242437223 */ /* 0x000fe20000010043 */
[----:B------:R-:W-:Y:S01]  /*8e90*/  FADD.FTZ R65, R65, R68 ;  /* 0x0000004441417221 */ /* 0x000fe20000010000 */
[----:B------:R-:W-:Y:S01]  /*8ea0*/  IMAD.MOV.U32 R68, RZ, RZ, RZ ;  /* 0x000000ffff447224 */ /* 0x000fe200078e00ff */
[----:B------:R-:W-:Y:S01]  /*8eb0*/  @P4 MOV R68, R11 ;  /* 0x0000000b00444202 */ /* 0x000fe20000000f00 */
[----:B------:R-:W-:Y:S02]  /*8ec0*/  IMAD.MOV.U32 R66, RZ, RZ, RZ ;  /* 0x000000ffff427224 */ /* 0x000fe400078e00ff */
[----:B------:R-:W-:Y:S01]  /*8ed0*/  @P4 IMAD.MOV.U32 R66, RZ, RZ, R10 ;  /* 0x000000ffff424224 */ /* 0x000fe200078e000a */
[----:B------:R-:W-:Y:S01]  /*8ee0*/  LOP3.LUT P5, RZ, R57, 0x40000, RZ, 0xc0, !PT ;  /* 0x0004000039ff7812 */ /* 0x000fe200078ac0ff */
        /* <DEDUP_REMOVED lines=19> */
[----:B------:R-:W-:Y:S01]  /*9020*/  @P6 IMAD.MOV.U32 R66, RZ, RZ, R14 ;  /* 0x000000ffff426224 */ /* 0x000fe200078e000e */
[----:B0-----:R-:W-:Y:S01]  /*9030*/  MOV R8, R59 ;  /* 0x0000003b00087202 */ /* 0x001fe20000000f00 */
[----:B------:R-:W-:Y:S01]  /*9040*/  FADD.FTZ R64, R64, R67 ;  /* 0x0000004340407221 */ /* 0x000fe20000010000 */
[----:B------:R-:W4:Y:S01]  /*9050*/  LDL.LU R59, [R1+0x49c] ;  /* 0x00049c00013b7983 */ /* 0x000f220000300800 */
[C---:B------:R-:W-:Y:S01]  /*9060*/  FMUL.FTZ R67, R68.reuse, R68 ;  /* 0x0000004444437220 */ /* 0x040fe20000410000 */
[----:B------:R-:W-:-:S04]  /*9070*/  FADD.FTZ R68, R68, R66 ;  /* 0x0000004244447221 */ /* 0x000fc80000010000 */
[----:B------:R-:W-:Y:S01]  /*9080*/  FADD.FTZ R65, R65, R68 ;  /* 0x0000004441417221 */ /* 0x000fe20000010000 */
[----:B------:R-:W-:Y:S02]  /*9090*/  IMAD.MOV.U32 R68, RZ, RZ, RZ ;  /* 0x000000ffff447224 */ /* 0x000fe400078e00ff */
[----:B------:R-:W-:Y:S01]  /*90a0*/  FFMA.FTZ R67, R66, R66, R67 ;  /* 0x0000004242437223 */ /* 0x000fe20000010043 */
        /* <DEDUP_REMOVED lines=91> */
[----:B------:R-:W-:Y:S01]  /*9660*/  FADD.FTZ R64, R64, R67 ;  /* 0x0000004340407221 */ /* 0x000fe20000010000 */
[----:B------:R-:W-:Y:S02]  /*9670*/  IMAD.MOV.U32 R66, RZ, RZ, RZ ;  /* 0x000000ffff427224 */ /* 0x000fe400078e00ff */
[----:B------:R-:W-:Y:S02]  /*9680*/  @P4 IMAD.MOV.U32 R66, RZ, RZ, R34 ;  /* 0x000000ffff424224 */ /* 0x000fe400078e0022 */
[----:B------:R-:W-:Y:S01]  /*9690*/  FMUL.FTZ R67, R68, R68 ;  /* 0x0000004444437220 */ /* 0x000fe20000410000 */
[----:B------:R-:W-:-:S03]  /*96a0*/  LOP3.LUT P5, RZ, R57, 0x40, RZ, 0xc0, !PT ;  /* 0x0000004039ff7812 */ /* 0x000fc600078ac0ff */
[----:B------:R-:W-:-:S04]  /*96b0*/  FFMA.FTZ R67, R66, R66, R67 ;  /* 0x0000004242437223 */ /* 0x000fc80000010043 */
[----:B------:R-:W-:Y:S01]  /*96c0*/  FADD.FTZ R64, R64, R67 ;  /* 0x0000004340407221 */ /* 0x000fe20000010000 */
[----:B------:R-:W-:Y:S01]  /*96d0*/  HFMA2.MMA R67, -RZ, RZ, 0, 0 ;  /* 0x00000000ff437435 */ /* 0x000fe200000001ff */
[----:B------:R0:W-:Y:S01]  /*96e0*/  STL.64 [R1+0x3d0], R2 ;  /* 0x0003d00201007387 */ /* 0x0001e20000100a00 */
[----:B------:R-:W-:Y:S01]  /*96f0*/  FADD.FTZ R68, R68, R66 ;  /* 0x0000004244447221 */ /* 0x000fe20000010000 */
[----:B------:R-:W-:Y:S02]  /*9700*/  IMAD.MOV.U32 R66, RZ, RZ, RZ ;  /* 0x000000ffff427224 */ /* 0x000fe400078e00ff */
[----:B------:R1:W-:Y:S01]  /*9710*/  STL.64 [R1+0x3d8], R4 ;  /* 0x0003d80401007387 */ /* 0x0003e20000100a00 */
[----:B------:R-:W-:Y:S01]  /*9720*/  @P5 IMAD.MOV.U32 R67, RZ, RZ, R37 ;  /* 0x000000ffff435224 */ /* 0x000fe200078e0025 */
[----:B------:R-:W-:Y:S02]  /*9730*/  @P5 MOV R66, R36 ;  /* 0x0000002400425202 */ /* 0x000fe40000000f00 */
[----:B------:R2:W-:Y:S01]  /*9740*/  STL.64 [R1+0x3e0], R6 ;  /* 0x0003e00601007387 */ /* 0x0005e20000100a00 */
[----:B------:R-:W-:-:S03]  /*9750*/  LOP3.LUT P4, RZ, R0, 0x2, RZ, 0xc0, !PT ;  /* 0x0000000200ff7812 */ /* 0x000fc6000788c0ff */
[----:B------:R2:W-:Y:S01]  /*9760*/  STL.64 [R1+0x3f0], R10 ;  /* 0x0003f00a01007387 */ /* 0x0005e20000100a00 */
[----:B------:R-:W-:-:S03]  /*9770*/  LOP3.LUT P5, RZ, R0, 0x1, RZ, 0xc0, !PT ;  /* 0x0000000100ff7812 */ /* 0x000fc600078ac0ff */
[----:B0-----:R-:W4:Y:S01]  /*9780*/  LDL.LU R2, [R1+0x320] ;  /* 0x0003200001027983 */ /* 0x001f220000300800 */
[----:B------:R-:W-:-:S03]  /*9790*/  FMUL.FTZ R0, R67, R67 ;  /* 0x0000004343007220 */ /* 0x000fc60000410000 */
[----:B------:R-:W4:Y:S04]  /*97a0*/  LDL.LU R3, [R1+0x324] ;  /* 0x0003240001037983 */ /* 0x000f280000300800 */
[----:B-1----:R-:W4:Y:S04]  /*97b0*/  LDL.LU R4, [R1+0x328] ;  /* 0x0003280001047983 */ /* 0x002f280000300800 */
[----:B------:R-:W4:Y:S04]  /*97c0*/  LDL.LU R5, [R1+0x32c] ;  /* 0x00032c0001057983 */ /* 0x000f280000300800 */
[----:B--2---:R-:W2:Y:S04]  /*97d0*/  LDL.LU R6, [R1+0x330] ;  /* 0x0003300001067983 */ /* 0x004ea80000300800 */
[----:B------:R-:W2:Y:S04]  /*97e0*/  LDL.LU R7, [R1+0x334] ;  /* 0x0003340001077983 */ /* 0x000ea80000300800 */
[----:B------:R-:W2:Y:S01]  /*97f0*/  LDL R11, [R1+0x340] ;  /* 0x00034000010b7983 */ /* 0x000ea20000100800 */
[----:B------:R-:W-:Y:S01]  /*9800*/  LOP3.LUT P6, RZ, R57, 0x20, RZ, 0xc0, !PT ;  /* 0x0000002039ff7812 */ /* 0x000fe200078cc0ff */
[----:B------:R-:W-:Y:S01]  /*9810*/  FFMA.FTZ R0, R66, R66, R0 ;  /* 0x0000004242007223 */ /* 0x000fe20000010000 */
[----:B------:R-:W-:Y:S01]  /*9820*/  FADD.FTZ R65, R65, R68 ;  /* 0x0000004441417221 */ /* 0x000fe20000010000 */
[----:B------:R-:W-:Y:S01]  /*9830*/  FADD.FTZ R67, R67, R66 ;  /* 0x0000004243437221 */ /* 0x000fe20000010000 */
[----:B------:R-:W-:Y:S01]  /*9840*/  LOP3.LUT P3, RZ, R57, 0x10, RZ, 0xc0, !PT ;  /* 0x0000001039ff7812 */ /* 0x000fe2000786c0ff */
[----:B------:R-:W-:Y:S01]  /*9850*/  FADD.FTZ R64, R64, R0 ;  /* 0x0000000040407221 */ /* 0x000fe20000010000 */
[----:B------:R-:W-:Y:S01]  /*9860*/  HFMA2.MMA R0, -RZ, RZ, 0, 0 ;  /* 0x00000000ff007435 */ /* 0x000fe200000001ff */
[----:B------:R-:W-:Y:S01]  /*9870*/  FADD.FTZ R65, R65, R67 ;  /* 0x0000004341417221 */ /* 0x000fe20000010000 */
[----:B------:R-:W-:Y:S01]  /*9880*/  IMAD.MOV.U32 R67, RZ, RZ, RZ ;  /* 0x000000ffff437224 */ /* 0x000fe200078e00ff */
[----:B------:R0:W-:Y:S04]  /*9890*/  STL.64 [R1+0x20], R62 ;  /* 0x0000203e01007387 */ /* 0x0001e80000100a00 */
[----:B------:R-:W-:Y:S01]  /*98a0*/  @P6 IMAD.MOV.U32 R67, RZ, RZ, R39 ;  /* 0x000000ffff436224 */ /* 0x000fe200078e0027 */
[----:B---3--:R1:W-:Y:S01]  /*98b0*/  STL.64 [R1+0x28], R60 ;  /* 0x0000283c01007387 */ /* 0x0083e20000100a00 */
[----:B------:R-:W-:-:S02]  /*98c0*/  @P6 IMAD.MOV.U32 R0, RZ, RZ, R38 ;  /* 0x000000ffff006224 */ /* 0x000fc400078e0026 */
[C---:B------:R-:W-:Y:S01]  /*98d0*/  FMUL.FTZ R66, R67.reuse, R67 ;  /* 0x0000004343427220 */ /* 0x040fe20000410000 */
[----:B------:R-:W-:Y:S02]  /*98e0*/  IMAD.MOV.U32 R9, RZ, RZ, R56 ;  /* 0x000000ffff097224 */ /* 0x000fe400078e0038 */
[----:B------:R-:W-:Y:S01]  /*98f0*/  FADD.FTZ R67, R67, R0 ;  /* 0x0000000043437221 */ /* 0x000fe20000010000 */
[----:B------:R-:W3:Y:S04]  /*9900*/  LDL.LU R56, [R1+0x498] ;  /* 0x0004980001387983 */ /* 0x000ee80000300800 */
[----:B0-----:R-:W3:Y:S01]  /*9910*/  LDL.LU R62, [R1+0x240] ;  /* 0x00024000013e7983 */ /* 0x001ee20000300800 */
[----:B------:R-:W-:-:S03]  /*9920*/  FADD.FTZ R65, R65, R67 ;  /* 0x0000004341417221 */ /* 0x000fc60000010000 */
[----:B------:R-:W3:Y:S01]  /*9930*/  LDL.LU R63, [R1+0x244] ;  /* 0x00024400013f7983 */ /* 0x000ee20000300800 */
[----:B------:R-:W-:-:S03]  /*9940*/  IMAD.MOV.U32 R67, RZ, RZ, RZ ;  /* 0x000000ffff437224 */ /* 0x000fc600078e00ff */
[----:B-1----:R-:W3:Y:S04]  /*9950*/  LDL.LU R60, [R1+0x238] ;  /* 0x00023800013c7983 */ /* 0x002ee80000300800 */
[----:B------:R-:W3:Y:S01]  /*9960*/  LDL.LU R61, [R1+0x23c] ;  /* 0x00023c00013d7983 */ /* 0x000ee20000300800 */
[----:B------:R-:W-:Y:S01]  /*9970*/  FFMA.FTZ R66, R0, R0, R66 ;  /* 0x0000000000427223 */ /* 0x000fe20000010042 */
[----:B------:R-:W-:Y:S01]  /*9980*/  @P3 MOV R67, R41 ;  /* 0x0000002900433202 */ /* 0x000fe20000000f00 */
[----:B------:R-:W-:Y:S01]  /*9990*/  IMAD.MOV.U32 R0, RZ, RZ, RZ ;  /* 0x000000ffff007224 */ /* 0x000fe200078e00ff */
[----:B------:R0:W-:Y:S01]  /*99a0*/  STL.64 [R1+0x3f8], R12 ;  /* 0x0003f80c01007387 */ /* 0x0001e20000100a00 */
[----:B------:R-:W-:Y:S02]  /*99b0*/  @P3 IMAD.MOV.U32 R0, RZ, RZ, R40 ;  /* 0x000000ffff003224 */ /* 0x000fe400078e0028 */
[----:B------:R-:W-:Y:S01]  /*99c0*/  FADD.FTZ R64, R64, R66 ;  /* 0x0000004240407221 */ /* 0x000fe20000010000 */
[----:B------:R-:W-:Y:S01]  /*99d0*/  LOP3.LUT P3, RZ, R58, 0x40000000, RZ, 0xc0, !PT ;  /* 0x400000003aff7812 */ /* 0x000fe2000786c0ff */
[C---:B------:R-:W-:Y:S01]  /*99e0*/  FMUL.FTZ R66, R67.reuse, R67 ;  /* 0x0000004343427220 */ /* 0x040fe20000410000 */
[----:B------:R-:W-:Y:S01]  /*99f0*/  FADD.FTZ R67, R67, R0 ;  /* 0x0000000043437221 */ /* 0x000fe20000010000 */
[----:B------:R-:W-:Y:S03]  /*9a00*/  STL.64 [R1+0x400], R14 ;  /* 0x0004000e01007387 */ /* 0x000fe60000100a00 */
[----:B------:R-:W-:Y:S01]  /*9a10*/  FADD.FTZ R65, R65, R67 ;  /* 0x0000004341417221 */ /* 0x000fe20000010000 */
[----:B------:R-:W-:Y:S01]  /*9a20*/  HFMA2.MMA R67, -RZ, RZ, 0, 0 ;  /* 0x00000000ff437435 */ /* 0x000fe200000001ff */
[----:B------:R-:W-:Y:S01]  /*9a30*/  FFMA.FTZ R66, R0, R0, R66 ;  /* 0x0000000000427223 */ /* 0x000fe20000010042 */
[----:B------:R-:W-:Y:S01]  /*9a40*/  LOP3.LUT P6, RZ, R58, 0x80000000, RZ, 0xc0, !PT ;  /* 0x800000003aff7812 */ /* 0x000fe200078cc0ff */
[----:B------:R-:W-:Y:S01]  /*9a50*/  IMAD.MOV.U32 R0, RZ, RZ, RZ ;  /* 0x000000ffff007224 */ /* 0x000fe200078e00ff */
[----:B------:R-:W4:Y:S02]  /*9a60*/  S2R R68, SR_LANEID ;  /* 0x0000000000447919 */ /* 0x000f240000000000 */
[----:B------:R-:W-:-:S02]  /*9a70*/  @P3 IMAD.MOV.U32 R67, RZ, RZ, R43 ;  /* 0x000000ffff433224 */ /* 0x000fc400078e002b */
[----:B------:R-:W-:Y:S01]  /*9a80*/  FADD.FTZ R64, R64, R66 ;  /* 0x0000004240407221 */ /* 0x000fe20000010000 */
[----:B------:R-:W-:Y:S01]  /*9a90*/  @P3 MOV R0, R42 ;  /* 0x0000002a00003202 */ /* 0x000fe20000000f00 */
[----:B------:R-:W-:Y:S01]  /*9aa0*/  STL.64 [R1+0x408], R16 ;  /* 0x0004081001007387 */ /* 0x000fe20000100a00 */
[----:B------:R-:W-:-:S03]  /*9ab0*/  FMUL.FTZ R66, R67, R67 ;  /* 0x0000004343427220 */ /* 0x000fc60000410000 */
[----:B------:R-:W-:Y:S01]  /*9ac0*/  FADD.FTZ R67, R67, R0 ;  /* 0x0000000043437221 */ /* 0x000fe20000010000 */
[----:B------:R-:W-:Y:S01]  /*9ad0*/  FFMA.FTZ R66, R0, R0, R66 ;  /* 0x0000000000427223 */ /* 0x000fe20000010042 */
[----:B------:R-:W-:Y:S01]  /*9ae0*/  HFMA2.MMA R0, -RZ, RZ, 0, 0 ;  /* 0x00000000ff007435 */ /* 0x000fe200000001ff */
[----:B------:R-:W-:Y:S01]  /*9af0*/  STL.64 [R1+0x410], R18 ;  /* 0x0004101201007387 */ /* 0x000fe20000100a00 */
[----:B------:R-:W-:Y:S01]  /*9b00*/  FADD.FTZ R65, R65, R67 ;  /* 0x0000004341417221 */ /* 0x000fe20000010000 */
[----:B------:R-:W-:Y:S02]  /*9b10*/  IMAD.MOV.U32 R67, RZ, RZ, RZ ;  /* 0x000000ffff437224 */ /* 0x000fe400078e00ff */
[----:B------:R-:W-:Y:S01]  /*9b20*/  @P6 IMAD.MOV.U32 R67, RZ, RZ, R45 ;  /* 0x000000ffff436224 */ /* 0x000fe200078e002d */
[----:B------:R-:W-:Y:S01]  /*9b30*/  STL.64 [R1+0x418], R20 ;  /* 0x0004181401007387 */ /* 0x000fe20000100a00 */
[----:B------:R-:W-:Y:S02]  /*9b40*/  @P6 IMAD.MOV.U32 R0, RZ, RZ, R44 ;  /* 0x000000ffff006224 */ /* 0x000fe400078e002c */
[----:B------:R-:W-:Y:S01]  /*9b50*/  FADD.FTZ R64, R64, R66 ;  /* 0x0000004240407221 */ /* 0x000fe20000010000 */
[C---:B------:R-:W-:Y:S01]  /*9b60*/  FMUL.FTZ R66, R67.reuse, R67 ;  /* 0x0000004343427220 */ /* 0x040fe20000410000 */
[----:B------:R-:W-:Y:S01]  /*9b70*/  STL.64 [R1+0x420], R22 ;  /* 0x0004201601007387 */ /* 0x000fe20000100a00 */
[----:B------:R-:W-:-:S02]  /*9b80*/  FADD.FTZ R67, R67, R0 ;  /* 0x0000000043437221 */ /* 0x000fc40000010000 */
[----:B------:R-:W-:Y:S01]  /*9b90*/  FFMA.FTZ R66, R0, R0, R66 ;  /* 0x0000000000427223 */ /* 0x000fe20000010042 */
[----:B------:R-:W-:Y:S01]  /*9ba0*/  STL.64 [R1+0x428], R24 ;  /* 0x0004281801007387 */ /* 0x000fe20000100a00 */
[----:B------:R-:W-:Y:S01]  /*9bb0*/  FADD.FTZ R65, R65, R67 ;  /* 0x0000004341417221 */ /* 0x000fe20000010000 */
[----:B------:R-:W-:Y:S01]  /*9bc0*/  IMAD.MOV.U32 R67, RZ, RZ, RZ ;  /* 0x000000ffff437224 */ /* 0x000fe200078e00ff */
[----:B------:R-:W-:Y:S01]  /*9bd0*/  @P5 MOV R67, R47 ;  /* 0x0000002f00435202 */ /* 0x000fe20000000f00 */
[----:B------:R-:W-:Y:S01]  /*9be0*/  IMAD.MOV.U32 R0, RZ, RZ, RZ ;  /* 0x000000ffff007224 */ /* 0x000fe200078e00ff */
[----:B------:R-:W-:Y:S01]  /*9bf0*/  STL.64 [R1+0x430], R26 ;  /* 0x0004301a01007387 */ /* 0x000fe20000100a00 */
[----:B------:R-:W-:Y:S02]  /*9c00*/  @P5 IMAD.MOV.U32 R0, RZ, RZ, R46 ;  /* 0x000000ffff005224 */ /* 0x000fe400078e002e */
[----:B------:R-:W-:Y:S01]  /*9c10*/  FADD.FTZ R64, R64, R66 ;  /* 0x0000004240407221 */ /* 0x000fe20000010000 */
[C---:B------:R-:W-:Y:S01]  /*9c20*/  FMUL.FTZ R66, R67.reuse, R67 ;  /* 0x0000004343427220 */ /* 0x040fe20000410000 */
[----:B------:R-:W-:Y:S01]  /*9c30*/  STL.64 [R1+0x438], R28 ;  /* 0x0004381c01007387 */ /* 0x000fe20000100a00 */
[----:B------:R-:W-:-:S03]  /*9c40*/  FADD.FTZ R67, R67, R0 ;  /* 0x0000000043437221 */ /* 0x000fc60000010000 */
[----:B------:R-:W-:Y:S01]  /*9c50*/  STL.64 [R1+0x440], R30 ;  /* 0x0004401e01007387 */ /* 0x000fe20000100a00 */
[----:B------:R-:W-:Y:S01]  /*9c60*/  FADD.FTZ R65, R65, R67 ;  /* 0x0000004341417221 */ /* 0x000fe20000010000 */
[----:B------:R-:W-:Y:S01]  /*9c70*/  HFMA2.MMA R67, -RZ, RZ, 0, 0 ;  /* 0x00000000ff437435 */ /* 0x000fe200000001ff */
[----:B------:R-:W-:Y:S01]  /*9c80*/  FFMA.FTZ R66, R0, R0, R66 ;  /* 0x0000000000427223 */ /* 0x000fe20000010042 */
[----:B------:R-:W-:Y:S01]  /*9c90*/  IMAD.MOV.U32 R0, RZ, RZ, RZ ;  /* 0x000000ffff007224 */ /* 0x000fe200078e00ff */
[----:B------:R-:W-:Y:S01]  /*9ca0*/  @P4 MOV R0, R48 ;  /* 0x0000003000004202 */ /* 0x000fe20000000f00 */
[----:B------:R-:W-:Y:S02]  /*9cb0*/  STL.64 [R1+0x448], R32 ;  /* 0x0004482001007387 */ /* 0x000fe40000100a00 */
[----:B------:R-:W-:Y:S02]  /*9cc0*/  @P4 IMAD.MOV.U32 R67, RZ, RZ, R49 ;  /* 0x000000ffff434224 */ /* 0x000fe400078e0031 */
[----:B------:R-:W-:Y:S01]  /*9cd0*/  FADD.FTZ R64, R64, R66 ;  /* 0x0000004240407221 */ /* 0x000fe20000010000 */
[----:B------:R-:W-:Y:S01]  /*9ce0*/  STL.64 [R1+0x458], R34 ;  /* 0x0004582201007387 */ /* 0x000fe20000100a00 */
[C---:B------:R-:W-:Y:S01]  /*9cf0*/  FMUL.FTZ R66, R67.reuse, R67 ;  /* 0x0000004343427220 */ /* 0x040fe20000410000 */
[----:B------:R-:W-:Y:S01]  /*9d00*/  FADD.FTZ R67, R67, R0 ;  /* 0x0000000043437221 */ /* 0x000fe20000010000 */
[----:B----4-:R-:W-:Y:S01]  /*9d10*/  ISETP.GE.AND P3, PT, R68, R59, PT ;  /* 0x0000003b4400720c */ /* 0x010fe20003f66270 */
[----:B------:R-:W-:Y:S01]  /*9d20*/  STL.64 [R1+0x460], R36 ;  /* 0x0004602401007387 */ /* 0x000fe20000100a00 */
[----:B------:R-:W-:Y:S01]  /*9d30*/  FFMA.FTZ R66, R0, R0, R66 ;  /* 0x0000000000427223 */ /* 0x000fe20000010042 */
[----:B------:R-:W-:Y:S01]  /*9d40*/  HFMA2.MMA R0, -RZ, RZ, 0, 0 ;  /* 0x00000000ff007435 */ /* 0x000fe200000001ff */
[----:B------:R-:W-:Y:S01]  /*9d50*/  FADD.FTZ R65, R65, R67 ;  /* 0x0000004341417221 */ /* 0x000fe20000010000 */
[----:B------:R-:W-:Y:S01]  /*9d60*/  IMAD.MOV.U32 R67, RZ, RZ, RZ ;  /* 0x000000ffff437224 */ /* 0x000fe200078e00ff */
[----:B------:R-:W-:Y:S01]  /*9d70*/  STL.64 [R1+0x468], R38 ;  /* 0x0004682601007387 */ /* 0x000fe20000100a00 */
[----:B------:R-:W-:-:S02]  /*9d80*/  @P0 IMAD.MOV.U32 R67, RZ, RZ, R51 ;  /* 0x000000ffff430224 */ /* 0x000fc400078e0033 */
[----:B------:R-:W-:Y:S02]  /*9d90*/  @P0 IMAD.MOV.U32 R0, RZ, RZ, R50 ;  /* 0x000000ffff000224 */ /* 0x000fe400078e0032 */
[----:B------:R-:W-:Y:S01]  /*9da0*/  FADD.FTZ R64, R64, R66 ;  /* 0x0000004240407221 */ /* 0x000fe20000010000 */
[C---:B------:R-:W-:Y:S01]  /*9db0*/  FMUL.FTZ R66, R67.reuse, R67 ;  /* 0x0000004343427220 */ /* 0x040fe20000410000 */
[----:B------:R-:W-:Y:S01]  /*9dc0*/  STL.64 [R1+0x470], R40 ;  /* 0x0004702801007387 */ /* 0x000fe20000100a00 */
[----:B------:R-:W-:Y:S02]  /*9dd0*/  FADD.FTZ R67, R67, R0 ;  /* 0x0000000043437221 */ /* 0x000fe40000010000 */
[----:B------:R-:W-:Y:S01]  /*9de0*/  FFMA.FTZ R66, R0, R0, R66 ;  /* 0x0000000000427223 */ /* 0x000fe20000010042 */
[----:B------:R-:W-:Y:S01]  /*9df0*/  STL.64 [R1+0x478], R42 ;  /* 0x0004782a01007387 */ /* 0x000fe20000100a00 */
[----:B------:R-:W-:Y:S01]  /*9e00*/  FADD.FTZ R65, R65, R67 ;  /* 0x0000004341417221 */ /* 0x000fe20000010000 */
[----:B------:R-:W-:Y:S01]  /*9e10*/  IMAD.MOV.U32 R67, RZ, RZ, RZ ;  /* 0x000000ffff437224 */ /* 0x000fe200078e00ff */
[----:B------:R-:W-:Y:S01]  /*9e20*/  @P1 MOV R67, R53 ;  /* 0x0000003500431202 */ /* 0x000fe20000000f00 */
[----:B------:R-:W-:Y:S01]  /*9e30*/  IMAD.MOV.U32 R0, RZ, RZ, RZ ;  /* 0x000000ffff007224 */ /* 0x000fe200078e00ff */
[----:B------:R-:W-:Y:S01]  /*9e40*/  STL.64 [R1+0x480], R44 ;  /* 0x0004802c01007387 */ /* 0x000fe20000100a00 */
[----:B------:R-:W-:-:S02]  /*9e50*/  @P1 IMAD.MOV.U32 R0, RZ, RZ, R52 ;  /* 0x000000ffff001224 */ /* 0x000fc400078e0034 */
        /* <DEDUP_REMOVED lines=10> */
[----:B------:R1:W-:Y:S02]  /*9f00*/  STL.64 [R1], R8 ;  /* 0x0000000801007387 */ /* 0x0003e40000100a00 */
[----:B------:R-:W-:Y:S02]  /*9f10*/  @P2 IMAD.MOV.U32 R67, RZ, RZ, R55 ;  /* 0x000000ffff432224 */ /* 0x000fe400078e0037 */
[----:B------:R-:W-:Y:S01]  /*9f20*/  FADD.FTZ R64, R64, R66 ;  /* 0x0000004240407221 */ /* 0x000fe20000010000 */
[----:B0-----:R-:W4:Y:S01]  /*9f30*/  LDL.LU R12, [R1+0x270] ;  /* 0x00027000010c7983 */ /* 0x001f220000300800 */
[C---:B------:R-:W-:Y:S01]  /*9f40*/  FMUL.FTZ R66, R67.reuse, R67 ;  /* 0x0000004343427220 */ /* 0x040fe20000410000 */
[----:B------:R-:W-:-:S02]  /*9f50*/  FADD.FTZ R67, R67, R0 ;  /* 0x0000000043437221 */ /* 0x000fc40000010000 */
[----:B------:R-:W4:Y:S01]  /*9f60*/  LDL.LU R13, [R1+0x274] ;  /* 0x00027400010d7983 */ /* 0x000f220000300800 */
[----:B------:R-:W-:Y:S01]  /*9f70*/  FFMA.FTZ R66, R0, R0, R66 ;  /* 0x0000000000427223 */ /* 0x000fe20000010042 */
[----:B------:R-:W-:Y:S02]  /*9f80*/  FADD.FTZ R65, R65, R67 ;  /* 0x0000004341417221 */ /* 0x000fe40000010000 */
[----:B-1----:R-:W4:Y:S01]  /*9f90*/  LDL.LU R8, [R1+0x260] ;  /* 0x0002600001087983 */ /* 0x002f220000300800 */
[----:B------:R-:W-:-:S03]  /*9fa0*/  FADD.FTZ R66, R64, R66 ;  /* 0x0000004240427221 */ /* 0x000fc60000010000 */
[----:B------:R-:W0:Y:S04]  /*9fb0*/  SHFL.DOWN PT, R0, R65, 0x1, R59 ;  /* 0x0820000041007989 */ /* 0x000e2800000e003b */
[----:B------:R-:W1:Y:S01]  /*9fc0*/  SHFL.DOWN PT, R64, R66, 0x1, R59 ;  /* 0x0820000042407989 */ /* 0x000e6200000e003b */
[----:B------:R-:W-:-:S03]  /*9fd0*/  VIADD R67, R68, 0x2 ;  /* 0x0000000244437836 */ /* 0x000fc60000000000 */
[----:B------:R-:W4:Y:S04]  /*9fe0*/  LDL.LU R9, [R1+0x264] ;  /* 0x0002640001097983 */ /* 0x000f280000300800 */
[----:B------:R-:W4:Y:S04]  /*9ff0*/  LDL.LU R16, [R1+0x280] ;  /* 0x0002800001107983 */ /* 0x000f280000300800 */
[----:B------:R-:W4:Y:S04]  /*a000*/  LDL.LU R17, [R1+0x284] ;  /* 0x0002840001117983 */ /* 0x000f280000300800 */
[----:B------:R-:W4:Y:S01]  /*a010*/  LDL.LU R20, [R1+0x290] ;  /* 0x0002900001147983 */ /* 0x000f220000300800 */
[----:B0-----:R-:W-:-:S03]  /*a020*/  @!P3 FADD.FTZ R65, R65, R0 ;  /* 0x000000004141b221 */ /* 0x001fc60000010000 */
[----:B------:R-:W4:Y:S01]  /*a030*/  LDL.LU R21, [R1+0x294] ;  /* 0x0002940001157983 */ /* 0x000f220000300800 */
[----:B-1----:R-:W-:-:S03]  /*a040*/  @!P3 FADD.FTZ R66, R66, R64 ;  /* 0x000000404242b221 */ /* 0x002fc60000010000 */
[----:B------:R-:W0:Y:S04]  /*a050*/  SHFL.DOWN PT, R0, R65, 0x2, R59 ;  /* 0x0840000041007989 */ /* 0x000e2800000e003b */
[----:B------:R-:W1:Y:S01]  /*a060*/  SHFL.DOWN PT, R64, R66, 0x2, R59 ;  /* 0x0840000042407989 */ /* 0x000e6200000e003b */
[----:B------:R-:W-:Y:S01]  /*a070*/  ISETP.GT.AND P3, PT, R67, R59, PT ;  /* 0x0000003b4300720c */ /* 0x000fe20003f64270 */
[----:B------:R-:W-:Y:S02]  /*a080*/  VIADD R67, R68, 0x4 ;  /* 0x0000000444437836 */ /* 0x000fe40000000000 */
        /* <DEDUP_REMOVED lines=9> */
[----:B------:R-:W-:Y:S02]  /*a120*/  ISETP.GT.AND P3, PT, R67, R59, PT ;  /* 0x0000003b4300720c */ /* 0x000fe40003f64270 */
[----:B------:R-:W-:Y:S01]  /*a130*/  IADD3 R67, R68, 0x8, RZ ;  /* 0x0000000844437810 */ /* 0x000fe20007ffe0ff */
        /* <DEDUP_REMOVED lines=20> */
[----:B------:R-:W-:-:S03]  /*a280*/  ISETP.GT.AND P3, PT, R67, R59, PT ;  /* 0x0000003b4300720c */ /* 0x000fc60003f64270 */
[----:B------:R-:W-:Y:S04]  /*a290*/  STL.64 [R1+0x18], R2 ;  /* 0x0000180201007387 */ /* 0x000fe80000100a00 */
[----:B------:R-:W4:Y:S04]  /*a2a0*/  LDL.LU R49, [R1+0x30c] ;  /* 0x00030c0001317983 */ /* 0x000f280000300800 */
[----:B------:R1:W-:Y:S04]  /*a2b0*/  STL.64 [R1+0x10], R4 ;  /* 0x0000100401007387 */ /* 0x0003e80000100a00 */
[----:B------:R-:W4:Y:S01]  /*a2c0*/  LDL.LU R44, [R1+0x2f8] ;  /* 0x0002f800012c7983 */ /* 0x000f220000300800 */
[----:B0-----:R-:W-:-:S03]  /*a2d0*/  @!P3 FADD.FTZ R65, R65, R0 ;  /* 0x000000004141b221 */ /* 0x001fc60000010000 */
[----:B--2---:R-:W-:Y:S01]  /*a2e0*/  STL.64 [R1+0x8], R6 ;  /* 0x0000080601007387 */ /* 0x004fe20000100a00 */
[----:B-1----:R-:W-:Y:S01]  /*a2f0*/  @!P3 FADD.FTZ R66, R66, R64 ;  /* 0x000000404242b221 */ /* 0x002fe20000010000 */
[----:B------:R-:W-:Y:S01]  /*a300*/  ISETP.NE.AND P3, PT, R68, RZ, PT ;  /* 0x000000ff4400720c */ /* 0x000fe20003f65270 */
[----:B------:R-:W-:Y:S01]  /*a310*/  IMAD.MOV.U32 R64, RZ, RZ, R65 ;  /* 0x000000ffff407224 */ /* 0x000fe200078e0041 */
[----:B------:R-:W2:Y:S02]  /*a320*/  LDL.LU R4, [R1+0x250] ;  /* 0x0002500001047983 */ /* 0x000ea40000300800 */
[----:B------:R-:W-:Y:S02]  /*a330*/  MOV R65, R66 ;  /* 0x0000004200417202 */ /* 0x000fe40000000f00 */
[----:B------:R-:W2:Y:S04]  /*a340*/  LDL.LU R5, [R1+0x254] ;  /* 0x0002540001057983 */ /* 0x000ea80000300800 */
[----:B------:R-:W2:Y:S04]  /*a350*/  LDL.LU R45, [R1+0x2fc] ;  /* 0x0002fc00012d7983 */ /* 0x000ea80000300800 */
[----:B------:R0:W-:Y:S04]  /*a360*/  @!P3 STS.64 [R11+0x10], R64 ;  /* 0x000010400b00b388 */ /* 0x0001e80000000a00 */
[----:B------:R-:W2:Y:S04]  /*a370*/  LDL.LU R40, [R1+0x2e8] ;  /* 0x0002e80001287983 */ /* 0x000ea80000300800 */
        /* <DEDUP_REMOVED lines=14> */
[----:B0-----:R-:W2:Y:S04]  /*a460*/  LDL.LU R11, [R1+0x26c] ;  /* 0x00026c00010b7983 */ /* 0x001ea80000300800 */
[----:B------:R-:W2:Y:S04]  /*a470*/  LDL.LU R6, [R1+0x258] ;  /* 0x0002580001067983 */ /* 0x000ea80000300800 */
[----:B------:R-:W2:Y:S04]  /*a480*/  LDL.LU R7, [R1+0x25c] ;  /* 0x00025c0001077983 */ /* 0x000ea80000300800 */
[----:B------:R-:W2:Y:S04]  /*a490*/  LDL.LU R2, [R1+0x248] ;  /* 0x0002480001027983 */ /* 0x000ea80000300800 */
[----:B------:R-:W2:Y:S04]  /*a4a0*/  LDL.LU R3, [R1+0x24c] ;  /* 0x00024c0001037983 */ /* 0x000ea80000300800 */
[----:B---3--:R0:W-:Y:S04]  /*a4b0*/  STL.64 [R1+0x450], R56 ;  /* 0x0004503801007387 */ /* 0x0081e80000100a00 */
[----:B------:R1:W-:Y:S04]  /*a4c0*/  STL.64 [R1+0xf8], R62 ;  /* 0x0000f83e01007387 */ /* 0x0003e80000100a00 */
[----:B------:R3:W-:Y:S04]  /*a4d0*/  STL.64 [R1+0x100], R60 ;  /* 0x0001003c01007387 */ /* 0x0007e80000100a00 */
[----:B0-----:R-:W2:Y:S04]  /*a4e0*/  LDL.LU R56, [R1+0x2c8] ;  /* 0x0002c80001387983 */ /* 0x001ea80000300800 */
[----:B------:R-:W2:Y:S04]  /*a4f0*/  LDL.LU R57, [R1+0x2cc] ;  /* 0x0002cc0001397983 */ /* 0x000ea80000300800 */
[----:B-1----:R-:W2:Y:S04]  /*a500*/  LDL.LU.64 R62, [R1+0x3c8] ;  /* 0x0003c800013e7983 */ /* 0x002ea80000300a00 */
[----:B---3--:R-:W3:Y:S04]  /*a510*/  LDL.LU.64 R60, [R1+0x3c0] ;  /* 0x0003c000013c7983 */ /* 0x008ee80000300a00 */
[----:B------:R-:W3:Y:S04]  /*a520*/  LDL.LU R68, [R1+0x220] ;  /* 0x0002200001447983 */ /* 0x000ee80000300800 */
[----:B------:R-:W3:Y:S04]  /*a530*/  LDL.LU R66, [R1+0x218] ;  /* 0x0002180001427983 */ /* 0x000ee80000300800 */
[----:B------:R-:W3:Y:S04]  /*a540*/  LDL.LU R67, [R1+0x21c] ;  /* 0x00021c0001437983 */ /* 0x000ee80000300800 */
[----:B----4-:R0:W-:Y:S04]  /*a550*/  STL.64 [R1+0xc8], R12 ;  /* 0x0000c80c01007387 */ /* 0x0101e80000100a00 */
[----:B0-----:R-:W4:Y:S04]  /*a560*/  LDL.LU.64 R12, [R1+0x3f8] ;  /* 0x0003f800010c7983 */ /* 0x001f280000300a00 */
[----:B------:R0:W-:Y:S04]  /*a570*/  STL.64 [R1+0xd8], R8 ;  /* 0x0000d80801007387 */ /* 0x0001e80000100a00 */
[----:B------:R1:W-:Y:S04]  /*a580*/  STL.64 [R1+0xb8], R16 ;  /* 0x0000b81001007387 */ /* 0x0003e80000100a00 */
[----:B0-----:R-:W4:Y:S04]  /*a590*/  LDL.LU.64 R8, [R1+0x3e8] ;  /* 0x0003e80001087983 */ /* 0x001f280000300a00 */
[----:B------:R0:W-:Y:S04]  /*a5a0*/  STL.64 [R1+0xa8], R20 ;  /* 0x0000a81401007387 */ /* 0x0001e80000100a00 */
[----:B-1----:R-:W4:Y:S04]  /*a5b0*/  LDL.LU.64 R16, [R1+0x408] ;  /* 0x0004080001107983 */ /* 0x002f280000300a00 */
[----:B0-----:R-:W4:Y:S04]  /*a5c0*/  LDL.LU.64 R20, [R1+0x418] ;  /* 0x0004180001147983 */ /* 0x001f280000300a00 */
[----:B------:R0:W-:Y:S04]  /*a5d0*/  STL.64 [R1+0x98], R24 ;  /* 0x0000981801007387 */ /* 0x0001e80000100a00 */
[----:B------:R1:W-:Y:S04]  /*a5e0*/  STL.64 [R1+0x88], R28 ;  /* 0x0000881c01007387 */ /* 0x0003e80000100a00 */
[----:B0-----:R-:W4:Y:S04]  /*a5f0*/  LDL.LU.64 R24, [R1+0x428] ;  /* 0x0004280001187983 */ /* 0x001f280000300a00 */
[----:B-1----:R-:W4:Y:S04]  /*a600*/  LDL.LU.64 R28, [R1+0x438] ;  /* 0x00043800011c7983 */ /* 0x002f280000300a00 */
        /* <DEDUP_REMOVED lines=11> */
[----:B0-----:R-:W4:Y:S04]  /*a6c0*/  LDL.LU.64 R48, [R1+0x490] ;  /* 0x0004900001307983 */ /* 0x001f280000300a00 */
[----:B--2---:R0:W-:Y:S04]  /*a6d0*/  STL.64 [R1+0xe8], R4 ;  /* 0x0000e80401007387 */ /* 0x0041e80000100a00 */
[----:B------:R1:W-:Y:S04]  /*a6e0*/  STL.64 [R1+0x40], R44 ;  /* 0x0000402c01007387 */ /* 0x0003e80000100a00 */
[----:B0-----:R-:W2:Y:S04]  /*a6f0*/  LDL.LU.64 R4, [R1+0x3d8] ;  /* 0x0003d80001047983 */ /* 0x001ea80000300a00 */
[----:B------:R0:W-:Y:S04]  /*a700*/  STL.64 [R1+0x50], R40 ;  /* 0x0000502801007387 */ /* 0x0001e80000100a00 */
[----:B-1----:R-:W2:Y:S04]  /*a710*/  LDL.LU.64 R44, [R1+0x480] ;  /* 0x00048000012c7983 */ /* 0x002ea80000300a00 */
        /* <DEDUP_REMOVED lines=18> */
[----:B-1----:R-:W2:Y:S04]  /*a840*/  LDL.LU.64 R2, [R1+0x3d0] ;  /* 0x0003d00001027983 */ /* 0x002ea80000300a00 */
[----:B------:R0:W-:Y:S04]  /*a850*/  STL.64 [R1+0x70], R56 ;  /* 0x0000703801007387 */ /* 0x0001e80000100a00 */
[----:B------:R1:W-:Y:S04]  /*a860*/  STL.64 [R1+0x110], R62 ;  /* 0x0001103e01007387 */ /* 0x0003e80000100a00 */
[----:B---3--:R3:W-:Y:S04]  /*a870*/  STL.64 [R1+0x108], R60 ;  /* 0x0001083c01007387 */ /* 0x0087e80000100a00 */
[----:B0-----:R0:W5:Y:S04]  /*a880*/  LDL.LU.64 R56, [R1+0x450] ;  /* 0x0004500001387983 */ /* 0x0011680000300a00 */
[----:B-1----:R0:W5:Y:S04]  /*a890*/  LDL.LU.64 R62, [R1+0x3b0] ;  /* 0x0003b000013e7983 */ /* 0x0021680000300a00 */
[----:B---3--:R0:W5:Y:S04]  /*a8a0*/  LDL.LU.64 R60, [R1+0x3b8] ;  /* 0x0003b800013c7983 */ /* 0x0081680000300a00 */
[----:B------:R1:W-:Y:S02]  /*a8b0*/  STL.64 [R1+0x118], R68 ;  /* 0x0001184401007387 */ /* 0x0003e40000100a00 */
[----:B-1----:R-:W1:Y:S02]  /*a8c0*/  S2R R69, SR_TID.X ;  /* 0x0000000000457919 */ /* 0x002e640000002100 */
[----:B------:R0:W-:Y:S04]  /*a8d0*/  STL.64 [R1+0x120], R66 ;  /* 0x0001204201007387 */ /* 0x0001e80000100a00 */
[----:B------:R0:W-:Y:S04]  /*a8e0*/  STL.64 [R1+0x1e8], R50 ;  /* 0x0001e83201007387 */ /* 0x0001e80000100a00 */
[----:B----4-:R0:W-:Y:S04]  /*a8f0*/  STL.64 [R1+0x150], R12 ;  /* 0x0001500c01007387 */ /* 0x0101e80000100a00 */
[----:B------:R0:W-:Y:S04]  /*a900*/  STL.64 [R1+0x1f0], R52 ;  /* 0x0001f03401007387 */ /* 0x0001e80000100a00 */
[----:B------:R0:W-:Y:S04]  /*a910*/  STL.64 [R1+0x1f8], R54 ;  /* 0x0001f83601007387 */ /* 0x0001e80000100a00 */
[----:B------:R0:W-:Y:S04]  /*a920*/  STL.64 [R1+0x140], R8 ;  /* 0x0001400801007387 */ /* 0x0001e80000100a00 */
[----:B------:R0:W-:Y:S01]  /*a930*/  STL.64 [R1+0x160], R16 ;  /* 0x0001601001007387 */ /* 0x0001e20000100a00 */
[----:B-1----:R-:W-:-:S03]  /*a940*/  ISETP.NE.AND P3, PT, R69, RZ, PT ;  /* 0x000000ff4500720c */ /* 0x002fc60003f65270 */
[----:B------:R0:W-:Y:S04]  /*a950*/  STL.64 [R1+0x170], R20 ;  /* 0x0001701401007387 */ /* 0x0001e80000100a00 */
[----:B------:R0:W-:Y:S04]  /*a960*/  STL.64 [R1+0x180], R24 ;  /* 0x0001801801007387 */ /* 0x0001e80000100a00 */
[----:B------:R0:W-:Y:S04]  /*a970*/  STL.64 [R1+0x190], R28 ;  /* 0x0001901c01007387 */ /* 0x0001e80000100a00 */
[----:B------:R0:W-:Y:S04]  /*a980*/  STL.64 [R1+0x1a0], R32 ;  /* 0x0001a02001007387 */ /* 0x0001e80000100a00 */
[----:B------:R0:W-:Y:S04]  /*a990*/  STL.64 [R1+0x1a8], R34 ;  /* 0x0001a82201007387 */ /* 0x0001e80000100a00 */
[----:B------:R0:W-:Y:S04]  /*a9a0*/  STL.64 [R1+0x1b8], R38 ;  /* 0x0001b82601007387 */ /* 0x0001e80000100a00 */
[----:B------:R0:W-:Y:S04]  /*a9b0*/  STL.64 [R1+0x1c8], R42 ;  /* 0x0001c82a01007387 */ /* 0x0001e80000100a00 */
[----:B------:R0:W-:Y:S01]  /*a9c0*/  STL.64 [R1+0x1d8], R46 ;  /* 0x0001d82e01007387 */ /* 0x0001e20000100a00 */
[----:B------:R-:W-:Y:S03]  /*a9d0*/  BSSY B0, `(.L_x_5107) ;  /* 0x0000032000007945 */ /* 0x000fe60003800000 */
[----:B------:R0:W-:Y:S04]  /*a9e0*/  STL.64 [R1+0x1e0], R48 ;  /* 0x0001e03001007387 */ /* 0x0001e80000100a00 */
[----:B--2---:R0:W-:Y:S04]  /*a9f0*/  STL.64 [R1+0x130], R4 ;  /* 0x0001300401007387 */ /* 0x0041e80000100a00 */
[----:B------:R0:W-:Y:S04]  /*aa00*/  STL.64 [R1+0x1d0], R44 ;  /* 0x0001d02c01007387 */ /* 0x0001e80000100a00 */
        /* <DEDUP_REMOVED lines=46> */
.L_x_5108:
[----:B------:R-:W-:Y:S05]  /*acf0*/  BSYNC B0 ;  /* 0x0000000000007941 */ /* 0x000fea0003800000 */
.L_x_5107:
[----:B------:R-:W-:-:S06]  /*ad00*/  UISETP.GE.U32.AND UP0, UPT, UR19, 0x2, UPT ;  /* 0x000000021300788c */ /* 0x000fcc000bf06070 */
[----:B------:R-:W-:-:S13]  /*ad10*/  PLOP3.LUT P4, PT, PT, PT, UP0, 0x40, 0x0 ;  /* 0x000000000000781c */ /* 0x000fda0003f8e808 */
[----:B------:R-:W-:Y:S05]  /*ad20*/  @P4 BRA `(.L_x_5109) ;  /* 0x0000001800144947 */ /* 0x000fea0003800000 */
[----:B------:R-:W-:Y:S01]  /*ad30*/  ULOP3.LUT UR5, UR4, 0x1, URZ, 0xc0, !UPT ;  /* 0x0000000104057892 */ /* 0x000fe2000f8ec03f */
[----:B------:R-:W-:-:S03]  /*ad40*/  ULDC.64 UR12, c[0x0][0x248] ;  /* 0x00009200000c7ab9 */ /* 0x000fc60000000a00 */
[----:B------:R-:W-:-:S04]  /*ad50*/  UIMAD UR5, UR5, UR17, URZ ;  /* 0x00000011050572a4 */ /* 0x000fc8000f8e023f */
[----:B------:R-:W-:Y:S02]  /*ad60*/  UIMAD UR6, UR5, UR19, URZ ;  /* 0x00000013050672a4 */ /* 0x000fe4000f8e023f */
[----:B------:R-:W-:Y:S02]  /*ad70*/  UIADD3 UR20, UR5, UR8, URZ ;  /* 0x0000000805147290 */ /* 0x000fe4000fffe03f */
[----:B------:R-:W-:-:S03]  /*ad80*/  USHF.L.U32 UR5, UR6, 0x1, URZ ;  /* 0x0000000106057899 */ /* 0x000fc6000800063f */
[----:B------:R-:W-:Y:S02]  /*ad90*/  ULDC.64 UR6, c[0x0][0x240] ;  /* 0x0000900000067ab9 */ /* 0x000fe40000000a00 */
[----:B------:R-:W-:Y:S02]  /*ada0*/  UIMAD.WIDE.U32 UR20, UR20, 0x4, UR6 ;  /* 0x00000004141478a5 */ /* 0x000fe4000f8e0006 */
[----:B------:R-:W-:Y:S01]  /*adb0*/  UIMAD.WIDE UR6, UR5, 0x4, UR12 ;  /* 0x00000004050678a5 */ /* 0x000fe2000f8e020c */
[----:B------:R-:W-:Y:S11]  /*adc0*/  @P3 BRA `(.L_x_5110) ;  /* 0x0000000000643947 */ /* 0x000ff60003800000 */
[----:B------:R-:W-:Y:S01]  /*add0*/  ULOP3.LUT UP0, URZ, UR4, 0x2, URZ, 0xc0, !UPT ;  /* 0x00000002043f7892 */ /* 0x000fe2000f80c03f */
[----:B0-----:R-:W-:Y:S01]  /*ade0*/  MOV R2, UR20 ;  /* 0x0000001400027c02 */ /* 0x001fe20008000f00 */
[----:B------:R-:W-:Y:S01]  /*adf0*/  UIMAD UR12, UR16, UR17, UR8 ;  /* 0x00000011100c72a4 */ /* 0x000fe2000f8e0208 */
[----:B------:R-:W-:Y:S01]  /*ae00*/  IMAD.U32 R3, RZ, RZ, UR21 ;  /* 0x00000015ff037e24 */ /* 0x000fe2000f8e00ff */
[----:B------:R-:W-:Y:S02]  /*ae10*/  UMOV UR5, 0xffffffff ;  /* 0xffffffff00057882 */ /* 0x000fe40000000000 */
[----:B------:R-:W-:Y:S01]  /*ae20*/  PLOP3.LUT P4, PT, PT, PT, UP0, 0x40, 0x0 ;  /* 0x000000000000781c */ /* 0x000fe20003f8e808 */
[----:B------:R-:W-:Y:S02]  /*ae30*/  ULEA UR13, UP1, UR12, UR6, 0x3 ;  /* 0x000000060c0d7291 */ /* 0x000fe4000f82183f */
[----:B------:R-:W-:Y:S01]  /*ae40*/  USEL UR5, UR5, 0x1, UP0 ;  /* 0x0000000105057887 */ /* 0x000fe20008000000 */
[----:B------:R-:W-:Y:S01]  /*ae50*/  SEL R7, RZ, UR19, !P4 ;  /* 0x00000013ff077c07 */ /* 0x000fe2000e000000 */
[----:B------:R-:W-:-:S02]  /*ae60*/  ULEA.HI.X UR12, UR12, UR7, URZ, 0x3, UP1 ;  /* 0x000000070c0c7291 */ /* 0x000fc400088f1c3f */
[----:B------:R-:W-:Y:S01]  /*ae70*/  IMAD.U32 R4, RZ, RZ, UR13 ;  /* 0x0000000dff047e24 */ /* 0x000fe2000f8e00ff */
[----:B------:R-:W-:Y:S01]  /*ae80*/  ISETP.NE.AND P4, PT, R7, -0x1, PT ;  /* 0xffffffff0700780c */ /* 0x000fe20003f85270 */
[----:B------:R-:W-:Y:S02]  /*ae90*/  IMAD.U32 R9, RZ, RZ, UR5 ;  /* 0x00000005ff097e24 */ /* 0x000fe4000f8e00ff */
[----:B------:R-:W-:-:S05]  /*aea0*/  IMAD.U32 R5, RZ, RZ, UR12 ;  /* 0x0000000cff057e24 */ /* 0x000fca000f8e00ff */
[----:B------:R1:W-:Y:S01]  /*aeb0*/  STG.E.64 desc[UR14][R4.64], R64 ;  /* 0x0000004004007986 */ /* 0x0003e2000c101b0e */
[----:B------:R-:W-:Y:S06]  /*aec0*/  MEMBAR.ALL.GPU ;  /* 0x0000000000007992 */ /* 0x000fec000000a000 */
[----:B------:R-:W-:-:S00]  /*aed0*/  ERRBAR ;  /* 0x00000000000079ab */ /* 0x000fc00000000000 */
[----:B------:R-:W-:Y:S06]  /*aee0*/  CGAERRBAR ;  /* 0x00000000000075ab */ /* 0x000fec0000000000 */
[----:B------:R1:W-:Y:S01]  /*aef0*/  REDG.E.ADD.S32.STRONG.GPU desc[UR14][R2.64], R9 ;  /* 0x000000090200798e */ /* 0x0003e2000c10e38e */
[----:B------:R-:W-:Y:S05]  /*af00*/  @!P4 BRA `(.L_x_5110) ;  /* 0x000000000014c947 */ /* 0x000fea0003800000 */
.L_x_5111:
[----:B------:R-:W2:Y:S04]  /*af10*/  LDG.E.STRONG.GPU R0, desc[UR14][R2.64] ;  /* 0x0000000e02007981 */ /* 0x000ea8000c1ef900 */
[----:B--2---:R-:W-:Y:S01]  /*af20*/  CCTL.IVALL ;  /* 0x00000000ff00798f */ /* 0x004fe20002000000 */
[----:B------:R-:W-:Y:S05]  /*af30*/  YIELD ;  /* 0x0000000000007946 */ /* 0x000fea0003800000 */
[----:B------:R-:W-:-:S13]  /*af40*/  ISETP.NE.AND P4, PT, R0, R7, PT ;  /* 0x000000070000720c */ /* 0x000fda0003f85270 */
[----:B------:R-:W-:Y:S05]  /*af50*/  @P4 BRA `(.L_x_5111) ;  /* 0xfffffffc00ec4947 */ /* 0x000fea000383ffff */
.L_x_5110:
[----:B------:R-:W-:Y:S01]  /*af60*/  ISETP.NE.AND P4, PT, RZ, UR19, PT ;  /* 0x00000013ff007c0c */ /* 0x000fe2000bf85270 */
[----:B------:R-:W-:Y:S05]  /*af70*/  WARPSYNC.ALL ;  /* 0x0000000000007948 */ /* 0x000fea0003800000 */
[----:B------:R-:W-:Y:S07]  /*af80*/  BAR.SYNC.DEFER_BLOCKING 0x0 ;  /* 0x0000000000007b1d */ /* 0x000fee0000010000 */
[----:B------:R-:W-:Y:S05]  /*af90*/  @!P4 BRA `(.L_x_5109) ;  /* 0x000000140078c947 */ /* 0x000fea0003800000 */
[----:B------:R-:W-:Y:S02]  /*afa0*/  UIADD3 UR5, UR19, -0x1, URZ ;  /* 0xffffffff13057890 */ /* 0x000fe4000fffe03f */
[----:B------:R-:W-:Y:S02]  /*afb0*/  ULOP3.LUT UR20, UR19, 0x3, URZ, 0xc0, !UPT ;  /* 0x0000000313147892 */ /* 0x000fe4000f8ec03f */
[----:B------:R-:W-:-:S03]  /*afc0*/  UISETP.GE.U32.AND UP0, UPT, UR5, 0x3, UPT ;  /* 0x000000030500788c */ /* 0x000fc6000bf06070 */
[----:B------:R-:W-:-:S03]  /*afd0*/  UMOV UR5, URZ ;  /* 0x0000003f00057c82 */ /* 0x000fc60008000000 */
[----:B------:R-:W-:-:S13]  /*afe0*/  PLOP3.LUT P4, PT, PT, PT, UP0, 0x40, 0x0 ;  /* 0x000000000000781c */ /* 0x000fda0003f8e808 */
[----:B------:R-:W-:Y:S05]  /*aff0*/  @P4 BRA `(.L_x_5112) ;  /* 0x0000001000c44947 */ /* 0x000fea0003800000 */
[----:B------:R-:W-:Y:S01]  /*b000*/  UIADD3 UR12, -UR20, UR19, URZ ;  /* 0x00000013140c7290 */ /* 0x000fe2000fffe13f */
[----:B------:R-:W-:-:S05]  /*b010*/  UMOV UR5, URZ ;  /* 0x0000003f00057c82 */ /* 0x000fca0008000000 */
[----:B------:R-:W-:Y:S02]  /*b020*/  ISETP.LT.AND P4, PT, RZ, UR12, PT ;  /* 0x0000000cff007c0c */ /* 0x000fe4000bf81270 */
[----:B------:R-:W-:-:S11]  /*b030*/  MOV R0, UR12 ;  /* 0x0000000c00007c02 */ /* 0x000fd60008000f00 */
[----:B------:R-:W-:Y:S05]  /*b040*/  @!P4 BRA `(.L_x_5113) ;  /* 0x000000100000c947 */ /* 0x000fea0003800000 */
[----:B------:R-:W-:Y:S02]  /*b050*/  ISETP.GT.AND P4, PT, R0, 0xc, PT ;  /* 0x0000000c0000780c */ /* 0x000fe40003f84270 */
[----:B------:R-:W-:-:S11]  /*b060*/  PLOP3.LUT P5, PT, PT, PT, PT, 0x80, 0x0 ;  /* 0x000000000000781c */ /* 0x000fd60003faf070 */
[----:B------:R-:W-:Y:S05]  /*b070*/  @!P4 BRA `(.L_x_5114) ;  /* 0x000000080094c947 */ /* 0x000fea0003800000 */
[----:B------:R-:W-:-:S13]  /*b080*/  PLOP3.LUT P5, PT, PT, PT, PT, 0x8, 0x0 ;  /* 0x000000000000781c */ /* 0x000fda0003fae170 */
.L_x_5115:
[----:B01----:R-:W0:Y:S02]  /*b090*/  S2R R2, SR_CTAID.X ;  /* 0x0000000000027919 */ /* 0x003e240000002500 */
[----:B0-----:R-:W-:-:S13]  /*b0a0*/  ISETP.EQ.OR P4, PT, R2, UR5, P3 ;  /* 0x0000000502007c0c */ /* 0x001fda0009f82670 */
[----:B------:R-:W-:-:S05]  /*b0b0*/  VOTEU.ALL UP0, P4 ;  /* 0x00000000003f7886 */ /* 0x000fca0002000000 */
[----:B------:R-:W-:-:S04]  /*b0c0*/  @!UP0 UIMAD UR12, UR17, UR5, UR8 ;  /* 0x00000005110c82a4 */ /* 0x000fc8000f8e0208 */
[----:B------:R-:W-:-:S06]  /*b0d0*/  @!UP0 UIMAD.WIDE.U32 UR12, UR12, 0x8, UR6 ;  /* 0x000000080c0c88a5 */ /* 0x000fcc000f8e0006 */
[----:B------:R-:W-:Y:S02]  /*b0e0*/  IMAD.U32 R4, RZ, RZ, UR12 ;  /* 0x0000000cff047e24 */ /* 0x000fe4000f8e00ff */
[----:B------:R-:W-:-:S06]  /*b0f0*/  IMAD.U32 R5, RZ, RZ, UR13 ;  /* 0x0000000dff057e24 */ /* 0x000fcc000f8e00ff */
        /* <DEDUP_REMOVED lines=8> */
[----:B------:R-:W-:Y:S01]  /*b180*/  MOV R4, UR12 ;  /* 0x0000000c00047c02 */ /* 0x000fe20008000f00 */
        /* <DEDUP_REMOVED lines=142> */
[----:B------:R-:W-:Y:S01]  /*ba70*/  IADD3 R0, R0, -0x10, RZ ;  /* 0xfffffff000007810 */ /* 0x000fe20007ffe0ff */
[----:B------:R-:W-:Y:S01]  /*ba80*/  UIADD3 UR5, UR5, 0x10, URZ ;  /* 0x0000001005057890 */ /* 0x000fe2000fffe03f */
[----:B--2---:R-:W-:Y:S01]  /*ba90*/  @!P4 FADD.FTZ R64, R64, R2 ;  /* 0x000000024040c221 */ /* 0x004fe20000010000 */
[----:B------:R-:W-:Y:S01]  /*baa0*/  @!P4 FADD.FTZ R65, R65, R3 ;  /* 0x000000034141c221 */ /* 0x000fe20000010000 */
[----:B------:R-:W-:-:S13]  /*bab0*/  ISETP.GT.AND P4, PT, R0, 0xc, PT ;  /* 0x0000000c0000780c */ /* 0x000fda0003f84270 */
[----:B------:R-:W-:Y:S05]  /*bac0*/  @P4 BRA `(.L_x_5115) ;  /* 0xfffffff400704947 */ /* 0x000fea000383ffff */
.L_x_5114:
[----:B------:R-:W-:-:S13]  /*bad0*/  ISETP.GT.AND P4, PT, R0, 0x4, PT ;  /* 0x000000040000780c */ /* 0x000fda0003f84270 */
[----:B------:R-:W-:Y:S05]  /*bae0*/  @!P4 BRA `(.L_x_5116) ;  /* 0x000000040050c947 */ /* 0x000fea0003800000 */
[----:B01----:R-:W0:Y:S02]  /*baf0*/  S2R R4, SR_CTAID.X ;  /* 0x0000000000047919 */ /* 0x003e240000002500 */
[----:B0-----:R-:W-:-:S13]  /*bb00*/  ISETP.EQ.OR P4, PT, R4, UR5, P3 ;  /* 0x0000000504007c0c */ /* 0x001fda0009f82670 */
[----:B------:R-:W-:-:S05]  /*bb10*/  VOTEU.ALL UP0, P4 ;  /* 0x00000000003f7886 */ /* 0x000fca0002000000 */
[----:B------:R-:W-:-:S04]  /*bb20*/  @!UP0 UIMAD UR12, UR5, UR17, UR8 ;  /* 0x00000011050c82a4 */ /* 0x000fc8000f8e0208 */
[----:B------:R-:W-:-:S06]  /*bb30*/  @!UP0 UIMAD.WIDE.U32 UR12, UR12, 0x8, UR6 ;  /* 0x000000080c0c88a5 */ /* 0x000fcc000f8e0006 */
[----:B------:R-:W-:Y:S01]  /*bb40*/  IMAD.U32 R2, RZ, RZ, UR12 ;  /* 0x0000000cff027e24 */ /* 0x000fe2000f8e00ff */
        /* <DEDUP_REMOVED lines=72> */
[----:B------:R-:W-:Y:S01]  /*bfd0*/  VIADD R0, R0, 0xfffffffc ;  /* 0xfffffffc00007836 */ /* 0x000fe20000000000 */
[----:B------:R-:W-:Y:S01]  /*bfe0*/  PLOP3.LUT P5, PT, PT, PT, PT, 0x8, 0x0 ;  /* 0x000000000000781c */ /* 0x000fe20003fae170 */
[----:B------:R-:W-:-:S03]  /*bff0*/  UIADD3 UR5, UR5, 0x4, URZ ;  /* 0x0000000405057890 */ /* 0x000fc6000fffe03f */
[----:B------:R-:W-:Y:S01]  /*c000*/  IADD3 R0, R0, -0x4, RZ ;  /* 0xfffffffc00007810 */ /* 0x000fe20007ffe0ff */
[----:B--2---:R-:W-:Y:S01]  /*c010*/  @!P4 FADD.FTZ R64, R64, R2 ;  /* 0x000000024040c221 */ /* 0x004fe20000010000 */
[----:B------:R-:W-:-:S07]  /*c020*/  @!P4 FADD.FTZ R65, R65, R3 ;  /* 0x000000034141c221 */ /* 0x000fce0000010000 */
.L_x_5116:
[----:B------:R-:W-:-:S13]  /*c030*/  ISETP.NE.OR P5, PT, R0, RZ, P5 ;  /* 0x000000ff0000720c */ /* 0x000fda0002fa5670 */
[----:B------:R-:W-:Y:S05]  /*c040*/  @!P5 BRA `(.L_x_5112) ;  /* 0x0000000000b0d947 */ /* 0x000fea0003800000 */
.L_x_5113:
        /* <DEDUP_REMOVED lines=39> */
[----:B------:R-:W-:Y:S01]  /*c2c0*/  UIADD3 UR5, UR5, 0x4, URZ ;  /* 0x0000000405057890 */ /* 0x000fe2000fffe03f */
[----:B--2---:R-:W-:Y:S01]  /*c2d0*/  @!P4 FADD.FTZ R64, R64, R2 ;  /* 0x000000024040c221 */ /* 0x004fe20000010000 */
[----:B------:R-:W-:Y:S02]  /*c2e0*/  @!P4 FADD.FTZ R65, R65, R3 ;  /* 0x000000034141c221 */ /* 0x000fe40000010000 */
[----:B------:R-:W-:-:S13]  /*c2f0*/  ISETP.NE.AND P4, PT, R0, RZ, PT ;  /* 0x000000ff0000720c */ /* 0x000fda0003f85270 */
[----:B------:R-:W-:Y:S05]  /*c300*/  @P4 BRA `(.L_x_5113) ;  /* 0xfffffffc00504947 */ /* 0x000fea000383ffff */
.L_x_5112:
[----:B------:R-:W-:-:S13]  /*c310*/  ISETP.NE.AND P4, PT, RZ, UR20, PT ;  /* 0x00000014ff007c0c */ /* 0x000fda000bf85270 */
[----:B------:R-:W-:Y:S05]  /*c320*/  @!P4 BRA `(.L_x_5109) ;  /* 0x000000000094c947 */ /* 0x000fea0003800000 */
[----:B01----:R-:W0:Y:S01]  /*c330*/  S2R R4, SR_CTAID.X ;  /* 0x0000000000047919 */ /* 0x003e220000002500 */
[----:B------:R-:W-:Y:S01]  /*c340*/  BSSY B0, `(.L_x_5117) ;  /* 0x000000a000007945 */ /* 0x000fe20003800000 */
[----:B0-----:R-:W-:-:S13]  /*c350*/  ISETP.EQ.OR P4, PT, R4, UR5, P3 ;  /* 0x0000000504007c0c */ /* 0x001fda0009f82670 */
[----:B------:R-:W-:Y:S05]  /*c360*/  @P4 BRA `(.L_x_5118) ;  /* 0x00000000001c4947 */ /* 0x000fea0003800000 */
[----:B------:R-:W-:-:S04]  /*c370*/  UIMAD UR12, UR17, UR5, UR8 ;  /* 0x00000005110c72a4 */ /* 0x000fc8000f8e0208 */
[----:B------:R-:W-:-:S06]  /*c380*/  UIMAD.WIDE.U32 UR12, UR12, 0x8, UR6 ;  /* 0x000000080c0c78a5 */ /* 0x000fcc000f8e0006 */
[----:B------:R-:W-:Y:S01]  /*c390*/  MOV R2, UR12 ;  /* 0x0000000c00027c02 */ /* 0x000fe20008000f00 */
[----:B------:R-:W-:-:S06]  /*c3a0*/  IMAD.U32 R3, RZ, RZ, UR13 ;  /* 0x0000000dff037e24 */ /* 0x000fcc000f8e00ff */
[----:B------:R-:W2:Y:S02]  /*c3b0*/  LDG.E.64 R2, desc[UR14][R2.64] ;  /* 0x0000000e02027981 */ /* 0x000ea4000c1e1b00 */
[----:B--2---:R-:W-:Y:S01]  /*c3c0*/  FADD.FTZ R64, R64, R2 ;  /* 0x0000000240407221 */ /* 0x004fe20000010000 */
[----:B------:R-:W-:-:S07]  /*c3d0*/  FADD.FTZ R65, R65, R3 ;  /* 0x0000000341417221 */ /* 0x000fce0000010000 */
.L_x_5118:
[----:B------:R-:W-:Y:S05]  /*c3e0*/  BSYNC B0 ;  /* 0x0000000000007941 */ /* 0x000fea0003800000 */
.L_x_5117:
        /* <DEDUP_REMOVED lines=20> */
[----:B------:R-:W-:Y:S01]  /*c530*/  IMAD.U32 R2, RZ, RZ, UR6 ;  /* 0x00000006ff027e24 */ /* 0x000fe2000f8e00ff */
[----:B------:R-:W-:-:S06]  /*c540*/  MOV R3, UR7 ;  /* 0x0000000700037c02 */ /* 0x000fcc0008000f00 */
[----:B------:R-:W2:Y:S02]  /*c550*/  @!P4 LDG.E.64 R2, desc[UR14][R2.64] ;  /* 0x0000000e0202c981 */ /* 0x000ea4000c1e1b00 */
[----:B--2---:R-:W-:Y:S01]  /*c560*/  @!P4 FADD.FTZ R64, R64, R2 ;  /* 0x000000024040c221 */ /* 0x004fe20000010000 */
[----:B------:R-:W-:-:S07]  /*c570*/  @!P4 FADD.FTZ R65, R65, R3 ;  /* 0x000000034141c221 */ /* 0x000fce0000010000 */
.L_x_5109:
[----:B------:R-:W-:Y:S01]  /*c580*/  LOP3.LUT P4, RZ, R58, 0x20000000, RZ, 0xc0, !PT ;  /* 0x200000003aff7812 */ /* 0x000fe2000788c0ff */
[----:B------:R-:W2:Y:S01]  /*c590*/  S2UR UR6, SR_CgaCtaId ;  /* 0x00000000000679c3 */ /* 0x000ea20000008800 */
[----:B------:R-:W-:Y:S01]  /*c5a0*/  UMOV UR5, 0x400 ;  /* 0x0000040000057882 */ /* 0x000fe20000000000 */
[----:B01----:R-:W-:Y:S01]  /*c5b0*/  IMAD.U32 R5, RZ, RZ, UR10 ;  /* 0x0000000aff057e24 */ /* 0x003fe2000f8e00ff */
[----:B------:R-:W0:Y:S01]  /*c5c0*/  S2R R10, SR_TID.X ;  /* 0x00000000000a7919 */ /* 0x000e220000002100 */
[----:B------:R-:W-:-:S04]  /*c5d0*/  UIADD3 UR11, -UR11, URZ, URZ ;  /* 0x0000003f0b0b7290 */ /* 0x000fc8000fffe13f */
[----:B------:R-:W1:Y:S01]  /*c5e0*/  LDC.64 R8, c[0x0][0x228] ;  /* 0x00008a00ff087b82 */ /* 0x000e620000000a00 */
[----:B------:R-:W-:Y:S01]  /*c5f0*/  IMAD.MOV.U32 R14, RZ, RZ, RZ ;  /* 0x000000ffff0e7224 */ /* 0x000fe200078e00ff */
[----:B------:R-:W-:Y:S01]  /*c600*/  ULDC.64 UR20, c[0x0][0x270] ;  /* 0x00009c0000147ab9 */ /* 0x000fe20000000a00 */
[----:B------:R-:W-:-:S05]  /*c610*/  ULDC.64 UR12, c[0x0][0x278] ;  /* 0x00009e00000c7ab9 */ /* 0x000fca0000000a00 */
[----:B------:R-:W3:Y:S01]  /*c620*/  @P4 LDC.64 R2, c[0x0][0x218] ;  /* 0x00008600ff024b82 */ /* 0x000ee20000000a00 */
[----:B--2---:R-:W-:-:S03]  /*c630*/  ULEA UR5, UR6, UR5, 0x18 ;  /* 0x0000000506057291 */ /* 0x004fc6000f8ec03f */
[----:B------:R-:W-:-:S06]  /*c640*/  ULDC UR6, c[0x0][0x2a4] ;  /* 0x0000a90000067ab9 */ /* 0x000fcc0000000800 */
[----:B------:R2:W-:Y:S01]  /*c650*/  @!P3 STS.64 [UR5+0x80], R64 ;  /* 0x00008040ff00b988 */ /* 0x0005e20008000a05 */
[----:B0-----:R-:W-:-:S04]  /*c660*/  IMAD.WIDE.U32 R6, R10, 0x5397829d, RZ ;  /* 0x5397829d0a067825 */ /* 0x001fc800078e00ff */
[----:B---3--:R-:W-:Y:S01]  /*c670*/  @P4 IMAD.WIDE R2, R5, 0x8, R2 ;  /* 0x0000000805024825 */ /* 0x008fe200078e0202 */
[----:B------:R-:W-:-:S03]  /*c680*/  SHF.R.U32.HI R6, RZ, 0x4, R7 ;  /* 0x00000004ff067819 */ /* 0x000fc60000011607 */
[----:B--2---:R-:W-:Y:S01]  /*c690*/  @P4 FMUL.FTZ R65, R65, UR6 ;  /* 0x0000000641414c20 */ /* 0x004fe20008410000 */
[----:B------:R-:W-:Y:S01]  /*c6a0*/  @P4 FMUL.FTZ R64, R64, UR6 ;  /* 0x0000000640404c20 */ /* 0x000fe20008410000 */
[----:B------:R-:W-:-:S04]  /*c6b0*/  IMAD R6, R6, -0x31, R10 ;  /* 0xffffffcf06067824 */ /* 0x000fc800078e020a */
[----:B------:R-:W-:Y:S01]  /*c6c0*/  @P4 STG.E.64 desc[UR14][R2.64], R64 ;  /* 0x0000004002004986 */ /* 0x000fe2000c101b0e */
[----:B------:R-:W-:Y:S01]  /*c6d0*/  SHF.L.U32 R6, R6, 0x1, RZ ;  /* 0x0000000106067819 */ /* 0x000fe200000006ff */
[----:B------:R-:W-:Y:S06]  /*c6e0*/  BAR.SYNC.DEFER_BLOCKING 0x0 ;  /* 0x0000000000007b1d */ /* 0x000fec0000010000 */
[----:B------:R-:W0:Y:S01]  /*c6f0*/  LDS.64 R2, [UR5+0x80] ;  /* 0x00008005ff027984 */ /* 0x000e220008000a00 */
[----:B------:R-:W-:Y:S02]  /*c700*/  ULDC UR5, c[0x0][0x288] ;  /* 0x0000a20000057ab9 */ /* 0x000fe40000000800 */
[----:B------:R-:W-:-:S06]  /*c710*/  UIMAD UR5, UR5, UR11, UR10 ;  /* 0x0000000b050572a4 */ /* 0x000fcc000f8e020a */
[----:B------:R-:W-:-:S04]  /*c720*/  IMAD.U32 R7, RZ, RZ, UR5 ;  /* 0x00000005ff077e24 */ /* 0x000fc8000f8e00ff */
[----:B------:R-:W-:-:S04]  /*c730*/  IMAD R7, R7, 0x62, R6 ;  /* 0x0000006207077824 */ /* 0x000fc800078e0206 */
[----:B-1----:R-:W-:-:S06]  /*c740*/  IMAD.WIDE R8, R7, 0x4, R8 ;  /* 0x0000000407087825 */ /* 0x002fcc00078e0208 */
[----:B------:R-:W5:Y:S01]  /*c750*/  LDG.E.64 R8, desc[UR14][R8.64] ;  /* 0x0000000e08087981 */ /* 0x000f62000c1e1b00 */
[----:B0-----:R-:W-:-:S04]  /*c760*/  FMUL.FTZ R2, R2, UR6 ;  /* 0x0000000602027c20 */ /* 0x001fc80008410000 */
[----:B------:R-:W-:-:S04]  /*c770*/  FMUL.FTZ R0, R2, R2 ;  /* 0x0000000202007220 */ /* 0x000fc80000410000 */
[----:B------:R-:W-:Y:S01]  /*c780*/  FFMA.FTZ R0, R3, UR6, -R0 ;  /* 0x0000000603007c23 */ /* 0x000fe20008010800 */
[----:B------:R-:W-:Y:S01]  /*c790*/  HFMA2.MMA R3, -RZ, RZ, 1.875, 0 ;  /* 0x3f800000ff037435 */ /* 0x000fe200000001ff */
[----:B------:R-:W-:-:S03]  /*c7a0*/  ULDC.64 UR6, c[0x0][0x210] ;  /* 0x0000840000067ab9 */ /* 0x000fc60000000a00 */
[----:B------:R-:W-:-:S13]  /*c7b0*/  FSETP.GTU.FTZ.AND P3, PT, R0, RZ, PT ;  /* 0x000000ff0000720b */ /* 0x000fda0003f7c000 */
[----:B------:R-:W0:Y:S02]  /*c7c0*/  @P3 LDC R5, c[0x0][0x238] ;  /* 0x00008e00ff053b82 */ /* 0x000e240000000800 */
[----:B0-----:R-:W-:-:S06]  /*c7d0*/  @P3 FADD.FTZ R0, R0, R5 ;  /* 0x0000000500003221 */ /* 0x001fcc0000010000 */
[----:B------:R-:W0:Y:S01]  /*c7e0*/  LDC.64 R4, c[0x0][0x230] ;  /* 0x00008c00ff047b82 */ /* 0x000e220000000a00 */
[----:B------:R1:W2:Y:S01]  /*c7f0*/  @P3 MUFU.RSQ R3, R0 ;  /* 0x0000000000033308 */ /* 0x0002a20000001400 */
[----:B0-----:R-:W-:-:S05]  /*c800*/  IMAD.WIDE R4, R7, 0x4, R4 ;  /* 0x0000000407047825 */ /* 0x001fca00078e0204 */
[----:B------:R0:W5:Y:S01]  /*c810*/  LDG.E.64 R10, desc[UR14][R4.64] ;  /* 0x0000000e040a7981 */ /* 0x000162000c1e1b00 */
[----:B-1----:R-:W-:Y:S02]  /*c820*/  MOV R0, R1 ;  /* 0x0000000100007202 */ /* 0x002fe40000000f00 */
[----:B--2---:R-:W-:-:S13]  /*c830*/  ISETP.NE.AND P3, PT, RZ, UR18, PT ;  /* 0x00000012ff007c0c */ /* 0x004fda000bf65270 */
.L_x_5129:
[----:B0-----:R-:W2:Y:S01]  /*c840*/  LDL.128 R4, [R0] ;  /* 0x0000000000047983 */ /* 0x001ea20000100c00 */
[----:B-----5:R-:W-:Y:S01]  /*c850*/  IMAD R15, R14, 0x8, R56 ;  /* 0x000000080e0f7824 */ /* 0x020fe200078e0238 */
[----:B------:R-:W-:Y:S01]  /*c860*/  BSSY B0, `(.L_x_5119) ;  /* 0x0000025000007945 */ /* 0x000fe20003800000 */
[----:B------:R-:W0:Y:S03]  /*c870*/  S2R R19, SR_TID.X ;  /* 0x0000000000137919 */ /* 0x000e260000002100 */
[----:B------:R-:W-:Y:S02]  /*c880*/  SHF.R.S32.HI R20, RZ, 0x1f, R15 ;  /* 0x0000001fff147819 */ /* 0x000fe4000001140f */
[----:B------:R-:W-:Y:S02]  /*c890*/  ISETP.GE.U32.AND P5, PT, R15, UR12, PT ;  /* 0x0000000c0f007c0c */ /* 0x000fe4000bfa6070 */
[----:B0-----:R-:W-:-:S04]  /*c8a0*/  ISETP.GT.U32.AND P4, PT, R19, 0x187, PT ;  /* 0x000001871300780c */ /* 0x001fc80003f84070 */
[----:B------:R-:W-:Y:S01]  /*c8b0*/  ISETP.GE.OR.EX P5, PT, R20, UR13, P4, P5 ;  /* 0x0000000d14007c0c */ /* 0x000fe2000a7a6750 */
[C---:B--2---:R-:W-:Y:S01]  /*c8c0*/  FADD.FTZ R12, -R2.reuse, R5 ;  /* 0x00000005020c7221 */ /* 0x044fe20000010100 */
[C---:B------:R-:W-:Y:S01]  /*c8d0*/  FADD.FTZ R4, -R2.reuse, R4 ;  /* 0x0000000402047221 */ /* 0x040fe20000010100 */
[----:B------:R-:W-:Y:S02]  /*c8e0*/  FADD.FTZ R6, -R2, R6 ;  /* 0x0000000602067221 */ /* 0x000fe40000010100 */
[-C--:B------:R-:W-:Y:S01]  /*c8f0*/  FMUL.FTZ R12, R12, R3.reuse ;  /* 0x000000030c0c7220 */ /* 0x080fe20000410000 */
[-C--:B------:R-:W-:Y:S01]  /*c900*/  FMUL.FTZ R13, R4, R3.reuse ;  /* 0x00000003040d7220 */ /* 0x080fe20000410000 */
[----:B------:R-:W-:Y:S02]  /*c910*/  FMUL.FTZ R19, R6, R3 ;  /* 0x0000000306137220 */ /* 0x000fe40000410000 */
[----:B------:R-:W-:Y:S01]  /*c920*/  FFMA.FTZ R5, R9, R12, R11 ;  /* 0x0000000c09057223 */ /* 0x000fe2000001000b */
[----:B------:R-:W-:-:S03]  /*c930*/  FFMA.FTZ R4, R8, R13, R10 ;  /* 0x0000000d08047223 */ /* 0x000fc6000001000a */
[----:B------:R-:W-:Y:S01]  /*c940*/  @P3 FMUL.FTZ R16, R5, -1.4426950216293334961 ;  /* 0xbfb8aa3b05103820 */ /* 0x000fe20000410000 */
[----:B------:R-:W-:-:S05]  /*c950*/  @P3 FMUL.FTZ R13, R4, -1.4426950216293334961 ;  /* 0xbfb8aa3b040d3820 */ /* 0x000fca0000410000 */
[----:B------:R-:W0:Y:S08]  /*c960*/  @P3 MUFU.EX2 R16, R16 ;  /* 0x0000001000103308 */ /* 0x000e300000000800 */
[----:B------:R-:W1:Y:S01]  /*c970*/  @P3 MUFU.EX2 R13, R13 ;  /* 0x0000000d000d3308 */ /* 0x000e620000000800 */
[----:B0-----:R-:W-:Y:S01]  /*c980*/  @P3 FADD.FTZ R18, R16, 1 ;  /* 0x3f80000010123421 */ /* 0x001fe20000010000 */
[----:B------:R-:W-:-:S04]  /*c990*/  FADD.FTZ R16, -R2, R7 ;  /* 0x0000000702107221 */ /* 0x000fc80000010100 */
[----:B------:R-:W-:Y:S02]  /*c9a0*/  FMUL.FTZ R16, R16, R3 ;  /* 0x0000000310107220 */ /* 0x000fe40000410000 */
[----:B------:R-:W0:Y:S01]  /*c9b0*/  @P3 MUFU.RCP R18, R18 ;  /* 0x0000001200123308 */ /* 0x000e220000001000 */
[----:B-1----:R-:W-:-:S07]  /*c9c0*/  @P3 FADD.FTZ R12, R13, 1 ;  /* 0x3f8000000d0c3421 */ /* 0x002fce0000010000 */
[----:B------:R-:W1:Y:S01]  /*c9d0*/  @P3 MUFU.RCP R17, R12 ;  /* 0x0000000c00113308 */ /* 0x000e620000001000 */
[----:B0-----:R-:W-:Y:S01]  /*c9e0*/  @P3 FMUL.FTZ R5, R5, R18 ;  /* 0x0000001205053220 */ /* 0x001fe20000410000 */
[----:B-1----:R-:W-:Y:S01]  /*c9f0*/  @P3 FMUL.FTZ R4, R4, R17 ;  /* 0x0000001104043220 */ /* 0x002fe20000410000 */
[----:B------:R-:W-:Y:S01]  /*ca00*/  IADD3 R17, R15, 0x8, RZ ;  /* 0x000000080f117810 */ /* 0x000fe20007ffe0ff */
[----:B------:R-:W-:Y:S06]  /*ca10*/  @P5 BRA `(.L_x_5120) ;  /* 0x0000000000245947 */ /* 0x000fec0003800000 */
[----:B------:R-:W-:Y:S01]  /*ca20*/  MOV R7, R63 ;  /* 0x0000003f00077202 */ /* 0x000fe20000000f00 */
[----:B------:R-:W-:Y:S02]  /*ca30*/  IMAD R12, R20, UR20, RZ ;  /* 0x00000014140c7c24 */ /* 0x000fe4000f8e02ff */
[----:B------:R-:W-:Y:S02]  /*ca40*/  IMAD.MOV.U32 R6, RZ, RZ, R60 ;  /* 0x000000ffff067224 */ /* 0x000fe400078e003c */
[C---:B------:R-:W-:Y:S02]  /*ca50*/  IMAD R13, R15.reuse, UR21, R12 ;  /* 0x000000150f0d7c24 */ /* 0x040fe4000f8e020c */
[----:B------:R-:W-:-:S04]  /*ca60*/  IMAD.WIDE.U32 R6, R15, UR20, R6 ;  /* 0x000000140f067c25 */ /* 0x000fc8000f8e0006 */
[----:B------:R-:W-:Y:S01]  /*ca70*/  IMAD.IADD R7, R7, 0x1, R13 ;  /* 0x0000000107077824 */ /* 0x000fe200078e020d */
[----:B------:R-:W-:-:S04]  /*ca80*/  LEA R12, P5, R6, UR6, 0x2 ;  /* 0x00000006060c7c11 */ /* 0x000fc8000f8a10ff */
[----:B------:R-:W-:-:S05]  /*ca90*/  LEA.HI.X R13, R6, UR7, R7, 0x2, P5 ;  /* 0x00000007060d7c11 */ /* 0x000fca000a8f1407 */
[----:B------:R0:W-:Y:S04]  /*caa0*/  STG.E.64 desc[UR14][R12.64], R4 ;  /* 0x000000040c007986 */ /* 0x0001e8000c101b0e */
.L_x_5120:
[----:B------:R-:W-:Y:S05]  /*cab0*/  BSYNC B0 ;  /* 0x0000000000007941 */ /* 0x000fea0003800000 */
.L_x_5119:
[----:B------:R-:W-:Y:S01]  /*cac0*/  SHF.R.S32.HI R20, RZ, 0x1f, R17 ;  /* 0x0000001fff147819 */ /* 0x000fe20000011411 */
        /* <DEDUP_REMOVED lines=13> */
.L_x_5121:
[----:B------:R-:W-:Y:S01]  /*cba0*/  ISETP.GE.U32.AND P5, PT, R17, UR12, PT ;  /* 0x0000000c11007c0c */ /* 0x000fe2000bfa6070 */
[----:B------:R-:W-:Y:S01]  /*cbb0*/  BSSY B0, `(.L_x_5122) ;  /* 0x0000010000007945 */ /* 0x000fe20003800000 */
[C---:B------:R-:W-:Y:S01]  /*cbc0*/  IADD3 R19, R15.reuse, 0x10, RZ ;  /* 0x000000100f137810 */ /* 0x040fe20007ffe0ff */
[----:B------:R-:W-:Y:S01]  /*cbd0*/  VIADD R15, R15, 0x18 ;  /* 0x000000180f0f7836 */ /* 0x000fe20000000000 */
[----:B------:R-:W-:Y:S02]  /*cbe0*/  ISETP.GE.OR.EX P5, PT, R20, UR13, P4, P5 ;  /* 0x0000000d14007c0c */ /* 0x000fe4000a7a6750 */
[----:B------:R-:W-:Y:S02]  /*cbf0*/  SHF.R.S32.HI R18, RZ, 0x1f, R19 ;  /* 0x0000001fff127819 */ /* 0x000fe40000011413 */
[----:B------:R-:W-:-:S09]  /*cc00*/  SHF.R.S32.HI R16, RZ, 0x1f, R15 ;  /* 0x0000001fff107819 */ /* 0x000fd2000001140f */
[----:B------:R-:W-:Y:S05]  /*cc10*/  @P5 BRA `(.L_x_5123) ;  /* 0x0000000000245947 */ /* 0x000fea0003800000 */
[----:B------:R-:W-:Y:S01]  /*cc20*/  MOV R6, R60 ;  /* 0x0000003c00067202 */ /* 0x000fe20000000f00 */
[----:B------:R-:W-:Y:S02]  /*cc30*/  IMAD R12, R20, UR20, RZ ;  /* 0x00000014140c7c24 */ /* 0x000fe4000f8e02ff */
[----:B------:R-:W-:Y:S02]  /*cc40*/  IMAD.MOV.U32 R7, RZ, RZ, R63 ;  /* 0x000000ffff077224 */ /* 0x000fe400078e003f */
[C---:B------:R-:W-:Y:S02]  /*cc50*/  IMAD R13, R17.reuse, UR21, R12 ;  /* 0x00000015110d7c24 */ /* 0x040fe4000f8e020c */
[----:B------:R-:W-:-:S05]  /*cc60*/  IMAD.WIDE.U32 R6, R17, UR20, R6 ;  /* 0x0000001411067c25 */ /* 0x000fca000f8e0006 */
[----:B------:R-:W-:Y:S02]  /*cc70*/  IADD3 R7, R7, R13, RZ ;  /* 0x0000000d07077210 */ /* 0x000fe40007ffe0ff */
[----:B------:R-:W-:-:S04]  /*cc80*/  LEA R12, P5, R6, UR6, 0x2 ;  /* 0x00000006060c7c11 */ /* 0x000fc8000f8a10ff */
[----:B------:R-:W-:-:S05]  /*cc90*/  LEA.HI.X R13, R6, UR7, R7, 0x2, P5 ;  /* 0x00000007060d7c11 */ /* 0x000fca000a8f1407 */
[----:B------:R0:W-:Y:S04]  /*cca0*/  STG.E.64 desc[UR14][R12.64], R4 ;  /* 0x000000040c007986 */ /* 0x0001e8000c101b0e */
.L_x_5123:
[----:B------:R-:W-:Y:S05]  /*ccb0*/  BSYNC B0 ;  /* 0x0000000000007941 */ /* 0x000fea0003800000 */
.L_x_5122:
[----:B0-----:R-:W2:Y:S01]  /*ccc0*/  LDL.128 R4, [R0+0x10] ;  /* 0x0000100000047983 */ /* 0x001ea20000100c00 */
[----:B------:R-:W-:Y:S02]  /*ccd0*/  ISETP.GE.U32.AND P5, PT, R19, UR12, PT ;  /* 0x0000000c13007c0c */ /* 0x000fe4000bfa6070 */
[----:B------:R-:W-:Y:S02]  /*cce0*/  ISETP.GE.U32.AND P6, PT, R15, UR12, PT ;  /* 0x0000000c0f007c0c */ /* 0x000fe4000bfc6070 */
[----:B------:R-:W-:Y:S01]  /*ccf0*/  ISETP.GE.OR.EX P5, PT, R18, UR13, P4, P5 ;  /* 0x0000000d12007c0c */ /* 0x000fe2000a7a6750 */
[----:B------:R-:W-:Y:S01]  /*cd00*/  BSSY B0, `(.L_x_5124) ;  /* 0x0000020000007945 */ /* 0x000fe20003800000 */
[----:B------:R-:W-:Y:S01]  /*cd10*/  ISETP.GE.OR.EX P6, PT, R16, UR13, P4, P6 ;  /* 0x0000000d10007c0c */ /* 0x000fe2000a7c6760 */
[C---:B--2---:R-:W-:Y:S01]  /*cd20*/  FADD.FTZ R4, -R2.reuse, R4 ;  /* 0x0000000402047221 */ /* 0x044fe20000010100 */
[----:B------:R-:W-:-:S03]  /*cd30*/  FADD.FTZ R12, -R2, R5 ;  /* 0x00000005020c7221 */ /* 0x000fc60000010100 */
[-C--:B------:R-:W-:Y:S01]  /*cd40*/  FMUL.FTZ R13, R4, R3.reuse ;  /* 0x00000003040d7220 */ /* 0x080fe20000410000 */
[----:B------:R-:W-:-:S03]  /*cd50*/  FMUL.FTZ R12, R12, R3 ;  /* 0x000000030c0c7220 */ /* 0x000fc60000410000 */
[----:B------:R-:W-:Y:S01]  /*cd60*/  FFMA.FTZ R4, R8, R13, R10 ;  /* 0x0000000d08047223 */ /* 0x000fe2000001000a */
[----:B------:R-:W-:-:S03]  /*cd70*/  FFMA.FTZ R5, R9, R12, R11 ;  /* 0x0000000c09057223 */ /* 0x000fc6000001000b */
[----:B------:R-:W-:Y:S01]  /*cd80*/  @P3 FMUL.FTZ R13, R4, -1.4426950216293334961 ;  /* 0xbfb8aa3b040d3820 */ /* 0x000fe20000410000 */
[----:B------:R-:W-:-:S05]  /*cd90*/  @P3 FMUL.FTZ R20, R5, -1.4426950216293334961 ;  /* 0xbfb8aa3b05143820 */ /* 0x000fca0000410000 */
[----:B------:R-:W0:Y:S08]  /*cda0*/  @P3 MUFU.EX2 R13, R13 ;  /* 0x0000000d000d3308 */ /* 0x000e300000000800 */
[----:B------:R-:W1:Y:S01]  /*cdb0*/  @P3 MUFU.EX2 R20, R20 ;  /* 0x0000001400143308 */ /* 0x000e620000000800 */
[----:B0-----:R-:W-:-:S07]  /*cdc0*/  @P3 FADD.FTZ R12, R13, 1 ;  /* 0x3f8000000d0c3421 */ /* 0x001fce0000010000 */
[----:B------:R-:W0:Y:S01]  /*cdd0*/  @P3 MUFU.RCP R17, R12 ;  /* 0x0000000c00113308 */ /* 0x000e220000001000 */
[----:B-1----:R-:W-:-:S07]  /*cde0*/  @P3 FADD.FTZ R21, R20, 1 ;  /* 0x3f80000014153421 */ /* 0x002fce0000010000 */
[----:B------:R-:W1:Y:S01]  /*cdf0*/  @P3 MUFU.RCP R22, R21 ;  /* 0x0000001500163308 */ /* 0x000e620000001000 */
[C---:B------:R-:W-:Y:S01]  /*ce00*/  FADD.FTZ R6, -R2.reuse, R6 ;  /* 0x0000000602067221 */ /* 0x040fe20000010100 */
[----:B------:R-:W-:-:S04]  /*ce10*/  FADD.FTZ R24, -R2, R7 ;  /* 0x0000000702187221 */ /* 0x000fc80000010100 */
[----:B------:R-:W-:Y:S01]  /*ce20*/  FMUL.FTZ R24, R24, R3 ;  /* 0x0000000318187220 */ /* 0x000fe20000410000 */
[----:B0-----:R-:W-:Y:S01]  /*ce30*/  @P3 FMUL.FTZ R4, R4, R17 ;  /* 0x0000001104043220 */ /* 0x001fe20000410000 */
[----:B------:R-:W-:Y:S01]  /*ce40*/  FMUL.FTZ R17, R6, R3 ;  /* 0x0000000306117220 */ /* 0x000fe20000410000 */
[----:B-1----:R-:W-:Y:S01]  /*ce50*/  @P3 FMUL.FTZ R5, R5, R22 ;  /* 0x0000001605053220 */ /* 0x002fe20000410000 */
        /* <DEDUP_REMOVED lines=10> */
.L_x_5125:
[----:B------:R-:W-:Y:S05]  /*cf00*/  BSYNC B0 ;  /* 0x0000000000007941 */ /* 0x000fea0003800000 */
.L_x_5124:
        /* <DEDUP_REMOVED lines=13> */
.L_x_5126:
[----:B------:R-:W-:Y:S04]  /*cfe0*/  BSSY B0, `(.L_x_5127) ;  /* 0x000000b000007945 */ /* 0x000fe80003800000 */
        /* <DEDUP_REMOVED lines=10> */
.L_x_5128:
[----:B------:R-:W-:Y:S05]  /*d090*/  BSYNC B0 ;  /* 0x0000000000007941 */ /* 0x000fea0003800000 */
.L_x_5127:
[----:B------:R-:W-:Y:S01]  /*d0a0*/  VIADD R14, R14, 0x4 ;  /* 0x000000040e0e7836 */ /* 0x000fe20000000000 */
[----:B------:R-:W-:-:S04]  /*d0b0*/  IADD3 R0, R0, 0x20, RZ ;  /* 0x0000002000007810 */ /* 0x000fc80007ffe0ff */
[----:B------:R-:W-:-:S13]  /*d0c0*/  ISETP.NE.AND P4, PT, R14, 0x40, PT ;  /* 0x000000400e00780c */ /* 0x000fda0003f85270 */
[----:B------:R-:W-:Y:S05]  /*d0d0*/  @P4 BRA `(.L_x_5129) ;  /* 0xfffffff400d84947 */ /* 0x000fea000383ffff */
[----:B------:R-:W-:Y:S02]  /*d0e0*/  UIADD3 UR10, UR17, UR10, URZ ;  /* 0x0000000a110a7290 */ /* 0x000fe4000fffe03f */
[----:B------:R-:W-:Y:S02]  /*d0f0*/  UIADD3 UR4, UR4, 0x1, URZ ;  /* 0x0000000104047890 */ /* 0x000fe4000fffe03f */
[----:B------:R-:W-:-:S06]  /*d100*/  UISETP.GE.AND UP0, UPT, UR10, UR9, UPT ;  /* 0x000000090a00728c */ /* 0x000fcc000bf06270 */
[----:B------:R-:W-:-:S13]  /*d110*/  PLOP3.LUT P3, PT, PT, PT, UP0, 0x40, 0x0 ;  /* 0x000000000000781c */ /* 0x000fda0003f6e808 */
[----:B------:R-:W-:Y:S05]  /*d120*/  @P3 BRA `(.L_x_5130) ;  /* 0xffffff4800983947 */ /* 0x000fea000383ffff */
[----:B------:R-:W-:Y:S05]  /*d130*/  EXIT ;  /* 0x000000000000794d */ /* 0x000fea0003800000 */
.L_x_5131:
        /* <DEDUP_REMOVED lines=12> */
.L_x_5648:


//--------------------- .text._Z35group_norm_nhwc_fwd_one_pass_kernelI11Fp32IOBf16WLi64ELi98ELi392EEv26Group_norm_nhwc_fwd_params --------------------------
	.section	.text._Z35group_norm_nhwc_fwd_one_pass_kernelI11Fp32IOBf16WLi64ELi98ELi392EEv26Group_norm_nhwc_fwd_params,"ax",@progbits
	.align	128
        .global         _Z35group_norm_nhwc_fwd_one_pass_kernelI11Fp32IOBf16WLi64ELi98ELi392EEv26Group_norm_nhwc_fwd_params
        .type           _Z35group_norm_nhwc_fwd_one_pass_kernelI11Fp32IOBf16WLi64ELi98ELi392EEv26Group_norm_nhwc_fwd_params,@function
        .size           _Z35group_norm_nhwc_fwd_one_pass_kernelI11Fp32IOBf16WLi64ELi98ELi392EEv26Group_norm_nhwc_fwd_params,(.L_x_5649 - _Z35group_norm_nhwc_fwd_one_pass_kernelI11Fp32IOBf16WLi64ELi98ELi392EEv26Group_norm_nhwc_fwd_params)
        .other          _Z35group_norm_nhwc_fwd_one_pass_kernelI11Fp32IOBf16WLi64ELi98ELi392EEv26Group_norm_nhwc_fwd_params,@"STO_CUDA_ENTRY STV_DEFAULT"
_Z35group_norm_nhwc_fwd_one_pass_kernelI11Fp32IOBf16WLi64ELi98ELi392EEv26Group_norm_nhwc_fwd_params:
.text._Z35group_norm_nhwc_fwd_one_pass_kernelI11Fp32IOBf16WLi64ELi98ELi392EEv26Group_norm_nhwc_fwd_params:
        /* <DEDUP_REMOVED lines=25> */
.L_x_5165:
[----:B01----:R-:W0:Y:S01]  /*0190*/  LDC R9, c[0x0][0x288] ;  /* 0x0000a200ff097b82 */ /* 0x003e220000000800 */
[C---:B------:R-:W-:Y:S01]  /*01a0*/  IADD3 R33, R37.reuse, 0x18, RZ ;  /* 0x0000001825217810 */ /* 0x040fe20007ffe0ff */
[----:B------:R-:W-:Y:S01]  /*01b0*/  ULDC.64 UR14, c[0x0][0x278] ;  /* 0x00009e00000e7ab9 */ /* 0x000fe20000000a00 */
[----:B------:R-:W-:Y:S01]  /*01c0*/  IADD3 R17, R37, 0x20, RZ ;  /* 0x0000002025117810 */ /* 0x000fe20007ffe0ff */
[----:B------:R-:W-:Y:S01]  /*01d0*/  ULDC.64 UR12, c[0x0][0x280] ;  /* 0x0000a000000c7ab9 */ /* 0x000fe20000000a00 */
[----:B------:R-:W-:Y:S02]  /*01e0*/  ISETP.GE.U32.AND P4, PT, R33, UR14, PT ;  /* 0x0000000e21007c0c */ /* 0x000fe4000bf86070 */
[----:B--2---:R-:W-:Y:S01]  /*01f0*/  SHF.R.S32.HI R21, RZ, 0x1f, R33 ;  /* 0x0000001fff157819 */ /* 0x004fe20000011421 */
[----:B------:R-:W1:Y:S01]  /*0200*/  @P0 LDC.64 R26, c[0x0][0x220] ;  /* 0x00008800ff1a0b82 */ /* 0x000e620000000a00 */
[----:B------:R-:W-:Y:S02]  /*0210*/  SHF.R.S32.HI R25, RZ, 0x1f, R17 ;  /* 0x0000001fff197819 */ /* 0x000fe40000011411 */
        /* <DEDUP_REMOVED lines=282> */
.L_x_5133:
[----:B------:R-:W-:Y:S05]  /*13c0*/  BSYNC B0 ;  /* 0x0000000000007941 */ /* 0x000fea0003800000 */
.L_x_5132:
[----:B------:R-:W1:Y:S02]  /*13d0*/  LDC R21, c[0x0][0xc] ;  /* 0x00000300ff157b82 */ /* 0x000e640000000800 */
[----:B-1----:R-:W-:-:S13]  /*13e0*/  ISETP.GE.U32.AND P1, PT, R21, 0x2, PT ;  /* 0x000000021500780c */ /* 0x002fda0003f26070 */
[----:B------:R-:W-:Y:S05]  /*13f0*/  @!P1 BRA `(.L_x_5134) ;  /* 0x0000000800709947 */ /* 0x000fea0003800000 */
[----:B------:R-:W-:Y:S05]  /*1400*/  @P3 BRA `(.L_x_5135) ;  /* 0x0000000000743947 */ /* 0x000fea0003800000 */
[----:B------:R-:W1:Y:S01]  /*1410*/  LDC R18, c[0x0][0x10] ;  /* 0x00000400ff127b82 */ /* 0x000e620000000800 */
[----:B------:R-:W2:Y:S01]  /*1420*/  S2R R19, SR_CTAID.Y ;  /* 0x0000000000137919 */ /* 0x000ea20000002600 */
[C---:B------:R-:W-:Y:S02]  /*1430*/  LOP3.LUT R23, R34.reuse, 0x1, RZ, 0xc0, !PT ;  /* 0x0000000122177812 */ /* 0x040fe400078ec0ff */
[----:B------:R-:W-:-:S04]  /*1440*/  LOP3.LUT P1, RZ, R34, 0x2, RZ, 0xc0, !PT ;  /* 0x0000000222ff7812 */ /* 0x000fc8000782c0ff */
[----:B0-----:R-:W0:Y:S08]  /*1450*/  LDC.64 R16, c[0x0][0x248] ;  /* 0x00009200ff107b82 */ /* 0x001e300000000a00 */
[----:B------:R-:W3:Y:S01]  /*1460*/  LDC.64 R14, c[0x0][0x240] ;  /* 0x00009000ff0e7b82 */ /* 0x000ee20000000a00 */
[----:B-1----:R-:W-:-:S04]  /*1470*/  IMAD R20, R23, R18, RZ ;  /* 0x0000001217147224 */ /* 0x002fc800078e02ff */
[----:B------:R-:W-:-:S05]  /*1480*/  IMAD R22, R20, R21, RZ ;  /* 0x0000001514167224 */ /* 0x000fca00078e02ff */
[----:B------:R-:W-:-:S05]  /*1490*/  SHF.L.U32 R23, R22, 0x1, RZ ;  /* 0x0000000116177819 */ /* 0x000fca00000006ff */
[----:B0-----:R-:W-:-:S04]  /*14a0*/  IMAD.WIDE R16, R23, 0x4, R16 ;  /* 0x0000000417107825 */ /* 0x001fc800078e0210 */
[----:B--2---:R-:W-:Y:S01]  /*14b0*/  IMAD R23, R18, UR7, R19 ;  /* 0x0000000712177c24 */ /* 0x004fe2000f8e0213 */
[----:B------:R-:W-:Y:S02]  /*14c0*/  IADD3 R19, R20, R19, RZ ;  /* 0x0000001314137210 */ /* 0x000fe40007ffe0ff */
[----:B------:R-:W-:Y:S01]  /*14d0*/  MOV R18, 0xffffffff ;  /* 0xffffffff00127802 */ /* 0x000fe20000000f00 */
[----:B------:R-:W-:-:S03]  /*14e0*/  IMAD.WIDE.U32 R16, R23, 0x8, R16 ;  /* 0x0000000817107825 */ /* 0x000fc600078e0010 */
[----:B------:R-:W-:Y:S01]  /*14f0*/  SEL R23, R18, 0x1, P1 ;  /* 0x0000000112177807 */ /* 0x000fe20000800000 */
[----:B---3--:R-:W-:Y:S01]  /*1500*/  IMAD.WIDE.U32 R14, R19, 0x4, R14 ;  /* 0x00000004130e7825 */ /* 0x008fe200078e000e */
[----:B------:R-:W-:Y:S01]  /*1510*/  SEL R19, R21, RZ, !P1 ;  /* 0x000000ff15137207 */ /* 0x000fe20004800000 */
[----:B------:R1:W-:Y:S03]  /*1520*/  STG.E.64 desc[UR8][R16.64], R12 ;  /* 0x0000000c10007986 */ /* 0x0003e6000c101b08 */
[----:B------:R-:W-:Y:S01]  /*1530*/  ISETP.NE.AND P1, PT, R19, -0x1, PT ;  /* 0xffffffff1300780c */ /* 0x000fe20003f25270 */
[----:B------:R-:W-:Y:S06]  /*1540*/  MEMBAR.ALL.GPU ;  /* 0x0000000000007992 */ /* 0x000fec000000a000 */
[----:B------:R-:W-:-:S00]  /*1550*/  ERRBAR ;  /* 0x00000000000079ab */ /* 0x000fc00000000000 */
[----:B------:R-:W-:Y:S06]  /*1560*/  CGAERRBAR ;  /* 0x00000000000075ab */ /* 0x000fec0000000000 */
[----:B------:R1:W-:Y:S01]  /*1570*/  REDG.E.ADD.S32.STRONG.GPU desc[UR8][R14.64], R23 ;  /* 0x000000170e00798e */ /* 0x0003e2000c10e388 */
[----:B------:R-:W-:Y:S05]  /*1580*/  @!P1 BRA `(.L_x_5135) ;  /* 0x0000000000149947 */ /* 0x000fea0003800000 */
.L_x_5136:
[----:B-1----:R-:W2:Y:S04]  /*1590*/  LDG.E.STRONG.GPU R16, desc[UR8][R14.64] ;  /* 0x000000080e107981 */ /* 0x002ea8000c1ef900 */
[----:B--2---:R-:W-:Y:S01]  /*15a0*/  CCTL.IVALL ;  /* 0x00000000ff00798f */ /* 0x004fe20002000000 */
[----:B------:R-:W-:Y:S05]  /*15b0*/  YIELD ;  /* 0x0000000000007946 */ /* 0x000fea0003800000 */
[----:B------:R-:W-:-:S13]  /*15c0*/  ISETP.NE.AND P1, PT, R16, R19, PT ;  /* 0x000000131000720c */ /* 0x000fda0003f25270 */
[----:B------:R-:W-:Y:S05]  /*15d0*/  @P1 BRA `(.L_x_5136) ;  /* 0xfffffffc00ec1947 */ /* 0x000fea000383ffff */
.L_x_5135:
        /* <DEDUP_REMOVED lines=11> */
.L_x_5138:
[C---:B------:R-:W-:Y:S02]  /*1690*/  ISETP.EQ.OR P1, PT, R20.reuse, UR7, P3 ;  /* 0x0000000714007c0c */ /* 0x040fe40009f22670 */
[----:B------:R-:W-:-:S04]  /*16a0*/  IADD3 R18, R20, 0x1, RZ ;  /* 0x0000000114127810 */ /* 0x000fc80007ffe0ff */
[----:B------:R-:W-:-:S07]  /*16b0*/  ISETP.EQ.OR P2, PT, R18, UR7, P3 ;  /* 0x0000000712007c0c */ /* 0x000fce0009f42670 */
[----:B------:R-:W1:Y:S01]  /*16c0*/  @!P1 LDC R16, c[0x0][0x10] ;  /* 0x00000400ff109b82 */ /* 0x000e620000000800 */
[----:B0-----:R-:W0:Y:S01]  /*16d0*/  @!P1 S2R R17, SR_CTAID.Y ;  /* 0x0000000000119919 */ /* 0x001e220000002600 */
[----:B------:R-:W-:-:S06]  /*16e0*/  @!P1 LOP3.LUT R19, R34, 0x1, RZ, 0xc0, !PT ;  /* 0x0000000122139812 */ /* 0x000fcc00078ec0ff */
[----:B------:R-:W2:Y:S08]  /*16f0*/  @!P1 LDC.64 R14, c[0x0][0x248] ;  /* 0x00009200ff0e9b82 */ /* 0x000eb00000000a00 */
[----:B------:R-:W3:Y:S01]  /*1700*/  @!P2 LDC R23, c[0x0][0x10] ;  /* 0x00000400ff17ab82 */ /* 0x000ee20000000800 */
[----:B-1----:R-:W-:-:S04]  /*1710*/  @!P1 IMAD R44, R19, R16, RZ ;  /* 0x00000010132c9224 */ /* 0x002fc800078e02ff */
[----:B------:R-:W-:-:S05]  /*1720*/  @!P1 IMAD R44, R44, R21, RZ ;  /* 0x000000152c2c9224 */ /* 0x000fca00078e02ff */
[----:B------:R-:W-:Y:S01]  /*1730*/  @!P1 SHF.L.U32 R19, R44, 0x1, RZ ;  /* 0x000000012c139819 */ /* 0x000fe200000006ff */
[----:B0-----:R-:W-:-:S04]  /*1740*/  @!P1 IMAD R17, R16, R20, R17 ;  /* 0x0000001410119224 */ /* 0x001fc800078e0211 */
        /* <DEDUP_REMOVED lines=26> */
[----:B------:R-:W0:Y:S02]  /*18f0*/  @!P4 LDC.64 R16, c[0x0][0x248] ;  /* 0x00009200ff10cb82 */ /* 0x000e240000000a00 */
[----:B0-----:R-:W-:-:S10]  /*1900*/  @!P4 IMAD.WIDE R16, R23, 0x4, R16 ;  /* 0x000000041710c825 */ /* 0x001fd400078e0210 */
[----:B------:R-:W0:Y:S01]  /*1910*/  @!P1 S2R R23, SR_CTAID.Y ;  /* 0x0000000000179919 */ /* 0x000e220000002600 */
[----:B------:R-:W-:Y:S02]  /*1920*/  @!P4 IMAD.WIDE.U32 R16, R19, 0x8, R16 ;  /* 0x000000081310c825 */ /* 0x000fe400078e0010 */
[----:B------:R-:W1:Y:S04]  /*1930*/  @!P1 LDC R19, c[0x0][0x10] ;  /* 0x00000400ff139b82 */ /* 0x000e680000000800 */
[----:B------:R-:W2:Y:S01]  /*1940*/  @!P4 LDG.E.64 R16, desc[UR8][R16.64] ;  /* 0x000000081010c981 */ /* 0x000ea2000c1e1b00 */
[----:B---3--:R-:W-:Y:S01]  /*1950*/  @!P2 FADD.FTZ R12, R12, R14 ;  /* 0x0000000e0c0ca221 */ /* 0x008fe20000010000 */
[----:B------:R-:W-:-:S05]  /*1960*/  @!P1 LOP3.LUT R14, R34, 0x1, RZ, 0xc0, !PT ;  /* 0x00000001220e9812 */ /* 0x000fca00078ec0ff */
[-C--:B-1----:R-:W-:Y:S02]  /*1970*/  @!P1 IMAD R14, R14, R19.reuse, RZ ;  /* 0x000000130e0e9224 */ /* 0x082fe400078e02ff */
[----:B0-----:R-:W-:Y:S02]  /*1980*/  @!P1 IMAD R23, R18, R19, R23 ;  /* 0x0000001312179224 */ /* 0x001fe400078e0217 */
[----:B------:R-:W0:Y:S01]  /*1990*/  @!P1 LDC.64 R18, c[0x0][0x248] ;  /* 0x00009200ff129b82 */ /* 0x000e220000000a00 */
        /* <DEDUP_REMOVED lines=14> */
.L_x_5137:
[----:B------:R-:W-:-:S13]  /*1a80*/  LOP3.LUT P1, R16, R21, 0x3, RZ, 0xc0, !PT ;  /* 0x0000000315107812 */ /* 0x000fda000782c0ff */
[----:B------:R-:W-:Y:S05]  /*1a90*/  @!P1 BRA `(.L_x_5134) ;  /* 0x0000000000c89947 */ /* 0x000fea0003800000 */
[----:B------:R-:W-:Y:S01]  /*1aa0*/  ISETP.EQ.OR P1, PT, R20, UR7, P3 ;  /* 0x0000000714007c0c */ /* 0x000fe20009f22670 */
[----:B------:R-:W-:Y:S01]  /*1ab0*/  BSSY B0, `(.L_x_5139) ;  /* 0x0000010000007945 */ /* 0x000fe20003800000 */
[----:B------:R-:W-:-:S11]  /*1ac0*/  ISETP.NE.AND P2, PT, R16, 0x1, PT ;  /* 0x000000011000780c */ /* 0x000fd60003f45270 */
[----:B------:R-:W-:Y:S05]  /*1ad0*/  @P1 BRA `(.L_x_5140) ;  /* 0x0000000000341947 */ /* 0x000fea0003800000 */
[----:B------:R-:W1:Y:S01]  /*1ae0*/  S2R R19, SR_CTAID.Y ;  /* 0x0000000000137919 */ /* 0x000e620000002600 */
[----:B------:R-:W2:Y:S01]  /*1af0*/  LDC.64 R14, c[0x0][0x248] ;  /* 0x00009200ff0e7b82 */ /* 0x000ea20000000a00 */
[----:B------:R-:W-:Y:S01]  /*1b00*/  LOP3.LUT R18, R34, 0x1, RZ, 0xc0, !PT ;  /* 0x0000000122127812 */ /* 0x000fe200078ec0ff */
[----:B------:R-:W-:-:S04]  /*1b10*/  ULDC UR5, c[0x0][0x10] ;  /* 0x0000040000057ab9 */ /* 0x000fc80000000800 */
[----:B------:R-:W-:-:S04]  /*1b20*/  IMAD R18, R18, UR5, RZ ;  /* 0x0000000512127c24 */ /* 0x000fc8000f8e02ff */
[----:B------:R-:W-:-:S05]  /*1b30*/  IMAD R18, R18, R21, RZ ;  /* 0x0000001512127224 */ /* 0x000fca00078e02ff */
[----:B0-----:R-:W-:-:S05]  /*1b40*/  SHF.L.U32 R17, R18, 0x1, RZ ;  /* 0x0000000112117819 */ /* 0x001fca00000006ff */
[----:B--2---:R-:W-:-:S04]  /*1b50*/  IMAD.WIDE R14, R17, 0x4, R14 ;  /* 0x00000004110e7825 */ /* 0x004fc800078e020e */
[----:B-1----:R-:W-:-:S04]  /*1b60*/  IMAD R17, R20, UR5, R19 ;  /* 0x0000000514117c24 */ /* 0x002fc8000f8e0213 */
[----:B------:R-:W-:-:S06]  /*1b70*/  IMAD.WIDE.U32 R14, R17, 0x8, R14 ;  /* 0x00000008110e7825 */ /* 0x000fcc00078e000e */
[----:B------:R-:W2:Y:S02]  /*1b80*/  LDG.E.64 R14, desc[UR8][R14.64] ;  /* 0x000000080e0e7981 */ /* 0x000ea4000c1e1b00 */
[----:B--2---:R-:W-:Y:S01]  /*1b90*/  FADD.FTZ R12, R12, R14 ;  /* 0x0000000e0c0c7221 */ /* 0x004fe20000010000 */
[----:B------:R-:W-:-:S07]  /*1ba0*/  FADD.FTZ R13, R13, R15 ;  /* 0x0000000f0d0d7221 */ /* 0x000fce0000010000 */
.L_x_5140:
[----:B------:R-:W-:Y:S05]  /*1bb0*/  BSYNC B0 ;  /* 0x0000000000007941 */ /* 0x000fea0003800000 */
.L_x_5139:
[----:B------:R-:W-:Y:S05]  /*1bc0*/  @!P2 BRA `(.L_x_5134) ;  /* 0x00000000007ca947 */ /* 0x000fea0003800000 */
[C---:B------:R-:W-:Y:S02]  /*1bd0*/  IADD3 R19, R20.reuse, 0x1, RZ ;  /* 0x0000000114137810 */ /* 0x040fe40007ffe0ff */
[----:B------:R-:W-:Y:S02]  /*1be0*/  IADD3 R20, R20, 0x2, RZ ;  /* 0x0000000214147810 */ /* 0x000fe40007ffe0ff */
[----:B------:R-:W-:Y:S02]  /*1bf0*/  ISETP.EQ.OR P2, PT, R19, UR7, P3 ;  /* 0x0000000713007c0c */ /* 0x000fe40009f42670 */
[----:B------:R-:W-:-:S04]  /*1c00*/  ISETP.EQ.OR P1, PT, R20, UR7, P3 ;  /* 0x0000000714007c0c */ /* 0x000fc80009f22670 */
[----:B------:R-:W-:-:S07]  /*1c10*/  ISETP.EQ.OR P1, PT, R16, 0x2, P1 ;  /* 0x000000021000780c */ /* 0x000fce0000f22670 */
[----:B------:R-:W1:Y:S01]  /*1c20*/  @!P2 S2R R14, SR_CTAID.Y ;  /* 0x00000000000ea919 */ /* 0x000e620000002600 */
[----:B------:R-:W1:Y:S01]  /*1c30*/  @!P2 LDC R16, c[0x0][0x10] ;  /* 0x00000400ff10ab82 */ /* 0x000e620000000800 */
[----:B------:R-:W-:-:S04]  /*1c40*/  @!P2 LOP3.LUT R15, R34, 0x1, RZ, 0xc0, !PT ;  /* 0x00000001220fa812 */ /* 0x000fc800078ec0ff */
[----:B0-----:R-:W-:Y:S01]  /*1c50*/  @!P1 LOP3.LUT R17, R34, 0x1, RZ, 0xc0, !PT ;  /* 0x0000000122119812 */ /* 0x001fe200078ec0ff */
[----:B------:R-:W0:Y:S02]  /*1c60*/  @!P1 S2R R23, SR_CTAID.Y ;  /* 0x0000000000179919 */ /* 0x000e240000002600 */
[----:B------:R-:W2:Y:S01]  /*1c70*/  @!P1 LDC R18, c[0x0][0x10] ;  /* 0x00000400ff129b82 */ /* 0x000ea20000000800 */
[-C--:B-1----:R-:W-:Y:S02]  /*1c80*/  @!P2 IMAD R19, R19, R16.reuse, R14 ;  /* 0x000000101313a224 */ /* 0x082fe400078e020e */
[----:B------:R-:W-:-:S05]  /*1c90*/  @!P2 IMAD R16, R15, R16, RZ ;  /* 0x000000100f10a224 */ /* 0x000fca00078e02ff */
[----:B------:R-:W1:Y:S01]  /*1ca0*/  @!P2 LDC.64 R14, c[0x0][0x248] ;  /* 0x00009200ff0eab82 */ /* 0x000e620000000a00 */
[-C--:B--2---:R-:W-:Y:S02]  /*1cb0*/  @!P1 IMAD R44, R17, R18.reuse, RZ ;  /* 0x00000012112c9224 */ /* 0x084fe400078e02ff */
[-C--:B------:R-:W-:Y:S02]  /*1cc0*/  @!P2 IMAD R22, R16, R21.reuse, RZ ;  /* 0x000000151016a224 */ /* 0x080fe400078e02ff */
[----:B------:R-:W-:Y:S02]  /*1cd0*/  @!P1 IMAD R21, R44, R21, RZ ;  /* 0x000000152c159224 */ /* 0x000fe400078e02ff */
[----:B0-----:R-:W-:Y:S01]  /*1ce0*/  @!P1 IMAD R23, R20, R18, R23 ;  /* 0x0000001214179224 */ /* 0x001fe200078e0217 */
[----:B------:R-:W0:Y:S01]  /*1cf0*/  @!P1 LDC.64 R16, c[0x0][0x248] ;  /* 0x00009200ff109b82 */ /* 0x000e220000000a00 */
[----:B------:R-:W-:Y:S02]  /*1d00*/  @!P2 SHF.L.U32 R45, R22, 0x1, RZ ;  /* 0x00000001162da819 */ /* 0x000fe400000006ff */
[----:B------:R-:W-:-:S03]  /*1d10*/  @!P1 SHF.L.U32 R21, R21, 0x1, RZ ;  /* 0x0000000115159819 */ /* 0x000fc600000006ff */
[----:B-1----:R-:W-:-:S04]  /*1d20*/  @!P2 IMAD.WIDE R14, R45, 0x4, R14 ;  /* 0x000000042d0ea825 */ /* 0x002fc800078e020e */
        /* <DEDUP_REMOVED lines=9> */
.L_x_5134:
[----:B------:R-:W-:Y:S01]  /*1dc0*/  ULDC.64 UR12, c[0x0][0x218] ;  /* 0x00008600000c7ab9 */ /* 0x000fe20000000a00 */
[----:B------:R-:W-:Y:S01]  /*1dd0*/  LOP3.LUT P1, RZ, R36, UR7, RZ, 0xfc, !PT ;  /* 0x0000000724ff7c12 */ /* 0x000fe2000f82fcff */
[----:B------:R-:W2:Y:S01]  /*1de0*/  S2UR UR6, SR_CgaCtaId ;  /* 0x00000000000679c3 */ /* 0x000ea20000008800 */
[----:B------:R-:W-:Y:S01]  /*1df0*/  ISETP.EQ.U32.AND P2, PT, RZ, UR12, PT ;  /* 0x0000000cff007c0c */ /* 0x000fe2000bf42070 */
[----:B------:R-:W-:Y:S01]  /*1e00*/  UMOV UR5, 0x400 ;  /* 0x0000040000057882 */ /* 0x000fe20000000000 */
[----:B-1----:R-:W-:Y:S01]  /*1e10*/  IADD3 R15, R39, R0, RZ ;  /* 0x00000000270f7210 */ /* 0x002fe20007ffe0ff */
[----:B------:R-:W-:Y:S01]  /*1e20*/  ULDC.64 UR14, c[0x0][0x278] ;  /* 0x00009e00000e7ab9 */ /* 0x000fe20000000a00 */
[----:B------:R-:W-:-:S03]  /*1e30*/  ISETP.EQ.OR.EX P1, PT, RZ, UR13, P1, P2 ;  /* 0x0000000dff007c0c */ /* 0x000fc60008f22720 */
[----:B------:R-:W1:Y:S08]  /*1e40*/  LDC.64 R44, c[0x0][0x228] ;  /* 0x00008a00ff2c7b82 */ /* 0x000e700000000a00 */
[----:B------:R-:W3:Y:S08]  /*1e50*/  LDC.64 R22, c[0x0][0x230] ;  /* 0x00008c00ff167b82 */ /* 0x000ef00000000a00 */
[----:B------:R-:W4:Y:S01]  /*1e60*/  @!P1 LDC.64 R18, c[0x0][0x218] ;  /* 0x00008600ff129b82 */ /* 0x000f220000000a00 */
[----:B--2---:R-:W-:-:S03]  /*1e70*/  ULEA UR5, UR6, UR5, 0x18 ;  /* 0x0000000506057291 */ /* 0x004fc6000f8ec03f */
[----:B------:R-:W-:Y:S02]  /*1e80*/  ULDC UR6, c[0x0][0x2a4] ;  /* 0x0000a90000067ab9 */ /* 0x000fe40000000800 */
[----:B------:R-:W-:Y:S01]  /*1e90*/  @!P1 FMUL.FTZ R21, R13, UR6 ;  /* 0x000000060d159c20 */ /* 0x000fe20008410000 */
[----:B------:R-:W-:Y:S01]  /*1ea0*/  @!P1 FMUL.FTZ R20, R12, UR6 ;  /* 0x000000060c149c20 */ /* 0x000fe20008410000 */
[C---:B-1----:R-:W-:Y:S02]  /*1eb0*/  IMAD.WIDE R44, R15.reuse, 0x2, R44 ;  /* 0x000000020f2c7825 */ /* 0x042fe400078e022c */
[----:B------:R-:W-:Y:S02]  /*1ec0*/  @!P3 STS.64 [UR5+0x80], R12 ;  /* 0x0000800cff00b988 */ /* 0x000fe40008000a05 */
[----:B---3--:R-:W-:-:S04]  /*1ed0*/  IMAD.WIDE R22, R15, 0x2, R22 ;  /* 0x000000020f167825 */ /* 0x008fc800078e0216 */
[----:B----4-:R-:W-:-:S05]  /*1ee0*/  @!P1 IMAD.WIDE R18, R38, 0x8, R18 ;  /* 0x0000000826129825 */ /* 0x010fca00078e0212 */
[----:B------:R1:W-:Y:S01]  /*1ef0*/  @!P1 STG.E.64 desc[UR8][R18.64], R20 ;  /* 0x0000001412009986 */ /* 0x0003e2000c101b08 */
[----:B------:R-:W-:Y:S06]  /*1f00*/  BAR.SYNC.DEFER_BLOCKING 0x0 ;  /* 0x0000000000007b1d */ /* 0x000fec0000010000 */
[----:B------:R-:W2:Y:S04]  /*1f10*/  LDG.E.U16 R0, desc[UR8][R44.64] ;  /* 0x000000082c007981 */ /* 0x000ea8000c1e1500 */
[----:B------:R-:W3:Y:S04]  /*1f20*/  LDG.E.U16 R16, desc[UR8][R44.64+0x2] ;  /* 0x000002082c107981 */ /* 0x000ee8000c1e1500 */
[----:B0-----:R-:W4:Y:S04]  /*1f30*/  LDG.E.U16 R17, desc[UR8][R22.64] ;  /* 0x0000000816117981 */ /* 0x001f28000c1e1500 */
[----:B-1----:R0:W5:Y:S01]  /*1f40*/  LDG.E.U16 R18, desc[UR8][R22.64+0x2] ;  /* 0x0000020816127981 */ /* 0x002162000c1e1500 */
        /* <DEDUP_REMOVED lines=16> */
[C---:B0-----:R-:W-:Y:S01]  /*2050*/  FADD.FTZ R23, -R14.reuse, R26 ;  /* 0x0000001a0e177221 */ /* 0x041fe20000010100 */
[C---:B------:R-:W-:Y:S01]  /*2060*/  FADD.FTZ R27, -R14.reuse, R27 ;  /* 0x0000001b0e1b7221 */ /* 0x040fe20000010100 */
[C---:B------:R-:W-:Y:S01]  /*2070*/  FADD.FTZ R45, -R14.reuse, R28 ;  /* 0x0000001c0e2d7221 */ /* 0x040fe20000010100 */
[C---:B------:R-:W-:Y:S01]  /*2080*/  FADD.FTZ R29, -R14.reuse, R29 ;  /* 0x0000001d0e1d7221 */ /* 0x040fe20000010100 */
[C---:B------:R-:W-:Y:S01]  /*2090*/  FADD.FTZ R30, -R14.reuse, R30 ;  /* 0x0000001e0e1e7221 */ /* 0x040fe20000010100 */
[----:B------:R-:W-:-:S07]  /*20a0*/  FADD.FTZ R31, -R14, R31 ;  /* 0x0000001f0e1f7221 */ /* 0x000fce0000010100 */
        /* <DEDUP_REMOVED lines=9> */
[----:B--2---:R-:W-:Y:S02]  /*2140*/  SHF.L.U32 R0, R0, 0x10, RZ ;  /* 0x0000001000007819 */ /* 0x004fe400000006ff */
[----:B---3--:R-:W-:Y:S02]  /*2150*/  SHF.L.U32 R10, R16, 0x10, RZ ;  /* 0x00000010100a7819 */ /* 0x008fe400000006ff */
[----:B----4-:R-:W-:Y:S01]  /*2160*/  SHF.L.U32 R20, R17, 0x10, RZ ;  /* 0x0000001011147819 */ /* 0x010fe200000006ff */
[----:B------:R-:W-:Y:S01]  /*2170*/  FMUL.FTZ R17, R13, R12 ;  /* 0x0000000c0d117220 */ /* 0x000fe20000410000 */
[C---:B------:R-:W-:Y:S01]  /*2180*/  FADD.FTZ R13, -R14.reuse, R32 ;  /* 0x000000200e0d7221 */ /* 0x040fe20000010100 */
[----:B------:R-:W-:Y:S01]  /*2190*/  FADD.FTZ R14, -R14, R33 ;  /* 0x000000210e0e7221 */ /* 0x000fe20000010100 */
[----:B-----5:R-:W-:Y:S01]  /*21a0*/  SHF.L.U32 R18, R18, 0x10, RZ ;  /* 0x0000001012127819 */ /* 0x020fe200000006ff */
[----:B------:R-:W-:-:S04]  /*21b0*/  FFMA.FTZ R8, R0, R17, R20 ;  /* 0x0000001100087223 */ /* 0x000fc80000010014 */
        /* <DEDUP_REMOVED lines=12> */
.L_x_5141:
        /* <DEDUP_REMOVED lines=13> */
.L_x_5143:
[----:B------:R-:W-:Y:S05]  /*2350*/  BSYNC B0 ;  /* 0x0000000000007941 */ /* 0x000fea0003800000 */
.L_x_5142:
[-C--:B------:R-:W-:Y:S01]  /*2360*/  FMUL.FTZ R15, R15, R12.reuse ;  /* 0x0000000c0f0f7220 */ /* 0x080fe20000410000 */
[-C--:B------:R-:W-:Y:S01]  /*2370*/  FMUL.FTZ R7, R7, R12.reuse ;  /* 0x0000000c07077220 */ /* 0x080fe20000410000 */
[-C--:B------:R-:W-:Y:S01]  /*2380*/  FMUL.FTZ R19, R19, R12.reuse ;  /* 0x0000000c13137220 */ /* 0x080fe20000410000 */
[----:B------:R-:W-:Y:S01]  /*2390*/  FMUL.FTZ R11, R11, R12 ;  /* 0x0000000c0b0b7220 */ /* 0x000fe20000410000 */
        /* <DEDUP_REMOVED lines=13> */
.L_x_5144:
        /* <DEDUP_REMOVED lines=13> */
.L_x_5146:
[----:B------:R-:W-:Y:S05]  /*2540*/  BSYNC B0 ;  /* 0x0000000000007941 */ /* 0x000fea0003800000 */
.L_x_5145:
[----:B-1----:R-:W-:Y:S01]  /*2550*/  FFMA.FTZ R6, R0, R19, R20 ;  /* 0x0000001300067223 */ /* 0x002fe20000010014 */
        /* <DEDUP_REMOVED lines=12> */
.L_x_5147:
        /* <DEDUP_REMOVED lines=13> */
.L_x_5149:
[----:B------:R-:W-:Y:S05]  /*26f0*/  BSYNC B0 ;  /* 0x0000000000007941 */ /* 0x000fea0003800000 */
.L_x_5148:
[----:B-1----:R-:W-:Y:S01]  /*2700*/  IADD3 R17, R37, 0x18, RZ ;  /* 0x0000001825117810 */ /* 0x002fe20007ffe0ff */
[-C--:B0-----:R-:W-:Y:S01]  /*2710*/  FMUL.FTZ R33, R21, R12.reuse ;  /* 0x0000000c15217220 */ /* 0x081fe20000410000 */
[----:B------:R-:W-:Y:S01]  /*2720*/  IADD3 R16, R37, 0x20, RZ ;  /* 0x0000002025107810 */ /* 0x000fe20007ffe0ff */
[-C--:B------:R-:W-:Y:S01]  /*2730*/  FMUL.FTZ R25, R25, R12.reuse ;  /* 0x0000000c19197220 */ /* 0x080fe20000410000 */
[----:B------:R-:W-:Y:S01]  /*2740*/  IADD3 R9, R37, 0x28, RZ ;  /* 0x0000002825097810 */ /* 0x000fe20007ffe0ff */
[-C--:B------:R-:W-:Y:S01]  /*2750*/  FMUL.FTZ R23, R23, R12.reuse ;  /* 0x0000000c17177220 */ /* 0x080fe20000410000 */
[----:B------:R-:W-:Y:S01]  /*2760*/  IADD3 R8, R37, 0x30, RZ ;  /* 0x0000003025087810 */ /* 0x000fe20007ffe0ff */
[-C--:B------:R-:W-:Y:S01]  /*2770*/  FMUL.FTZ R27, R27, R12.reuse ;  /* 0x0000000c1b1b7220 */ /* 0x080fe20000410000 */
[----:B------:R-:W-:Y:S01]  /*2780*/  IADD3 R7, R37, 0x38, RZ ;  /* 0x0000003825077810 */ /* 0x000fe20007ffe0ff */
[-C--:B------:R-:W-:Y:S01]  /*2790*/  FMUL.FTZ R45, R45, R12.reuse ;  /* 0x0000000c2d2d7220 */ /* 0x080fe20000410000 */
[----:B------:R-:W-:Y:S01]  /*27a0*/  ISETP.GE.U32.AND P5, PT, R17, UR14, PT ;  /* 0x0000000e11007c0c */ /* 0x000fe2000bfa6070 */
        /* <DEDUP_REMOVED lines=8> */
[----:B------:R-:W-:Y:S01]  /*2830*/  FMUL.FTZ R22, R14, R12 ;  /* 0x0000000c0e167220 */ /* 0x000fe20000410000 */
[----:B------:R-:W-:Y:S01]  /*2840*/  SHF.R.S32.HI R15, RZ, 0x1f, R17 ;  /* 0x0000001fff0f7819 */ /* 0x000fe20000011411 */
[----:B------:R-:W-:Y:S01]  /*2850*/  FFMA.FTZ R12, R0, R33, R20 ;  /* 0x00000021000c7223 */ /* 0x000fe20000010014 */
[----:B------:R-:W-:Y:S01]  /*2860*/  SHF.R.S32.HI R11, RZ, 0x1f, R16 ;  /* 0x0000001fff0b7819 */ /* 0x000fe20000011410 */
[----:B------:R-:W-:Y:S01]  /*2870*/  FFMA.FTZ R13, R10, R25, R18 ;  /* 0x000000190a0d7223 */ /* 0x000fe20000010012 */
[----:B------:R-:W-:-:S02]  /*2880*/  SHF.R.S32.HI R6, RZ, 0x1f, R9 ;  /* 0x0000001fff067819 */ /* 0x000fc40000011409 */
[----:B------:R-:W-:Y:S02]  /*2890*/  SHF.R.S32.HI R5, RZ, 0x1f, R8 ;  /* 0x0000001fff057819 */ /* 0x000fe40000011408 */
[----:B------:R-:W-:Y:S02]  /*28a0*/  SHF.R.S32.HI R3, RZ, 0x1f, R7 ;  /* 0x0000001fff037819 */ /* 0x000fe40000011407 */
[----:B------:R-:W-:Y:S02]  /*28b0*/  ISETP.GE.AND.EX P5, PT, R15, UR15, PT, P5 ;  /* 0x0000000f0f007c0c */ /* 0x000fe4000bfa6350 */
[----:B------:R-:W-:Y:S02]  /*28c0*/  ISETP.GE.AND.EX P1, PT, R11, UR15, PT, P1 ;  /* 0x0000000f0b007c0c */ /* 0x000fe4000bf26310 */
[----:B------:R-:W-:Y:S02]  /*28d0*/  ISETP.GE.AND.EX P2, PT, R6, UR15, PT, P2 ;  /* 0x0000000f06007c0c */ /* 0x000fe4000bf46320 */
[----:B------:R-:W-:-:S02]  /*28e0*/  ISETP.GE.AND.EX P3, PT, R5, UR15, PT, P3 ;  /* 0x0000000f05007c0c */ /* 0x000fc4000bf66330 */
[----:B------:R-:W-:Y:S02]  /*28f0*/  ISETP.GE.AND.EX P4, PT, R3, UR15, PT, P4 ;  /* 0x0000000f03007c0c */ /* 0x000fe4000bf86340 */
[C---:B------:R-:W-:Y:S02]  /*2900*/  ISETP.GT.U32.OR P5, PT, R36.reuse, 0x187, P5 ;  /* 0x000001872400780c */ /* 0x040fe40002fa4470 */
[C---:B------:R-:W-:Y:S02]  /*2910*/  ISETP.GT.U32.OR P1, PT, R36.reuse, 0x187, P1 ;  /* 0x000001872400780c */ /* 0x040fe40000f24470 */
[C---:B------:R-:W-:Y:S02]  /*2920*/  ISETP.GT.U32.OR P2, PT, R36.reuse, 0x187, P2 ;  /* 0x000001872400780c */ /* 0x040fe40001744470 */
        /* <DEDUP_REMOVED lines=13> */
.L_x_5150:
[----:B------:R-:W-:Y:S04]  /*2a00*/  BSSY B0, `(.L_x_5151) ;  /* 0x000000d000007945 */ /* 0x000fe80003800000 */
        /* <DEDUP_REMOVED lines=12> */
.L_x_5152:
[----:B------:R-:W-:Y:S05]  /*2ad0*/  BSYNC B0 ;  /* 0x0000000000007941 */ /* 0x000fea0003800000 */
.L_x_5151:
        /* <DEDUP_REMOVED lines=13> */
.L_x_5153:
        /* <DEDUP_REMOVED lines=13> */
.L_x_5155:
[----:B------:R-:W-:Y:S05]  /*2c80*/  BSYNC B0 ;  /* 0x0000000000007941 */ /* 0x000fea0003800000 */
.L_x_5154:
        /* <DEDUP_REMOVED lines=13> */
.L_x_5156:
        /* <DEDUP_REMOVED lines=13> */
.L_x_5158:
[----:B------:R-:W-:Y:S05]  /*2e30*/  BSYNC B0 ;  /* 0x0000000000007941 */ /* 0x000fea0003800000 */
.L_x_5157:
        /* <DEDUP_REMOVED lines=13> */
.L_x_5159:
        /* <DEDUP_REMOVED lines=13> */
.L_x_5161:
[----:B------:R-:W-:Y:S05]  /*2fe0*/  BSYNC B0 ;  /* 0x0000000000007941 */ /* 0x000fea0003800000 */
.L_x_5160:
[----:B------:R-:W-:Y:S01]  /*2ff0*/  FFMA.FTZ R20, R0, R21, R20 ;  /* 0x0000001500147223 */ /* 0x000fe20000010014 */
[----:B------:R-:W-:Y:S01]  /*3000*/  FFMA.FTZ R21, R10, R22, R18 ;  /* 0x000000160a157223 */ /* 0x000fe20000010012 */
[----:B------:R-:W-:Y:S06]  /*3010*/  @!P6 BRA `(.L_x_5162) ;  /* 0x000000000028e947 */ /* 0x000fec0003800000 */
[----:B------:R-:W-:Y:S01]  /*3020*/  FMUL.FTZ R0, R20, -1.4426950216293334961 ;  /* 0xbfb8aa3b14007820 */ /* 0x000fe20000410000 */
[----:B------:R-:W-:-:S05]  /*3030*/  FMUL.FTZ R6, R21, -1.4426950216293334961 ;  /* 0xbfb8aa3b15067820 */ /* 0x000fca0000410000 */
[----:B------:R-:W2:Y:S08]  /*3040*/  MUFU.EX2 R0, R0 ;  /* 0x0000000000007308 */ /* 0x000eb00000000800 */
[----:B------:R-:W1:Y:S01]  /*3050*/  MUFU.EX2 R6, R6 ;  /* 0x0000000600067308 */ /* 0x000e620000000800 */
[----:B--2---:R-:W-:-:S07]  /*3060*/  FADD.FTZ R5, R0, 1 ;  /* 0x3f80000000057421 */ /* 0x004fce0000010000 */
[----:B------:R-:W2:Y:S01]  /*3070*/  MUFU.RCP R5, R5 ;  /* 0x0000000500057308 */ /* 0x000ea20000001000 */
[----:B-1----:R-:W-:-:S07]  /*3080*/  FADD.FTZ R8, R6, 1 ;  /* 0x3f80000006087421 */ /* 0x002fce0000010000 */
[----:B------:R-:W1:Y:S01]  /*3090*/  MUFU.RCP R8, R8 ;  /* 0x0000000800087308 */ /* 0x000e620000001000 */
[----:B--2---:R-:W-:Y:S01]  /*30a0*/  FMUL.FTZ R20, R20, R5 ;  /* 0x0000000514147220 */ /* 0x004fe20000410000 */
[----:B-1----:R-:W-:-:S07]  /*30b0*/  FMUL.FTZ R21, R21, R8 ;  /* 0x0000000815157220 */ /* 0x002fce0000410000 */
.L_x_5162:
        /* <DEDUP_REMOVED lines=12> */
.L_x_5164:
[----:B------:R-:W-:Y:S05]  /*3180*/  BSYNC B0 ;  /* 0x0000000000007941 */ /* 0x000fea0003800000 */
.L_x_5163:
[----:B------:R-:W3:Y:S01]  /*3190*/  LDC R3, c[0x0][0x10] ;  /* 0x00000400ff037b82 */ /* 0x000ee20000000800 */
[----:B------:R-:W-:Y:S02]  /*31a0*/  IADD3 R34, R34, 0x1, RZ ;  /* 0x0000000122227810 */ /* 0x000fe40007ffe0ff */
[----:B---3--:R-:W-:-:S04]  /*31b0*/  IADD3 R38, R3, R38, RZ ;  /* 0x0000002603267210 */ /* 0x008fc80007ffe0ff */
[----:B------:R-:W-:-:S13]  /*31c0*/  ISETP.GE.AND P1, PT, R38, UR4, PT ;  /* 0x0000000426007c0c */ /* 0x000fda000bf26270 */
[----:B------:R-:W-:Y:S05]  /*31d0*/  @!P1 BRA `(.L_x_5165) ;  /* 0xffffffcc00ec9947 */ /* 0x000fea000383ffff */
[----:B------:R-:W-:Y:S05]  /*31e0*/  EXIT ;  /* 0x000000000000794d */ /* 0x000fea0003800000 */
.L_x_5166:
        /* <DEDUP_REMOVED lines=9> */
.L_x_5649:


//--------------------- .text._Z35group_norm_nhwc_fwd_one_pass_kernelI11Fp32IOBf16WLi128ELi98ELi392EEv26Group_norm_nhwc_fwd_params --------------------------
	.section	.text._Z35group_norm_nhwc_fwd_one_pass_kernelI11Fp32IOBf16WLi128ELi98ELi392EEv26Group_norm_nhwc_fwd_params,"ax",@progbits
	.align	128
        .global         _Z35group_norm_nhwc_fwd_one_pass_kernelI11Fp32IOBf16WLi128ELi98ELi392EEv26Group_norm_nhwc_fwd_params
        .type           _Z35group_norm_nhwc_fwd_one_pass_kernelI11Fp32IOBf16WLi128ELi98ELi392EEv26Group_norm_nhwc_fwd_params,@function
        .size           _Z35group_norm_nhwc_fwd_one_pass_kernelI11Fp32IOBf16WLi128ELi98ELi392EEv26Group_norm_nhwc_fwd_params,(.L_x_5650 - _Z35group_norm_nhwc_fwd_one_pass_kernelI11Fp32IOBf16WLi128ELi98ELi392EEv26Group_norm_nhwc_fwd_params)
        .other          _Z35group_norm_nhwc_fwd_one_pass_kernelI11Fp32IOBf16WLi128ELi98ELi392EEv26Group_norm_nhwc_fwd_params,@"STO_CUDA_ENTRY STV_DEFAULT"
_Z35group_norm_nhwc_fwd_one_pass_kernelI11Fp32IOBf16WLi128ELi98ELi392EEv26Group_norm_nhwc_fwd_params:
.text._Z35group_norm_nhwc_fwd_one_pass_kernelI11Fp32IOBf16WLi128ELi98ELi392EEv26Group_norm_nhwc_fwd_params:
        /* <DEDUP_REMOVED lines=64> */
.L_x_5224:
        /* <DEDUP_REMOVED lines=451> */
.L_x_5168:
[----:B------:R-:W-:Y:S05]  /*2030*/  BSYNC B0 ;  /* 0x0000000000007941 */ /* 0x000fea0003800000 */
.L_x_5167:
        /* <DEDUP_REMOVED lines=28> */
.L_x_5171:
[----:B0-----:R-:W2:Y:S04]  /*2200*/  LDG.E.STRONG.GPU R6, desc[UR8][R4.64] ;  /* 0x0000000804067981 */ /* 0x001ea8000c1ef900 */
[----:B--2---:R-:W-:Y:S01]  /*2210*/  CCTL.IVALL ;  /* 0x00000000ff00798f */ /* 0x004fe20002000000 */
[----:B------:R-:W-:Y:S05]  /*2220*/  YIELD ;  /* 0x0000000000007946 */ /* 0x000fea0003800000 */
[----:B------:R-:W-:-:S13]  /*2230*/  ISETP.NE.AND P6, PT, R6, R53, PT ;  /* 0x000000350600720c */ /* 0x000fda0003fc5270 */
[----:B------:R-:W-:Y:S05]  /*2240*/  @P6 BRA `(.L_x_5171) ;  /* 0xfffffffc00ec6947 */ /* 0x000fea000383ffff */
.L_x_5170:
        /* <DEDUP_REMOVED lines=11> */
.L_x_5173:
        /* <DEDUP_REMOVED lines=63> */
.L_x_5172:
        /* <DEDUP_REMOVED lines=18> */
.L_x_5175:
[----:B------:R-:W-:Y:S05]  /*2810*/  BSYNC B0 ;  /* 0x0000000000007941 */ /* 0x000fea0003800000 */
.L_x_5174:
        /* <DEDUP_REMOVED lines=33> */
.L_x_5169:
        /* <DEDUP_REMOVED lines=22> */
[----:B0-----:R-:W-:-:S05]  /*2b90*/  IMAD.WIDE R6, R85, 0x2, R6 ;  /* 0x0000000255067825 */ /* 0x001fca00078e0206 */
[----:B------:R-:W3:Y:S01]  /*2ba0*/  LDG.E.U16 R14, desc[UR8][R6.64] ;  /* 0x00000008060e7981 */ /* 0x000ee2000c1e1500 */
[----:B-1----:R-:W-:-:S03]  /*2bb0*/  IMAD.WIDE R4, R85, 0x2, R4 ;  /* 0x0000000255047825 */ /* 0x002fc600078e0204 */
[----:B------:R-:W4:Y:S04]  /*2bc0*/  LDG.E.U16 R15, desc[UR8][R6.64+0x2] ;  /* 0x00000208060f7981 */ /* 0x000f28000c1e1500 */
[----:B------:R-:W5:Y:S04]  /*2bd0*/  LDG.E.U16 R13, desc[UR8][R4.64] ;  /* 0x00000008040d7981 */ /* 0x000f68000c1e1500 */
[----:B------:R-:W5:Y:S01]  /*2be0*/  LDG.E.U16 R12, desc[UR8][R4.64+0x2] ;  /* 0x00000208040c7981 */ /* 0x000f62000c1e1500 */
[----:B--2---:R-:W-:-:S04]  /*2bf0*/  FMUL.FTZ R11, R8, UR6 ;  /* 0x00000006080b7c20 */ /* 0x004fc80008410000 */
        /* <DEDUP_REMOVED lines=8> */
[----:B------:R-:W0:Y:S01]  /*2c80*/  @P5 MUFU.RSQ R10, R8 ;  /* 0x00000008000a5308 */ /* 0x000e220000001400 */
[C---:B------:R-:W-:Y:S01]  /*2c90*/  FADD.FTZ R9, -R11.reuse, R36 ;  /* 0x000000240b097221 */ /* 0x040fe20000010100 */
[----:B------:R-:W-:Y:S01]  /*2ca0*/  FADD.FTZ R39, -R11, R39 ;  /* 0x000000270b277221 */ /* 0x000fe20000010100 */
[-C--:B0-----:R-:W-:Y:S02]  /*2cb0*/  FMUL.FTZ R37, R37, R10.reuse ;  /* 0x0000000a25257220 */ /* 0x081fe40000410000 */
[-C--:B------:R-:W-:Y:S01]  /*2cc0*/  FMUL.FTZ R9, R9, R10.reuse ;  /* 0x0000000a09097220 */ /* 0x080fe20000410000 */
[-C--:B------:R-:W-:Y:S01]  /*2cd0*/  FMUL.FTZ R51, R51, R10.reuse ;  /* 0x0000000a33337220 */ /* 0x080fe20000410000 */
[----:B------:R-:W-:Y:S01]  /*2ce0*/  FMUL.FTZ R39, R39, R10 ;  /* 0x0000000a27277220 */ /* 0x000fe20000410000 */
[----:B---3--:R-:W-:Y:S02]  /*2cf0*/  SHF.L.U32 R14, R14, 0x10, RZ ;  /* 0x000000100e0e7819 */ /* 0x008fe400000006ff */
[----:B----4-:R-:W-:-:S02]  /*2d00*/  SHF.L.U32 R15, R15, 0x10, RZ ;  /* 0x000000100f0f7819 */ /* 0x010fc400000006ff */
[----:B-----5:R-:W-:Y:S02]  /*2d10*/  SHF.L.U32 R13, R13, 0x10, RZ ;  /* 0x000000100d0d7819 */ /* 0x020fe400000006ff */
        /* <DEDUP_REMOVED lines=14> */
.L_x_5176:
        /* <DEDUP_REMOVED lines=14> */
.L_x_5178:
[----:B------:R-:W-:Y:S05]  /*2ee0*/  BSYNC B0 ;  /* 0x0000000000007941 */ /* 0x000fea0003800000 */
.L_x_5177:
        /* <DEDUP_REMOVED lines=15> */
.L_x_5179:
        /* <DEDUP_REMOVED lines=14> */
.L_x_5181:
[----:B------:R-:W-:Y:S05]  /*30c0*/  BSYNC B0 ;  /* 0x0000000000007941 */ /* 0x000fea0003800000 */
.L_x_5180:
        /* <DEDUP_REMOVED lines=19> */
.L_x_5182:
        /* <DEDUP_REMOVED lines=13> */
.L_x_5184:
[----:B------:R-:W-:Y:S05]  /*32d0*/  BSYNC B0 ;  /* 0x0000000000007941 */ /* 0x000fea0003800000 */
.L_x_5183:
        /* <DEDUP_REMOVED lines=15> */
.L_x_5185:
        /* <DEDUP_REMOVED lines=13> */
.L_x_5187:
[----:B------:R-:W-:Y:S05]  /*34a0*/  BSYNC B0 ;  /* 0x0000000000007941 */ /* 0x000fea0003800000 */
.L_x_5186:
        /* <DEDUP_REMOVED lines=19> */
.L_x_5188:
        /* <DEDUP_REMOVED lines=13> */
.L_x_5190:
[----:B------:R-:W-:Y:S05]  /*36b0*/  BSYNC B0 ;  /* 0x0000000000007941 */ /* 0x000fea0003800000 */
.L_x_5189:
        /* <DEDUP_REMOVED lines=15> */
.L_x_5191:
        /* <DEDUP_REMOVED lines=13> */
.L_x_5193:
[----:B------:R-:W-:Y:S05]  /*3880*/  BSYNC B0 ;  /* 0x0000000000007941 */ /* 0x000fea0003800000 */
.L_x_5192:
        /* <DEDUP_REMOVED lines=19> */
.L_x_5194:
        /* <DEDUP_REMOVED lines=13> */
.L_x_5196:
[----:B------:R-:W-:Y:S05]  /*3a90*/  BSYNC B0 ;  /* 0x0000000000007941 */ /* 0x000fea0003800000 */
.L_x_5195:
[----:B------:R-:W-:Y:S01]  /*3aa0*/  ULDC.64 UR12, c[0x0][0x278] ;  /* 0x00009e00000c7ab9 */ /* 0x000fe20000000a00 */
        /* <DEDUP_REMOVED lines=13> */
.L_x_5197:
        /* <DEDUP_REMOVED lines=22> */
.L_x_5199:
[----:B------:R-:W-:Y:S05]  /*3ce0*/  BSYNC B0 ;  /* 0x0000000000007941 */ /* 0x000fea0003800000 */
.L_x_5198:
        /* <DEDUP_REMOVED lines=11> */
.L_x_5200:
        /* <DEDUP_REMOVED lines=22> */
.L_x_5202:
[----:B------:R-:W-:Y:S05]  /*3f00*/  BSYNC B0 ;  /* 0x0000000000007941 */ /* 0x000fea0003800000 */
.L_x_5201:
        /* <DEDUP_REMOVED lines=11> */
.L_x_5203:
        /* <DEDUP_REMOVED lines=22> */
.L_x_5205:
[----:B------:R-:W-:Y:S05]  /*4120*/  BSYNC B0 ;  /* 0x0000000000007941 */ /* 0x000fea0003800000 */
.L_x_5204:
        /* <DEDUP_REMOVED lines=11> */
.L_x_5206:
        /* <DEDUP_REMOVED lines=22> */
.L_x_5208:
[----:B------:R-:W-:Y:S05]  /*4340*/  BSYNC B0 ;  /* 0x0000000000007941 */ /* 0x000fea0003800000 */
.L_x_5207:
        /* <DEDUP_REMOVED lines=11> */
.L_x_5209:
        /* <DEDUP_REMOVED lines=22> */
.L_x_5211:
[----:B------:R-:W-:Y:S05]  /*4560*/  BSYNC B0 ;  /* 0x0000000000007941 */ /* 0x000fea0003800000 */
.L_x_5210:
        /* <DEDUP_REMOVED lines=11> */
.L_x_5212:
        /* <DEDUP_REMOVED lines=22> */
.L_x_5214:
[----:B------:R-:W-:Y:S05]  /*4780*/  BSYNC B0 ;  /* 0x0000000000007941 */ /* 0x000fea0003800000 */
.L_x_5213:
        /* <DEDUP_REMOVED lines=11> */
.L_x_5215:
        /* <DEDUP_REMOVED lines=22> */
.L_x_5217:
[----:B------:R-:W-:Y:S05]  /*49a0*/  BSYNC B0 ;  /* 0x0000000000007941 */ /* 0x000fea0003800000 */
.L_x_5216:
        /* <DEDUP_REMOVED lines=11> */
.L_x_5218:
        /* <DEDUP_REMOVED lines=22> */
.L_x_5220:
[----:B------:R-:W-:Y:S05]  /*4bc0*/  BSYNC B0 ;  /* 0x0000000000007941 */ /* 0x000fea0003800000 */
.L_x_5219:
        /* <DEDUP_REMOVED lines=11> */
.L_x_5221:
        /* <DEDUP_REMOVED lines=15> */
.L_x_5223:
[----:B------:R-:W-:Y:S05]  /*4d70*/  BSYNC B0 ;  /* 0x0000000000007941 */ /* 0x000fea0003800000 */
.L_x_5222:
[----:B-1----:R-:W1:Y:S01]  /*4d80*/  LDC R3, c[0x0][0x10] ;  /* 0x00000400ff037b82 */ /* 0x002e620000000800 */
[----:B------:R-:W-:Y:S02]  /*4d90*/  IADD3 R86, R86, 0x1, RZ ;  /* 0x0000000156567810 */ /* 0x000fe40007ffe0ff */
[----:B-1----:R-:W-:-:S04]  /*4da0*/  IADD3 R68, R3, R68, RZ ;  /* 0x0000004403447210 */ /* 0x002fc80007ffe0ff */
[----:B------:R-:W-:-:S13]  /*4db0*/  ISETP.GE.AND P5, PT, R68, UR4, PT ;  /* 0x0000000444007c0c */ /* 0x000fda000bfa6270 */
[----:B------:R-:W-:Y:S05]  /*4dc0*/  @!P5 BRA `(.L_x_5224) ;  /* 0xffffffb4008cd947 */ /* 0x000fea000383ffff */
[----:B------:R-:W-:Y:S05]  /*4dd0*/  EXIT ;  /* 0x000000000000794d */ /* 0x000fea0003800000 */
.L_x_5225:
        /* <DEDUP_REMOVED lines=10> */
.L_x_5650:


//--------------------- .text._Z35group_norm_nhwc_fwd_one_pass_kernelI11Fp32IOBf16WLi256ELi98ELi392EEv26Group_norm_nhwc_fwd_params --------------------------
	.section	.text._Z35group_norm_nhwc_fwd_one_pass_kernelI11Fp32IOBf16WLi256ELi98ELi392EEv26Group_norm_nhwc_fwd_params,"ax",@progbits
	.align	128
        .global         _Z35group_norm_nhwc_fwd_one_pass_kernelI11Fp32IOBf16WLi256ELi98ELi392EEv26Group_norm_nhwc_fwd_params
        .type           _Z35group_norm_nhwc_fwd_one_pass_kernelI11Fp32IOBf16WLi256ELi98ELi392EEv26Group_norm_nhwc_fwd_params,@function
        .size           _Z35group_norm_nhwc_fwd_one_pass_kernelI11Fp32IOBf16WLi256ELi98ELi392EEv26Group_norm_nhwc_fwd_params,(.L_x_5651 - _Z35group_norm_nhwc_fwd_one_pass_kernelI11Fp32IOBf16WLi256ELi98ELi392EEv26Group_norm_nhwc_fwd_params)
        .other          _Z35group_norm_nhwc_fwd_one_pass_kernelI11Fp32IOBf16WLi256ELi98ELi392EEv26Group_norm_nhwc_fwd_params,@"STO_CUDA_ENTRY STV_DEFAULT"
_Z35group_norm_nhwc_fwd_one_pass_kernelI11Fp32IOBf16WLi256ELi98ELi392EEv26Group_norm_nhwc_fwd_params:
.text._Z35group_norm_nhwc_fwd_one_pass_kernelI11Fp32IOBf16WLi256ELi98ELi392EEv26Group_norm_nhwc_fwd_params:
        /* <DEDUP_REMOVED lines=153> */
.L_x_5331:
        /* <DEDUP_REMOVED lines=795> */
.L_x_5227:
[----:B------:R-:W-:Y:S05]  /*3b40*/  BSYNC B0 ;  /* 0x0000000000007941 */ /* 0x000fea0003800000 */
.L_x_5226:
        /* <DEDUP_REMOVED lines=28> */
.L_x_5230:
[----:B0-----:R-:W2:Y:S04]  /*3d10*/  LDG.E.STRONG.GPU R98, desc[UR8][R46.64] ;  /* 0x000000082e627981 */ /* 0x001ea8000c1ef900 */
[----:B--2---:R-:W-:Y:S01]  /*3d20*/  CCTL.IVALL ;  /* 0x00000000ff00798f */ /* 0x004fe20002000000 */
[----:B------:R-:W-:Y:S05]  /*3d30*/  YIELD ;  /* 0x0000000000007946 */ /* 0x000fea0003800000 */
[----:B------:R-:W-:-:S13]  /*3d40*/  ISETP.NE.AND P6, PT, R98, R45, PT ;  /* 0x0000002d6200720c */ /* 0x000fda0003fc5270 */
[----:B------:R-:W-:Y:S05]  /*3d50*/  @P6 BRA `(.L_x_5230) ;  /* 0xfffffffc00ec6947 */ /* 0x000fea000383ffff */
.L_x_5229:
        /* <DEDUP_REMOVED lines=11> */
.L_x_5232:
        /* <DEDUP_REMOVED lines=63> */
.L_x_5231:
        /* <DEDUP_REMOVED lines=18> */
.L_x_5234:
[----:B------:R-:W-:Y:S05]  /*4320*/  BSYNC B0 ;  /* 0x0000000000007941 */ /* 0x000fea0003800000 */
.L_x_5233:
        /* <DEDUP_REMOVED lines=33> */
.L_x_5228:
[----:B------:R-:W-:Y:S01]  /*4540*/  LOP3.LUT R14, R14, 0xfbffffff, RZ, 0xc0, !PT ;  /* 0xfbffffff0e0e7812 */ /* 0x000fe200078ec0ff */
[----:B------:R-:W-:Y:S01]  /*4550*/  ULDC.64 UR12, c[0x0][0x218] ;  /* 0x00008600000c7ab9 */ /* 0x000fe20000000a00 */
[----:B------:R-:W1:Y:S01]  /*4560*/  S2UR UR6, SR_CgaCtaId ;  /* 0x00000000000679c3 */ /* 0x000e620000008800 */
[----:B------:R-:W-:Y:S01]  /*4570*/  ISETP.EQ.U32.AND P6, PT, RZ, UR12, PT ;  /* 0x0000000cff007c0c */ /* 0x000fe2000bfc2070 */
[----:B------:R-:W-:Y:S01]  /*4580*/  UMOV UR5, 0x400 ;  /* 0x0000040000057882 */ /* 0x000fe20000000000 */
[----:B------:R-:W-:Y:S01]  /*4590*/  @P0 LOP3.LUT R14, R14, 0x4000000, RZ, 0xfc, !PT ;  /* 0x040000000e0e0812 */ /* 0x000fe200078efcff */
[----:B------:R-:W-:Y:S01]  /*45a0*/  ULDC UR11, c[0x0][0x2a4] ;  /* 0x0000a900000b7ab9 */ /* 0x000fe20000000800 */
[----:B------:R-:W-:Y:S02]  /*45b0*/  LOP3.LUT P0, RZ, R112, UR7, RZ, 0xfc, !PT ;  /* 0x0000000770ff7c12 */ /* 0x000fe4000f80fcff */
[----:B------:R-:W-:Y:S02]  /*45c0*/  IADD3 R15, R13, R15, RZ ;  /* 0x0000000f0d0f7210 */ /* 0x000fe40007ffe0ff */
[----:B------:R-:W-:-:S02]  /*45d0*/  ISETP.EQ.OR.EX P6, PT, RZ, UR13, P0, P6 ;  /* 0x0000000dff007c0c */ /* 0x000fc400087c2760 */
[----:B------:R-:W-:-:S11]  /*45e0*/  LOP3.LUT P0, RZ, R14, 0x4000000, RZ, 0xc0, !PT ;  /* 0x040000000eff7812 */ /* 0x000fd6000780c0ff */
[----:B------:R-:W2:Y:S01]  /*45f0*/  @!P6 LDC.64 R44, c[0x0][0x218] ;  /* 0x00008600ff2ceb82 */ /* 0x000ea20000000a00 */
[----:B0-----:R-:W-:Y:S01]  /*4600*/  @!P6 FMUL.FTZ R47, R97, UR11 ;  /* 0x0000000b612fec20 */ /* 0x001fe20008410000 */
[----:B-1----:R-:W-:Y:S01]  /*4610*/  ULEA UR5, UR6, UR5, 0x18 ;  /* 0x0000000506057291 */ /* 0x002fe2000f8ec03f */
[----:B------:R-:W-:-:S08]  /*4620*/  @!P6 FMUL.FTZ R46, R96, UR11 ;  /* 0x0000000b602eec20 */ /* 0x000fd00008410000 */
[----:B------:R0:W-:Y:S02]  /*4630*/  @!P5 STS.64 [UR5+0x80], R96 ;  /* 0x00008060ff00d988 */ /* 0x0001e40008000a05 */
[----:B0-----:R-:W0:Y:S01]  /*4640*/  LDC.64 R96, c[0x0][0x230] ;  /* 0x00008c00ff607b82 */ /* 0x001e220000000a00 */
[----:B--2---:R-:W-:-:S05]  /*4650*/  @!P6 IMAD.WIDE R44, R11, 0x8, R44 ;  /* 0x000000080b2ce825 */ /* 0x004fca00078e022c */
[----:B------:R-:W-:Y:S02]  /*4660*/  @!P6 STG.E.64 desc[UR8][R44.64], R46 ;  /* 0x0000002e2c00e986 */ /* 0x000fe4000c101b08 */
[----:B------:R-:W-:Y:S01]  /*4670*/  BAR.SYNC.DEFER_BLOCKING 0x0 ;  /* 0x0000000000007b1d */ /* 0x000fe20000010000 */
[----:B0-----:R-:W-:-:S05]  /*4680*/  IMAD.WIDE R96, R15, 0x2, R96 ;  /* 0x000000020f607825 */ /* 0x001fca00078e0260 */
[----:B------:R-:W0:Y:S04]  /*4690*/  LDS.64 R44, [UR5+0x80] ;  /* 0x00008005ff2c7984 */ /* 0x000e280008000a00 */
[----:B------:R-:W2:Y:S04]  /*46a0*/  LDG.E.U16 R102, desc[UR8][R96.64] ;  /* 0x0000000860667981 */ /* 0x000ea8000c1e1500 */
[----:B------:R-:W3:Y:S01]  /*46b0*/  LDG.E.U16 R99, desc[UR8][R96.64+0x2] ;  /* 0x0000020860637981 */ /* 0x000ee2000c1e1500 */
[----:B0-----:R-:W-:-:S04]  /*46c0*/  FMUL.FTZ R44, R44, UR11 ;  /* 0x0000000b2c2c7c20 */ /* 0x001fc80008410000 */
[----:B------:R-:W-:-:S04]  /*46d0*/  FMUL.FTZ R46, R44, R44 ;  /* 0x0000002c2c2e7220 */ /* 0x000fc80000410000 */
[----:B------:R-:W-:-:S05]  /*46e0*/  FFMA.FTZ R45, R45, UR11, -R46 ;  /* 0x0000000b2d2d7c23 */ /* 0x000fca000801082e */
[----:B------:R-:W-:-:S13]  /*46f0*/  FSETP.GTU.FTZ.AND P5, PT, R45, RZ, PT ;  /* 0x000000ff2d00720b */ /* 0x000fda0003fbc000 */
[----:B------:R-:W0:Y:S02]  /*4700*/  @P5 LDC R46, c[0x0][0x238] ;  /* 0x00008e00ff2e5b82 */ /* 0x000e240000000800 */
[----:B0-----:R-:W-:Y:S01]  /*4710*/  @P5 FADD.FTZ R46, R45, R46 ;  /* 0x0000002e2d2e5221 */ /* 0x001fe20000010000 */
[----:B------:R-:W-:-:S06]  /*4720*/  MOV R45, 0x3f800000 ;  /* 0x3f800000002d7802 */ /* 0x000fcc0000000f00 */
[----:B------:R0:W1:Y:S02]  /*4730*/  @P5 MUFU.RSQ R45, R46 ;  /* 0x0000002e002d5308 */ /* 0x0000640000001400 */
[----:B0-----:R-:W0:Y:S02]  /*4740*/  LDC.64 R46, c[0x0][0x228] ;  /* 0x00008a00ff2e7b82 */ /* 0x001e240000000a00 */
[----:B0-----:R-:W-:-:S05]  /*4750*/  IMAD.WIDE R46, R15, 0x2, R46 ;  /* 0x000000020f2e7825 */ /* 0x001fca00078e022e */
[----:B------:R-:W4:Y:S04]  /*4760*/  LDG.E.U16 R15, desc[UR8][R46.64] ;  /* 0x000000082e0f7981 */ /* 0x000f28000c1e1500 */
[----:B------:R-:W5:Y:S01]  /*4770*/  LDG.E.U16 R98, desc[UR8][R46.64+0x2] ;  /* 0x000002082e627981 */ /* 0x000f62000c1e1500 */
[----:B------:R-:W-:Y:S01]  /*4780*/  ISETP.NE.AND P6, PT, RZ, UR10, PT ;  /* 0x0000000aff007c0c */ /* 0x000fe2000bfc5270 */
[C---:B------:R-:W-:Y:S01]  /*4790*/  FADD.FTZ R40, -R44.reuse, R40 ;  /* 0x000000282c287221 */ /* 0x040fe20000010100 */
[----:B------:R-:W-:-:S03]  /*47a0*/  FADD.FTZ R41, -R44, R41 ;  /* 0x000000292c297221 */ /* 0x000fc60000010100 */
[-C--:B-1----:R-:W-:Y:S01]  /*47b0*/  FMUL.FTZ R40, R40, R45.reuse ;  /* 0x0000002d28287220 */ /* 0x082fe20000410000 */
[----:B------:R-:W-:Y:S01]  /*47c0*/  FMUL.FTZ R41, R41, R45 ;  /* 0x0000002d29297220 */ /* 0x000fe20000410000 */
[----:B--2---:R-:W-:Y:S02]  /*47d0*/  SHF.L.U32 R102, R102, 0x10, RZ ;  /* 0x0000001066667819 */ /* 0x004fe400000006ff */
[----:B---3--:R-:W-:Y:S02]  /*47e0*/  SHF.L.U32 R99, R99, 0x10, RZ ;  /* 0x0000001063637819 */ /* 0x008fe400000006ff */
[----:B----4-:R-:W-:Y:S02]  /*47f0*/  SHF.L.U32 R15, R15, 0x10, RZ ;  /* 0x000000100f0f7819 */ /* 0x010fe400000006ff */
[----:B-----5:R-:W-:-:S03]  /*4800*/  SHF.L.U32 R98, R98, 0x10, RZ ;  /* 0x0000001062627819 */ /* 0x020fc600000006ff */
[----:B------:R-:W-:Y:S02]  /*4810*/  FFMA.FTZ R40, R15, R40, R102 ;  /* 0x000000280f287223 */ /* 0x000fe40000010066 */
        /* <DEDUP_REMOVED lines=12> */
.L_x_5235:
        /* <DEDUP_REMOVED lines=15> */
.L_x_5237:
[----:B------:R-:W-:Y:S05]  /*49d0*/  BSYNC B0 ;  /* 0x0000000000007941 */ /* 0x000fea0003800000 */
.L_x_5236:
        /* <DEDUP_REMOVED lines=17> */
.L_x_5238:
        /* <DEDUP_REMOVED lines=15> */
.L_x_5240:
[----:B------:R-:W-:Y:S05]  /*4be0*/  BSYNC B0 ;  /* 0x0000000000007941 */ /* 0x000fea0003800000 */
.L_x_5239:
        /* <DEDUP_REMOVED lines=17> */
.L_x_5241:
        /* <DEDUP_REMOVED lines=15> */
.L_x_5243:
[----:B------:R-:W-:Y:S05]  /*4df0*/  BSYNC B0 ;  /* 0x0000000000007941 */ /* 0x000fea0003800000 */
.L_x_5242:
[C---:B0-----:R-:W-:Y:S01]  /*4e00*/  FADD.FTZ R40, -R44.reuse, R50 ;  /* 0x000000322c287221 */ /* 0x041fe20000010100 */
[C---:B------:R-:W-:Y:S01]  /*4e10*/  FADD.FTZ R42, -R44.reuse, R51 ;  /* 0x000000332c2a7221 */ /* 0x040fe20000010100 */
[C---:B------:R-:W-:Y:S01]  /*4e20*/  FADD.FTZ R52, -R44.reuse, R52 ;  /* 0x000000342c347221 */ /* 0x040fe20000010100 */
[----:B------:R-:W-:Y:S01]  /*4e30*/  FADD.FTZ R53, -R44, R53 ;  /* 0x000000352c357221 */ /* 0x000fe20000010100 */
        /* <DEDUP_REMOVED lines=15> */
.L_x_5244:
        /* <DEDUP_REMOVED lines=15> */
.L_x_5246:
[----:B------:R-:W-:Y:S05]  /*5020*/  BSYNC B0 ;  /* 0x0000000000007941 */ /* 0x000fea0003800000 */
.L_x_5245:
[-C--:B------:R-:W-:Y:S01]  /*5030*/  FMUL.FTZ R52, R52, R45.reuse ;  /* 0x0000002d34347220 */ /* 0x080fe20000410000 */
[----:B------:R-:W-:Y:S01]  /*5040*/  FMUL.FTZ R53, R53, R45 ;  /* 0x0000002d35357220 */ /* 0x000fe20000410000 */
        /* <DEDUP_REMOVED lines=15> */
.L_x_5247:
        /* <DEDUP_REMOVED lines=15> */
.L_x_5249:
[----:B------:R-:W-:Y:S05]  /*5230*/  BSYNC B0 ;  /* 0x0000000000007941 */ /* 0x000fea0003800000 */
.L_x_5248:
[C---:B------:R-:W-:Y:S01]  /*5240*/  FADD.FTZ R56, -R44.reuse, R56 ;  /* 0x000000382c387221 */ /* 0x040fe20000010100 */
[----:B------:R-:W-:Y:S01]  /*5250*/  FADD.FTZ R48, -R44, R57 ;  /* 0x000000392c307221 */ /* 0x000fe20000010100 */
[-C--:B------:R-:W-:Y:S01]  /*5260*/  FMUL.FTZ R54, R54, R45.reuse ;  /* 0x0000002d36367220 */ /* 0x080fe20000410000 */
[-C--:B------:R-:W-:Y:S01]  /*5270*/  FMUL.FTZ R55, R55, R45.reuse ;  /* 0x0000002d37377220 */ /* 0x080fe20000410000 */
[-C--:B------:R-:W-:Y:S01]  /*5280*/  FMUL.FTZ R49, R56, R45.reuse ;  /* 0x0000002d38317220 */ /* 0x080fe20000410000 */
[----:B------:R-:W-:Y:S01]  /*5290*/  FMUL.FTZ R48, R48, R45 ;  /* 0x0000002d30307220 */ /* 0x000fe20000410000 */
        /* <DEDUP_REMOVED lines=13> */
.L_x_5250:
        /* <DEDUP_REMOVED lines=15> */
.L_x_5252:
[----:B------:R-:W-:Y:S05]  /*5460*/  BSYNC B0 ;  /* 0x0000000000007941 */ /* 0x000fea0003800000 */
.L_x_5251:
        /* <DEDUP_REMOVED lines=15> */
.L_x_5253:
        /* <DEDUP_REMOVED lines=15> */
.L_x_5255:
[----:B------:R-:W-:Y:S05]  /*5650*/  BSYNC B0 ;  /* 0x0000000000007941 */ /* 0x000fea0003800000 */
.L_x_5254:
        /* <DEDUP_REMOVED lines=19> */
.L_x_5256:
        /* <DEDUP_REMOVED lines=15> */
.L_x_5258:
[----:B------:R-:W-:Y:S05]  /*5880*/  BSYNC B0 ;  /* 0x0000000000007941 */ /* 0x000fea0003800000 */
.L_x_5257:
        /* <DEDUP_REMOVED lines=15> */
.L_x_5259:
        /* <DEDUP_REMOVED lines=15> */
.L_x_5261:
[----:B------:R-:W-:Y:S05]  /*5a70*/  BSYNC B0 ;  /* 0x0000000000007941 */ /* 0x000fea0003800000 */
.L_x_5260:
        /* <DEDUP_REMOVED lines=19> */
.L_x_5262:
        /* <DEDUP_REMOVED lines=14> */
.L_x_5264:
[----:B------:R-:W-:Y:S05]  /*5c90*/  BSYNC B0 ;  /* 0x0000000000007941 */ /* 0x000fea0003800000 */
.L_x_5263:
        /* <DEDUP_REMOVED lines=15> */
.L_x_5265:
        /* <DEDUP_REMOVED lines=14> */
.L_x_5267:
[----:B------:R-:W-:Y:S05]  /*5e70*/  BSYNC B0 ;  /* 0x0000000000007941 */ /* 0x000fea0003800000 */
.L_x_5266:
        /* <DEDUP_REMOVED lines=19> */
.L_x_5268:
        /* <DEDUP_REMOVED lines=14> */
.L_x_5270:
[----:B------:R-:W-:Y:S05]  /*6090*/  BSYNC B0 ;  /* 0x0000000000007941 */ /* 0x000fea0003800000 */
.L_x_5269:
        /* <DEDUP_REMOVED lines=15> */
.L_x_5271:
        /* <DEDUP_REMOVED lines=14> */
.L_x_5273:
[----:B------:R-:W-:Y:S05]  /*6270*/  BSYNC B0 ;  /* 0x0000000000007941 */ /* 0x000fea0003800000 */
.L_x_5272:
        /* <DEDUP_REMOVED lines=19> */
.L_x_5274:
        /* <DEDUP_REMOVED lines=14> */
.L_x_5276:
[----:B------:R-:W-:Y:S05]  /*6490*/  BSYNC B0 ;  /* 0x0000000000007941 */ /* 0x000fea0003800000 */
.L_x_5275:
        /* <DEDUP_REMOVED lines=15> */
.L_x_5277:
        /* <DEDUP_REMOVED lines=14> */
.L_x_5279:
[----:B------:R-:W-:Y:S05]  /*6670*/  BSYNC B0 ;  /* 0x0000000000007941 */ /* 0x000fea0003800000 */
.L_x_5278:
        /* <DEDUP_REMOVED lines=19> */
.L_x_5280:
        /* <DEDUP_REMOVED lines=14> */
.L_x_5282:
[----:B------:R-:W-:Y:S05]  /*6890*/  BSYNC B0 ;  /* 0x0000000000007941 */ /* 0x000fea0003800000 */
.L_x_5281:
        /* <DEDUP_REMOVED lines=15> */
.L_x_5283:
        /* <DEDUP_REMOVED lines=14> */
.L_x_5285:
[----:B------:R-:W-:Y:S05]  /*6a70*/  BSYNC B0 ;  /* 0x0000000000007941 */ /* 0x000fea0003800000 */
.L_x_5284:
        /* <DEDUP_REMOVED lines=19> */
.L_x_5286:
        /* <DEDUP_REMOVED lines=14> */
.L_x_5288:
[----:B------:R-:W-:Y:S05]  /*6c90*/  BSYNC B0 ;  /* 0x0000000000007941 */ /* 0x000fea0003800000 */
.L_x_5287:
        /* <DEDUP_REMOVED lines=15> */
.L_x_5289:
        /* <DEDUP_REMOVED lines=14> */
.L_x_5291:
[----:B------:R-:W-:Y:S05]  /*6e70*/  BSYNC B0 ;  /* 0x0000000000007941 */ /* 0x000fea0003800000 */
.L_x_5290:
        /* <DEDUP_REMOVED lines=19> */
.L_x_5292:
        /* <DEDUP_REMOVED lines=13> */
.L_x_5294:
[----:B------:R-:W-:Y:S05]  /*7080*/  BSYNC B0 ;  /* 0x0000000000007941 */ /* 0x000fea0003800000 */
.L_x_5293:
        /* <DEDUP_REMOVED lines=15> */
.L_x_5295:
        /* <DEDUP_REMOVED lines=13> */
.L_x_5297:
[----:B------:R-:W-:Y:S05]  /*7250*/  BSYNC B0 ;  /* 0x0000000000007941 */ /* 0x000fea0003800000 */
.L_x_5296:
        /* <DEDUP_REMOVED lines=19> */
.L_x_5298:
        /* <DEDUP_REMOVED lines=15> */
.L_x_5300:
[----:B------:R-:W-:Y:S05]  /*7480*/  BSYNC B0 ;  /* 0x0000000000007941 */ /* 0x000fea0003800000 */
.L_x_5299:
        /* <DEDUP_REMOVED lines=15> */
.L_x_5301:
        /* <DEDUP_REMOVED lines=15> */
.L_x_5303:
[----:B------:R-:W-:Y:S05]  /*7670*/  BSYNC B0 ;  /* 0x0000000000007941 */ /* 0x000fea0003800000 */
.L_x_5302:
        /* <DEDUP_REMOVED lines=19> */
.L_x_5304:
        /* <DEDUP_REMOVED lines=15> */
.L_x_5306:
[----:B------:R-:W-:Y:S05]  /*78a0*/  BSYNC B0 ;  /* 0x0000000000007941 */ /* 0x000fea0003800000 */
.L_x_5305:
        /* <DEDUP_REMOVED lines=15> */
.L_x_5307:
        /* <DEDUP_REMOVED lines=20> */
.L_x_5309:
[----:B------:R-:W-:Y:S05]  /*7ae0*/  BSYNC B0 ;  /* 0x0000000000007941 */ /* 0x000fea0003800000 */
.L_x_5308:
        /* <DEDUP_REMOVED lines=14> */
.L_x_5310:
        /* <DEDUP_REMOVED lines=20> */
.L_x_5312:
[----:B------:R-:W-:Y:S05]  /*7d10*/  BSYNC B0 ;  /* 0x0000000000007941 */ /* 0x000fea0003800000 */
.L_x_5311:
        /* <DEDUP_REMOVED lines=14> */
.L_x_5313:
        /* <DEDUP_REMOVED lines=20> */
.L_x_5315:
[----:B------:R-:W-:Y:S05]  /*7f40*/  BSYNC B0 ;  /* 0x0000000000007941 */ /* 0x000fea0003800000 */
.L_x_5314:
        /* <DEDUP_REMOVED lines=14> */
.L_x_5316:
        /* <DEDUP_REMOVED lines=20> */
.L_x_5318:
[----:B------:R-:W-:Y:S05]  /*8170*/  BSYNC B0 ;  /* 0x0000000000007941 */ /* 0x000fea0003800000 */
.L_x_5317:
        /* <DEDUP_REMOVED lines=14> */
.L_x_5319:
        /* <DEDUP_REMOVED lines=20> */
.L_x_5321:
[----:B------:R-:W-:Y:S05]  /*83a0*/  BSYNC B0 ;  /* 0x0000000000007941 */ /* 0x000fea0003800000 */
.L_x_5320:
        /* <DEDUP_REMOVED lines=14> */
.L_x_5322:
        /* <DEDUP_REMOVED lines=20> */
.L_x_5324:
[----:B------:R-:W-:Y:S05]  /*85d0*/  BSYNC B0 ;  /* 0x0000000000007941 */ /* 0x000fea0003800000 */
.L_x_5323:
        /* <DEDUP_REMOVED lines=14> */
.L_x_5325:
        /* <DEDUP_REMOVED lines=8> */
[----:B------:R-:W-:-:S12]  /*8740*/  FFMA.FTZ R18, R15, R38, R102 ;  /* 0x000000260f127223 */ /* 0x000fd80000010066 */
        /* <DEDUP_REMOVED lines=12> */
.L_x_5327:
[----:B------:R-:W-:Y:S05]  /*8810*/  BSYNC B0 ;  /* 0x0000000000007941 */ /* 0x000fea0003800000 */
.L_x_5326:
[----:B------:R-:W-:Y:S01]  /*8820*/  IADD3 R27, R0, 0xf8, RZ ;  /* 0x000000f8001b7810 */ /* 0x000fe20007ffe0ff */
        /* <DEDUP_REMOVED lines=12> */
.L_x_5328:
        /* <DEDUP_REMOVED lines=15> */
.L_x_5330:
[----:B------:R-:W-:Y:S05]  /*89e0*/  BSYNC B0 ;  /* 0x0000000000007941 */ /* 0x000fea0003800000 */
.L_x_5329:
[----:B01----:R-:W0:Y:S01]  /*89f0*/  LDC R16, c[0x0][0x10] ;  /* 0x00000400ff107b82 */ /* 0x003e220000000800 */
[----:B------:R-:W-:Y:S02]  /*8a00*/  IADD3 R12, R12, 0x1, RZ ;  /* 0x000000010c0c7810 */ /* 0x000fe40007ffe0ff */
[----:B0-----:R-:W-:-:S04]  /*8a10*/  IADD3 R11, R16, R11, RZ ;  /* 0x0000000b100b7210 */ /* 0x001fc80007ffe0ff */
[----:B------:R-:W-:-:S13]  /*8a20*/  ISETP.GE.AND P5, PT, R11, UR4, PT ;  /* 0x000000040b007c0c */ /* 0x000fda000bfa6270 */
[----:B------:R-:W-:Y:S05]  /*8a30*/  @!P5 BRA `(.L_x_5331) ;  /* 0xffffff7c00d4d947 */ /* 0x000fea000383ffff */
[----:B------:R-:W-:Y:S05]  /*8a40*/  EXIT ;  /* 0x000000000000794d */ /* 0x000fea0003800000 */
.L_x_5332:
        /* <DEDUP_REMOVED lines=11> */
.L_x_5651:


//--------------------- .text._Z35group_norm_nhwc_fwd_one_pass_kernelI11Fp32IOBf16WLi512ELi98ELi392EEv26Group_norm_nhwc_fwd_params --------------------------
	.section	.text._Z35group_norm_nhwc_fwd_one_pass_kernelI11Fp32IOBf16WLi512ELi98ELi392EEv26Group_norm_nhwc_fwd_params,"ax",@progbits
	.align	128
        .global         _Z35group_norm_nhwc_fwd_one_pass_kernelI11Fp32IOBf16WLi512ELi98ELi392EEv26Group_norm_nhwc_fwd_params
        .type           _Z35group_norm_nhwc_fwd_one_pass_kernelI11Fp32IOBf16WLi512ELi98ELi392EEv26Group_norm_nhwc_fwd_params,@function
        .size           _Z35group_norm_nhwc_fwd_one_pass_kernelI11Fp32IOBf16WLi512ELi98ELi392EEv26Group_norm_nhwc_fwd_params,(.L_x_5652 - _Z35group_norm_nhwc_fwd_one_pass_kernelI11Fp32IOBf16WLi512ELi98ELi392EEv26Group_norm_nhwc_fwd_params)
        .other          _Z35group_norm_nhwc_fwd_one_pass_kernelI11Fp32IOBf16WLi512ELi98ELi392EEv26Group_norm_nhwc_fwd_params,@"STO_CUDA_ENTRY STV_DEFAULT"
_Z35group_norm_nhwc_fwd_one_pass_kernelI11Fp32IOBf16WLi512ELi98ELi392EEv26Group_norm_nhwc_fwd_params:
.text._Z35group_norm_nhwc_fwd_one_pass_kernelI11Fp32IOBf16WLi512ELi98ELi392EEv26Group_norm_nhwc_fwd_params:
        /* <DEDUP_REMOVED lines=441> */
.L_x_5356:
        /* <DEDUP_REMOVED lines=2326> */
.L_x_5334:
[----:B------:R-:W-:Y:S05]  /*acf0*/  BSYNC B0 ;  /* 0x0000000000007941 */ /* 0x000fea0003800000 */
.L_x_5333:
        /* <DEDUP_REMOVED lines=33> */
.L_x_5337:
[----:B------:R-:W2:Y:S04]  /*af10*/  LDG.E.STRONG.GPU R0, desc[UR14][R2.64] ;  /* 0x0000000e02007981 */ /* 0x000ea8000c1ef900 */
[----:B--2---:R-:W-:Y:S01]  /*af20*/  CCTL.IVALL ;  /* 0x00000000ff00798f */ /* 0x004fe20002000000 */
[----:B------:R-:W-:Y:S05]  /*af30*/  YIELD ;  /* 0x0000000000007946 */ /* 0x000fea0003800000 */
[----:B------:R-:W-:-:S13]  /*af40*/  ISETP.NE.AND P4, PT, R0, R7, PT ;  /* 0x000000070000720c */ /* 0x000fda0003f85270 */
[----:B------:R-:W-:Y:S05]  /*af50*/  @P4 BRA `(.L_x_5337) ;  /* 0xfffffffc00ec4947 */ /* 0x000fea000383ffff */
.L_x_5336:
        /* <DEDUP_REMOVED lines=19> */
.L_x_5341:
        /* <DEDUP_REMOVED lines=164> */
.L_x_5340:
        /* <DEDUP_REMOVED lines=86> */
.L_x_5342:
[----:B------:R-:W-:-:S13]  /*c030*/  ISETP.NE.OR P5, PT, R0, RZ, P5 ;  /* 0x000000ff0000720c */ /* 0x000fda0002fa5670 */
[----:B------:R-:W-:Y:S05]  /*c040*/  @!P5 BRA `(.L_x_5338) ;  /* 0x0000000000b0d947 */ /* 0x000fea0003800000 */
.L_x_5339:
        /* <DEDUP_REMOVED lines=44> */
.L_x_5338:
        /* <DEDUP_REMOVED lines=13> */
.L_x_5344:
[----:B------:R-:W-:Y:S05]  /*c3e0*/  BSYNC B0 ;  /* 0x0000000000007941 */ /* 0x000fea0003800000 */
.L_x_5343:
        /* <DEDUP_REMOVED lines=25> */
.L_x_5335:
[----:B------:R-:W-:Y:S01]  /*c580*/  LOP3.LUT P4, RZ, R58, 0x20000000, RZ, 0xc0, !PT ;  /* 0x200000003aff7812 */ /* 0x000fe2000788c0ff */
[----:B------:R-:W2:Y:S01]  /*c590*/  S2UR UR6, SR_CgaCtaId ;  /* 0x00000000000679c3 */ /* 0x000ea20000008800 */
[----:B------:R-:W-:Y:S01]  /*c5a0*/  UMOV UR5, 0x400 ;  /* 0x0000040000057882 */ /* 0x000fe20000000000 */
[----:B01----:R-:W-:Y:S01]  /*c5b0*/  IMAD.U32 R5, RZ, RZ, UR10 ;  /* 0x0000000aff057e24 */ /* 0x003fe2000f8e00ff */
[----:B------:R-:W0:Y:S01]  /*c5c0*/  S2R R10, SR_TID.X ;  /* 0x00000000000a7919 */ /* 0x000e220000002100 */
[----:B------:R-:W-:Y:S01]  /*c5d0*/  UIADD3 UR11, -UR11, URZ, URZ ;  /* 0x0000003f0b0b7290 */ /* 0x000fe2000fffe13f */
[----:B------:R-:W-:Y:S01]  /*c5e0*/  ULDC.64 UR20, c[0x0][0x270] ;  /* 0x00009c0000147ab9 */ /* 0x000fe20000000a00 */
[----:B------:R-:W-:Y:S02]  /*c5f0*/  ULDC.64 UR12, c[0x0][0x278] ;  /* 0x00009e00000c7ab9 */ /* 0x000fe40000000a00 */
[----:B------:R-:W1:Y:S08]  /*c600*/  LDC.64 R6, c[0x0][0x228] ;  /* 0x00008a00ff067b82 */ /* 0x000e700000000a00 */
[----:B------:R-:W3:Y:S01]  /*c610*/  @P4 LDC.64 R2, c[0x0][0x218] ;  /* 0x00008600ff024b82 */ /* 0x000ee20000000a00 */
[----:B--2---:R-:W-:-:S07]  /*c620*/  ULEA UR5, UR6, UR5, 0x18 ;  /* 0x0000000506057291 */ /* 0x004fce000f8ec03f */
[----:B------:R-:W2:Y:S01]  /*c630*/  LDC.64 R8, c[0x0][0x230] ;  /* 0x00008c00ff087b82 */ /* 0x000ea20000000a00 */
[----:B------:R-:W-:Y:S01]  /*c640*/  ULDC UR6, c[0x0][0x2a4] ;  /* 0x0000a90000067ab9 */ /* 0x000fe20000000800 */
[----:B------:R4:W-:Y:S01]  /*c650*/  @!P3 STS.64 [UR5+0x80], R64 ;  /* 0x00008040ff00b988 */ /* 0x0009e20008000a05 */
[----:B---3--:R-:W-:-:S04]  /*c660*/  @P4 IMAD.WIDE R2, R5, 0x8, R2 ;  /* 0x0000000805024825 */ /* 0x008fc800078e0202 */
[----:B----4-:R-:W-:Y:S01]  /*c670*/  @P4 FMUL.FTZ R65, R65, UR6 ;  /* 0x0000000641414c20 */ /* 0x010fe20008410000 */
[----:B------:R-:W-:-:S05]  /*c680*/  @P4 FMUL.FTZ R64, R64, UR6 ;  /* 0x0000000640404c20 */ /* 0x000fca0008410000 */
[----:B------:R-:W-:Y:S01]  /*c690*/  @P4 STG.E.64 desc[UR14][R2.64], R64 ;  /* 0x0000004002004986 */ /* 0x000fe2000c101b0e */
[----:B------:R-:W-:Y:S06]  /*c6a0*/  BAR.SYNC.DEFER_BLOCKING 0x0 ;  /* 0x0000000000007b1d */ /* 0x000fec0000010000 */
[----:B------:R-:W3:Y:S01]  /*c6b0*/  LDS.64 R2, [UR5+0x80] ;  /* 0x00008005ff027984 */ /* 0x000ee20008000a00 */
[----:B------:R-:W-:Y:S02]  /*c6c0*/  ULDC UR5, c[0x0][0x288] ;  /* 0x0000a20000057ab9 */ /* 0x000fe40000000800 */
[----:B------:R-:W-:Y:S01]  /*c6d0*/  UIMAD UR5, UR5, UR11, UR10 ;  /* 0x0000000b050572a4 */ /* 0x000fe2000f8e020a */
[----:B---3--:R-:W-:-:S04]  /*c6e0*/  FMUL.FTZ R2, R2, UR6 ;  /* 0x0000000602027c20 */ /* 0x008fc80008410000 */
[----:B------:R-:W-:-:S04]  /*c6f0*/  FMUL.FTZ R0, R2, R2 ;  /* 0x0000000202007220 */ /* 0x000fc80000410000 */
[----:B------:R-:W-:Y:S01]  /*c700*/  FFMA.FTZ R0, R3, UR6, -R0 ;  /* 0x0000000603007c23 */ /* 0x000fe20008010800 */
[----:B------:R-:W-:Y:S01]  /*c710*/  HFMA2.MMA R3, -RZ, RZ, 1.875, 0 ;  /* 0x3f800000ff037435 */ /* 0x000fe200000001ff */
[----:B------:R-:W-:-:S03]  /*c720*/  ULDC.64 UR6, c[0x0][0x210] ;  /* 0x0000840000067ab9 */ /* 0x000fc60000000a00 */
[----:B------:R-:W-:-:S13]  /*c730*/  FSETP.GTU.FTZ.AND P3, PT, R0, RZ, PT ;  /* 0x000000ff0000720b */ /* 0x000fda0003f7c000 */
[----:B------:R-:W3:Y:S02]  /*c740*/  @P3 LDC R5, c[0x0][0x238] ;  /* 0x00008e00ff053b82 */ /* 0x000ee40000000800 */
[----:B---3--:R-:W-:Y:S01]  /*c750*/  @P3 FADD.FTZ R0, R0, R5 ;  /* 0x0000000500003221 */ /* 0x008fe20000010000 */
[----:B0-----:R-:W-:-:S03]  /*c760*/  IMAD.WIDE.U32 R4, R10, 0x5397829d, RZ ;  /* 0x5397829d0a047825 */ /* 0x001fc600078e00ff */
[----:B------:R0:W3:Y:S02]  /*c770*/  @P3 MUFU.RSQ R3, R0 ;  /* 0x0000000000033308 */ /* 0x0000e40000001400 */
[----:B------:R-:W-:Y:S01]  /*c780*/  SHF.R.U32.HI R4, RZ, 0x4, R5 ;  /* 0x00000004ff047819 */ /* 0x000fe20000011605 */
[----:B------:R-:W-:-:S04]  /*c790*/  IMAD.U32 R5, RZ, RZ, UR5 ;  /* 0x00000005ff057e24 */ /* 0x000fc8000f8e00ff */
[----:B------:R-:W-:-:S05]  /*c7a0*/  IMAD R4, R4, -0x31, R10 ;  /* 0xffffffcf04047824 */ /* 0x000fca00078e020a */
[----:B------:R-:W-:-:S05]  /*c7b0*/  SHF.L.U32 R4, R4, 0x1, RZ ;  /* 0x0000000104047819 */ /* 0x000fca00000006ff */
[----:B------:R-:W-:-:S04]  /*c7c0*/  IMAD R5, R5, 0x62, R4 ;  /* 0x0000006205057824 */ /* 0x000fc800078e0204 */
[----:B-1----:R-:W-:-:S04]  /*c7d0*/  IMAD.WIDE R6, R5, 0x2, R6 ;  /* 0x0000000205067825 */ /* 0x002fc800078e0206 */
[----:B--2---:R-:W-:Y:S01]  /*c7e0*/  IMAD.WIDE R8, R5, 0x2, R8 ;  /* 0x0000000205087825 */ /* 0x004fe200078e0208 */
[----:B------:R-:W2:Y:S04]  /*c7f0*/  LDG.E.U16 R4, desc[UR14][R6.64] ;  /* 0x0000000e06047981 */ /* 0x000ea8000c1e1500 */
[----:B------:R-:W4:Y:S04]  /*c800*/  LDG.E.U16 R10, desc[UR14][R6.64+0x2] ;  /* 0x0000020e060a7981 */ /* 0x000f28000c1e1500 */
[----:B------:R-:W3:Y:S04]  /*c810*/  LDG.E.U16 R11, desc[UR14][R8.64] ;  /* 0x0000000e080b7981 */ /* 0x000ee8000c1e1500 */
[----:B------:R1:W3:Y:S01]  /*c820*/  LDG.E.U16 R14, desc[UR14][R8.64+0x2] ;  /* 0x0000020e080e7981 */ /* 0x0002e2000c1e1500 */
[----:B0-----:R-:W-:-:S02]  /*c830*/  MOV R0, R1 ;  /* 0x0000000100007202 */ /* 0x001fc40000000f00 */
[----:B------:R-:W-:Y:S01]  /*c840*/  ISETP.NE.AND P3, PT, RZ, UR18, PT ;  /* 0x00000012ff007c0c */ /* 0x000fe2000bf65270 */
[----:B-1----:R-:W-:Y:S02]  /*c850*/  IMAD.MOV.U32 R8, RZ, RZ, RZ ;  /* 0x000000ffff087224 */ /* 0x002fe400078e00ff */
[----:B--2---:R-:W-:Y:S01]  /*c860*/  IMAD.U32 R9, R4, 0x10000, RZ ;  /* 0x0001000004097824 */ /* 0x004fe200078e00ff */
[----:B----4-:R-:W-:Y:S01]  /*c870*/  SHF.L.U32 R10, R10, 0x10, RZ ;  /* 0x000000100a0a7819 */ /* 0x010fe200000006ff */
[----:B---3--:R-:W-:Y:S01]  /*c880*/  IMAD.U32 R11, R11, 0x10000, RZ ;  /* 0x000100000b0b7824 */ /* 0x008fe200078e00ff */
[----:B------:R-:W-:-:S07]  /*c890*/  SHF.L.U32 R14, R14, 0x10, RZ ;  /* 0x000000100e0e7819 */ /* 0x000fce00000006ff */
.L_x_5355:
[----:B0-----:R-:W2:Y:S01]  /*c8a0*/  LDL.128 R4, [R0] ;  /* 0x0000000000047983 */ /* 0x001ea20000100c00 */
[----:B-----5:R-:W-:Y:S01]  /*c8b0*/  IMAD R15, R8, 0x8, R56 ;  /* 0x00000008080f7824 */ /* 0x020fe200078e0238 */
[----:B------:R-:W-:Y:S01]  /*c8c0*/  BSSY B0, `(.L_x_5345) ;  /* 0x0000025000007945 */ /* 0x000fe20003800000 */
[----:B------:R-:W0:Y:S03]  /*c8d0*/  S2R R17, SR_TID.X ;  /* 0x0000000000117919 */ /* 0x000e260000002100 */
[----:B------:R-:W-:Y:S02]  /*c8e0*/  SHF.R.S32.HI R20, RZ, 0x1f, R15 ;  /* 0x0000001fff147819 */ /* 0x000fe4000001140f */
[----:B------:R-:W-:Y:S02]  /*c8f0*/  ISETP.GE.U32.AND P5, PT, R15, UR12, PT ;  /* 0x0000000c0f007c0c */ /* 0x000fe4000bfa6070 */
[----:B0-----:R-:W-:-:S02]  /*c900*/  ISETP.GT.U32.AND P4, PT, R17, 0x187, PT ;  /* 0x000001871100780c */ /* 0x001fc40003f84070 */
[----:B------:R-:W-:Y:S02]  /*c910*/  IADD3 R17, R15, 0x8, RZ ;  /* 0x000000080f117810 */ /* 0x000fe40007ffe0ff */
[----:B------:R-:W-:Y:S01]  /*c920*/  ISETP.GE.OR.EX P5, PT, R20, UR13, P4, P5 ;  /* 0x0000000d14007c0c */ /* 0x000fe2000a7a6750 */
[C---:B--2---:R-:W-:Y:S01]  /*c930*/  FADD.FTZ R4, -R2.reuse, R4 ;  /* 0x0000000402047221 */ /* 0x044fe20000010100 */
[C---:B------:R-:W-:Y:S01]  /*c940*/  FADD.FTZ R12, -R2.reuse, R5 ;  /* 0x00000005020c7221 */ /* 0x040fe20000010100 */
[----:B------:R-:W-:Y:S02]  /*c950*/  FADD.FTZ R6, -R2, R6 ;  /* 0x0000000602067221 */ /* 0x000fe40000010100 */
        /* <DEDUP_REMOVED lines=10> */
[-C--:B------:R-:W-:Y:S02]  /*ca00*/  FMUL.FTZ R19, R12, R3.reuse ;  /* 0x000000030c137220 */ /* 0x080fe40000410000 */
[----:B------:R-:W0:Y:S01]  /*ca10*/  @P3 MUFU.RCP R13, R13 ;  /* 0x0000000d000d3308 */ /* 0x000e220000001000 */
[----:B-1----:R-:W-:Y:S01]  /*ca20*/  @P3 FADD.FTZ R18, R16, 1 ;  /* 0x3f80000010123421 */ /* 0x002fe20000010000 */
[----:B------:R-:W-:-:S06]  /*ca30*/  FMUL.FTZ R16, R6, R3 ;  /* 0x0000000306107220 */ /* 0x000fcc0000410000 */
[----:B------:R-:W1:Y:S01]  /*ca40*/  @P3 MUFU.RCP R18, R18 ;  /* 0x0000001200123308 */ /* 0x000e620000001000 */
[----:B0-----:R-:W-:Y:S01]  /*ca50*/  @P3 FMUL.FTZ R4, R4, R13 ;  /* 0x0000000d04043220 */ /* 0x001fe20000410000 */
        /* <DEDUP_REMOVED lines=11> */
.L_x_5346:
[----:B------:R-:W-:Y:S05]  /*cb10*/  BSYNC B0 ;  /* 0x0000000000007941 */ /* 0x000fea0003800000 */
.L_x_5345:
        /* <DEDUP_REMOVED lines=14> */
.L_x_5347:
        /* <DEDUP_REMOVED lines=17> */
.L_x_5349:
[----:B------:R-:W-:Y:S05]  /*cd10*/  BSYNC B0 ;  /* 0x0000000000007941 */ /* 0x000fea0003800000 */
.L_x_5348:
        /* <DEDUP_REMOVED lines=17> */
[----:B-1----:R-:W-:-:S06]  /*ce30*/  @P3 FADD.FTZ R20, R17, 1 ;  /* 0x3f80000011143421 */ /* 0x002fcc0000010000 */
[----:B------:R-:W0:Y:S08]  /*ce40*/  @P3 MUFU.RCP R13, R13 ;  /* 0x0000000d000d3308 */ /* 0x000e300000001000 */
[----:B------:R-:W1:Y:S01]  /*ce50*/  @P3 MUFU.RCP R20, R20 ;  /* 0x0000001400143308 */ /* 0x000e620000001000 */
[C---:B------:R-:W-:Y:S01]  /*ce60*/  FADD.FTZ R6, -R2.reuse, R6 ;  /* 0x0000000602067221 */ /* 0x040fe20000010100 */
[----:B------:R-:W-:-:S03]  /*ce70*/  FADD.FTZ R24, -R2, R7 ;  /* 0x0000000702187221 */ /* 0x000fc60000010100 */
[-C--:B------:R-:W-:Y:S01]  /*ce80*/  FMUL.FTZ R22, R6, R3.reuse ;  /* 0x0000000306167220 */ /* 0x080fe20000410000 */
[----:B------:R-:W-:Y:S01]  /*ce90*/  FMUL.FTZ R21, R24, R3 ;  /* 0x0000000318157220 */ /* 0x000fe20000410000 */
        /* <DEDUP_REMOVED lines=12> */
.L_x_5351:
[----:B------:R-:W-:Y:S05]  /*cf60*/  BSYNC B0 ;  /* 0x0000000000007941 */ /* 0x000fea0003800000 */
.L_x_5350:
        /* <DEDUP_REMOVED lines=13> */
.L_x_5352:
        /* <DEDUP_REMOVED lines=11> */
.L_x_5354:
[----:B------:R-:W-:Y:S05]  /*d0f0*/  BSYNC B0 ;  /* 0x0000000000007941 */ /* 0x000fea0003800000 */
.L_x_5353:
        /* <DEDUP_REMOVED lines=10> */
.L_x_5357:
        /* <DEDUP_REMOVED lines=14> */
.L_x_5652:


//--------------------- .text._Z35group_norm_nhwc_fwd_one_pass_kernelI11Fp32IOFp16WLi64ELi98ELi392EEv26Group_norm_nhwc_fwd_params --------------------------
	.section	.text._Z35group_norm_nhwc_fwd_one_pass_kernelI11Fp32IOFp16WLi64ELi98ELi392EEv26Group_norm_nhwc_fwd_params,"ax",@progbits
	.align	128
        .global         _Z35group_norm_nhwc_fwd_one_pass_kernelI11Fp32IOFp16WLi64ELi98ELi392EEv26Group_norm_nhwc_fwd_params
        .type           _Z35group_norm_nhwc_fwd_one_pass_kernelI11Fp32IOFp16WLi64ELi98ELi392EEv26Group_norm_nhwc_fwd_params,@function
        .size           _Z35group_norm_nhwc_fwd_one_pass_kernelI11Fp32IOFp16WLi64ELi98ELi392EEv26Group_norm_nhwc_fwd_params,(.L_x_5653 - _Z35group_norm_nhwc_fwd_one_pass_kernelI11Fp32IOFp16WLi64ELi98ELi392EEv26Group_norm_nhwc_fwd_params)
        .other          _Z35group_norm_nhwc_fwd_one_pass_kernelI11Fp32IOFp16WLi64ELi98ELi392EEv26Group_norm_nhwc_fwd_params,@"STO_CUDA_ENTRY STV_DEFAULT"
_Z35group_norm_nhwc_fwd_one_pass_kernelI11Fp32IOFp16WLi64ELi98ELi392EEv26Group_norm_nhwc_fwd_params:
.text._Z35group_norm_nhwc_fwd_one_pass_kernelI11Fp32IOFp16WLi64ELi98ELi392EEv26Group_norm_nhwc_fwd_params:
        /* <DEDUP_REMOVED lines=25> */
.L_x_5391:
        /* <DEDUP_REMOVED lines=291> */
.L_x_5359:
[----:B------:R-:W-:Y:S05]  /*13c0*/  BSYNC B0 ;  /* 0x0000000000007941 */ /* 0x000fea0003800000 */
.L_x_5358:
        /* <DEDUP_REMOVED lines=28> */
.L_x_5362:
[----:B-1----:R-:W2:Y:S04]  /*1590*/  LDG.E.STRONG.GPU R16, desc[UR8][R14.64] ;  /* 0x000000080e107981 */ /* 0x002ea8000c1ef900 */
[----:B--2---:R-:W-:Y:S01]  /*15a0*/  CCTL.IVALL ;  /* 0x00000000ff00798f */ /* 0x004fe20002000000 */
[----:B------:R-:W-:Y:S05]  /*15b0*/  YIELD ;  /* 0x0000000000007946 */ /* 0x000fea0003800000 */
[----:B------:R-:W-:-:S13]  /*15c0*/  ISETP.NE.AND P1, PT, R16, R19, PT ;  /* 0x000000131000720c */ /* 0x000fda0003f25270 */
[----:B------:R-:W-:Y:S05]  /*15d0*/  @P1 BRA `(.L_x_5362) ;  /* 0xfffffffc00ec1947 */ /* 0x000fea000383ffff */
.L_x_5361:
        /* <DEDUP_REMOVED lines=11> */
.L_x_5364:
        /* <DEDUP_REMOVED lines=63> */
.L_x_5363:
        /* <DEDUP_REMOVED lines=19> */
.L_x_5366:
[----:B------:R-:W-:Y:S05]  /*1bb0*/  BSYNC B0 ;  /* 0x0000000000007941 */ /* 0x000fea0003800000 */
.L_x_5365:
        /* <DEDUP_REMOVED lines=32> */
.L_x_5360:
        /* <DEDUP_REMOVED lines=56> */
[----:B--2---:R-:W-:Y:S02]  /*2140*/  HADD2.F32 R0, -RZ, R0.H0_H0 ;  /* 0x20000000ff007230 */ /* 0x004fe40000004100 */
[----:B---3--:R-:W-:Y:S02]  /*2150*/  HADD2.F32 R10, -RZ, R16.H0_H0 ;  /* 0x20000010ff0a7230 */ /* 0x008fe40000004100 */
[----:B----4-:R-:W-:Y:S02]  /*2160*/  HADD2.F32 R20, -RZ, R17.H0_H0 ;  /* 0x20000011ff147230 */ /* 0x010fe40000004100 */
[----:B------:R-:W-:Y:S01]  /*2170*/  FMUL.FTZ R17, R13, R12 ;  /* 0x0000000c0d117220 */ /* 0x000fe20000410000 */
[C---:B------:R-:W-:Y:S01]  /*2180*/  FADD.FTZ R13, -R14.reuse, R32 ;  /* 0x000000200e0d7221 */ /* 0x040fe20000010100 */
[----:B------:R-:W-:Y:S01]  /*2190*/  FADD.FTZ R14, -R14, R33 ;  /* 0x000000210e0e7221 */ /* 0x000fe20000010100 */
[----:B-----5:R-:W-:-:S02]  /*21a0*/  HADD2.F32 R18, -RZ, R18.H0_H0 ;  /* 0x20000012ff127230 */ /* 0x020fc40000004100 */
        /* <DEDUP_REMOVED lines=13> */
.L_x_5367:
        /* <DEDUP_REMOVED lines=13> */
.L_x_5369:
[----:B------:R-:W-:Y:S05]  /*2350*/  BSYNC B0 ;  /* 0x0000000000007941 */ /* 0x000fea0003800000 */
.L_x_5368:
        /* <DEDUP_REMOVED lines=17> */
.L_x_5370:
        /* <DEDUP_REMOVED lines=13> */
.L_x_5372:
[----:B------:R-:W-:Y:S05]  /*2540*/  BSYNC B0 ;  /* 0x0000000000007941 */ /* 0x000fea0003800000 */
.L_x_5371:
        /* <DEDUP_REMOVED lines=13> */
.L_x_5373:
        /* <DEDUP_REMOVED lines=13> */
.L_x_5375:
[----:B------:R-:W-:Y:S05]  /*26f0*/  BSYNC B0 ;  /* 0x0000000000007941 */ /* 0x000fea0003800000 */
.L_x_5374:
        /* <DEDUP_REMOVED lines=48> */
.L_x_5376:
        /* <DEDUP_REMOVED lines=13> */
.L_x_5378:
[----:B------:R-:W-:Y:S05]  /*2ad0*/  BSYNC B0 ;  /* 0x0000000000007941 */ /* 0x000fea0003800000 */
.L_x_5377:
        /* <DEDUP_REMOVED lines=13> */
.L_x_5379:
        /* <DEDUP_REMOVED lines=13> */
.L_x_5381:
[----:B------:R-:W-:Y:S05]  /*2c80*/  BSYNC B0 ;  /* 0x0000000000007941 */ /* 0x000fea0003800000 */
.L_x_5380:
        /* <DEDUP_REMOVED lines=13> */
.L_x_5382:
        /* <DEDUP_REMOVED lines=13> */
.L_x_5384:
[----:B------:R-:W-:Y:S05]  /*2e30*/  BSYNC B0 ;  /* 0x0000000000007941 */ /* 0x000fea0003800000 */
.L_x_5383:
        /* <DEDUP_REMOVED lines=13> */
.L_x_5385:
        /* <DEDUP_REMOVED lines=13> */
.L_x_5387:
[----:B------:R-:W-:Y:S05]  /*2fe0*/  BSYNC B0 ;  /* 0x0000000000007941 */ /* 0x000fea0003800000 */
.L_x_5386:
        /* <DEDUP_REMOVED lines=13> */
.L_x_5388:
        /* <DEDUP_REMOVED lines=12> */
.L_x_5390:
[----:B------:R-:W-:Y:S05]  /*3180*/  BSYNC B0 ;  /* 0x0000000000007941 */ /* 0x000fea0003800000 */
.L_x_5389:
[----:B------:R-:W3:Y:S01]  /*3190*/  LDC R3, c[0x0][0x10] ;  /* 0x00000400ff037b82 */ /* 0x000ee20000000800 */
[----:B------:R-:W-:Y:S02]  /*31a0*/  IADD3 R34, R34, 0x1, RZ ;  /* 0x0000000122227810 */ /* 0x000fe40007ffe0ff */
[----:B---3--:R-:W-:-:S04]  /*31b0*/  IADD3 R38, R3, R38, RZ ;  /* 0x0000002603267210 */ /* 0x008fc80007ffe0ff */
[----:B------:R-:W-:-:S13]  /*31c0*/  ISETP.GE.AND P1, PT, R38, UR4, PT ;  /* 0x0000000426007c0c */ /* 0x000fda000bf26270 */
[----:B------:R-:W-:Y:S05]  /*31d0*/  @!P1 BRA `(.L_x_5391) ;  /* 0xffffffcc00ec9947 */ /* 0x000fea000383ffff */
[----:B------:R-:W-:Y:S05]  /*31e0*/  EXIT ;  /* 0x000000000000794d */ /* 0x000fea0003800000 */
.L_x_5392:
        /* <DEDUP_REMOVED lines=9> */
.L_x_5653:


//--------------------- .text._Z35group_norm_nhwc_fwd_one_pass_kernelI11Fp32IOFp16WLi128ELi98ELi392EEv26Group_norm_nhwc_fwd_params --------------------------
	.section	.text._Z35group_norm_nhwc_fwd_one_pass_kernelI11Fp32IOFp16WLi128ELi98ELi392EEv26Group_norm_nhwc_fwd_params,"ax",@progbits
	.align	128
        .global         _Z35group_norm_nhwc_fwd_one_pass_kernelI11Fp32IOFp16WLi128ELi98ELi392EEv26Group_norm_nhwc_fwd_params
        .type           _Z35group_norm_nhwc_fwd_one_pass_kernelI11Fp32IOFp16WLi128ELi98ELi392EEv26Group_norm_nhwc_fwd_params,@function
        .size           _Z35group_norm_nhwc_fwd_one_pass_kernelI11Fp32IOFp16WLi128ELi98ELi392EEv26Group_norm_nhwc_fwd_params,(.L_x_5654 - _Z35group_norm_nhwc_fwd_one_pass_kernelI11Fp32IOFp16WLi128ELi98ELi392EEv26Group_norm_nhwc_fwd_params)
        .other          _Z35group_norm_nhwc_fwd_one_pass_kernelI11Fp32IOFp16WLi128ELi98ELi392EEv26Group_norm_nhwc_fwd_params,@"STO_CUDA_ENTRY STV_DEFAULT"
_Z35group_norm_nhwc_fwd_one_pass_kernelI11Fp32IOFp16WLi128ELi98ELi392EEv26Group_norm_nhwc_fwd_params:
.text._Z35group_norm_nhwc_fwd_one_pass_kernelI11Fp32IOFp16WLi128ELi98ELi392EEv26Group_norm_nhwc_fwd_params:
        /* <DEDUP_REMOVED lines=64> */
.L_x_5450:
        /* <DEDUP_REMOVED lines=451> */
.L_x_5394:
[----:B------:R-:W-:Y:S05]  /*2030*/  BSYNC B0 ;  /* 0x0000000000007941 */ /* 0x000fea0003800000 */
.L_x_5393:
        /* <DEDUP_REMOVED lines=28> */
.L_x_5397:
[----:B0-----:R-:W2:Y:S04]  /*2200*/  LDG.E.STRONG.GPU R6, desc[UR8][R4.64] ;  /* 0x0000000804067981 */ /* 0x001ea8000c1ef900 */
[----:B--2---:R-:W-:Y:S01]  /*2210*/  CCTL.IVALL ;  /* 0x00000000ff00798f */ /* 0x004fe20002000000 */
[----:B------:R-:W-:Y:S05]  /*2220*/  YIELD ;  /* 0x0000000000007946 */ /* 0x000fea0003800000 */
[----:B------:R-:W-:-:S13]  /*2230*/  ISETP.NE.AND P6, PT, R6, R53, PT ;  /* 0x000000350600720c */ /* 0x000fda0003fc5270 */
[----:B------:R-:W-:Y:S05]  /*2240*/  @P6 BRA `(.L_x_5397) ;  /* 0xfffffffc00ec6947 */ /* 0x000fea000383ffff */
.L_x_5396:
        /* <DEDUP_REMOVED lines=11> */
.L_x_5399:
        /* <DEDUP_REMOVED lines=63> */
.L_x_5398:
        /* <DEDUP_REMOVED lines=18> */
.L_x_5401:
[----:B------:R-:W-:Y:S05]  /*2810*/  BSYNC B0 ;  /* 0x0000000000007941 */ /* 0x000fea0003800000 */
.L_x_5400:
        /* <DEDUP_REMOVED lines=33> */
.L_x_5395:
        /* <DEDUP_REMOVED lines=44> */
[----:B---3--:R-:W-:Y:S02]  /*2cf0*/  HADD2.F32 R14, -RZ, R14.H0_H0 ;  /* 0x2000000eff0e7230 */ /* 0x008fe40000004100 */
[----:B----4-:R-:W-:-:S02]  /*2d00*/  HADD2.F32 R15, -RZ, R15.H0_H0 ;  /* 0x2000000fff0f7230 */ /* 0x010fc40000004100 */
[----:B-----5:R-:W-:Y:S02]  /*2d10*/  HADD2.F32 R13, -RZ, R13.H0_H0 ;  /* 0x2000000dff0d7230 */ /* 0x020fe40000004100 */
        /* <DEDUP_REMOVED lines=14> */
.L_x_5402:
        /* <DEDUP_REMOVED lines=14> */
.L_x_5404:
[----:B------:R-:W-:Y:S05]  /*2ee0*/  BSYNC B0 ;  /* 0x0000000000007941 */ /* 0x000fea0003800000 */
.L_x_5403:
        /* <DEDUP_REMOVED lines=15> */
.L_x_5405:
        /* <DEDUP_REMOVED lines=14> */
.L_x_5407:
[----:B------:R-:W-:Y:S05]  /*30c0*/  BSYNC B0 ;  /* 0x0000000000007941 */ /* 0x000fea0003800000 */
.L_x_5406:
        /* <DEDUP_REMOVED lines=19> */
.L_x_5408:
        /* <DEDUP_REMOVED lines=13> */
.L_x_5410:
[----:B------:R-:W-:Y:S05]  /*32d0*/  BSYNC B0 ;  /* 0x0000000000007941 */ /* 0x000fea0003800000 */
.L_x_5409:
        /* <DEDUP_REMOVED lines=15> */
.L_x_5411:
        /* <DEDUP_REMOVED lines=13> */
.L_x_5413:
[----:B------:R-:W-:Y:S05]  /*34a0*/  BSYNC B0 ;  /* 0x0000000000007941 */ /* 0x000fea0003800000 */
.L_x_5412:
        /* <DEDUP_REMOVED lines=19> */
.L_x_5414:
        /* <DEDUP_REMOVED lines=13> */
.L_x_5416:
[----:B------:R-:W-:Y:S05]  /*36b0*/  BSYNC B0 ;  /* 0x0000000000007941 */ /* 0x000fea0003800000 */
.L_x_5415:
        /* <DEDUP_REMOVED lines=15> */
.L_x_5417:
        /* <DEDUP_REMOVED lines=13> */
.L_x_5419:
[----:B------:R-:W-:Y:S05]  /*3880*/  BSYNC B0 ;  /* 0x0000000000007941 */ /* 0x000fea0003800000 */
.L_x_5418:
        /* <DEDUP_REMOVED lines=19> */
.L_x_5420:
        /* <DEDUP_REMOVED lines=13> */
.L_x_5422:
[----:B------:R-:W-:Y:S05]  /*3a90*/  BSYNC B0 ;  /* 0x0000000000007941 */ /* 0x000fea0003800000 */
.L_x_5421:
        /* <DEDUP_REMOVED lines=14> */
.L_x_5423:
        /* <DEDUP_REMOVED lines=22> */
.L_x_5425:
[----:B------:R-:W-:Y:S05]  /*3ce0*/  BSYNC B0 ;  /* 0x0000000000007941 */ /* 0x000fea0003800000 */
.L_x_5424:
        /* <DEDUP_REMOVED lines=11> */
.L_x_5426:
        /* <DEDUP_REMOVED lines=22> */
.L_x_5428:
[----:B------:R-:W-:Y:S05]  /*3f00*/  BSYNC B0 ;  /* 0x0000000000007941 */ /* 0x000fea0003800000 */
.L_x_5427:
        /* <DEDUP_REMOVED lines=11> */
.L_x_5429:
        /* <DEDUP_REMOVED lines=22> */
.L_x_5431:
[----:B------:R-:W-:Y:S05]  /*4120*/  BSYNC B0 ;  /* 0x0000000000007941 */ /* 0x000fea0003800000 */
.L_x_5430:
        /* <DEDUP_REMOVED lines=11> */
.L_x_5432:
        /* <DEDUP_REMOVED lines=22> */
.L_x_5434:
[----:B------:R-:W-:Y:S05]  /*4340*/  BSYNC B0 ;  /* 0x0000000000007941 */ /* 0x000fea0003800000 */
.L_x_5433:
        /* <DEDUP_REMOVED lines=11> */
.L_x_5435:
        /* <DEDUP_REMOVED lines=22> */
.L_x_5437:
[----:B------:R-:W-:Y:S05]  /*4560*/  BSYNC B0 ;  /* 0x0000000000007941 */ /* 0x000fea0003800000 */
.L_x_5436:
        /* <DEDUP_REMOVED lines=11> */
.L_x_5438:
        /* <DEDUP_REMOVED lines=22> */
.L_x_5440:
[----:B------:R-:W-:Y:S05]  /*4780*/  BSYNC B0 ;  /* 0x0000000000007941 */ /* 0x000fea0003800000 */
.L_x_5439:
        /* <DEDUP_REMOVED lines=11> */
.L_x_5441:
        /* <DEDUP_REMOVED lines=22> */
.L_x_5443:
[----:B------:R-:W-:Y:S05]  /*49a0*/  BSYNC B0 ;  /* 0x0000000000007941 */ /* 0x000fea0003800000 */
.L_x_5442:
        /* <DEDUP_REMOVED lines=11> */
.L_x_5444:
        /* <DEDUP_REMOVED lines=22> */
.L_x_5446:
[----:B------:R-:W-:Y:S05]  /*4bc0*/  BSYNC B0 ;  /* 0x0000000000007941 */ /* 0x000fea0003800000 */
.L_x_5445:
        /* <DEDUP_REMOVED lines=11> */
.L_x_5447:
        /* <DEDUP_REMOVED lines=15> */
.L_x_5449:
[----:B------:R-:W-:Y:S05]  /*4d70*/  BSYNC B0 ;  /* 0x0000000000007941 */ /* 0x000fea0003800000 */
.L_x_5448:
[----:B-1----:R-:W1:Y:S01]  /*4d80*/  LDC R3, c[0x0][0x10] ;  /* 0x00000400ff037b82 */ /* 0x002e620000000800 */
[----:B------:R-:W-:Y:S02]  /*4d90*/  IADD3 R86, R86, 0x1, RZ ;  /* 0x0000000156567810 */ /* 0x000fe40007ffe0ff */
[----:B-1----:R-:W-:-:S04]  /*4da0*/  IADD3 R68, R3, R68, RZ ;  /* 0x0000004403447210 */ /* 0x002fc80007ffe0ff */
[----:B------:R-:W-:-:S13]  /*4db0*/  ISETP.GE.AND P5, PT, R68, UR4, PT ;  /* 0x0000000444007c0c */ /* 0x000fda000bfa6270 */
[----:B------:R-:W-:Y:S05]  /*4dc0*/  @!P5 BRA `(.L_x_5450) ;  /* 0xffffffb4008cd947 */ /* 0x000fea000383ffff */
[----:B------:R-:W-:Y:S05]  /*4dd0*/  EXIT ;  /* 0x000000000000794d */ /* 0x000fea0003800000 */
.L_x_5451:
        /* <DEDUP_REMOVED lines=10> */
.L_x_5654:


//--------------------- .text._Z35group_norm_nhwc_fwd_one_pass_kernelI11Fp32IOFp16WLi256ELi98ELi392EEv26Group_norm_nhwc_fwd_params --------------------------
	.section	.text._Z35group_norm_nhwc_fwd_one_pass_kernelI11Fp32IOFp16WLi256ELi98ELi392EEv26Group_norm_nhwc_fwd_params,"ax",@progbits
	.align	128
        .global         _Z35group_norm_nhwc_fwd_one_pass_kernelI11Fp32IOFp16WLi256ELi98ELi392EEv26Group_norm_nhwc_fwd_params
        .type           _Z35group_norm_nhwc_fwd_one_pass_kernelI11Fp32IOFp16WLi256ELi98ELi392EEv26Group_norm_nhwc_fwd_params,@function
        .size           _Z35group_norm_nhwc_fwd_one_pass_kernelI11Fp32IOFp16WLi256ELi98ELi392EEv26Group_norm_nhwc_fwd_params,(.L_x_5655 - _Z35group_norm_nhwc_fwd_one_pass_kernelI11Fp32IOFp16WLi256ELi98ELi392EEv26Group_norm_nhwc_fwd_params)
        .other          _Z35group_norm_nhwc_fwd_one_pass_kernelI11Fp32IOFp16WLi256ELi98ELi392EEv26Group_norm_nhwc_fwd_params,@"STO_CUDA_ENTRY STV_DEFAULT"
_Z35group_norm_nhwc_fwd_one_pass_kernelI11Fp32IOFp16WLi256ELi98ELi392EEv26Group_norm_nhwc_fwd_params:
.text._Z35group_norm_nhwc_fwd_one_pass_kernelI11Fp32IOFp16WLi256ELi98ELi392EEv26Group_norm_nhwc_fwd_params:
        /* <DEDUP_REMOVED lines=153> */
.L_x_5557:
        /* <DEDUP_REMOVED lines=795> */
.L_x_5453:
[----:B------:R-:W-:Y:S05]  /*3b40*/  BSYNC B0 ;  /* 0x0000000000007941 */ /* 0x000fea0003800000 */
.L_x_5452:
        /* <DEDUP_REMOVED lines=28> */
.L_x_5456:
[----:B0-----:R-:W2:Y:S04]  /*3d10*/  LDG.E.STRONG.GPU R98, desc[UR8][R46.64] ;  /* 0x000000082e627981 */ /* 0x001ea8000c1ef900 */
[----:B--2---:R-:W-:Y:S01]  /*3d20*/  CCTL.IVALL ;  /* 0x00000000ff00798f */ /* 0x004fe20002000000 */
[----:B------:R-:W-:Y:S05]  /*3d30*/  YIELD ;  /* 0x0000000000007946 */ /* 0x000fea0003800000 */
[----:B------:R-:W-:-:S13]  /*3d40*/  ISETP.NE.AND P6, PT, R98, R45, PT ;  /* 0x0000002d6200720c */ /* 0x000fda0003fc5270 */
[----:B------:R-:W-:Y:S05]  /*3d50*/  @P6 BRA `(.L_x_5456) ;  /* 0xfffffffc00ec6947 */ /* 0x000fea000383ffff */
.L_x_5455:
        /* <DEDUP_REMOVED lines=11> */
.L_x_5458:
        /* <DEDUP_REMOVED lines=63> */
.L_x_5457:
        /* <DEDUP_REMOVED lines=18> */
.L_x_5460:
[----:B------:R-:W-:Y:S05]  /*4320*/  BSYNC B0 ;  /* 0x0000000000007941 */ /* 0x000fea0003800000 */
.L_x_5459:
        /* <DEDUP_REMOVED lines=33> */
.L_x_5454:
        /* <DEDUP_REMOVED lines=41> */
[----:B--2---:R-:W-:Y:S02]  /*47d0*/  HADD2.F32 R102, -RZ, R102.H0_H0 ;  /* 0x20000066ff667230 */ /* 0x004fe40000004100 */
[----:B---3--:R-:W-:Y:S02]  /*47e0*/  HADD2.F32 R99, -RZ, R99.H0_H0 ;  /* 0x20000063ff637230 */ /* 0x008fe40000004100 */
[----:B----4-:R-:W-:Y:S02]  /*47f0*/  HADD2.F32 R15, -RZ, R15.H0_H0 ;  /* 0x2000000fff0f7230 */ /* 0x010fe40000004100 */
[----:B-----5:R-:W-:-:S03]  /*4800*/  HADD2.F32 R98, -RZ, R98.H0_H0 ;  /* 0x20000062ff627230 */ /* 0x020fc60000004100 */
        /* <DEDUP_REMOVED lines=13> */
.L_x_5461:
        /* <DEDUP_REMOVED lines=15> */
.L_x_5463:
[----:B------:R-:W-:Y:S05]  /*49d0*/  BSYNC B0 ;  /* 0x0000000000007941 */ /* 0x000fea0003800000 */
.L_x_5462:
        /* <DEDUP_REMOVED lines=17> */
.L_x_5464:
        /* <DEDUP_REMOVED lines=15> */
.L_x_5466:
[----:B------:R-:W-:Y:S05]  /*4be0*/  BSYNC B0 ;  /* 0x0000000000007941 */ /* 0x000fea0003800000 */
.L_x_5465:
        /* <DEDUP_REMOVED lines=17> */
.L_x_5467:
        /* <DEDUP_REMOVED lines=15> */
.L_x_5469:
[----:B------:R-:W-:Y:S05]  /*4df0*/  BSYNC B0 ;  /* 0x0000000000007941 */ /* 0x000fea0003800000 */
.L_x_5468:
        /* <DEDUP_REMOVED lines=19> */
.L_x_5470:
        /* <DEDUP_REMOVED lines=15> */
.L_x_5472:
[----:B------:R-:W-:Y:S05]  /*5020*/  BSYNC B0 ;  /* 0x0000000000007941 */ /* 0x000fea0003800000 */
.L_x_5471:
        /* <DEDUP_REMOVED lines=17> */
.L_x_5473:
        /* <DEDUP_REMOVED lines=15> */
.L_x_5475:
[----:B------:R-:W-:Y:S05]  /*5230*/  BSYNC B0 ;  /* 0x0000000000007941 */ /* 0x000fea0003800000 */
.L_x_5474:
        /* <DEDUP_REMOVED lines=19> */
.L_x_5476:
        /* <DEDUP_REMOVED lines=15> */
.L_x_5478:
[----:B------:R-:W-:Y:S05]  /*5460*/  BSYNC B0 ;  /* 0x0000000000007941 */ /* 0x000fea0003800000 */
.L_x_5477:
        /* <DEDUP_REMOVED lines=15> */
.L_x_5479:
        /* <DEDUP_REMOVED lines=15> */
.L_x_5481:
[----:B------:R-:W-:Y:S05]  /*5650*/  BSYNC B0 ;  /* 0x0000000000007941 */ /* 0x000fea0003800000 */
.L_x_5480:
        /* <DEDUP_REMOVED lines=19> */
.L_x_5482:
        /* <DEDUP_REMOVED lines=15> */
.L_x_5484:
[----:B------:R-:W-:Y:S05]  /*5880*/  BSYNC B0 ;  /* 0x0000000000007941 */ /* 0x000fea0003800000 */
.L_x_5483:
        /* <DEDUP_REMOVED lines=15> */
.L_x_5485:
        /* <DEDUP_REMOVED lines=15> */
.L_x_5487:
[----:B------:R-:W-:Y:S05]  /*5a70*/  BSYNC B0 ;  /* 0x0000000000007941 */ /* 0x000fea0003800000 */
.L_x_5486:
        /* <DEDUP_REMOVED lines=19> */
.L_x_5488:
        /* <DEDUP_REMOVED lines=14> */
.L_x_5490:
[----:B------:R-:W-:Y:S05]  /*5c90*/  BSYNC B0 ;  /* 0x0000000000007941 */ /* 0x000fea0003800000 */
.L_x_5489:
        /* <DEDUP_REMOVED lines=15> */
.L_x_5491:
        /* <DEDUP_REMOVED lines=14> */
.L_x_5493:
[----:B------:R-:W-:Y:S05]  /*5e70*/  BSYNC B0 ;  /* 0x0000000000007941 */ /* 0x000fea0003800000 */
.L_x_5492:
        /* <DEDUP_REMOVED lines=19> */
.L_x_5494:
        /* <DEDUP_REMOVED lines=14> */
.L_x_5496:
[----:B------:R-:W-:Y:S05]  /*6090*/  BSYNC B0 ;  /* 0x0000000000007941 */ /* 0x000fea0003800000 */
.L_x_5495:
        /* <DEDUP_REMOVED lines=15> */
.L_x_5497:
        /* <DEDUP_REMOVED lines=14> */
.L_x_5499:
[----:B------:R-:W-:Y:S05]  /*6270*/  BSYNC B0 ;  /* 0x0000000000007941 */ /* 0x000fea0003800000 */
.L_x_5498:
        /* <DEDUP_REMOVED lines=19> */
.L_x_5500:
        /* <DEDUP_REMOVED lines=14> */
.L_x_5502:
[----:B------:R-:W-:Y:S05]  /*6490*/  BSYNC B0 ;  /* 0x0000000000007941 */ /* 0x000fea0003800000 */
.L_x_5501:
        /* <DEDUP_REMOVED lines=15> */
.L_x_5503:
        /* <DEDUP_REMOVED lines=14> */
.L_x_5505:
[----:B------:R-:W-:Y:S05]  /*6670*/  BSYNC B0 ;  /* 0x0000000000007941 */ /* 0x000fea0003800000 */
.L_x_5504:
        /* <DEDUP_REMOVED lines=19> */
.L_x_5506:
        /* <DEDUP_REMOVED lines=14> */
.L_x_5508:
[----:B------:R-:W-:Y:S05]  /*6890*/  BSYNC B0 ;  /* 0x0000000000007941 */ /* 0x000fea0003800000 */
.L_x_5507:
        /* <DEDUP_REMOVED lines=15> */
.L_x_5509:
        /* <DEDUP_REMOVED lines=14> */
.L_x_5511:
[----:B------:R-:W-:Y:S05]  /*6a70*/  BSYNC B0 ;  /* 0x0000000000007941 */ /* 0x000fea0003800000 */
.L_x_5510:
        /* <DEDUP_REMOVED lines=19> */
.L_x_5512:
        /* <DEDUP_REMOVED lines=14> */
.L_x_5514:
[----:B------:R-:W-:Y:S05]  /*6c90*/  BSYNC B0 ;  /* 0x0000000000007941 */ /* 0x000fea0003800000 */
.L_x_5513:
        /* <DEDUP_REMOVED lines=15> */
.L_x_5515:
        /* <DEDUP_REMOVED lines=14> */
.L_x_5517:
[----:B------:R-:W-:Y:S05]  /*6e70*/  BSYNC B0 ;  /* 0x0000000000007941 */ /* 0x000fea0003800000 */
.L_x_5516:
        /* <DEDUP_REMOVED lines=19> */
.L_x_5518:
        /* <DEDUP_REMOVED lines=13> */
.L_x_5520:
[----:B------:R-:W-:Y:S05]  /*7080*/  BSYNC B0 ;  /* 0x0000000000007941 */ /* 0x000fea0003800000 */
.L_x_5519:
        /* <DEDUP_REMOVED lines=15> */
.L_x_5521:
        /* <DEDUP_REMOVED lines=13> */
.L_x_5523:
[----:B------:R-:W-:Y:S05]  /*7250*/  BSYNC B0 ;  /* 0x0000000000007941 */ /* 0x000fea0003800000 */
.L_x_5522:
        /* <DEDUP_REMOVED lines=19> */
.L_x_5524:
        /* <DEDUP_REMOVED lines=15> */
.L_x_5526:
[----:B------:R-:W-:Y:S05]  /*7480*/  BSYNC B0 ;  /* 0x0000000000007941 */ /* 0x000fea0003800000 */
.L_x_5525:
        /* <DEDUP_REMOVED lines=15> */
.L_x_5527:
        /* <DEDUP_REMOVED lines=15> */
.L_x_5529:
[----:B------:R-:W-:Y:S05]  /*7670*/  BSYNC B0 ;  /* 0x0000000000007941 */ /* 0x000fea0003800000 */
.L_x_5528:
        /* <DEDUP_REMOVED lines=19> */
.L_x_5530:
        /* <DEDUP_REMOVED lines=15> */
.L_x_5532:
[----:B------:R-:W-:Y:S05]  /*78a0*/  BSYNC B0 ;  /* 0x0000000000007941 */ /* 0x000fea0003800000 */
.L_x_5531:
        /* <DEDUP_REMOVED lines=15> */
.L_x_5533:
        /* <DEDUP_REMOVED lines=20> */
.L_x_5535:
[----:B------:R-:W-:Y:S05]  /*7ae0*/  BSYNC B0 ;  /* 0x0000000000007941 */ /* 0x000fea0003800000 */
.L_x_5534:
        /* <DEDUP_REMOVED lines=14> */
.L_x_5536:
        /* <DEDUP_REMOVED lines=20> */
.L_x_5538:
[----:B------:R-:W-:Y:S05]  /*7d10*/  BSYNC B0 ;  /* 0x0000000000007941 */ /* 0x000fea0003800000 */
.L_x_5537:
        /* <DEDUP_REMOVED lines=14> */
.L_x_5539:
        /* <DEDUP_REMOVED lines=20> */
.L_x_5541:
[----:B------:R-:W-:Y:S05]  /*7f40*/  BSYNC B0 ;  /* 0x0000000000007941 */ /* 0x000fea0003800000 */
.L_x_5540:
        /* <DEDUP_REMOVED lines=14> */
.L_x_5542:
        /* <DEDUP_REMOVED lines=20> */
.L_x_5544:
[----:B------:R-:W-:Y:S05]  /*8170*/  BSYNC B0 ;  /* 0x0000000000007941 */ /* 0x000fea0003800000 */
.L_x_5543:
        /* <DEDUP_REMOVED lines=14> */
.L_x_5545:
        /* <DEDUP_REMOVED lines=20> */
.L_x_5547:
[----:B------:R-:W-:Y:S05]  /*83a0*/  BSYNC B0 ;  /* 0x0000000000007941 */ /* 0x000fea0003800000 */
.L_x_5546:
        /* <DEDUP_REMOVED lines=14> */
.L_x_5548:
        /* <DEDUP_REMOVED lines=20> */
.L_x_5550:
[----:B------:R-:W-:Y:S05]  /*85d0*/  BSYNC B0 ;  /* 0x0000000000007941 */ /* 0x000fea0003800000 */
.L_x_5549:
        /* <DEDUP_REMOVED lines=14> */
.L_x_5551:
        /* <DEDUP_REMOVED lines=21> */
.L_x_5553:
[----:B------:R-:W-:Y:S05]  /*8810*/  BSYNC B0 ;  /* 0x0000000000007941 */ /* 0x000fea0003800000 */
.L_x_5552:
        /* <DEDUP_REMOVED lines=13> */
.L_x_5554:
        /* <DEDUP_REMOVED lines=15> */
.L_x_5556:
[----:B------:R-:W-:Y:S05]  /*89e0*/  BSYNC B0 ;  /* 0x0000000000007941 */ /* 0x000fea0003800000 */
.L_x_5555:
[----:B01----:R-:W0:Y:S01]  /*89f0*/  LDC R16, c[0x0][0x10] ;  /* 0x00000400ff107b82 */ /* 0x003e220000000800 */
[----:B------:R-:W-:Y:S02]  /*8a00*/  IADD3 R12, R12, 0x1, RZ ;  /* 0x000000010c0c7810 */ /* 0x000fe40007ffe0ff */
[----:B0-----:R-:W-:-:S04]  /*8a10*/  IADD3 R11, R16, R11, RZ ;  /* 0x0000000b100b7210 */ /* 0x001fc80007ffe0ff */
[----:B------:R-:W-:-:S13]  /*8a20*/  ISETP.GE.AND P5, PT, R11, UR4, PT ;  /* 0x000000040b007c0c */ /* 0x000fda000bfa6270 */
[----:B------:R-:W-:Y:S05]  /*8a30*/  @!P5 BRA `(.L_x_5557) ;  /* 0xffffff7c00d4d947 */ /* 0x000fea000383ffff */
[----:B------:R-:W-:Y:S05]  /*8a40*/  EXIT ;  /* 0x000000000000794d */ /* 0x000fea0003800000 */
.L_x_5558:
        /* <DEDUP_REMOVED lines=11> */
.L_x_5655:


//--------------------- .text._Z35group_norm_nhwc_fwd_one_pass_kernelI11Fp32IOFp16WLi512ELi98ELi392EEv26Group_norm_nhwc_fwd_params --------------------------
	.section	.text._Z35group_norm_nhwc_fwd_one_pass_kernelI11Fp32IOFp16WLi512ELi98ELi392EEv26Group_norm_nhwc_fwd_params,"ax",@progbits
	.align	128
        .global         _Z35group_norm_nhwc_fwd_one_pass_kernelI11Fp32IOFp16WLi512ELi98ELi392EEv26Group_norm_nhwc_fwd_params
        .type           _Z35group_norm_nhwc_fwd_one_pass_kernelI11Fp32IOFp16WLi512ELi98ELi392EEv26Group_norm_nhwc_fwd_params,@function
        .size           _Z35group_norm_nhwc_fwd_one_pass_kernelI11Fp32IOFp16WLi512ELi98ELi392EEv26Group_norm_nhwc_fwd_params,(.L_x_5656 - _Z35group_norm_nhwc_fwd_one_pass_kernelI11Fp32IOFp16WLi512ELi98ELi392EEv26Group_norm_nhwc_fwd_params)
        .other          _Z35group_norm_nhwc_fwd_one_pass_kernelI11Fp32IOFp16WLi512ELi98ELi392EEv26Group_norm_nhwc_fwd_params,@"STO_CUDA_ENTRY STV_DEFAULT"
_Z35group_norm_nhwc_fwd_one_pass_kernelI11Fp32IOFp16WLi512ELi98ELi392EEv26Group_norm_nhwc_fwd_params:
.text._Z35group_norm_nhwc_fwd_one_pass_kernelI11Fp32IOFp16WLi512ELi98ELi392EEv26Group_norm_nhwc_fwd_params:
        /* <DEDUP_REMOVED lines=441> */
.L_x_5582:
        /* <DEDUP_REMOVED lines=2167> */
[----:B------:R-:W-:Y:S02]  /*a300*/  ISETP.NE.AND P3, PT, R68, RZ, PT ;  /* 0x000000ff4400720c */ /* 0x000fe40003f65270 */
[----:B------:R-:W2:Y:S01]  /*a310*/  LDL.LU R4, [R1+0x250] ;  /* 0x0002500001047983 */ /* 0x000ea20000300800 */
[----:B------:R-:W-:Y:S01]  /*a320*/  MOV R64, R65 ;  /* 0x0000004100407202 */ /* 0x000fe20000000f00 */
[----:B------:R-:W-:Y:S02]  /*a330*/  IMAD.MOV.U32 R65, RZ, RZ, R66 ;  /* 0x000000ffff417224 */ /* 0x000fe400078e0042 */
        /* <DEDUP_REMOVED lines=155> */
.L_x_5560:
[----:B------:R-:W-:Y:S05]  /*acf0*/  BSYNC B0 ;  /* 0x0000000000007941 */ /* 0x000fea0003800000 */
.L_x_5559:
        /* <DEDUP_REMOVED lines=23> */
[----:B------:R-:W-:Y:S02]  /*ae70*/  MOV R4, UR13 ;  /* 0x0000000d00047c02 */ /* 0x000fe40008000f00 */
[----:B------:R-:W-:Y:S02]  /*ae80*/  ISETP.NE.AND P4, PT, R7, -0x1, PT ;  /* 0xffffffff0700780c */ /* 0x000fe40003f85270 */
[----:B------:R-:W-:Y:S01]  /*ae90*/  IMAD.U32 R5, RZ, RZ, UR12 ;  /* 0x0000000cff057e24 */ /* 0x000fe2000f8e00ff */
[----:B------:R-:W-:-:S04]  /*aea0*/  MOV R9, UR5 ;  /* 0x0000000500097c02 */ /* 0x000fc80008000f00 */
[----:B------:R1:W-:Y:S01]  /*aeb0*/  STG.E.64 desc[UR14][R4.64], R64 ;  /* 0x0000004004007986 */ /* 0x0003e2000c101b0e */
[----:B------:R-:W-:Y:S06]  /*aec0*/  MEMBAR.ALL.GPU ;  /* 0x0000000000007992 */ /* 0x000fec000000a000 */
[----:B------:R-:W-:-:S00]  /*aed0*/  ERRBAR ;  /* 0x00000000000079ab */ /* 0x000fc00000000000 */
[----:B------:R-:W-:Y:S06]  /*aee0*/  CGAERRBAR ;  /* 0x00000000000075ab */ /* 0x000fec0000000000 */
[----:B------:R1:W-:Y:S01]  /*aef0*/  REDG.E.ADD.S32.STRONG.GPU desc[UR14][R2.64], R9 ;  /* 0x000000090200798e */ /* 0x0003e2000c10e38e */
[----:B------:R-:W-:Y:S05]  /*af00*/  @!P4 BRA `(.L_x_5562) ;  /* 0x000000000014c947 */ /* 0x000fea0003800000 */
.L_x_5563:
[----:B------:R-:W2:Y:S04]  /*af10*/  LDG.E.STRONG.GPU R0, desc[UR14][R2.64] ;  /* 0x0000000e02007981 */ /* 0x000ea8000c1ef900 */
[----:B--2---:R-:W-:Y:S01]  /*af20*/  CCTL.IVALL ;  /* 0x00000000ff00798f */ /* 0x004fe20002000000 */
[----:B------:R-:W-:Y:S05]  /*af30*/  YIELD ;  /* 0x0000000000007946 */ /* 0x000fea0003800000 */
[----:B------:R-:W-:-:S13]  /*af40*/  ISETP.NE.AND P4, PT, R0, R7, PT ;  /* 0x000000070000720c */ /* 0x000fda0003f85270 */
[----:B------:R-:W-:Y:S05]  /*af50*/  @P4 BRA `(.L_x_5563) ;  /* 0xfffffffc00ec4947 */ /* 0x000fea000383ffff */
.L_x_5562:
        /* <DEDUP_REMOVED lines=12> */
[----:B------:R-:W-:Y:S01]  /*b020*/  ISETP.LT.AND P4, PT, RZ, UR12, PT ;  /* 0x0000000cff007c0c */ /* 0x000fe2000bf81270 */
[----:B------:R-:W-:-:S12]  /*b030*/  IMAD.U32 R0, RZ, RZ, UR12 ;  /* 0x0000000cff007e24 */ /* 0x000fd8000f8e00ff */
[----:B------:R-:W-:Y:S05]  /*b040*/  @!P4 BRA `(.L_x_5565) ;  /* 0x000000100000c947 */ /* 0x000fea0003800000 */
[----:B------:R-:W-:Y:S02]  /*b050*/  ISETP.GT.AND P4, PT, R0, 0xc, PT ;  /* 0x0000000c0000780c */ /* 0x000fe40003f84270 */
[----:B------:R-:W-:-:S11]  /*b060*/  PLOP3.LUT P5, PT, PT, PT, PT, 0x80, 0x0 ;  /* 0x000000000000781c */ /* 0x000fd60003faf070 */
[----:B------:R-:W-:Y:S05]  /*b070*/  @!P4 BRA `(.L_x_5566) ;  /* 0x000000080094c947 */ /* 0x000fea0003800000 */
[----:B------:R-:W-:-:S13]  /*b080*/  PLOP3.LUT P5, PT, PT, PT, PT, 0x8, 0x0 ;  /* 0x000000000000781c */ /* 0x000fda0003fae170 */
.L_x_5567:
[----:B01----:R-:W0:Y:S02]  /*b090*/  S2R R2, SR_CTAID.X ;  /* 0x0000000000027919 */ /* 0x003e240000002500 */
[----:B0-----:R-:W-:-:S13]  /*b0a0*/  ISETP.EQ.OR P4, PT, R2, UR5, P3 ;  /* 0x0000000502007c0c */ /* 0x001fda0009f82670 */
        /* <DEDUP_REMOVED lines=162> */
.L_x_5566:
        /* <DEDUP_REMOVED lines=86> */
.L_x_5568:
[----:B------:R-:W-:-:S13]  /*c030*/  ISETP.NE.OR P5, PT, R0, RZ, P5 ;  /* 0x000000ff0000720c */ /* 0x000fda0002fa5670 */
[----:B------:R-:W-:Y:S05]  /*c040*/  @!P5 BRA `(.L_x_5564) ;  /* 0x0000000000b0d947 */ /* 0x000fea0003800000 */
.L_x_5565:
        /* <DEDUP_REMOVED lines=44> */
.L_x_5564:
        /* <DEDUP_REMOVED lines=13> */
.L_x_5570:
[----:B------:R-:W-:Y:S05]  /*c3e0*/  BSYNC B0 ;  /* 0x0000000000007941 */ /* 0x000fea0003800000 */
.L_x_5569:
        /* <DEDUP_REMOVED lines=25> */
.L_x_5561:
        /* <DEDUP_REMOVED lines=46> */
[----:B--2---:R-:W-:Y:S02]  /*c860*/  HADD2.F32 R9, -RZ, R4.H0_H0 ;  /* 0x20000004ff097230 */ /* 0x004fe40000004100 */
[----:B----4-:R-:W-:Y:S02]  /*c870*/  HADD2.F32 R10, -RZ, R10.H0_H0 ;  /* 0x2000000aff0a7230 */ /* 0x010fe40000004100 */
[----:B---3--:R-:W-:Y:S02]  /*c880*/  HADD2.F32 R11, -RZ, R11.H0_H0 ;  /* 0x2000000bff0b7230 */ /* 0x008fe40000004100 */
[----:B------:R-:W-:-:S07]  /*c890*/  HADD2.F32 R14, -RZ, R14.H0_H0 ;  /* 0x2000000eff0e7230 */ /* 0x000fce0000004100 */
.L_x_5581:
        /* <DEDUP_REMOVED lines=39> */
.L_x_5572:
[----:B------:R-:W-:Y:S05]  /*cb10*/  BSYNC B0 ;  /* 0x0000000000007941 */ /* 0x000fea0003800000 */
.L_x_5571:
        /* <DEDUP_REMOVED lines=14> */
.L_x_5573:
        /* <DEDUP_REMOVED lines=17> */
.L_x_5575:
[----:B------:R-:W-:Y:S05]  /*cd10*/  BSYNC B0 ;  /* 0x0000000000007941 */ /* 0x000fea0003800000 */
.L_x_5574:
        /* <DEDUP_REMOVED lines=36> */
.L_x_5577:
[----:B------:R-:W-:Y:S05]  /*cf60*/  BSYNC B0 ;  /* 0x0000000000007941 */ /* 0x000fea0003800000 */
.L_x_5576:
        /* <DEDUP_REMOVED lines=13> */
.L_x_5578:
        /* <DEDUP_REMOVED lines=11> */
.L_x_5580:
[----:B------:R-:W-:Y:S05]  /*d0f0*/  BSYNC B0 ;  /* 0x0000000000007941 */ /* 0x000fea0003800000 */
.L_x_5579:
        /* <DEDUP_REMOVED lines=10> */
.L_x_5583:
        /* <DEDUP_REMOVED lines=14> */
.L_x_5656:


//--------------------- .nv.shared.reserved.0     --------------------------
	.section	.nv.shared.reserved.0,"aw",@nobits
	.weak		__nv_reservedSMEM_offset_0_alias
	.size		__nv_reservedSMEM_offset_0_alias, 0, 0
	.other		__nv_reservedSMEM_offset_0_alias,@"STO_CUDA_RESERVED_SHARED STV_DEFAULT"
__nv_reservedSMEM_offset_0_alias:
	.zero		0


//--------------------- .nv.global                --------------------------
	.section	.nv.global,"aw",@nobits
.nv.global:
	.type		_ZN61_INTERNAL_34f6485a_30_group_norm_nhwc_one_pass_98_cu_fe19efeb6thrust23THRUST_300001_SM_900_NS12placeholders2_5E,@object
	.size		_ZN61_INTERNAL_34f6485a_30_group_norm_nhwc_one_pass_98_cu_fe19efeb6thrust23THRUST_300001_SM_900_NS12placeholders2_5E,(_ZN61_INTERNAL_34f6485a_30_group_norm_nhwc_one_pass_98_cu_fe19efeb4cuda3std3__45__cpo6cbeginE - _ZN61_INTERNAL_34f6485a_30_group_norm_nhwc_one_pass_98_cu_fe19efeb6thrust23THRUST_300001_SM_900_NS12placeholders2_5E)
_ZN61_INTERNAL_34f6485a_30_group_norm_nhwc_one_pass_98_cu_fe19efeb6thrust23THRUST_300001_SM_900_NS12placeholders2_5E:
	.zero		1
	.type		_ZN61_INTERNAL_34f6485a_30_group_norm_nhwc_one_pass_98_cu_fe19efeb4cuda3std3__45__cpo6cbeginE,@object
	.size		_ZN61_INTERNAL_34f6485a_30_group_norm_nhwc_one_pass_98_cu_fe19efeb4cuda3std3__45__cpo6cbeginE,(_ZN61_INTERNAL_34f6485a_30_group_norm_nhwc_one_pass_98_cu_fe19efeb4cuda3std6ranges3__45__cpo6cbeginE - _ZN61_INTERNAL_34f6485a_30_group_norm_nhwc_one_pass_98_cu_fe19efeb4cuda3std3__45__cpo6cbeginE)
_ZN61_INTERNAL_34f6485a_30_group_norm_nhwc_one_pass_98_cu_fe19efeb4cuda3std3__45__cpo6cbeginE:
	.zero		1
	.type		_ZN61_INTERNAL_34f6485a_30_group_norm_nhwc_one_pass_98_cu_fe19efeb4cuda3std6ranges3__45__cpo6cbeginE,@object
	.size		_ZN61_INTERNAL_34f6485a_30_group_norm_nhwc_one_pass_98_cu_fe19efeb4cuda3std6ranges3__45__cpo6cbeginE,(_ZN61_INTERNAL_34f6485a_30_group_norm_nhwc_one_pass_98_cu_fe19efeb4cuda3std3__48in_placeE - _ZN61_INTERNAL_34f6485a_30_group_norm_nhwc_one_pass_98_cu_fe19efeb4cuda3std6ranges3__45__cpo6cbeginE)
_ZN61_INTERNAL_34f6485a_30_group_norm_nhwc_one_pass_98_cu_fe19efeb4cuda3std6ranges3__45__cpo6cbeginE:
	.zero		1
	.type		_ZN61_INTERNAL_34f6485a_30_group_norm_nhwc_one_pass_98_cu_fe19efeb4cuda3std3__48in_placeE,@object
	.size		_ZN61_INTERNAL_34f6485a_30_group_norm_nhwc_one_pass_98_cu_fe19efeb4cuda3std3__48in_placeE,(_ZN61_INTERNAL_34f6485a_30_group_norm_nhwc_one_pass_98_cu_fe19efeb4cuda3std6ranges3__45__cpo4sizeE - _ZN61_INTERNAL_34f6485a_30_group_norm_nhwc_one_pass_98_cu_fe19efeb4cuda3std3__48in_placeE)
_ZN61_INTERNAL_34f6485a_30_group_norm_nhwc_one_pass_98_cu_fe19efeb4cuda3std3__48in_placeE:
	.zero		1
	.type		_ZN61_INTERNAL_34f6485a_30_group_norm_nhwc_one_pass_98_cu_fe19efeb4cuda3std6ranges3__45__cpo4sizeE,@object
	.size		_ZN61_INTERNAL_34f6485a_30_group_norm_nhwc_one_pass_98_cu_fe19efeb4cuda3std6ranges3__45__cpo4sizeE,(_ZN61_INTERNAL_34f6485a_30_group_norm_nhwc_one_pass_98_cu_fe19efeb6thrust23THRUST_300001_SM_900_NS12placeholders2_9E - _ZN61_INTERNAL_34f6485a_30_group_norm_nhwc_one_pass_98_cu_fe19efeb4cuda3std6ranges3__45__cpo4sizeE)
_ZN61_INTERNAL_34f6485a_30_group_norm_nhwc_one_pass_98_cu_fe19efeb4cuda3std6ranges3__45__cpo4sizeE:
	.zero		1
	.type		_ZN61_INTERNAL_34f6485a_30_group_norm_nhwc_one_pass_98_cu_fe19efeb6thrust23THRUST_300001_SM_900_NS12placeholders2_9E,@object
	.size		_ZN61_INTERNAL_34f6485a_30_group_norm_nhwc_one_pass_98_cu_fe19efeb6thrust23THRUST_300001_SM_900_NS12placeholders2_9E,(_ZN61_INTERNAL_34f6485a_30_group_norm_nhwc_one_pass_98_cu_fe19efeb4cuda3std3__45__cpo7crbeginE - _ZN61_INTERNAL_34f6485a_30_group_norm_nhwc_one_pass_98_cu_fe19efeb6thrust23THRUST_300001_SM_900_NS12placeholders2_9E)
_ZN61_INTERNAL_34f6485a_30_group_norm_nhwc_one_pass_98_cu_fe19efeb6thrust23THRUST_300001_SM_900_NS12placeholders2_9E:
	.zero		1
	.type		_ZN61_INTERNAL_34f6485a_30_group_norm_nhwc_one_pass_98_cu_fe19efeb4cuda3std3__45__cpo7crbeginE,@object
	.size		_ZN61_INTERNAL_34f6485a_30_group_norm_nhwc_one_pass_98_cu_fe19efeb4cuda3std3__45__cpo7crbeginE,(_ZN61_INTERNAL_34f6485a_30_group_norm_nhwc_one_pass_98_cu_fe19efeb4cuda3std6ranges3__45__cpo4nextE - _ZN61_INTERNAL_34f6485a_30_group_norm_nhwc_one_pass_98_cu_fe19efeb4cuda3std3__45__cpo7crbeginE)
_ZN61_INTERNAL_34f6485a_30_group_norm_nhwc_one_pass_98_cu_fe19efeb4cuda3std3__45__cpo7crbeginE:
	.zero		1
	.type		_ZN61_INTERNAL_34f6485a_30_group_norm_nhwc_one_pass_98_cu_fe19efeb4cuda3std6ranges3__45__cpo4nextE,@object
	.size		_ZN61_INTERNAL_34f6485a_30_group_norm_nhwc_one_pass_98_cu_fe19efeb4cuda3std6ranges3__45__cpo4nextE,(_ZN61_INTERNAL_34f6485a_30_group_norm_nhwc_one_pass_98_cu_fe19efeb4cuda3std6ranges3__45__cpo4swapE - _ZN61_INTERNAL_34f6485a_30_group_norm_nhwc_one_pass_98_cu_fe19efeb4cuda3std6ranges3__45__cpo4nextE)
_ZN61_INTERNAL_34f6485a_30_group_norm_nhwc_one_pass_98_cu_fe19efeb4cuda3std6ranges3__45__cpo4nextE:
	.zero		1
	.type		_ZN61_INTERNAL_34f6485a_30_group_norm_nhwc_one_pass_98_cu_fe19efeb4cuda3std6ranges3__45__cpo4swapE,@object
	.size		_ZN61_INTERNAL_34f6485a_30_group_norm_nhwc_one_pass_98_cu_fe19efeb4cuda3std6ranges3__45__cpo4swapE,(_ZN61_INTERNAL_34f6485a_30_group_norm_nhwc_one_pass_98_cu_fe19efeb6thrust23THRUST_300001_SM_900_NS12placeholders2_1E - _ZN61_INTERNAL_34f6485a_30_group_norm_nhwc_one_pass_98_cu_fe19efeb4cuda3std6ranges3__45__cpo4swapE)
_ZN61_INTERNAL_34f6485a_30_group_norm_nhwc_one_pass_98_cu_fe19efeb4cuda3std6ranges3__45__cpo4swapE:
	.zero		1
	.type		_ZN61_INTERNAL_34f6485a_30_group_norm_nhwc_one_pass_98_cu_fe19efeb6thrust23THRUST_300001_SM_900_NS12placeholders2_1E,@object
	.size		_ZN61_INTERNAL_34f6485a_30_group_norm_nhwc_one_pass_98_cu_fe19efeb6thrust23THRUST_300001_SM_900_NS12placeholders2_1E,(_ZN61_INTERNAL_34f6485a_30_group_norm_nhwc_one_pass_98_cu_fe19efeb6thrust23THRUST_300001_SM_900_NS12placeholders2_3E - _ZN61_INTERNAL_34f6485a_30_group_norm_nhwc_one_pass_98_cu_fe19efeb6thrust23THRUST_300001_SM_900_NS12placeholders2_1E)
_ZN61_INTERNAL_34f6485a_30_group_norm_nhwc_one_pass_98_cu_fe19efeb6thrust23THRUST_300001_SM_900_NS12placeholders2_1E:
	.zero		1
	.type		_ZN61_INTERNAL_34f6485a_30_group_norm_nhwc_one_pass_98_cu_fe19efeb6thrust23THRUST_300001_SM_900_NS12placeholders2_3E,@object
	.size		_ZN61_INTERNAL_34f6485a_30_group_norm_nhwc_one_pass_98_cu_fe19efeb6thrust23THRUST_300001_SM_900_NS12placeholders2_3E,(_ZN61_INTERNAL_34f6485a_30_group_norm_nhwc_one_pass_98_cu_fe19efeb4cuda3std3__45__cpo5beginE - _ZN61_INTERNAL_34f6485a_30_group_norm_nhwc_one_pass_98_cu_fe19efeb6thrust23THRUST_300001_SM_900_NS12placeholders2_3E)
_ZN61_INTERNAL_34f6485a_30_group_norm_nhwc_one_pass_98_cu_fe19efeb6thrust23THRUST_300001_SM_900_NS12placeholders2_3E:
	.zero		1
	.type		_ZN61_INTERNAL_34f6485a_30_group_norm_nhwc_one_pass_98_cu_fe19efeb4cuda3std3__45__cpo5beginE,@object
	.size		_ZN61_INTERNAL_34f6485a_30_group_norm_nhwc_one_pass_98_cu_fe19efeb4cuda3std3__45__cpo5beginE,(_ZN61_INTERNAL_34f6485a_30_group_norm_nhwc_one_pass_98_cu_fe19efeb4cuda3std6ranges3__45__cpo5beginE - _ZN61_INTERNAL_34f6485a_30_group_norm_nhwc_one_pass_98_cu_fe19efeb4cuda3std3__45__cpo5beginE)
_ZN61_INTERNAL_34f6485a_30_group_norm_nhwc_one_pass_98_cu_fe19efeb4cuda3std3__45__cpo5beginE:
	.zero		1
	.type		_ZN61_INTERNAL_34f6485a_30_group_norm_nhwc_one_pass_98_cu_fe19efeb4cuda3std6ranges3__45__cpo5beginE,@object
	.size		_ZN61_INTERNAL_34f6485a_30_group_norm_nhwc_one_pass_98_cu_fe19efeb4cuda3std6ranges3__45__cpo5beginE,(_ZN61_INTERNAL_34f6485a_30_group_norm_nhwc_one_pass_98_cu_fe19efeb4cuda3std3__463_GLOBAL__N__34f6485a_30_group_norm_nhwc_one_pass_98_cu_fe19efeb6ignoreE - _ZN61_INTERNAL_34f6485a_30_group_norm_nhwc_one_pass_98_cu_fe19efeb4cuda3std6ranges3__45__cpo5beginE)
_ZN61_INTERNAL_34f6485a_30_group_norm_nhwc_one_pass_98_cu_fe19efeb4cuda3std6ranges3__45__cpo5beginE:
	.zero		1
	.type		_ZN61_INTERNAL_34f6485a_30_group_norm_nhwc_one_pass_98_cu_fe19efeb4cuda3std3__463_GLOBAL__N__34f6485a_30_group_norm_nhwc_one_pass_98_cu_fe19efeb6ignoreE,@object
	.size		_ZN61_INTERNAL_34f6485a_30_group_norm_nhwc_one_pass_98_cu_fe19efeb4cuda3std3__463_GLOBAL__N__34f6485a_30_group_norm_nhwc_one_pass_98_cu_fe19efeb6ignoreE,(_ZN61_INTERNAL_34f6485a_30_group_norm_nhwc_one_pass_98_cu_fe19efeb4cuda3std6ranges3__45__cpo4dataE - _ZN61_INTERNAL_34f6485a_30_group_norm_nhwc_one_pass_98_cu_fe19efeb4cuda3std3__463_GLOBAL__N__34f6485a_30_group_norm_nhwc_one_pass_98_cu_fe19efeb6ignoreE)
_ZN61_INTERNAL_34f6485a_30_group_norm_nhwc_one_pass_98_cu_fe19efeb4cuda3std3__463_GLOBAL__N__34f6485a_30_group_norm_nhwc_one_pass_98_cu_fe19efeb6ignoreE:
	.zero		1
	.type		_ZN61_INTERNAL_34f6485a_30_group_norm_nhwc_one_pass_98_cu_fe19efeb4cuda3std6ranges3__45__cpo4dataE,@object
	.size		_ZN61_INTERNAL_34f6485a_30_group_norm_nhwc_one_pass_98_cu_fe19efeb4cuda3std6ranges3__45__cpo4dataE,(_ZN61_INTERNAL_34f6485a_30_group_norm_nhwc_one_pass_98_cu_fe19efeb6thrust23THRUST_300001_SM_900_NS12placeholders2_7E - _ZN61_INTERNAL_34f6485a_30_group_norm_nhwc_one_pass_98_cu_fe19efeb4cuda3std6ranges3__45__cpo4dataE)
_ZN61_INTERNAL_34f6485a_30_group_norm_nhwc_one_pass_98_cu_fe19efeb4cuda3std6ranges3__45__cpo4dataE:
	.zero		1
	.type		_ZN61_INTERNAL_34f6485a_30_group_norm_nhwc_one_pass_98_cu_fe19efeb6thrust23THRUST_300001_SM_900_NS12placeholders2_7E,@object
	.size		_ZN61_INTERNAL_34f6485a_30_group_norm_nhwc_one_pass_98_cu_fe19efeb6thrust23THRUST_300001_SM_900_NS12placeholders2_7E,(_ZN61_INTERNAL_34f6485a_30_group_norm_nhwc_one_pass_98_cu_fe19efeb4cuda3std3__45__cpo6rbeginE - _ZN61_INTERNAL_34f6485a_30_group_norm_nhwc_one_pass_98_cu_fe19efeb6thrust23THRUST_300001_SM_900_NS12placeholders2_7E)
_ZN61_INTERNAL_34f6485a_30_group_norm_nhwc_one_pass_98_cu_fe19efeb6thrust23THRUST_300001_SM_900_NS12placeholders2_7E:
	.zero		1
	.type		_ZN61_INTERNAL_34f6485a_30_group_norm_nhwc_one_pass_98_cu_fe19efeb4cuda3std3__45__cpo6rbeginE,@object
	.size		_ZN61_INTERNAL_34f6485a_30_group_norm_nhwc_one_pass_98_cu_fe19efeb4cuda3std3__45__cpo6rbeginE,(_ZN61_INTERNAL_34f6485a_30_group_norm_nhwc_one_pass_98_cu_fe19efeb4cuda3std6ranges3__45__cpo7advanceE - _ZN61_INTERNAL_34f6485a_30_group_norm_nhwc_one_pass_98_cu_fe19efeb4cuda3std3__45__cpo6rbeginE)
_ZN61_INTERNAL_34f6485a_30_group_norm_nhwc_one_pass_98_cu_fe19efeb4cuda3std3__45__cpo6rbeginE:
	.zero		1
	.type		_ZN61_INTERNAL_34f6485a_30_group_norm_nhwc_one_pass_98_cu_fe19efeb4cuda3std6ranges3__45__cpo7advanceE,@object
	.size		_ZN61_INTERNAL_34f6485a_30_group_norm_nhwc_one_pass_98_cu_fe19efeb4cuda3std6ranges3__45__cpo7advanceE,(_ZN61_INTERNAL_34f6485a_30_group_norm_nhwc_one_pass_98_cu_fe19efeb4cuda3std3__47nulloptE - _ZN61_INTERNAL_34f6485a_30_group_norm_nhwc_one_pass_98_cu_fe19efeb4cuda3std6ranges3__45__cpo7advanceE)
_ZN61_INTERNAL_34f6485a_30_group_norm_nhwc_one_pass_98_cu_fe19efeb4cuda3std6ranges3__45__cpo7advanceE:
	.zero		1
	.type		_ZN61_INTERNAL_34f6485a_30_group_norm_nhwc_one_pass_98_cu_fe19efeb4cuda3std3__47nulloptE,@object
	.size		_ZN61_INTERNAL_34f6485a_30_group_norm_nhwc_one_pass_98_cu_fe19efeb4cuda3std3__47nulloptE,(_ZN61_INTERNAL_34f6485a_30_group_norm_nhwc_one_pass_98_cu_fe19efeb4cuda3std6ranges3__45__cpo8distanceE - _ZN61_INTERNAL_34f6485a_30_group_norm_nhwc_one_pass_98_cu_fe19efeb4cuda3std3__47nulloptE)
_ZN61_INTERNAL_34f6485a_30_group_norm_nhwc_one_pass_98_cu_fe19efeb4cuda3std3__47nulloptE:
	.zero		1
	.type		_ZN61_INTERNAL_34f6485a_30_group_norm_nhwc_one_pass_98_cu_fe19efeb4cuda3std6ranges3__45__cpo8distanceE,@object
	.size		_ZN61_INTERNAL_34f6485a_30_group_norm_nhwc_one_pass_98_cu_fe19efeb4cuda3std6ranges3__45__cpo8distanceE,(_ZN61_INTERNAL_34f6485a_30_group_norm_nhwc_one_pass_98_cu_fe19efeb6thrust23THRUST_300001_SM_900_NS12placeholders2_6E - _ZN61_INTERNAL_34f6485a_30_group_norm_nhwc_one_pass_98_cu_fe19efeb4cuda3std6ranges3__45__cpo8distanceE)
_ZN61_INTERNAL_34f6485a_30_group_norm_nhwc_one_pass_98_cu_fe19efeb4cuda3std6ranges3__45__cpo8distanceE:
	.zero		1
	.type		_ZN61_INTERNAL_34f6485a_30_group_norm_nhwc_one_pass_98_cu_fe19efeb6thrust23THRUST_300001_SM_900_NS12placeholders2_6E,@object
	.size		_ZN61_INTERNAL_34f6485a_30_group_norm_nhwc_one_pass_98_cu_fe19efeb6thrust23THRUST_300001_SM_900_NS12placeholders2_6E,(_ZN61_INTERNAL_34f6485a_30_group_norm_nhwc_one_pass_98_cu_fe19efeb4cuda3std3__45__cpo4cendE - _ZN61_INTERNAL_34f6485a_30_group_norm_nhwc_one_pass_98_cu_fe19efeb6thrust23THRUST_300001_SM_900_NS12placeholders2_6E)
_ZN61_INTERNAL_34f6485a_30_group_norm_nhwc_one_pass_98_cu_fe19efeb6thrust23THRUST_300001_SM_900_NS12placeholders2_6E:
	.zero		1
	.type		_ZN61_INTERNAL_34f6485a_30_group_norm_nhwc_one_pass_98_cu_fe19efeb4cuda3std3__45__cpo4cendE,@object
	.size		_ZN61_INTERNAL_34f6485a_30_group_norm_nhwc_one_pass_98_cu_fe19efeb4cuda3std3__45__cpo4cendE,(_ZN61_INTERNAL_34f6485a_30_group_norm_nhwc_one_pass_98_cu_fe19efeb4cuda3std6ranges3__45__cpo4cendE - _ZN61_INTERNAL_34f6485a_30_group_norm_nhwc_one_pass_98_cu_fe19efeb4cuda3std3__45__cpo4cendE)
_ZN61_INTERNAL_34f6485a_30_group_norm_nhwc_one_pass_98_cu_fe19efeb4cuda3std3__45__cpo4cendE:
	.zero		1
	.type		_ZN61_INTERNAL_34f6485a_30_group_norm_nhwc_one_pass_98_cu_fe19efeb4cuda3std6ranges3__45__cpo4cendE,@object
	.size		_ZN61_INTERNAL_34f6485a_30_group_norm_nhwc_one_pass_98_cu_fe19efeb4cuda3std6ranges3__45__cpo4cendE,(_ZN61_INTERNAL_34f6485a_30_group_norm_nhwc_one_pass_98_cu_fe19efeb4cuda3std3__420unreachable_sentinelE - _ZN61_INTERNAL_34f6485a_30_group_norm_nhwc_one_pass_98_cu_fe19efeb4cuda3std6ranges3__45__cpo4cendE)
_ZN61_INTERNAL_34f6485a_30_group_norm_nhwc_one_pass_98_cu_fe19efeb4cuda3std6ranges3__45__cpo4cendE:
	.zero		1
	.type		_ZN61_INTERNAL_34f6485a_30_group_norm_nhwc_one_pass_98_cu_fe19efeb4cuda3std3__420unreachable_sentinelE,@object
	.size		_ZN61_INTERNAL_34f6485a_30_group_norm_nhwc_one_pass_98_cu_fe19efeb4cuda3std3__420unreachable_sentinelE,(_ZN61_INTERNAL_34f6485a_30_group_norm_nhwc_one_pass_98_cu_fe19efeb4cuda3std6ranges3__45__cpo5ssizeE - _ZN61_INTERNAL_34f6485a_30_group_norm_nhwc_one_pass_98_cu_fe19efeb4cuda3std3__420unreachable_sentinelE)
_ZN61_INTERNAL_34f6485a_30_group_norm_nhwc_one_pass_98_cu_fe19efeb4cuda3std3__420unreachable_sentinelE:
	.zero		1
	.type		_ZN61_INTERNAL_34f6485a_30_group_norm_nhwc_one_pass_98_cu_fe19efeb4cuda3std6ranges3__45__cpo5ssizeE,@object
	.size		_ZN61_INTERNAL_34f6485a_30_group_norm_nhwc_one_pass_98_cu_fe19efeb4cuda3std6ranges3__45__cpo5ssizeE,(_ZN61_INTERNAL_34f6485a_30_group_norm_nhwc_one_pass_98_cu_fe19efeb6thrust23THRUST_300001_SM_900_NS12placeholders3_10E - _ZN61_INTERNAL_34f6485a_30_group_norm_nhwc_one_pass_98_cu_fe19efeb4cuda3std6ranges3__45__cpo5ssizeE)
_ZN61_INTERNAL_34f6485a_30_group_norm_nhwc_one_pass_98_cu_fe19efeb4cuda3std6ranges3__45__cpo5ssizeE:
	.zero		1
	.type		_ZN61_INTERNAL_34f6485a_30_group_norm_nhwc_one_pass_98_cu_fe19efeb6thrust23THRUST_300001_SM_900_NS12placeholders3_10E,@object
	.size		_ZN61_INTERNAL_34f6485a_30_group_norm_nhwc_one_pass_98_cu_fe19efeb6thrust23THRUST_300001_SM_900_NS12placeholders3_10E,(_ZN61_INTERNAL_34f6485a_30_group_norm_nhwc_one_pass_98_cu_fe19efeb4cuda3std3__45__cpo5crendE - _ZN61_INTERNAL_34f6485a_30_group_norm_nhwc_one_pass_98_cu_fe19efeb6thrust23THRUST_300001_SM_900_NS12placeholders3_10E)
_ZN61_INTERNAL_34f6485a_30_group_norm_nhwc_one_pass_98_cu_fe19efeb6thrust23THRUST_300001_SM_900_NS12placeholders3_10E:
	.zero		1
	.type		_ZN61_INTERNAL_34f6485a_30_group_norm_nhwc_one_pass_98_cu_fe19efeb4cuda3std3__45__cpo5crendE,@object
	.size		_ZN61_INTERNAL_34f6485a_30_group_norm_nhwc_one_pass_98_cu_fe19efeb4cuda3std3__45__cpo5crendE,(_ZN61_INTERNAL_34f6485a_30_group_norm_nhwc_one_pass_98_cu_fe19efeb4cuda3std6ranges3__45__cpo4prevE - _ZN61_INTERNAL_34f6485a_30_group_norm_nhwc_one_pass_98_cu_fe19efeb4cuda3std3__45__cpo5crendE)
_ZN61_INTERNAL_34f6485a_30_group_norm_nhwc_one_pass_98_cu_fe19efeb4cuda3std3__45__cpo5crendE:
	.zero		1
	.type		_ZN61_INTERNAL_34f6485a_30_group_norm_nhwc_one_pass_98_cu_fe19efeb4cuda3std6ranges3__45__cpo4prevE,@object
	.size		_ZN61_INTERNAL_34f6485a_30_group_norm_nhwc_one_pass_98_cu_fe19efeb4cuda3std6ranges3__45__cpo4prevE,(_ZN61_INTERNAL_34f6485a_30_group_norm_nhwc_one_pass_98_cu_fe19efeb4cuda3std6ranges3__45__cpo9iter_moveE - _ZN61_INTERNAL_34f6485a_30_group_norm_nhwc_one_pass_98_cu_fe19efeb4cuda3std6ranges3__45__cpo4prevE)
_ZN61_INTERNAL_34f6485a_30_group_norm_nhwc_one_pass_98_cu_fe19efeb4cuda3std6ranges3__45__cpo4prevE:
	.zero		1
	.type		_ZN61_INTERNAL_34f6485a_30_group_norm_nhwc_one_pass_98_cu_fe19efeb4cuda3std6ranges3__45__cpo9iter_moveE,@object
	.size		_ZN61_INTERNAL_34f6485a_30_group_norm_nhwc_one_pass_98_cu_fe19efeb4cuda3std6ranges3__45__cpo9iter_moveE,(_ZN61_INTERNAL_34f6485a_30_group_norm_nhwc_one_pass_98_cu_fe19efeb6thrust23THRUST_300001_SM_900_NS12placeholders2_2E - _ZN61_INTERNAL_34f6485a_30_group_norm_nhwc_one_pass_98_cu_fe19efeb4cuda3std6ranges3__45__cpo9iter_moveE)
_ZN61_INTERNAL_34f6485a_30_group_norm_nhwc_one_pass_98_cu_fe19efeb4cuda3std6ranges3__45__cpo9iter_moveE:
	.zero		1
	.type		_ZN61_INTERNAL_34f6485a_30_group_norm_nhwc_one_pass_98_cu_fe19efeb6thrust23THRUST_300001_SM_900_NS12placeholders2_2E,@object
	.size		_ZN61_INTERNAL_34f6485a_30_group_norm_nhwc_one_pass_98_cu_fe19efeb6thrust23THRUST_300001_SM_900_NS12placeholders2_2E,(_ZN61_INTERNAL_34f6485a_30_group_norm_nhwc_one_pass_98_cu_fe19efeb6thrust23THRUST_300001_SM_900_NS12placeholders2_4E - _ZN61_INTERNAL_34f6485a_30_group_norm_nhwc_one_pass_98_cu_fe19efeb6thrust23THRUST_300001_SM_900_NS12placeholders2_2E)
_ZN61_INTERNAL_34f6485a_30_group_norm_nhwc_one_pass_98_cu_fe19efeb6thrust23THRUST_300001_SM_900_NS12placeholders2_2E:
	.zero		1
	.type		_ZN61_INTERNAL_34f6485a_30_group_norm_nhwc_one_pass_98_cu_fe19efeb6thrust23THRUST_300001_SM_900_NS12placeholders2_4E,@object
	.size		_ZN61_INTERNAL_34f6485a_30_group_norm_nhwc_one_pass_98_cu_fe19efeb6thrust23THRUST_300001_SM_900_NS12placeholders2_4E,(_ZN61_INTERNAL_34f6485a_30_group_norm_nhwc_one_pass_98_cu_fe19efeb4cuda3std3__45__cpo3endE - _ZN61_INTERNAL_34f6485a_30_group_norm_nhwc_one_pass_98_cu_fe19efeb6thrust23THRUST_300001_SM_900_NS12placeholders2_4E)
_ZN61_INTERNAL_34f6485a_30_group_norm_nhwc_one_pass_98_cu_fe19efeb6thrust23THRUST_300001_SM_900_NS12placeholders2_4E:
	.zero		1
	.type		_ZN61_INTERNAL_34f6485a_30_group_norm_nhwc_one_pass_98_cu_fe19efeb4cuda3std3__45__cpo3endE,@object
	.size		_ZN61_INTERNAL_34f6485a_30_group_norm_nhwc_one_pass_98_cu_fe19efeb4cuda3std3__45__cpo3endE,(_ZN61_INTERNAL_34f6485a_30_group_norm_nhwc_one_pass_98_cu_fe19efeb4cuda3std6ranges3__45__cpo3endE - _ZN61_INTERNAL_34f6485a_30_group_norm_nhwc_one_pass_98_cu_fe19efeb4cuda3std3__45__cpo3endE)
_ZN61_INTERNAL_34f6485a_30_group_norm_nhwc_one_pass_98_cu_fe19efeb4cuda3std3__45__cpo3endE:
	.zero		1
	.type		_ZN61_INTERNAL_34f6485a_30_group_norm_nhwc_one_pass_98_cu_fe19efeb4cuda3std6ranges3__45__cpo3endE,@object
	.size		_ZN61_INTERNAL_34f6485a_30_group_norm_nhwc_one_pass_98_cu_fe19efeb4cuda3std6ranges3__45__cpo3endE,(_ZN61_INTERNAL_34f6485a_30_group_norm_nhwc_one_pass_98_cu_fe19efeb4cuda3std3__419piecewise_constructE - _ZN61_INTERNAL_34f6485a_30_group_norm_nhwc_one_pass_98_cu_fe19efeb4cuda3std6ranges3__45__cpo3endE)
_ZN61_INTERNAL_34f6485a_30_group_norm_nhwc_one_pass_98_cu_fe19efeb4cuda3std6ranges3__45__cpo3endE:
	.zero		1
	.type		_ZN61_INTERNAL_34f6485a_30_group_norm_nhwc_one_pass_98_cu_fe19efeb4cuda3std3__419piecewise_constructE,@object
	.size		_ZN61_INTERNAL_34f6485a_30_group_norm_nhwc_one_pass_98_cu_fe19efeb4cuda3std3__419piecewise_constructE,(_ZN61_INTERNAL_34f6485a_30_group_norm_nhwc_one_pass_98_cu_fe19efeb4cuda3std6ranges3__45__cpo5cdataE - _ZN61_INTERNAL_34f6485a_30_group_norm_nhwc_one_pass_98_cu_fe19efeb4cuda3std3__419piecewise_constructE)
_ZN61_INTERNAL_34f6485a_30_group_norm_nhwc_one_pass_98_cu_fe19efeb4cuda3std3__419piecewise_constructE:
	.zero		1
	.type		_ZN61_INTERNAL_34f6485a_30_group_norm_nhwc_one_pass_98_cu_fe19efeb4cuda3std6ranges3__45__cpo5cdataE,@object
	.size		_ZN61_INTERNAL_34f6485a_30_group_norm_nhwc_one_pass_98_cu_fe19efeb4cuda3std6ranges3__45__cpo5cdataE,(_ZN61_INTERNAL_34f6485a_30_group_norm_nhwc_one_pass_98_cu_fe19efeb6thrust23THRUST_300001_SM_900_NS12placeholders2_8E - _ZN61_INTERNAL_34f6485a_30_group_norm_nhwc_one_pass_98_cu_fe19efeb4cuda3std6ranges3__45__cpo5cdataE)
_ZN61_INTERNAL_34f6485a_30_group_norm_nhwc_one_pass_98_cu_fe19efeb4cuda3std6ranges3__45__cpo5cdataE:
	.zero		1
	.type		_ZN61_INTERNAL_34f6485a_30_group_norm_nhwc_one_pass_98_cu_fe19efeb6thrust23THRUST_300001_SM_900_NS12placeholders2_8E,@object
	.size		_ZN61_INTERNAL_34f6485a_30_group_norm_nhwc_one_pass_98_cu_fe19efeb6thrust23THRUST_300001_SM_900_NS12placeholders2_8E,(_ZN61_INTERNAL_34f6485a_30_group_norm_nhwc_one_pass_98_cu_fe19efeb4cuda3std3__45__cpo4rendE - _ZN61_INTERNAL_34f6485a_30_group_norm_nhwc_one_pass_98_cu_fe19efeb6thrust23THRUST_300001_SM_900_NS12placeholders2_8E)
_ZN61_INTERNAL_34f6485a_30_group_norm_nhwc_one_pass_98_cu_fe19efeb6thrust23THRUST_300001_SM_900_NS12placeholders2_8E:
	.zero		1
	.type		_ZN61_INTERNAL_34f6485a_30_group_norm_nhwc_one_pass_98_cu_fe19efeb4cuda3std3__45__cpo4rendE,@object
	.size		_ZN61_INTERNAL_34f6485a_30_group_norm_nhwc_one_pass_98_cu_fe19efeb4cuda3std3__45__cpo4rendE,(_ZN61_INTERNAL_34f6485a_30_group_norm_nhwc_one_pass_98_cu_fe19efeb4cuda3std6ranges3__45__cpo9iter_swapE - _ZN61_INTERNAL_34f6485a_30_group_norm_nhwc_one_pass_98_cu_fe19efeb4cuda3std3__45__cpo4rendE)
_ZN61_INTERNAL_34f6485a_30_group_norm_nhwc_one_pass_98_cu_fe19efeb4cuda3std3__45__cpo4rendE:
	.zero		1
	.type		_ZN61_INTERNAL_34f6485a_30_group_norm_nhwc_one_pass_98_cu_fe19efeb4cuda3std6ranges3__45__cpo9iter_swapE,@object
	.size		_ZN61_INTERNAL_34f6485a_30_group_norm_nhwc_one_pass_98_cu_fe19efeb4cuda3std6ranges3__45__cpo9iter_swapE,(_ZN61_INTERNAL_34f6485a_30_group_norm_nhwc_one_pass_98_cu_fe19efeb4cuda3std3__48unexpectE - _ZN61_INTERNAL_34f6485a_30_group_norm_nhwc_one_pass_98_cu_fe19efeb4cuda3std6ranges3__45__cpo9iter_swapE)
_ZN61_INTERNAL_34f6485a_30_group_norm_nhwc_one_pass_98_cu_fe19efeb4cuda3std6ranges3__45__cpo9iter_swapE:
	.zero		1
	.type		_ZN61_INTERNAL_34f6485a_30_group_norm_nhwc_one_pass_98_cu_fe19efeb4cuda3std3__48unexpectE,@object
	.size		_ZN61_INTERNAL_34f6485a_30_group_norm_nhwc_one_pass_98_cu_fe19efeb4cuda3std3__48unexpectE,(_ZN61_INTERNAL_34f6485a_30_group_norm_nhwc_one_pass_98_cu_fe19efeb6thrust23THRUST_300001_SM_900_NS6system6detail10sequential3seqE - _ZN61_INTERNAL_34f6485a_30_group_norm_nhwc_one_pass_98_cu_fe19efeb4cuda3std3__48unexpectE)
_ZN61_INTERNAL_34f6485a_30_group_norm_nhwc_one_pass_98_cu_fe19efeb4cuda3std3__48unexpectE:
	.zero		1
	.type		_ZN61_INTERNAL_34f6485a_30_group_norm_nhwc_one_pass_98_cu_fe19efeb6thrust23THRUST_300001_SM_900_NS6system6detail10sequential3seqE,@object
	.size		_ZN61_INTERNAL_34f6485a_30_group_norm_nhwc_one_pass_98_cu_fe19efeb6thrust23THRUST_300001_SM_900_NS6system6detail10sequential3seqE,(.L_29 - _ZN61_INTERNAL_34f6485a_30_group_norm_nhwc_one_pass_98_cu_fe19efeb6thrust23THRUST_300001_SM_900_NS6system6detail10sequential3seqE)
_ZN61_INTERNAL_34f6485a_30_group_norm_nhwc_one_pass_98_cu_fe19efeb6thrust23THRUST_300001_SM_900_NS6system6detail10sequential3seqE:
	.zero		1
.L_29:


//--------------------- .nv.shared._Z35group_norm_nhwc_bwd_one_pass_kernelI11Bf16IOFp32WLi64ELi98ELi392EEv26Group_norm_nhwc_bwd_params --------------------------
	.section	.nv.shared._Z35group_norm_nhwc_bwd_one_pass_kernelI11Bf16IOFp32WLi64ELi98ELi392EEv26Group_norm_nhwc_bwd_params,"aw",@nobits
	.sectionflags	@""
	.align	16
.nv.shared._Z35group_norm_nhwc_bwd_one_pass_kernelI11Bf16IOFp32WLi64ELi98ELi392EEv26Group_norm_nhwc_bwd_params:
	.zero		7440


//--------------------- .nv.shared._Z35group_norm_nhwc_bwd_one_pass_kernelI11Bf16IOFp32WLi128ELi98ELi392EEv26Group_norm_nhwc_bwd_params --------------------------
	.section	.nv.shared._Z35group_norm_nhwc_bwd_one_pass_kernelI11Bf16IOFp32WLi128ELi98ELi392EEv26Group_norm_nhwc_bwd_params,"aw",@nobits
	.sectionflags	@""
	.align	16
.nv.shared._Z35group_norm_nhwc_bwd_one_pass_kernelI11Bf16IOFp32WLi128ELi98ELi392EEv26Group_norm_nhwc_bwd_params:
	.zero		7440


//--------------------- .nv.shared._Z35group_norm_nhwc_bwd_one_pass_kernelI11Bf16IOFp32WLi256ELi98ELi392EEv26Group_norm_nhwc_bwd_params --------------------------
	.section	.nv.shared._Z35group_norm_nhwc_bwd_one_pass_kernelI11Bf16IOFp32WLi256ELi98ELi392EEv26Group_norm_nhwc_bwd_params,"aw",@nobits
	.sectionflags	@""
	.align	16
.nv.shared._Z35group_norm_nhwc_bwd_one_pass_kernelI11Bf16IOFp32WLi256ELi98ELi392EEv26Group_norm_nhwc_bwd_params:
	.zero		7440


//--------------------- .nv.shared._Z35group_norm_nhwc_bwd_one_pass_kernelI11Bf16IOFp32WLi512ELi98ELi392EEv26Group_norm_nhwc_bwd_params --------------------------
	.section	.nv.shared._Z35group_norm_nhwc_bwd_one_pass_kernelI11Bf16IOFp32WLi512ELi98ELi392EEv26Group_norm_nhwc_bwd_params,"aw",@nobits
	.sectionflags	@""
	.align	16
.nv.shared._Z35group_norm_nhwc_bwd_one_pass_kernelI11Bf16IOFp32WLi512ELi98ELi392EEv26Group_norm_nhwc_bwd_params:
	.zero		7440


//--------------------- .nv.shared._Z35group_norm_nhwc_bwd_one_pass_kernelI11Bf16IOBf16WLi64ELi98ELi392EEv26Group_norm_nhwc_bwd_params --------------------------
	.section	.nv.shared._Z35group_norm_nhwc_bwd_one_pass_kernelI11Bf16IOBf16WLi64ELi98ELi392EEv26Group_norm_nhwc_bwd_params,"aw",@nobits
	.sectionflags	@""
	.align	16
.nv.shared._Z35group_norm_nhwc_bwd_one_pass_kernelI11Bf16IOBf16WLi64ELi98ELi392EEv26Group_norm_nhwc_bwd_params:
	.zero		7440


//--------------------- .nv.shared._Z35group_norm_nhwc_bwd_one_pass_kernelI11Bf16IOBf16WLi128ELi98ELi392EEv26Group_norm_nhwc_bwd_params --------------------------
	.section	.nv.shared._Z35group_norm_nhwc_bwd_one_pass_kernelI11Bf16IOBf16WLi128ELi98ELi392EEv26Group_norm_nhwc_bwd_params,"aw",@nobits
	.sectionflags	@""
	.align	16
.nv.shared._Z35group_norm_nhwc_bwd_one_pass_kernelI11Bf16IOBf16WLi128ELi98ELi392EEv26Group_norm_nhwc_bwd_params:
	.zero		7440


//--------------------- .nv.shared._Z35group_norm_nhwc_bwd_one_pass_kernelI11Bf16IOBf16WLi256ELi98ELi392EEv26Group_norm_nhwc_bwd_params --------------------------
	.section	.nv.shared._Z35group_norm_nhwc_bwd_one_pass_kernelI11Bf16IOBf16WLi256ELi98ELi392EEv26Group_norm_nhwc_bwd_params,"aw",@nobits
	.sectionflags	@""
	.align	16
.nv.shared._Z35group_norm_nhwc_bwd_one_pass_kernelI11Bf16IOBf16WLi256ELi98ELi392EEv26Group_norm_nhwc_bwd_params:
	.zero		7440


//--------------------- .nv.shared._Z35group_norm_nhwc_bwd_one_pass_kernelI11Bf16IOBf16WLi512ELi98ELi392EEv26Group_norm_nhwc_bwd_params --------------------------
	.section	.nv.shared._Z35group_norm_nhwc_bwd_one_pass_kernelI11Bf16IOBf16WLi512ELi98ELi392EEv26Group_norm_nhwc_bwd_params,"aw",@nobits
	.sectionflags	@""
	.align	16
.nv.shared._Z35group_norm_nhwc_bwd_one_pass_kernelI11Bf16IOBf16WLi512ELi98ELi392EEv26Group_norm_nhwc_bwd_params:
	.zero		7440


//--------------------- .nv.shared._Z35group_norm_nhwc_bwd_one_pass_kernelI11Bf16IOFp16WLi64ELi98ELi392EEv26Group_norm_nhwc_bwd_params --------------------------
	.section	.nv.shared._Z35group_norm_nhwc_bwd_one_pass_kernelI11Bf16IOFp16WLi64ELi98ELi392EEv26Group_norm_nhwc_bwd_params,"aw",@nobits
	.sectionflags	@""
	.align	16
.nv.shared._Z35group_norm_nhwc_bwd_one_pass_kernelI11Bf16IOFp16WLi64ELi98ELi392EEv26Group_norm_nhwc_bwd_params:
	.zero		7440


//--------------------- .nv.shared._Z35group_norm_nhwc_bwd_one_pass_kernelI11Bf16IOFp16WLi128ELi98ELi392EEv26Group_norm_nhwc_bwd_params --------------------------
	.section	.nv.shared._Z35group_norm_nhwc_bwd_one_pass_kernelI11Bf16IOFp16WLi128ELi98ELi392EEv26Group_norm_nhwc_bwd_params,"aw",@nobits
	.sectionflags	@""
	.align	16
.nv.shared._Z35group_norm_nhwc_bwd_one_pass_kernelI11Bf16IOFp16WLi128ELi98ELi392EEv26Group_norm_nhwc_bwd_params:
	.zero		7440


//--------------------- .nv.shared._Z35group_norm_nhwc_bwd_one_pass_kernelI11Bf16IOFp16WLi256ELi98ELi392EEv26Group_norm_nhwc_bwd_params --------------------------
	.section	.nv.shared._Z35group_norm_nhwc_bwd_one_pass_kernelI11Bf16IOFp16WLi256ELi98ELi392EEv26Group_norm_nhwc_bwd_params,"aw",@nobits
	.sectionflags	@""
	.align	16
.nv.shared._Z35group_norm_nhwc_bwd_one_pass_kernelI11Bf16IOFp16WLi256ELi98ELi392EEv26Group_norm_nhwc_bwd_params:
	.zero		7440


//--------------------- .nv.shared._Z35group_norm_nhwc_bwd_one_pass_kernelI11Bf16IOFp16WLi512ELi98ELi392EEv26Group_norm_nhwc_bwd_params --------------------------
	.section	.nv.shared._Z35group_norm_nhwc_bwd_one_pass_kernelI11Bf16IOFp16WLi512ELi98ELi392EEv26Group_norm_nhwc_bwd_params,"aw",@nobits
	.sectionflags	@""
	.align	16
.nv.shared._Z35group_norm_nhwc_bwd_one_pass_kernelI11Bf16IOFp16WLi512ELi98ELi392EEv26Group_norm_nhwc_bwd_params:
	.zero		7440


//--------------------- .nv.shared._Z35group_norm_nhwc_bwd_one_pass_kernelI11Fp16IOFp32WLi64ELi98ELi392EEv26Group_norm_nhwc_bwd_params --------------------------
	.section	.nv.shared._Z35group_norm_nhwc_bwd_one_pass_kernelI11Fp16IOFp32WLi64ELi98ELi392EEv26Group_norm_nhwc_bwd_params,"aw",@nobits
	.sectionflags	@""
	.align	16
.nv.shared._Z35group_norm_nhwc_bwd_one_pass_kernelI11Fp16IOFp32WLi64ELi98ELi392EEv26Group_norm_nhwc_bwd_params:
	.zero		7440


//--------------------- .nv.shared._Z35group_norm_nhwc_bwd_one_pass_kernelI11Fp16IOFp32WLi128ELi98ELi392EEv26Group_norm_nhwc_bwd_params --------------------------
	.section	.nv.shared._Z35group_norm_nhwc_bwd_one_pass_kernelI11Fp16IOFp32WLi128ELi98ELi392EEv26Group_norm_nhwc_bwd_params,"aw",@nobits
	.sectionflags	@""
	.align	16
.nv.shared._Z35group_norm_nhwc_bwd_one_pass_kernelI11Fp16IOFp32WLi128ELi98ELi392EEv26Group_norm_nhwc_bwd_params:
	.zero		7440


//--------------------- .nv.shared._Z35group_norm_nhwc_bwd_one_pass_kernelI11Fp16IOFp32WLi256ELi98ELi392EEv26Group_norm_nhwc_bwd_params --------------------------
	.section	.nv.shared._Z35group_norm_nhwc_bwd_one_pass_kernelI11Fp16IOFp32WLi256ELi98ELi392EEv26Group_norm_nhwc_bwd_params,"aw",@nobits
	.sectionflags	@""
	.align	16
.nv.shared._Z35group_norm_nhwc_bwd_one_pass_kernelI11Fp16IOFp32WLi256ELi98ELi392EEv26Group_norm_nhwc_bwd_params:
	.zero		7440


//--------------------- .nv.shared._Z35group_norm_nhwc_bwd_one_pass_kernelI11Fp16IOFp32WLi512ELi98ELi392EEv26Group_norm_nhwc_bwd_params --------------------------
	.section	.nv.shared._Z35group_norm_nhwc_bwd_one_pass_kernelI11Fp16IOFp32WLi512ELi98ELi392EEv26Group_norm_nhwc_bwd_params,"aw",@nobits
	.sectionflags	@""
	.align	16
.nv.shared._Z35group_norm_nhwc_bwd_one_pass_kernelI11Fp16IOFp32WLi512ELi98ELi392EEv26Group_norm_nhwc_bwd_params:
	.zero		7440


//--------------------- .nv.shared._Z35group_norm_nhwc_bwd_one_pass_kernelI11Fp16IOBf16WLi64ELi98ELi392EEv26Group_norm_nhwc_bwd_params --------------------------
	.section	.nv.shared._Z35group_norm_nhwc_bwd_one_pass_kernelI11Fp16IOBf16WLi64ELi98ELi392EEv26Group_norm_nhwc_bwd_params,"aw",@nobits
	.sectionflags	@""
	.align	16
.nv.shared._Z35group_norm_nhwc_bwd_one_pass_kernelI11Fp16IOBf16WLi64ELi98ELi392EEv26Group_norm_nhwc_bwd_params:
	.zero		7440


//--------------------- .nv.shared._Z35group_norm_nhwc_bwd_one_pass_kernelI11Fp16IOBf16WLi128ELi98ELi392EEv26Group_norm_nhwc_bwd_params --------------------------
	.section	.nv.shared._Z35group_norm_nhwc_bwd_one_pass_kernelI11Fp16IOBf16WLi128ELi98ELi392EEv26Group_norm_nhwc_bwd_params,"aw",@nobits
	.sectionflags	@""
	.align	16
.nv.shared._Z35group_norm_nhwc_bwd_one_pass_kernelI11Fp16IOBf16WLi128ELi98ELi392EEv26Group_norm_nhwc_bwd_params:
	.zero		7440


//--------------------- .nv.shared._Z35group_norm_nhwc_bwd_one_pass_kernelI11Fp16IOBf16WLi256ELi98ELi392EEv26Group_norm_nhwc_bwd_params --------------------------
	.section	.nv.shared._Z35group_norm_nhwc_bwd_one_pass_kernelI11Fp16IOBf16WLi256ELi98ELi392EEv26Group_norm_nhwc_bwd_params,"aw",@nobits
	.sectionflags	@""
	.align	16
.nv.shared._Z35group_norm_nhwc_bwd_one_pass_kernelI11Fp16IOBf16WLi256ELi98ELi392EEv26Group_norm_nhwc_bwd_params:
	.zero		7440


//--------------------- .nv.shared._Z35group_norm_nhwc_bwd_one_pass_kernelI11Fp16IOBf16WLi512ELi98ELi392EEv26Group_norm_nhwc_bwd_params --------------------------
	.section	.nv.shared._Z35group_norm_nhwc_bwd_one_pass_kernelI11Fp16IOBf16WLi512ELi98ELi392EEv26Group_norm_nhwc_bwd_params,"aw",@nobits
	.sectionflags	@""
	.align	16
.nv.shared._Z35group_norm_nhwc_bwd_one_pass_kernelI11Fp16IOBf16WLi512ELi98ELi392EEv26Group_norm_nhwc_bwd_params:
	.zero		7440


//--------------------- .nv.shared._Z35group_norm_nhwc_bwd_one_pass_kernelI11Fp16IOFp16WLi64ELi98ELi392EEv26Group_norm_nhwc_bwd_params --------------------------
	.section	.nv.shared._Z35group_norm_nhwc_bwd_one_pass_kernelI11Fp16IOFp16WLi64ELi98ELi392EEv26Group_norm_nhwc_bwd_params,"aw",@nobits
	.sectionflags	@""
	.align	16
.nv.shared._Z35group_norm_nhwc_bwd_one_pass_kernelI11Fp16IOFp16WLi64ELi98ELi392EEv26Group_norm_nhwc_bwd_params:
	.zero		7440


//--------------------- .nv.shared._Z35group_norm_nhwc_bwd_one_pass_kernelI11Fp16IOFp16WLi128ELi98ELi392EEv26Group_norm_nhwc_bwd_params --------------------------
	.section	.nv.shared._Z35group_norm_nhwc_bwd_one_pass_kernelI11Fp16IOFp16WLi128ELi98ELi392EEv26Group_norm_nhwc_bwd_params,"aw",@nobits
	.sectionflags	@""
	.align	16
.nv.shared._Z35group_norm_nhwc_bwd_one_pass_kernelI11Fp16IOFp16WLi128ELi98ELi392EEv26Group_norm_nhwc_bwd_params:
	.zero		7440


//--------------------- .nv.shared._Z35group_norm_nhwc_bwd_one_pass_kernelI11Fp16IOFp16WLi256ELi98ELi392EEv26Group_norm_nhwc_bwd_params --------------------------
	.section	.nv.shared._Z35group_norm_nhwc_bwd_one_pass_kernelI11Fp16IOFp16WLi256ELi98ELi392EEv26Group_norm_nhwc_bwd_params,"aw",@nobits
	.sectionflags	@""
	.align	16
.nv.shared._Z35group_norm_nhwc_bwd_one_pass_kernelI11Fp16IOFp16WLi256ELi98ELi392EEv26Group_norm_nhwc_bwd_params:
	.zero		7440


//--------------------- .nv.shared._Z35group_norm_nhwc_bwd_one_pass_kernelI11Fp16IOFp16WLi512ELi98ELi392EEv26Group_norm_nhwc_bwd_params --------------------------
	.section	.nv.shared._Z35group_norm_nhwc_bwd_one_pass_kernelI11Fp16IOFp16WLi512ELi98ELi392EEv26Group_norm_nhwc_bwd_params,"aw",@nobits
	.sectionflags	@""
	.align	16
.nv.shared._Z35group_norm_nhwc_bwd_one_pass_kernelI11Fp16IOFp16WLi512ELi98ELi392EEv26Group_norm_nhwc_bwd_params:
	.zero		7440


//--------------------- .nv.shared._Z35group_norm_nhwc_bwd_one_pass_kernelI11Fp32IOFp32WLi64ELi98ELi392EEv26Group_norm_nhwc_bwd_params --------------------------
	.section	.nv.shared._Z35group_norm_nhwc_bwd_one_pass_kernelI11Fp32IOFp32WLi64ELi98ELi392EEv26Group_norm_nhwc_bwd_params,"aw",@nobits
	.sectionflags	@""
	.align	16
.nv.shared._Z35group_norm_nhwc_bwd_one_pass_kernelI11Fp32IOFp32WLi64ELi98ELi392EEv26Group_norm_nhwc_bwd_params:
	.zero		7440


//--------------------- .nv.shared._Z35group_norm_nhwc_bwd_one_pass_kernelI11Fp32IOFp32WLi128ELi98ELi392EEv26Group_norm_nhwc_bwd_params --------------------------
	.section	.nv.shared._Z35group_norm_nhwc_bwd_one_pass_kernelI11Fp32IOFp32WLi128ELi98ELi392EEv26Group_norm_nhwc_bwd_params,"aw",@nobits
	.sectionflags	@""
	.align	16
.nv.shared._Z35group_norm_nhwc_bwd_one_pass_kernelI11Fp32IOFp32WLi128ELi98ELi392EEv26Group_norm_nhwc_bwd_params:
	.zero		7440


//--------------------- .nv.shared._Z35group_norm_nhwc_bwd_one_pass_kernelI11Fp32IOFp32WLi256ELi98ELi392EEv26Group_norm_nhwc_bwd_params --------------------------
	.section	.nv.shared._Z35group_norm_nhwc_bwd_one_pass_kernelI11Fp32IOFp32WLi256ELi98ELi392EEv26Group_norm_nhwc_bwd_params,"aw",@nobits
	.sectionflags	@""
	.align	16
.nv.shared._Z35group_norm_nhwc_bwd_one_pass_kernelI11Fp32IOFp32WLi256ELi98ELi392EEv26Group_norm_nhwc_bwd_params:
	.zero		7440


//--------------------- .nv.shared._Z35group_norm_nhwc_bwd_one_pass_kernelI11Fp32IOFp32WLi512ELi98ELi392EEv26Group_norm_nhwc_bwd_params --------------------------
	.section	.nv.shared._Z35group_norm_nhwc_bwd_one_pass_kernelI11Fp32IOFp32WLi512ELi98ELi392EEv26Group_norm_nhwc_bwd_params,"aw",@nobits
	.sectionflags	@""
	.align	16
.nv.shared._Z35group_norm_nhwc_bwd_one_pass_kernelI11Fp32IOFp32WLi512ELi98ELi392EEv26Group_norm_nhwc_bwd_params:
	.zero		7440


//--------------------- .nv.shared._Z35group_norm_nhwc_bwd_one_pass_kernelI11Fp32IOBf16WLi64ELi98ELi392EEv26Group_norm_nhwc_bwd_params --------------------------
	.section	.nv.shared._Z35group_norm_nhwc_bwd_one_pass_kernelI11Fp32IOBf16WLi64ELi98ELi392EEv26Group_norm_nhwc_bwd_params,"aw",@nobits
	.sectionflags	@""
	.align	16
.nv.shared._Z35group_norm_nhwc_bwd_one_pass_kernelI11Fp32IOBf16WLi64ELi98ELi392EEv26Group_norm_nhwc_bwd_params:
	.zero		7440


//--------------------- .nv.shared._Z35group_norm_nhwc_bwd_one_pass_kernelI11Fp32IOBf16WLi128ELi98ELi392EEv26Group_norm_nhwc_bwd_params --------------------------
	.section	.nv.shared._Z35group_norm_nhwc_bwd_one_pass_kernelI11Fp32IOBf16WLi128ELi98ELi392EEv26Group_norm_nhwc_bwd_params,"aw",@nobits
	.sectionflags	@""
	.align	16
.nv.shared._Z35group_norm_nhwc_bwd_one_pass_kernelI11Fp32IOBf16WLi128ELi98ELi392EEv26Group_norm_nhwc_bwd_params:
	.zero		7440


//--------------------- .nv.shared._Z35group_norm_nhwc_bwd_one_pass_kernelI11Fp32IOBf16WLi256ELi98ELi392EEv26Group_norm_nhwc_bwd_params --------------------------
	.section	.nv.shared._Z35group_norm_nhwc_bwd_one_pass_kernelI11Fp32IOBf16WLi256ELi98ELi392EEv26Group_norm_nhwc_bwd_params,"aw",@nobits
	.sectionflags	@""
	.align	16
.nv.shared._Z35group_norm_nhwc_bwd_one_pass_kernelI11Fp32IOBf16WLi256ELi98ELi392EEv26Group_norm_nhwc_bwd_params:
	.zero		7440


//--------------------- .nv.shared._Z35group_norm_nhwc_bwd_one_pass_kernelI11Fp32IOBf16WLi512ELi98ELi392EEv26Group_norm_nhwc_bwd_params --------------------------
	.section	.nv.shared._Z35group_norm_nhwc_bwd_one_pass_kernelI11Fp32IOBf16WLi512ELi98ELi392EEv26Group_norm_nhwc_bwd_params,"aw",@nobits
	.sectionflags	@""
	.align	16
.nv.shared._Z35group_norm_nhwc_bwd_one_pass_kernelI11Fp32IOBf16WLi512ELi98ELi392EEv26Group_norm_nhwc_bwd_params:
	.zero		7440


//--------------------- .nv.shared._Z35group_norm_nhwc_bwd_one_pass_kernelI11Fp32IOFp16WLi64ELi98ELi392EEv26Group_norm_nhwc_bwd_params --------------------------
	.section	.nv.shared._Z35group_norm_nhwc_bwd_one_pass_kernelI11Fp32IOFp16WLi64ELi98ELi392EEv26Group_norm_nhwc_bwd_params,"aw",@nobits
	.sectionflags	@""
	.align	16
.nv.shared._Z35group_norm_nhwc_bwd_one_pass_kernelI11Fp32IOFp16WLi64ELi98ELi392EEv26Group_norm_nhwc_bwd_params:
	.zero		7440


//--------------------- .nv.shared._Z35group_norm_nhwc_bwd_one_pass_kernelI11Fp32IOFp16WLi128ELi98ELi392EEv26Group_norm_nhwc_bwd_params --------------------------
	.section	.nv.shared._Z35group_norm_nhwc_bwd_one_pass_kernelI11Fp32IOFp16WLi128ELi98ELi392EEv26Group_norm_nhwc_bwd_params,"aw",@nobits
	.sectionflags	@""
	.align	16
.nv.shared._Z35group_norm_nhwc_bwd_one_pass_kernelI11Fp32IOFp16WLi128ELi98ELi392EEv26Group_norm_nhwc_bwd_params:
	.zero		7440


//--------------------- .nv.shared._Z35group_norm_nhwc_bwd_one_pass_kernelI11Fp32IOFp16WLi256ELi98ELi392EEv26Group_norm_nhwc_bwd_params --------------------------
	.section	.nv.shared._Z35group_norm_nhwc_bwd_one_pass_kernelI11Fp32IOFp16WLi256ELi98ELi392EEv26Group_norm_nhwc_bwd_params,"aw",@nobits
	.sectionflags	@""
	.align	16
.nv.shared._Z35group_norm_nhwc_bwd_one_pass_kernelI11Fp32IOFp16WLi256ELi98ELi392EEv26Group_norm_nhwc_bwd_params:
	.zero		7440


//--------------------- .nv.shared._Z35group_norm_nhwc_bwd_one_pass_kernelI11Fp32IOFp16WLi512ELi98ELi392EEv26Group_norm_nhwc_bwd_params --------------------------
	.section	.nv.shared._Z35group_norm_nhwc_bwd_one_pass_kernelI11Fp32IOFp16WLi512ELi98ELi392EEv26Group_norm_nhwc_bwd_params,"aw",@nobits
	.sectionflags	@""
	.align	16
.nv.shared._Z35group_norm_nhwc_bwd_one_pass_kernelI11Fp32IOFp16WLi512ELi98ELi392EEv26Group_norm_nhwc_bwd_params:
	.zero		7440


//--------------------- .nv.shared._Z35group_norm_nhwc_fwd_one_pass_kernelI11Bf16IOFp32WLi64ELi98ELi392EEv26Group_norm_nhwc_fwd_params --------------------------
	.section	.nv.shared._Z35group_norm_nhwc_fwd_one_pass_kernelI11Bf16IOFp32WLi64ELi98ELi392EEv26Group_norm_nhwc_fwd_params,"aw",@nobits
	.sectionflags	@""
	.align	8
.nv.shared._Z35group_norm_nhwc_fwd_one_pass_kernelI11Bf16IOFp32WLi64ELi98ELi392EEv26Group_norm_nhwc_fwd_params:
	.zero		1160


//--------------------- .nv.shared._Z35group_norm_nhwc_fwd_one_pass_kernelI11Bf16IOFp32WLi128ELi98ELi392EEv26Group_norm_nhwc_fwd_params --------------------------
	.section	.nv.shared._Z35group_norm_nhwc_fwd_one_pass_kernelI11Bf16IOFp32WLi128ELi98ELi392EEv26Group_norm_nhwc_fwd_params,"aw",@nobits
	.sectionflags	@""
	.align	8
.nv.shared._Z35group_norm_nhwc_fwd_one_pass_kernelI11Bf16IOFp32WLi128ELi98ELi392EEv26Group_norm_nhwc_fwd_params:
	.zero		1160


//--------------------- .nv.shared._Z35group_norm_nhwc_fwd_one_pass_kernelI11Bf16IOFp32WLi256ELi98ELi392EEv26Group_norm_nhwc_fwd_params --------------------------
	.section	.nv.shared._Z35group_norm_nhwc_fwd_one_pass_kernelI11Bf16IOFp32WLi256ELi98ELi392EEv26Group_norm_nhwc_fwd_params,"aw",@nobits
	.sectionflags	@""
	.align	8
.nv.shared._Z35group_norm_nhwc_fwd_one_pass_kernelI11Bf16IOFp32WLi256ELi98ELi392EEv26Group_norm_nhwc_fwd_params:
	.zero		1160


//--------------------- .nv.shared._Z35group_norm_nhwc_fwd_one_pass_kernelI11Bf16IOFp32WLi512ELi98ELi392EEv26Group_norm_nhwc_fwd_params --------------------------
	.section	.nv.shared._Z35group_norm_nhwc_fwd_one_pass_kernelI11Bf16IOFp32WLi512ELi98ELi392EEv26Group_norm_nhwc_fwd_params,"aw",@nobits
	.sectionflags	@""
	.align	8
.nv.shared._Z35group_norm_nhwc_fwd_one_pass_kernelI11Bf16IOFp32WLi512ELi98ELi392EEv26Group_norm_nhwc_fwd_params:
	.zero		1160


//--------------------- .nv.shared._Z35group_norm_nhwc_fwd_one_pass_kernelI11Bf16IOBf16WLi64ELi98ELi392EEv26Group_norm_nhwc_fwd_params --------------------------
	.section	.nv.shared._Z35group_norm_nhwc_fwd_one_pass_kernelI11Bf16IOBf16WLi64ELi98ELi392EEv26Group_norm_nhwc_fwd_params,"aw",@nobits
	.sectionflags	@""
	.align	8
.nv.shared._Z35group_norm_nhwc_fwd_one_pass_kernelI11Bf16IOBf16WLi64ELi98ELi392EEv26Group_norm_nhwc_fwd_params:
	.zero		1160


//--------------------- .nv.shared._Z35group_norm_nhwc_fwd_one_pass_kernelI11Bf16IOBf16WLi128ELi98ELi392EEv26Group_norm_nhwc_fwd_params --------------------------
	.section	.nv.shared._Z35group_norm_nhwc_fwd_one_pass_kernelI11Bf16IOBf16WLi128ELi98ELi392EEv26Group_norm_nhwc_fwd_params,"aw",@nobits
	.sectionflags	@""
	.align	8
.nv.shared._Z35group_norm_nhwc_fwd_one_pass_kernelI11Bf16IOBf16WLi128ELi98ELi392EEv26Group_norm_nhwc_fwd_params:
	.zero		1160


//--------------------- .nv.shared._Z35group_norm_nhwc_fwd_one_pass_kernelI11Bf16IOBf16WLi256ELi98ELi392EEv26Group_norm_nhwc_fwd_params --------------------------
	.section	.nv.shared._Z35group_norm_nhwc_fwd_one_pass_kernelI11Bf16IOBf16WLi256ELi98ELi392EEv26Group_norm_nhwc_fwd_params,"aw",@nobits
	.sectionflags	@""
	.align	8
.nv.shared._Z35group_norm_nhwc_fwd_one_pass_kernelI11Bf16IOBf16WLi256ELi98ELi392EEv26Group_norm_nhwc_fwd_params:
	.zero		1160


//--------------------- .nv.shared._Z35group_norm_nhwc_fwd_one_pass_kernelI11Bf16IOBf16WLi512ELi98ELi392EEv26Group_norm_nhwc_fwd_params --------------------------
	.section	.nv.shared._Z35group_norm_nhwc_fwd_one_pass_kernelI11Bf16IOBf16WLi512ELi98ELi392EEv26Group_norm_nhwc_fwd_params,"aw",@nobits
	.sectionflags	@""
	.align	8
.nv.shared._Z35group_norm_nhwc_fwd_one_pass_kernelI11Bf16IOBf16WLi512ELi98ELi392EEv26Group_norm_nhwc_fwd_params:
	.zero		1160


//--------------------- .nv.shared._Z35group_norm_nhwc_fwd_one_pass_kernelI11Bf16IOFp16WLi64ELi98ELi392EEv26Group_norm_nhwc_fwd_params --------------------------
	.section	.nv.shared._Z35group_norm_nhwc_fwd_one_pass_kernelI11Bf16IOFp16WLi64ELi98ELi392EEv26Group_norm_nhwc_fwd_params,"aw",@nobits
	.sectionflags	@""
	.align	8
.nv.shared._Z35group_norm_nhwc_fwd_one_pass_kernelI11Bf16IOFp16WLi64ELi98ELi392EEv26Group_norm_nhwc_fwd_params:
	.zero		1160


//--------------------- .nv.shared._Z35group_norm_nhwc_fwd_one_pass_kernelI11Bf16IOFp16WLi128ELi98ELi392EEv26Group_norm_nhwc_fwd_params --------------------------
	.section	.nv.shared._Z35group_norm_nhwc_fwd_one_pass_kernelI11Bf16IOFp16WLi128ELi98ELi392EEv26Group_norm_nhwc_fwd_params,"aw",@nobits
	.sectionflags	@""
	.align	8
.nv.shared._Z35group_norm_nhwc_fwd_one_pass_kernelI11Bf16IOFp16WLi128ELi98ELi392EEv26Group_norm_nhwc_fwd_params:
	.zero		1160


//--------------------- .nv.shared._Z35group_norm_nhwc_fwd_one_pass_kernelI11Bf16IOFp16WLi256ELi98ELi392EEv26Group_norm_nhwc_fwd_params --------------------------
	.section	.nv.shared._Z35group_norm_nhwc_fwd_one_pass_kernelI11Bf16IOFp16WLi256ELi98ELi392EEv26Group_norm_nhwc_fwd_params,"aw",@nobits
	.sectionflags	@""
	.align	8
.nv.shared._Z35group_norm_nhwc_fwd_one_pass_kernelI11Bf16IOFp16WLi256ELi98ELi392EEv26Group_norm_nhwc_fwd_params:
	.zero		1160


//--------------------- .nv.shared._Z35group_norm_nhwc_fwd_one_pass_kernelI11Bf16IOFp16WLi512ELi98ELi392EEv26Group_norm_nhwc_fwd_params --------------------------
	.section	.nv.shared._Z35group_norm_nhwc_fwd_one_pass_kernelI11Bf16IOFp16WLi512ELi98ELi392EEv26Group_norm_nhwc_fwd_params,"aw",@nobits
	.sectionflags	@""
	.align	8
.nv.shared._Z35group_norm_nhwc_fwd_one_pass_kernelI11Bf16IOFp16WLi512ELi98ELi392EEv26Group_norm_nhwc_fwd_params:
	.zero		1160


//--------------------- .nv.shared._Z35group_norm_nhwc_fwd_one_pass_kernelI11Fp16IOFp32WLi64ELi98ELi392EEv26Group_norm_nhwc_fwd_params --------------------------
	.section	.nv.shared._Z35group_norm_nhwc_fwd_one_pass_kernelI11Fp16IOFp32WLi64ELi98ELi392EEv26Group_norm_nhwc_fwd_params,"aw",@nobits
	.sectionflags	@""
	.align	8
.nv.shared._Z35group_norm_nhwc_fwd_one_pass_kernelI11Fp16IOFp32WLi64ELi98ELi392EEv26Group_norm_nhwc_fwd_params:
	.zero		1160


//--------------------- .nv.shared._Z35group_norm_nhwc_fwd_one_pass_kernelI11Fp16IOFp32WLi128ELi98ELi392EEv26Group_norm_nhwc_fwd_params --------------------------
	.section	.nv.shared._Z35group_norm_nhwc_fwd_one_pass_kernelI11Fp16IOFp32WLi128ELi98ELi392EEv26Group_norm_nhwc_fwd_params,"aw",@nobits
	.sectionflags	@""
	.align	8
.nv.shared._Z35group_norm_nhwc_fwd_one_pass_kernelI11Fp16IOFp32WLi128ELi98ELi392EEv26Group_norm_nhwc_fwd_params:
	.zero		1160


//--------------------- .nv.shared._Z35group_norm_nhwc_fwd_one_pass_kernelI11Fp16IOFp32WLi256ELi98ELi392EEv26Group_norm_nhwc_fwd_params --------------------------
	.section	.nv.shared._Z35group_norm_nhwc_fwd_one_pass_kernelI11Fp16IOFp32WLi256ELi98ELi392EEv26Group_norm_nhwc_fwd_params,"aw",@nobits
	.sectionflags	@""
	.align	8
.nv.shared._Z35group_norm_nhwc_fwd_one_pass_kernelI11Fp16IOFp32WLi256ELi98ELi392EEv26Group_norm_nhwc_fwd_params:
	.zero		1160


//--------------------- .nv.shared._Z35group_norm_nhwc_fwd_one_pass_kernelI11Fp16IOFp32WLi512ELi98ELi392EEv26Group_norm_nhwc_fwd_params --------------------------
	.section	.nv.shared._Z35group_norm_nhwc_fwd_one_pass_kernelI11Fp16IOFp32WLi512ELi98ELi392EEv26Group_norm_nhwc_fwd_params,"aw",@nobits
	.sectionflags	@""
	.align	8
.nv.shared._Z35group_norm_nhwc_fwd_one_pass_kernelI11Fp16IOFp32WLi512ELi98ELi392EEv26Group_norm_nhwc_fwd_params:
	.zero		1160


//--------------------- .nv.shared._Z35group_norm_nhwc_fwd_one_pass_kernelI11Fp16IOBf16WLi64ELi98ELi392EEv26Group_norm_nhwc_fwd_params --------------------------
	.section	.nv.shared._Z35group_norm_nhwc_fwd_one_pass_kernelI11Fp16IOBf16WLi64ELi98ELi392EEv26Group_norm_nhwc_fwd_params,"aw",@nobits
	.sectionflags	@""
	.align	8
.nv.shared._Z35group_norm_nhwc_fwd_one_pass_kernelI11Fp16IOBf16WLi64ELi98ELi392EEv26Group_norm_nhwc_fwd_params:
	.zero		1160


//--------------------- .nv.shared._Z35group_norm_nhwc_fwd_one_pass_kernelI11Fp16IOBf16WLi128ELi98ELi392EEv26Group_norm_nhwc_fwd_params --------------------------
	.section	.nv.shared._Z35group_norm_nhwc_fwd_one_pass_kernelI11Fp16IOBf16WLi128ELi98ELi392EEv26Group_norm_nhwc_fwd_params,"aw",@nobits
	.sectionflags	@""
	.align	8
.nv.shared._Z35group_norm_nhwc_fwd_one_pass_kernelI11Fp16IOBf16WLi128ELi98ELi392EEv26Group_norm_nhwc_fwd_params:
	.zero		1160


//--------------------- .nv.shared._Z35group_norm_nhwc_fwd_one_pass_kernelI11Fp16IOBf16WLi256ELi98ELi392EEv26Group_norm_nhwc_fwd_params --------------------------
	.section	.nv.shared._Z35group_norm_nhwc_fwd_one_pass_kernelI11Fp16IOBf16WLi256ELi98ELi392EEv26Group_norm_nhwc_fwd_params,"aw",@nobits
	.sectionflags	@""
	.align	8
.nv.shared._Z35group_norm_nhwc_fwd_one_pass_kernelI11Fp16IOBf16WLi256ELi98ELi392EEv26Group_norm_nhwc_fwd_params:
	.zero		1160


//--------------------- .nv.shared._Z35group_norm_nhwc_fwd_one_pass_kernelI11Fp16IOBf16WLi512ELi98ELi392EEv26Group_norm_nhwc_fwd_params --------------------------
	.section	.nv.shared._Z35group_norm_nhwc_fwd_one_pass_kernelI11Fp16IOBf16WLi512ELi98ELi392EEv26Group_norm_nhwc_fwd_params,"aw",@nobits
	.sectionflags	@""
	.align	8
.nv.shared._Z35group_norm_nhwc_fwd_one_pass_kernelI11Fp16IOBf16WLi512ELi98ELi392EEv26Group_norm_nhwc_fwd_params:
	.zero		1160


//--------------------- .nv.shared._Z35group_norm_nhwc_fwd_one_pass_kernelI11Fp16IOFp16WLi64ELi98ELi392EEv26Group_norm_nhwc_fwd_params --------------------------
	.section	.nv.shared._Z35group_norm_nhwc_fwd_one_pass_kernelI11Fp16IOFp16WLi64ELi98ELi392EEv26Group_norm_nhwc_fwd_params,"aw",@nobits
	.sectionflags	@""
	.align	8
.nv.shared._Z35group_norm_nhwc_fwd_one_pass_kernelI11Fp16IOFp16WLi64ELi98ELi392EEv26Group_norm_nhwc_fwd_params:
	.zero		1160


//--------------------- .nv.shared._Z35group_norm_nhwc_fwd_one_pass_kernelI11Fp16IOFp16WLi128ELi98ELi392EEv26Group_norm_nhwc_fwd_params --------------------------
	.section	.nv.shared._Z35group_norm_nhwc_fwd_one_pass_kernelI11Fp16IOFp16WLi128ELi98ELi392EEv26Group_norm_nhwc_fwd_params,"aw",@nobits
	.sectionflags	@""
	.align	8
.nv.shared._Z35group_norm_nhwc_fwd_one_pass_kernelI11Fp16IOFp16WLi128ELi98ELi392EEv26Group_norm_nhwc_fwd_params:
	.zero		1160


//--------------------- .nv.shared._Z35group_norm_nhwc_fwd_one_pass_kernelI11Fp16IOFp16WLi256ELi98ELi392EEv26Group_norm_nhwc_fwd_params --------------------------
	.section	.nv.shared._Z35group_norm_nhwc_fwd_one_pass_kernelI11Fp16IOFp16WLi256ELi98ELi392EEv26Group_norm_nhwc_fwd_params,"aw",@nobits
	.sectionflags	@""
	.align	8
.nv.shared._Z35group_norm_nhwc_fwd_one_pass_kernelI11Fp16IOFp16WLi256ELi98ELi392EEv26Group_norm_nhwc_fwd_params:
	.zero		1160


//--------------------- .nv.shared._Z35group_norm_nhwc_fwd_one_pass_kernelI11Fp16IOFp16WLi512ELi98ELi392EEv26Group_norm_nhwc_fwd_params --------------------------
	.section	.nv.shared._Z35group_norm_nhwc_fwd_one_pass_kernelI11Fp16IOFp16WLi512ELi98ELi392EEv26Group_norm_nhwc_fwd_params,"aw",@nobits
	.sectionflags	@""
	.align	8
.nv.shared._Z35group_norm_nhwc_fwd_one_pass_kernelI11Fp16IOFp16WLi512ELi98ELi392EEv26Group_norm_nhwc_fwd_params:
	.zero		1160


//--------------------- .nv.shared._Z35group_norm_nhwc_fwd_one_pass_kernelI11Fp32IOFp32WLi64ELi98ELi392EEv26Group_norm_nhwc_fwd_params --------------------------
	.section	.nv.shared._Z35group_norm_nhwc_fwd_one_pass_kernelI11Fp32IOFp32WLi64ELi98ELi392EEv26Group_norm_nhwc_fwd_params,"aw",@nobits
	.sectionflags	@""
	.align	8
.nv.shared._Z35group_norm_nhwc_fwd_one_pass_kernelI11Fp32IOFp32WLi64ELi98ELi392EEv26Group_norm_nhwc_fwd_params:
	.zero		1160


//--------------------- .nv.shared._Z35group_norm_nhwc_fwd_one_pass_kernelI11Fp32IOFp32WLi128ELi98ELi392EEv26Group_norm_nhwc_fwd_params --------------------------
	.section	.nv.shared._Z35group_norm_nhwc_fwd_one_pass_kernelI11Fp32IOFp32WLi128ELi98ELi392EEv26Group_norm_nhwc_fwd_params,"aw",@nobits
	.sectionflags	@""
	.align	8
.nv.shared._Z35group_norm_nhwc_fwd_one_pass_kernelI11Fp32IOFp32WLi128ELi98ELi392EEv26Group_norm_nhwc_fwd_params:
	.zero		1160


//--------------------- .nv.shared._Z35group_norm_nhwc_fwd_one_pass_kernelI11Fp32IOFp32WLi256ELi98ELi392EEv26Group_norm_nhwc_fwd_params --------------------------
	.section	.nv.shared._Z35group_norm_nhwc_fwd_one_pass_kernelI11Fp32IOFp32WLi256ELi98ELi392EEv26Group_norm_nhwc_fwd_params,"aw",@nobits
	.sectionflags	@""
	.align	8
.nv.shared._Z35group_norm_nhwc_fwd_one_pass_kernelI11Fp32IOFp32WLi256ELi98ELi392EEv26Group_norm_nhwc_fwd_params:
	.zero		1160


//--------------------- .nv.shared._Z35group_norm_nhwc_fwd_one_pass_kernelI11Fp32IOFp32WLi512ELi98ELi392EEv26Group_norm_nhwc_fwd_params --------------------------
	.section	.nv.shared._Z35group_norm_nhwc_fwd_one_pass_kernelI11Fp32IOFp32WLi512ELi98ELi392EEv26Group_norm_nhwc_fwd_params,"aw",@nobits
	.sectionflags	@""
	.align	8
.nv.shared._Z35group_norm_nhwc_fwd_one_pass_kernelI11Fp32IOFp32WLi512ELi98ELi392EEv26Group_norm_nhwc_fwd_params:
	.zero		1160


//--------------------- .nv.shared._Z35group_norm_nhwc_fwd_one_pass_kernelI11Fp32IOBf16WLi64ELi98ELi392EEv26Group_norm_nhwc_fwd_params --------------------------
	.section	.nv.shared._Z35group_norm_nhwc_fwd_one_pass_kernelI11Fp32IOBf16WLi64ELi98ELi392EEv26Group_norm_nhwc_fwd_params,"aw",@nobits
	.sectionflags	@""
	.align	8
.nv.shared._Z35group_norm_nhwc_fwd_one_pass_kernelI11Fp32IOBf16WLi64ELi98ELi392EEv26Group_norm_nhwc_fwd_params:
	.zero		1160


//--------------------- .nv.shared._Z35group_norm_nhwc_fwd_one_pass_kernelI11Fp32IOBf16WLi128ELi98ELi392EEv26Group_norm_nhwc_fwd_params --------------------------
	.section	.nv.shared._Z35group_norm_nhwc_fwd_one_pass_kernelI11Fp32IOBf16WLi128ELi98ELi392EEv26Group_norm_nhwc_fwd_params,"aw",@nobits
	.sectionflags	@""
	.align	8
.nv.shared._Z35group_norm_nhwc_fwd_one_pass_kernelI11Fp32IOBf16WLi128ELi98ELi392EEv26Group_norm_nhwc_fwd_params:
	.zero		1160


//--------------------- .nv.shared._Z35group_norm_nhwc_fwd_one_pass_kernelI11Fp32IOBf16WLi256ELi98ELi392EEv26Group_norm_nhwc_fwd_params --------------------------
	.section	.nv.shared._Z35group_norm_nhwc_fwd_one_pass_kernelI11Fp32IOBf16WLi256ELi98ELi392EEv26Group_norm_nhwc_fwd_params,"aw",@nobits
	.sectionflags	@""
	.align	8
.nv.shared._Z35group_norm_nhwc_fwd_one_pass_kernelI11Fp32IOBf16WLi256ELi98ELi392EEv26Group_norm_nhwc_fwd_params:
	.zero		1160


//--------------------- .nv.shared._Z35group_norm_nhwc_fwd_one_pass_kernelI11Fp32IOBf16WLi512ELi98ELi392EEv26Group_norm_nhwc_fwd_params --------------------------
	.section	.nv.shared._Z35group_norm_nhwc_fwd_one_pass_kernelI11Fp32IOBf16WLi512ELi98ELi392EEv26Group_norm_nhwc_fwd_params,"aw",@nobits
	.sectionflags	@""
	.align	8
.nv.shared._Z35group_norm_nhwc_fwd_one_pass_kernelI11Fp32IOBf16WLi512ELi98ELi392EEv26Group_norm_nhwc_fwd_params:
	.zero		1160


//--------------------- .nv.shared._Z35group_norm_nhwc_fwd_one_pass_kernelI11Fp32IOFp16WLi64ELi98ELi392EEv26Group_norm_nhwc_fwd_params --------------------------
	.section	.nv.shared._Z35group_norm_nhwc_fwd_one_pass_kernelI11Fp32IOFp16WLi64ELi98ELi392EEv26Group_norm_nhwc_fwd_params,"aw",@nobits
	.sectionflags	@""
	.align	8
.nv.shared._Z35group_norm_nhwc_fwd_one_pass_kernelI11Fp32IOFp16WLi64ELi98ELi392EEv26Group_norm_nhwc_fwd_params:
	.zero		1160


//--------------------- .nv.shared._Z35group_norm_nhwc_fwd_one_pass_kernelI11Fp32IOFp16WLi128ELi98ELi392EEv26Group_norm_nhwc_fwd_params --------------------------
	.section	.nv.shared._Z35group_norm_nhwc_fwd_one_pass_kernelI11Fp32IOFp16WLi128ELi98ELi392EEv26Group_norm_nhwc_fwd_params,"aw",@nobits
	.sectionflags	@""
	.align	8
.nv.shared._Z35group_norm_nhwc_fwd_one_pass_kernelI11Fp32IOFp16WLi128ELi98ELi392EEv26Group_norm_nhwc_fwd_params:
	.zero		1160


//--------------------- .nv.shared._Z35group_norm_nhwc_fwd_one_pass_kernelI11Fp32IOFp16WLi256ELi98ELi392EEv26Group_norm_nhwc_fwd_params --------------------------
	.section	.nv.shared._Z35group_norm_nhwc_fwd_one_pass_kernelI11Fp32IOFp16WLi256ELi98ELi392EEv26Group_norm_nhwc_fwd_params,"aw",@nobits
	.sectionflags	@""
	.align	8
.nv.shared._Z35group_norm_nhwc_fwd_one_pass_kernelI11Fp32IOFp16WLi256ELi98ELi392EEv26Group_norm_nhwc_fwd_params:
	.zero		1160


//--------------------- .nv.shared._Z35group_norm_nhwc_fwd_one_pass_kernelI11Fp32IOFp16WLi512ELi98ELi392EEv26Group_norm_nhwc_fwd_params --------------------------
	.section	.nv.shared._Z35group_norm_nhwc_fwd_one_pass_kernelI11Fp32IOFp16WLi512ELi98ELi392EEv26Group_norm_nhwc_fwd_params,"aw",@nobits
	.sectionflags	@""
	.align	8
.nv.shared._Z35group_norm_nhwc_fwd_one_pass_kernelI11Fp32IOFp16WLi512ELi98ELi392EEv26Group_norm_nhwc_fwd_params:
	.zero		1160


//--------------------- .nv.constant0._ZN3cub17CUB_300001_SM_9006detail11EmptyKernelIvEEvv --------------------------
	.section	.nv.constant0._ZN3cub17CUB_300001_SM_9006detail11EmptyKernelIvEEvv,"a",@progbits
	.sectionflags	@""
	.align	4
.nv.constant0._ZN3cub17CUB_300001_SM_9006detail11EmptyKernelIvEEvv:
	.zero		528


//--------------------- .nv.constant0._Z35group_norm_nhwc_bwd_one_pass_kernelI11Bf16IOFp32WLi64ELi98ELi392EEv26Group_norm_nhwc_bwd_params --------------------------
	.section	.nv.constant0._Z35group_norm_nhwc_bwd_one_pass_kernelI11Bf16IOFp32WLi64ELi98ELi392EEv26Group_norm_nhwc_bwd_params,"a",@progbits
	.sectionflags	@""
	.align	4
.nv.constant0._Z35group_norm_nhwc_bwd_one_pass_kernelI11Bf16IOFp32WLi64ELi98ELi392EEv26Group_norm_nhwc_bwd_params:
	.zero		712


//--------------------- .nv.constant0._Z35group_norm_nhwc_bwd_one_pass_kernelI11Bf16IOFp32WLi128ELi98ELi392EEv26Group_norm_nhwc_bwd_params --------------------------
	.section	.nv.constant0._Z35group_norm_nhwc_bwd_one_pass_kernelI11Bf16IOFp32WLi128ELi98ELi392EEv26Group_norm_nhwc_bwd_params,"a",@progbits
	.sectionflags	@""
	.align	4
.nv.constant0._Z35group_norm_nhwc_bwd_one_pass_kernelI11Bf16IOFp32WLi128ELi98ELi392EEv26Group_norm_nhwc_bwd_params:
	.zero		712


//--------------------- .nv.constant0._Z35group_norm_nhwc_bwd_one_pass_kernelI11Bf16IOFp32WLi256ELi98ELi392EEv26Group_norm_nhwc_bwd_params --------------------------
	.section	.nv.constant0._Z35group_norm_nhwc_bwd_one_pass_kernelI11Bf16IOFp32WLi256ELi98ELi392EEv26Group_norm_nhwc_bwd_params,"a",@progbits
	.sectionflags	@""
	.align	4
.nv.constant0._Z35group_norm_nhwc_bwd_one_pass_kernelI11Bf16IOFp32WLi256ELi98ELi392EEv26Group_norm_nhwc_bwd_params:
	.zero		712


//--------------------- .nv.constant0._Z35group_norm_nhwc_bwd_one_pass_kernelI11Bf16IOFp32WLi512ELi98ELi392EEv26Group_norm_nhwc_bwd_params --------------------------
	.section	.nv.constant0._Z35group_norm_nhwc_bwd_one_pass_kernelI11Bf16IOFp32WLi512ELi98ELi392EEv26Group_norm_nhwc_bwd_params,"a",@progbits
	.sectionflags	@""
	.align	4
.nv.constant0._Z35group_norm_nhwc_bwd_one_pass_kernelI11Bf16IOFp32WLi512ELi98ELi392EEv26Group_norm_nhwc_bwd_params:
	.zero		712


//--------------------- .nv.constant0._Z35group_norm_nhwc_bwd_one_pass_kernelI11Bf16IOBf16WLi64ELi98ELi392EEv26Group_norm_nhwc_bwd_params --------------------------
	.section	.nv.constant0._Z35group_norm_nhwc_bwd_one_pass_kernelI11Bf16IOBf16WLi64ELi98ELi392EEv26Group_norm_nhwc_bwd_params,"a",@progbits
	.sectionflags	@""
	.align	4
.nv.constant0._Z35group_norm_nhwc_bwd_one_pass_kernelI11Bf16IOBf16WLi64ELi98ELi392EEv26Group_norm_nhwc_bwd_params:
	.zero		712


//--------------------- .nv.constant0._Z35group_norm_nhwc_bwd_one_pass_kernelI11Bf16IOBf16WLi128ELi98ELi392EEv26Group_norm_nhwc_bwd_params --------------------------
	.section	.nv.constant0._Z35group_norm_nhwc_bwd_one_pass_kernelI11Bf16IOBf16WLi128ELi98ELi392EEv26Group_norm_nhwc_bwd_params,"a",@progbits
	.sectionflags	@""
	.align	4
.nv.constant0._Z35group_norm_nhwc_bwd_one_pass_kernelI11Bf16IOBf16WLi128ELi98ELi392EEv26Group_norm_nhwc_bwd_params:
	.zero		712


//--------------------- .nv.constant0._Z35group_norm_nhwc_bwd_one_pass_kernelI11Bf16IOBf16WLi256ELi98ELi392EEv26Group_norm_nhwc_bwd_params --------------------------
	.section	.nv.constant0._Z35group_norm_nhwc_bwd_one_pass_kernelI11Bf16IOBf16WLi256ELi98ELi392EEv26Group_norm_nhwc_bwd_params,"a",@progbits
	.sectionflags	@""
	.align	4
.nv.constant0._Z35group_norm_nhwc_bwd_one_pass_kernelI11Bf16IOBf16WLi256ELi98ELi392EEv26Group_norm_nhwc_bwd_params:
	.zero		712


//--------------------- .nv.constant0._Z35group_norm_nhwc_bwd_one_pass_kernelI11Bf16IOBf16WLi512ELi98ELi392EEv26Group_norm_nhwc_bwd_params --------------------------
	.section	.nv.constant0._Z35group_norm_nhwc_bwd_one_pass_kernelI11Bf16IOBf16WLi512ELi98ELi392EEv26Group_norm_nhwc_bwd_params,"a",@progbits
	.sectionflags	@""
	.align	4
.nv.constant0._Z35group_norm_nhwc_bwd_one_pass_kernelI11Bf16IOBf16WLi512ELi98ELi392EEv26Group_norm_nhwc_bwd_params:
	.zero		712


//--------------------- .nv.constant0._Z35group_norm_nhwc_bwd_one_pass_kernelI11Bf16IOFp16WLi64ELi98ELi392EEv26Group_norm_nhwc_bwd_params --------------------------
	.section	.nv.constant0._Z35group_norm_nhwc_bwd_one_pass_kernelI11Bf16IOFp16WLi64ELi98ELi392EEv26Group_norm_nhwc_bwd_params,"a",@progbits
	.sectionflags	@""
	.align	4
.nv.constant0._Z35group_norm_nhwc_bwd_one_pass_kernelI11Bf16IOFp16WLi64ELi98ELi392EEv26Group_norm_nhwc_bwd_params:
	.zero		712


//--------------------- .nv.constant0._Z35group_norm_nhwc_bwd_one_pass_kernelI11Bf16IOFp16WLi128ELi98ELi392EEv26Group_norm_nhwc_bwd_params --------------------------
	.section	.nv.constant0._Z35group_norm_nhwc_bwd_one_pass_kernelI11Bf16IOFp16WLi128ELi98ELi392EEv26Group_norm_nhwc_bwd_params,"a",@progbits
	.sectionflags	@""
	.align	4
.nv.constant0._Z35group_norm_nhwc_bwd_one_pass_kernelI11Bf16IOFp16WLi128ELi98ELi392EEv26Group_norm_nhwc_bwd_params:
	.zero		712


//--------------------- .nv.constant0._Z35group_norm_nhwc_bwd_one_pass_kernelI11Bf16IOFp16WLi256ELi98ELi392EEv26Group_norm_nhwc_bwd_params --------------------------
	.section	.nv.constant0._Z35group_norm_nhwc_bwd_one_pass_kernelI11Bf16IOFp16WLi256ELi98ELi392EEv26Group_norm_nhwc_bwd_params,"a",@progbits
	.sectionflags	@""
	.align	4
.nv.constant0._Z35group_norm_nhwc_bwd_one_pass_kernelI11Bf16IOFp16WLi256ELi98ELi392EEv26Group_norm_nhwc_bwd_params:
	.zero		712


//--------------------- .nv.constant0._Z35group_norm_nhwc_bwd_one_pass_kernelI11Bf16IOFp16WLi512ELi98ELi392EEv26Group_norm_nhwc_bwd_params --------------------------
	.section	.nv.constant0._Z35group_norm_nhwc_bwd_one_pass_kernelI11Bf16IOFp16WLi512ELi98ELi392EEv26Group_norm_nhwc_bwd_params,"a",@progbits
	.sectionflags	@""
	.align	4
.nv.constant0._Z35group_norm_nhwc_bwd_one_pass_kernelI11Bf16IOFp16WLi512ELi98ELi392EEv26Group_norm_nhwc_bwd_params:
	.zero		712


//--------------------- .nv.constant0._Z35group_norm_nhwc_bwd_one_pass_kernelI11Fp16IOFp32WLi64ELi98ELi392EEv26Group_norm_nhwc_bwd_params --------------------------
	.section	.nv.constant0._Z35group_norm_nhwc_bwd_one_pass_kernelI11Fp16IOFp32WLi64ELi98ELi392EEv26Group_norm_nhwc_bwd_params,"a",@progbits
	.sectionflags	@""
	.align	4
.nv.constant0._Z35group_norm_nhwc_bwd_one_pass_kernelI11Fp16IOFp32WLi64ELi98ELi392EEv26Group_norm_nhwc_bwd_params:
	.zero		712


//--------------------- .nv.constant0._Z35group_norm_nhwc_bwd_one_pass_kernelI11Fp16IOFp32WLi128ELi98ELi392EEv26Group_norm_nhwc_bwd_params --------------------------
	.section	.nv.constant0._Z35group_norm_nhwc_bwd_one_pass_kernelI11Fp16IOFp32WLi128ELi98ELi392EEv26Group_norm_nhwc_bwd_params,"a",@progbits
	.sectionflags	@""
	.align	4
.nv.constant0._Z35group_norm_nhwc_bwd_one_pass_kernelI11Fp16IOFp32WLi128ELi98ELi392EEv26Group_norm_nhwc_bwd_params:
	.zero		712


//--------------------- .nv.constant0._Z35group_norm_nhwc_bwd_one_pass_kernelI11Fp16IOFp32WLi256ELi98ELi392EEv26Group_norm_nhwc_bwd_params --------------------------
	.section	.nv.constant0._Z35group_norm_nhwc_bwd_one_pass_kernelI11Fp16IOFp32WLi256ELi98ELi392EEv26Group_norm_nhwc_bwd_params,"a",@progbits
	.sectionflags	@""
	.align	4
.nv.constant0._Z35group_norm_nhwc_bwd_one_pass_kernelI11Fp16IOFp32WLi256ELi98ELi392EEv26Group_norm_nhwc_bwd_params:
	.zero		712


//--------------------- .nv.constant0._Z35group_norm_nhwc_bwd_one_pass_kernelI11Fp16IOFp32WLi512ELi98ELi392EEv26Group_norm_nhwc_bwd_params --------------------------
	.section	.nv.constant0._Z35group_norm_nhwc_bwd_one_pass_kernelI11Fp16IOFp32WLi512ELi98ELi392EEv26Group_norm_nhwc_bwd_params,"a",@progbits
	.sectionflags	@""
	.align	4
.nv.constant0._Z35group_norm_nhwc_bwd_one_pass_kernelI11Fp16IOFp32WLi512ELi98ELi392EEv26Group_norm_nhwc_bwd_params:
	.zero		712


//--------------------- .nv.constant0._Z35group_norm_nhwc_bwd_one_pass_kernelI11Fp16IOBf16WLi64ELi98ELi392EEv26Group_norm_nhwc_bwd_params --------------------------
	.section	.nv.constant0._Z35group_norm_nhwc_bwd_one_pass_kernelI11Fp16IOBf16WLi64ELi98ELi392EEv26Group_norm_nhwc_bwd_params,"a",@progbits
	.sectionflags	@""
	.align	4
.nv.constant0._Z35group_norm_nhwc_bwd_one_pass_kernelI11Fp16IOBf16WLi64ELi98ELi392EEv26Group_norm_nhwc_bwd_params:
	.zero		712


//--------------------- .nv.constant0._Z35group_norm_nhwc_bwd_one_pass_kernelI11Fp16IOBf16WLi128ELi98ELi392EEv26Group_norm_nhwc_bwd_params --------------------------
	.section	.nv.constant0._Z35group_norm_nhwc_bwd_one_pass_kernelI11Fp16IOBf16WLi128ELi98ELi392EEv26Group_norm_nhwc_bwd_params,"a",@progbits
	.sectionflags	@""
	.align	4
.nv.constant0._Z35group_norm_nhwc_bwd_one_pass_kernelI11Fp16IOBf16WLi128ELi98ELi392EEv26Group_norm_nhwc_bwd_params:
	.zero		712


//--------------------- .nv.constant0._Z35group_norm_nhwc_bwd_one_pass_kernelI11Fp16IOBf16WLi256ELi98ELi392EEv26Group_norm_nhwc_bwd_params --------------------------
	.section	.nv.constant0._Z35group_norm_nhwc_bwd_one_pass_kernelI11Fp16IOBf16WLi256ELi98ELi392EEv26Group_norm_nhwc_bwd_params,"a",@progbits
	.sectionflags	@""
	.align	4
.nv.constant0._Z35group_norm_nhwc_bwd_one_pass_kernelI11Fp16IOBf16WLi256ELi98ELi392EEv26Group_norm_nhwc_bwd_params:
	.zero		712


//--------------------- .nv.constant0._Z35group_norm_nhwc_bwd_one_pass_kernelI11Fp16IOBf16WLi512ELi98ELi392EEv26Group_norm_nhwc_bwd_params --------------------------
	.section	.nv.constant0._Z35group_norm_nhwc_bwd_one_pass_kernelI11Fp16IOBf16WLi512ELi98ELi392EEv26Group_norm_nhwc_bwd_params,"a",@progbits
	.sectionflags	@""
	.align	4
.nv.constant0._Z35group_norm_nhwc_bwd_one_pass_kernelI11Fp16IOBf16WLi512ELi98ELi392EEv26Group_norm_nhwc_bwd_params:
	.zero		712


//--------------------- .nv.constant0._Z35group_norm_nhwc_bwd_one_pass_kernelI11Fp16IOFp16WLi64ELi98ELi392EEv26Group_norm_nhwc_bwd_params --------------------------
	.section	.nv.constant0._Z35group_norm_nhwc_bwd_one_pass_kernelI11Fp16IOFp16WLi64ELi98ELi392EEv26Group_norm_nhwc_bwd_params,"a",@progbits
	.sectionflags	@""
	.align	4
.nv.constant0._Z35group_norm_nhwc_bwd_one_pass_kernelI11Fp16IOFp16WLi64ELi98ELi392EEv26Group_norm_nhwc_bwd_params:
	.zero		712


//--------------------- .nv.constant0._Z35group_norm_nhwc_bwd_one_pass_kernelI11Fp16IOFp16WLi128ELi98ELi392EEv26Group_norm_nhwc_bwd_params --------------------------
	.section	.nv.constant0._Z35group_norm_nhwc_bwd_one_pass_kernelI11Fp16IOFp16WLi128ELi98ELi392EEv26Group_norm_nhwc_bwd_params,"a",@progbits
	.sectionflags	@""
	.align	4
.nv.constant0._Z35group_norm_nhwc_bwd_one_pass_kernelI11Fp16IOFp16WLi128ELi98ELi392EEv26Group_norm_nhwc_bwd_params:
	.zero		712


//--------------------- .nv.constant0._Z35group_norm_nhwc_bwd_one_pass_kernelI11Fp16IOFp16WLi256ELi98ELi392EEv26Group_norm_nhwc_bwd_params --------------------------
	.section	.nv.constant0._Z35group_norm_nhwc_bwd_one_pass_kernelI11Fp16IOFp16WLi256ELi98ELi392EEv26Group_norm_nhwc_bwd_params,"a",@progbits
	.sectionflags	@""
	.align	4
.nv.constant0._Z35group_norm_nhwc_bwd_one_pass_kernelI11Fp16IOFp16WLi256ELi98ELi392EEv26Group_norm_nhwc_bwd_params:
	.zero		712


//--------------------- .nv.constant0._Z35group_norm_nhwc_bwd_one_pass_kernelI11Fp16IOFp16WLi512ELi98ELi392EEv26Group_norm_nhwc_bwd_params --------------------------
	.section	.nv.constant0._Z35group_norm_nhwc_bwd_one_pass_kernelI11Fp16IOFp16WLi512ELi98ELi392EEv26Group_norm_nhwc_bwd_params,"a",@progbits
	.sectionflags	@""
	.align	4
.nv.constant0._Z35group_norm_nhwc_bwd_one_pass_kernelI11Fp16IOFp16WLi512ELi98ELi392EEv26Group_norm_nhwc_bwd_params:
	.zero		712


//--------------------- .nv.constant0._Z35group_norm_nhwc_bwd_one_pass_kernelI11Fp32IOFp32WLi64ELi98ELi392EEv26Group_norm_nhwc_bwd_params --------------------------
	.section	.nv.constant0._Z35group_norm_nhwc_bwd_one_pass_kernelI11Fp32IOFp32WLi64ELi98ELi392EEv26Group_norm_nhwc_bwd_params,"a",@progbits
	.sectionflags	@""
	.align	4
.nv.constant0._Z35group_norm_nhwc_bwd_one_pass_kernelI11Fp32IOFp32WLi64ELi98ELi392EEv26Group_norm_nhwc_bwd_params:
	.zero		712


//--------------------- .nv.constant0._Z35group_norm_nhwc_bwd_one_pass_kernelI11Fp32IOFp32WLi128ELi98ELi392EEv26Group_norm_nhwc_bwd_params --------------------------
	.section	.nv.constant0._Z35group_norm_nhwc_bwd_one_pass_kernelI11Fp32IOFp32WLi128ELi98ELi392EEv26Group_norm_nhwc_bwd_params,"a",@progbits
	.sectionflags	@""
	.align	4
.nv.constant0._Z35group_norm_nhwc_bwd_one_pass_kernelI11Fp32IOFp32WLi128ELi98ELi392EEv26Group_norm_nhwc_bwd_params:
	.zero		712


//--------------------- .nv.constant0._Z35group_norm_nhwc_bwd_one_pass_kernelI11Fp32IOFp32WLi256ELi98ELi392EEv26Group_norm_nhwc_bwd_params --------------------------
	.section	.nv.constant0._Z35group_norm_nhwc_bwd_one_pass_kernelI11Fp32IOFp32WLi256ELi98ELi392EEv26Group_norm_nhwc_bwd_params,"a",@progbits
	.sectionflags	@""
	.align	4
.nv.constant0._Z35group_norm_nhwc_bwd_one_pass_kernelI11Fp32IOFp32WLi256ELi98ELi392EEv26Group_norm_nhwc_bwd_params:
	.zero		712


//--------------------- .nv.constant0._Z35group_norm_nhwc_bwd_one_pass_kernelI11Fp32IOFp32WLi512ELi98ELi392EEv26Group_norm_nhwc_bwd_params --------------------------
	.section	.nv.constant0._Z35group_norm_nhwc_bwd_one_pass_kernelI11Fp32IOFp32WLi512ELi98ELi392EEv26Group_norm_nhwc_bwd_params,"a",@progbits
	.sectionflags	@""
	.align	4
.nv.constant0._Z35group_norm_nhwc_bwd_one_pass_kernelI11Fp32IOFp32WLi512ELi98ELi392EEv26Group_norm_nhwc_bwd_params:
	.zero		712


//--------------------- .nv.constant0._Z35group_norm_nhwc_bwd_one_pass_kernelI11Fp32IOBf16WLi64ELi98ELi392EEv26Group_norm_nhwc_bwd_params --------------------------
	.section	.nv.constant0._Z35group_norm_nhwc_bwd_one_pass_kernelI11Fp32IOBf16WLi64ELi98ELi392EEv26Group_norm_nhwc_bwd_params,"a",@progbits
	.sectionflags	@""
	.align	4
.nv.constant0._Z35group_norm_nhwc_bwd_one_pass_kernelI11Fp32IOBf16WLi64ELi98ELi392EEv26Group_norm_nhwc_bwd_params:
	.zero		712


//--------------------- .nv.constant0._Z35group_norm_nhwc_bwd_one_pass_kernelI11Fp32IOBf16WLi128ELi98ELi392EEv26Group_norm_nhwc_bwd_params --------------------------
	.section	.nv.constant0._Z35group_norm_nhwc_bwd_one_pass_kernelI11Fp32IOBf16WLi128ELi98ELi392EEv26Group_norm_nhwc_bwd_params,"a",@progbits
	.sectionflags	@""
	.align	4
.nv.constant0._Z35group_norm_nhwc_bwd_one_pass_kernelI11Fp32IOBf16WLi128ELi98ELi392EEv26Group_norm_nhwc_bwd_params:
	.zero		712


//--------------------- .nv.constant0._Z35group_norm_nhwc_bwd_one_pass_kernelI11Fp32IOBf16WLi256ELi98ELi392EEv26Group_norm_nhwc_bwd_params --------------------------
	.section	.nv.constant0._Z35group_norm_nhwc_bwd_one_pass_kernelI11Fp32IOBf16WLi256ELi98ELi392EEv26Group_norm_nhwc_bwd_params,"a",@progbits
	.sectionflags	@""
	.align	4
.nv.constant0._Z35group_norm_nhwc_bwd_one_pass_kernelI11Fp32IOBf16WLi256ELi98ELi392EEv26Group_norm_nhwc_bwd_params:
	.zero		712


//--------------------- .nv.constant0._Z35group_norm_nhwc_bwd_one_pass_kernelI11Fp32IOBf16WLi512ELi98ELi392EEv26Group_norm_nhwc_bwd_params --------------------------
	.section	.nv.constant0._Z35group_norm_nhwc_bwd_one_pass_kernelI11Fp32IOBf16WLi512ELi98ELi392EEv26Group_norm_nhwc_bwd_params,"a",@progbits
	.sectionflags	@""
	.align	4
.nv.constant0._Z35group_norm_nhwc_bwd_one_pass_kernelI11Fp32IOBf16WLi512ELi98ELi392EEv26Group_norm_nhwc_bwd_params:
	.zero		712


//--------------------- .nv.constant0._Z35group_norm_nhwc_bwd_one_pass_kernelI11Fp32IOFp16WLi64ELi98ELi392EEv26Group_norm_nhwc_bwd_params --------------------------
	.section	.nv.constant0._Z35group_norm_nhwc_bwd_one_pass_kernelI11Fp32IOFp16WLi64ELi98ELi392EEv26Group_norm_nhwc_bwd_params,"a",@progbits
	.sectionflags	@""
	.align	4
.nv.constant0._Z35group_norm_nhwc_bwd_one_pass_kernelI11Fp32IOFp16WLi64ELi98ELi392EEv26Group_norm_nhwc_bwd_params:
	.zero		712


//--------------------- .nv.constant0._Z35group_norm_nhwc_bwd_one_pass_kernelI11Fp32IOFp16WLi128ELi98ELi392EEv26Group_norm_nhwc_bwd_params --------------------------
	.section	.nv.constant0._Z35group_norm_nhwc_bwd_one_pass_kernelI11Fp32IOFp16WLi128ELi98ELi392EEv26Group_norm_nhwc_bwd_params,"a",@progbits
	.sectionflags	@""
	.align	4
.nv.constant0._Z35group_norm_nhwc_bwd_one_pass_kernelI11Fp32IOFp16WLi128ELi98ELi392EEv26Group_norm_nhwc_bwd_params:
	.zero		712


//--------------------- .nv.constant0._Z35group_norm_nhwc_bwd_one_pass_kernelI11Fp32IOFp16WLi256ELi98ELi392EEv26Group_norm_nhwc_bwd_params --------------------------
	.section	.nv.constant0._Z35group_norm_nhwc_bwd_one_pass_kernelI11Fp32IOFp16WLi256ELi98ELi392EEv26Group_norm_nhwc_bwd_params,"a",@progbits
	.sectionflags	@""
	.align	4
.nv.constant0._Z35group_norm_nhwc_bwd_one_pass_kernelI11Fp32IOFp16WLi256ELi98ELi392EEv26Group_norm_nhwc_bwd_params:
	.zero		712


//--------------------- .nv.constant0._Z35group_norm_nhwc_bwd_one_pass_kernelI11Fp32IOFp16WLi512ELi98ELi392EEv26Group_norm_nhwc_bwd_params --------------------------
	.section	.nv.constant0._Z35group_norm_nhwc_bwd_one_pass_kernelI11Fp32IOFp16WLi512ELi98ELi392EEv26Group_norm_nhwc_bwd_params,"a",@progbits
	.sectionflags	@""
	.align	4
.nv.constant0._Z35group_norm_nhwc_bwd_one_pass_kernelI11Fp32IOFp16WLi512ELi98ELi392EEv26Group_norm_nhwc_bwd_params:
	.zero		712


//--------------------- .nv.constant0._Z35group_norm_nhwc_fwd_one_pass_kernelI11Bf16IOFp32WLi64ELi98ELi392EEv26Group_norm_nhwc_fwd_params --------------------------
	.section	.nv.constant0._Z35group_norm_nhwc_fwd_one_pass_kernelI11Bf16IOFp32WLi64ELi98ELi392EEv26Group_norm_nhwc_fwd_params,"a",@progbits
	.sectionflags	@""
	.align	4
.nv.constant0._Z35group_norm_nhwc_fwd_one_pass_kernelI11Bf16IOFp32WLi64ELi98ELi392EEv26Group_norm_nhwc_fwd_params:
	.zero		688


//--------------------- .nv.constant0._Z35group_norm_nhwc_fwd_one_pass_kernelI11Bf16IOFp32WLi128ELi98ELi392EEv26Group_norm_nhwc_fwd_params --------------------------
	.section	.nv.constant0._Z35group_norm_nhwc_fwd_one_pass_kernelI11Bf16IOFp32WLi128ELi98ELi392EEv26Group_norm_nhwc_fwd_params,"a",@progbits
	.sectionflags	@""
	.align	4
.nv.constant0._Z35group_norm_nhwc_fwd_one_pass_kernelI11Bf16IOFp32WLi128ELi98ELi392EEv26Group_norm_nhwc_fwd_params:
	.zero		688


//--------------------- .nv.constant0._Z35group_norm_nhwc_fwd_one_pass_kernelI11Bf16IOFp32WLi256ELi98ELi392EEv26Group_norm_nhwc_fwd_params --------------------------
	.section	.nv.constant0._Z35group_norm_nhwc_fwd_one_pass_kernelI11Bf16IOFp32WLi256ELi98ELi392EEv26Group_norm_nhwc_fwd_params,"a",@progbits
	.sectionflags	@""
	.align	4
.nv.constant0._Z35group_norm_nhwc_fwd_one_pass_kernelI11Bf16IOFp32WLi256ELi98ELi392EEv26Group_norm_nhwc_fwd_params:
	.zero		688


//--------------------- .nv.constant0._Z35group_norm_nhwc_fwd_one_pass_kernelI11Bf16IOFp32WLi512ELi98ELi392EEv26Group_norm_nhwc_fwd_params --------------------------
	.section	.nv.constant0._Z35group_norm_nhwc_fwd_one_pass_kernelI11Bf16IOFp32WLi512ELi98ELi392EEv26Group_norm_nhwc_fwd_params,"a",@progbits
	.sectionflags	@""
	.align	4
.nv.constant0._Z35group_norm_nhwc_fwd_one_pass_kernelI11Bf16IOFp32WLi512ELi98ELi392EEv26Group_norm_nhwc_fwd_params:
	.zero		688


//--------------------- .nv.constant0._Z35group_norm_nhwc_fwd_one_pass_kernelI11Bf16IOBf16WLi64ELi98ELi392EEv26Group_norm_nhwc_fwd_params --------------------------
	.section	.nv.constant0._Z35group_norm_nhwc_fwd_one_pass_kernelI11Bf16IOBf16WLi64ELi98ELi392EEv26Group_norm_nhwc_fwd_params,"a",@progbits
	.sectionflags	@""
	.align	4
.nv.constant0._Z35group_norm_nhwc_fwd_one_pass_kernelI11Bf16IOBf16WLi64ELi98ELi392EEv26Group_norm_nhwc_fwd_params:
	.zero		688


//--------------------- .nv.constant0._Z35group_norm_nhwc_fwd_one_pass_kernelI11Bf16IOBf16WLi128ELi98ELi392EEv26Group_norm_nhwc_fwd_params --------------------------
	.section	.nv.constant0._Z35group_norm_nhwc_fwd_one_pass_kernelI11Bf16IOBf16WLi128ELi98ELi392EEv26Group_norm_nhwc_fwd_params,"a",@progbits
	.sectionflags	@""
	.align	4
.nv.constant0._Z35group_norm_nhwc_fwd_one_pass_kernelI11Bf16IOBf16WLi128ELi98ELi392EEv26Group_norm_nhwc_fwd_params:
	.zero		688


//--------------------- .nv.constant0._Z35group_norm_nhwc_fwd_one_pass_kernelI11Bf16IOBf16WLi256ELi98ELi392EEv26Group_norm_nhwc_fwd_params --------------------------
	.section	.nv.constant0._Z35group_norm_nhwc_fwd_one_pass_kernelI11Bf16IOBf16WLi256ELi98ELi392EEv26Group_norm_nhwc_fwd_params,"a",@progbits
	.sectionflags	@""
	.align	4
.nv.constant0._Z35group_norm_nhwc_fwd_one_pass_kernelI11Bf16IOBf16WLi256ELi98ELi392EEv26Group_norm_nhwc_fwd_params:
	.zero		688


//--------------------- .nv.constant0._Z35group_norm_nhwc_fwd_one_pass_kernelI11Bf16IOBf16WLi512ELi98ELi392EEv26Group_norm_nhwc_fwd_params --------------------------
	.section	.nv.constant0._Z35group_norm_nhwc_fwd_one_pass_kernelI11Bf16IOBf16WLi512ELi98ELi392EEv26Group_norm_nhwc_fwd_params,"a",@progbits
	.sectionflags	@""
	.align	4
.nv.constant0._Z35group_norm_nhwc_fwd_one_pass_kernelI11Bf16IOBf16WLi512ELi98ELi392EEv26Group_norm_nhwc_fwd_params:
	.zero		688


//--------------------- .nv.constant0._Z35group_norm_nhwc_fwd_one_pass_kernelI11Bf16IOFp16WLi64ELi98ELi392EEv26Group_norm_nhwc_fwd_params --------------------------
	.section	.nv.constant0._Z35group_norm_nhwc_fwd_one_pass_kernelI11Bf16IOFp16WLi64ELi98ELi392EEv26Group_norm_nhwc_fwd_params,"a",@progbits
	.sectionflags	@""
	.align	4
.nv.constant0._Z35group_norm_nhwc_fwd_one_pass_kernelI11Bf16IOFp16WLi64ELi98ELi392EEv26Group_norm_nhwc_fwd_params:
	.zero		688


//--------------------- .nv.constant0._Z35group_norm_nhwc_fwd_one_pass_kernelI11Bf16IOFp16WLi128ELi98ELi392EEv26Group_norm_nhwc_fwd_params --------------------------
	.section	.nv.constant0._Z35group_norm_nhwc_fwd_one_pass_kernelI11Bf16IOFp16WLi128ELi98ELi392EEv26Group_norm_nhwc_fwd_params,"a",@progbits
	.sectionflags	@""
	.align	4
.nv.constant0._Z35group_norm_nhwc_fwd_one_pass_kernelI11Bf16IOFp16WLi128ELi98ELi392EEv26Group_norm_nhwc_fwd_params:
	.zero		688


//--------------------- .nv.constant0._Z35group_norm_nhwc_fwd_one_pass_kernelI11Bf16IOFp16WLi256ELi98ELi392EEv26Group_norm_nhwc_fwd_params --------------------------
	.section	.nv.constant0._Z35group_norm_nhwc_fwd_one_pass_kernelI11Bf16IOFp16WLi256ELi98ELi392EEv26Group_norm_nhwc_fwd_params,"a",@progbits
	.sectionflags	@""
	.align	4
.nv.constant0._Z35group_norm_nhwc_fwd_one_pass_kernelI11Bf16IOFp16WLi256ELi98ELi392EEv26Group_norm_nhwc_fwd_params:
	.zero		688


//--------------------- .nv.constant0._Z35group_norm_nhwc_fwd_one_pass_kernelI11Bf16IOFp16WLi512ELi98ELi392EEv26Group_norm_nhwc_fwd_params --------------------------
	.section	.nv.constant0._Z35group_norm_nhwc_fwd_one_pass_kernelI11Bf16IOFp16WLi512ELi98ELi392EEv26Group_norm_nhwc_fwd_params,"a",@progbits
	.sectionflags	@""
	.align	4
.nv.constant0._Z35group_norm_nhwc_fwd_one_pass_kernelI11Bf16IOFp16WLi512ELi98ELi392EEv26Group_norm_nhwc_fwd_params:
	.zero		688


//--------------------- .nv.constant0._Z35group_norm_nhwc_fwd_one_pass_kernelI11Fp16IOFp32WLi64ELi98ELi392EEv26Group_norm_nhwc_fwd_params --------------------------
	.section	.nv.constant0._Z35group_norm_nhwc_fwd_one_pass_kernelI11Fp16IOFp32WLi64ELi98ELi392EEv26Group_norm_nhwc_fwd_params,"a",@progbits
	.sectionflags	@""
	.align	4
.nv.constant0._Z35group_norm_nhwc_fwd_one_pass_kernelI11Fp16IOFp32WLi64ELi98ELi392EEv26Group_norm_nhwc_fwd_params:
	.zero		688


//--------------------- .nv.constant0._Z35group_norm_nhwc_fwd_one_pass_kernelI11Fp16IOFp32WLi128ELi98ELi392EEv26Group_norm_nhwc_fwd_params --------------------------
	.section	.nv.constant0._Z35group_norm_nhwc_fwd_one_pass_kernelI11Fp16IOFp32WLi128ELi98ELi392EEv26Group_norm_nhwc_fwd_params,"a",@progbits
	.sectionflags	@""
	.align	4
.nv.constant0._Z35group_norm_nhwc_fwd_one_pass_kernelI11Fp16IOFp32WLi128ELi98ELi392EEv26Group_norm_nhwc_fwd_params:
	.zero		688


//--------------------- .nv.constant0._Z35group_norm_nhwc_fwd_one_pass_kernelI11Fp16IOFp32WLi256ELi98ELi392EEv26Group_norm_nhwc_fwd_params --------------------------
	.section	.nv.constant0._Z35group_norm_nhwc_fwd_one_pass_kernelI11Fp16IOFp32WLi256ELi98ELi392EEv26Group_norm_nhwc_fwd_params,"a",@progbits
	.sectionflags	@""
	.align	4
.nv.constant0._Z35group_norm_nhwc_fwd_one_pass_kernelI11Fp16IOFp32WLi256ELi98ELi392EEv26Group_norm_nhwc_fwd_params:
	.zero		688


//--------------------- .nv.constant0._Z35group_norm_nhwc_fwd_one_pass_kernelI11Fp16IOFp32WLi512ELi98ELi392EEv26Group_norm_nhwc_fwd_params --------------------------
	.section	.nv.constant0._Z35group_norm_nhwc_fwd_one_pass_kernelI11Fp16IOFp32WLi512ELi98ELi392EEv26Group_norm_nhwc_fwd_params,"a",@progbits
	.sectionflags	@""
	.align	4
.nv.constant0._Z35group_norm_nhwc_fwd_one_pass_kernelI11Fp16IOFp32WLi512ELi98ELi392EEv26Group_norm_nhwc_fwd_params:
	.zero		688


//--------------------- .nv.constant0._Z35group_norm_nhwc_fwd_one_pass_kernelI11Fp16IOBf16WLi64ELi98ELi392EEv26Group_norm_nhwc_fwd_params --------------------------
	.section	.nv.constant0._Z35group_norm_nhwc_fwd_one_pass_kernelI11Fp16IOBf16WLi64ELi98ELi392EEv26Group_norm_nhwc_fwd_params,"a",@progbits
	.sectionflags	@""
	.align	4
.nv.constant0._Z35group_norm_nhwc_fwd_one_pass_kernelI11Fp16IOBf16WLi64ELi98ELi392EEv26Group_norm_nhwc_fwd_params:
	.zero		688


//--------------------- .nv.constant0._Z35group_norm_nhwc_fwd_one_pass_kernelI11Fp16IOBf16WLi128ELi98ELi392EEv26Group_norm_nhwc_fwd_params --------------------------
	.section	.nv.constant0._Z35group_norm_nhwc_fwd_one_pass_kernelI11Fp16IOBf16WLi128ELi98ELi392EEv26Group_norm_nhwc_fwd_params,"a",@progbits
	.sectionflags	@""
	.align	4
.nv.constant0._Z35group_norm_nhwc_fwd_one_pass_kernelI11Fp16IOBf16WLi128ELi98ELi392EEv26Group_norm_nhwc_fwd_params:
	.zero		688


//--------------------- .nv.constant0._Z35group_norm_nhwc_fwd_one_pass_kernelI11Fp16IOBf16WLi256ELi98ELi392EEv26Group_norm_nhwc_fwd_params --------------------------
	.section	.nv.constant0._Z35group_norm_nhwc_fwd_one_pass_kernelI11Fp16IOBf16WLi256ELi98ELi392EEv26Group_norm_nhwc_fwd_params,"a",@progbits
	.sectionflags	@""
	.align	4
.nv.constant0._Z35group_norm_nhwc_fwd_one_pass_kernelI11Fp16IOBf16WLi256ELi98ELi392EEv26Group_norm_nhwc_fwd_params:
	.zero		688


//--------------------- .nv.constant0._Z35group_norm_nhwc_fwd_one_pass_kernelI11Fp16IOBf16WLi512ELi98ELi392EEv26Group_norm_nhwc_fwd_params --------------------------
	.section	.nv.constant0._Z35group_norm_nhwc_fwd_one_pass_kernelI11Fp16IOBf16WLi512ELi98ELi392EEv26Group_norm_nhwc_fwd_params,"a",@progbits
	.sectionflags	@""
	.align	4
.nv.constant0._Z35group_norm_nhwc_fwd_one_pass_kernelI11Fp16IOBf16WLi512ELi98ELi392EEv26Group_norm_nhwc_fwd_params:
	.zero		688


//--------------------- .nv.constant0._Z35group_norm_nhwc_fwd_one_pass_kernelI11Fp16IOFp16WLi64ELi98ELi392EEv26Group_norm_nhwc_fwd_params --------------------------
	.section	.nv.constant0._Z35group_norm_nhwc_fwd_one_pass_kernelI11Fp16IOFp16WLi64ELi98ELi392EEv26Group_norm_nhwc_fwd_params,"a",@progbits
	.sectionflags	@""
	.align	4
.nv.constant0._Z35group_norm_nhwc_fwd_one_pass_kernelI11Fp16IOFp16WLi64ELi98ELi392EEv26Group_norm_nhwc_fwd_params:
	.zero		688


//--------------------- .nv.constant0._Z35group_norm_nhwc_fwd_one_pass_kernelI11Fp16IOFp16WLi128ELi98ELi392EEv26Group_norm_nhwc_fwd_params --------------------------
	.section	.nv.constant0._Z35group_norm_nhwc_fwd_one_pass_kernelI11Fp16IOFp16WLi128ELi98ELi392EEv26Group_norm_nhwc_fwd_params,"a",@progbits
	.sectionflags	@""
	.align	4
.nv.constant0._Z35group_norm_nhwc_fwd_one_pass_kernelI11Fp16IOFp16WLi128ELi98ELi392EEv26Group_norm_nhwc_fwd_params:
	.zero		688


//--------------------- .nv.constant0._Z35group_norm_nhwc_fwd_one_pass_kernelI11Fp16IOFp16WLi256ELi98ELi392EEv26Group_norm_nhwc_fwd_params --------------------------
	.section	.nv.constant0._Z35group_norm_nhwc_fwd_one_pass_kernelI11Fp16IOFp16WLi256ELi98ELi392EEv26Group_norm_nhwc_fwd_params,"a",@progbits
	.sectionflags	@""
	.align	4
.nv.constant0._Z35group_norm_nhwc_fwd_one_pass_kernelI11Fp16IOFp16WLi256ELi98ELi392EEv26Group_norm_nhwc_fwd_params:
	.zero		688


//--------------------- .nv.constant0._Z35group_norm_nhwc_fwd_one_pass_kernelI11Fp16IOFp16WLi512ELi98ELi392EEv26Group_norm_nhwc_fwd_params --------------------------
	.section	.nv.constant0._Z35group_norm_nhwc_fwd_one_pass_kernelI11Fp16IOFp16WLi512ELi98ELi392EEv26Group_norm_nhwc_fwd_params,"a",@progbits
	.sectionflags	@""
	.align	4
.nv.constant0._Z35group_norm_nhwc_fwd_one_pass_kernelI11Fp16IOFp16WLi512ELi98ELi392EEv26Group_norm_nhwc_fwd_params:
	.zero		688


//--------------------- .nv.constant0._Z35group_norm_nhwc_fwd_one_pass_kernelI11Fp32IOFp32WLi64ELi98ELi392EEv26Group_norm_nhwc_fwd_params --------------------------
	.section	.nv.constant0._Z35group_norm_nhwc_fwd_one_pass_kernelI11Fp32IOFp32WLi64ELi98ELi392EEv26Group_norm_nhwc_fwd_params,"a",@progbits
	.sectionflags	@""
	.align	4
.nv.constant0._Z35group_norm_nhwc_fwd_one_pass_kernelI11Fp32IOFp32WLi64ELi98ELi392EEv26Group_norm_nhwc_fwd_params:
	.zero		688


//--------------------- .nv.constant0._Z35group_norm_nhwc_fwd_one_pass_kernelI11Fp32IOFp32WLi128ELi98ELi392EEv26Group_norm_nhwc_fwd_params --------------------------
	.section	.nv.constant0._Z35group_norm_nhwc_fwd_one_pass_kernelI11Fp32IOFp32WLi128ELi98ELi392EEv26Group_norm_nhwc_fwd_params,"a",@progbits
	.sectionflags	@""
	.align	4
.nv.constant0._Z35group_norm_nhwc_fwd_one_pass_kernelI11Fp32IOFp32WLi128ELi98ELi392EEv26Group_norm_nhwc_fwd_params:
	.zero		688


//--------------------- .nv.constant0._Z35group_norm_nhwc_fwd_one_pass_kernelI11Fp32IOFp32WLi256ELi98ELi392EEv26Group_norm_nhwc_fwd_params --------------------------
	.section	.nv.constant0._Z35group_norm_nhwc_fwd_one_pass_kernelI11Fp32IOFp32WLi256ELi98ELi392EEv26Group_norm_nhwc_fwd_params,"a",@progbits
	.sectionflags	@""
	.align	4
.nv.constant0._Z35group_norm_nhwc_fwd_one_pass_kernelI11Fp32IOFp32WLi256ELi98ELi392EEv26Group_norm_nhwc_fwd_params:
	.zero		688


//--------------------- .nv.constant0._Z35group_norm_nhwc_fwd_one_pass_kernelI11Fp32IOFp32WLi512ELi98ELi392EEv26Group_norm_nhwc_fwd_params --------------------------
	.section	.nv.constant0._Z35group_norm_nhwc_fwd_one_pass_kernelI11Fp32IOFp32WLi512ELi98ELi392EEv26Group_norm_nhwc_fwd_params,"a",@progbits
	.sectionflags	@""
	.align	4
.nv.constant0._Z35group_norm_nhwc_fwd_one_pass_kernelI11Fp32IOFp32WLi512ELi98ELi392EEv26Group_norm_nhwc_fwd_params:
	.zero		688


//--------------------- .nv.constant0._Z35group_norm_nhwc_fwd_one_pass_kernelI11Fp32IOBf16WLi64ELi98ELi392EEv26Group_norm_nhwc_fwd_params --------------------------
	.section	.nv.constant0._Z35group_norm_nhwc_fwd_one_pass_kernelI11Fp32IOBf16WLi64ELi98ELi392EEv26Group_norm_nhwc_fwd_params,"a",@progbits
	.sectionflags	@""
	.align	4
.nv.constant0._Z35group_norm_nhwc_fwd_one_pass_kernelI11Fp32IOBf16WLi64ELi98ELi392EEv26Group_norm_nhwc_fwd_params:
	.zero		688


//--------------------- .nv.constant0._Z35group_norm_nhwc_fwd_one_pass_kernelI11Fp32IOBf16WLi128ELi98ELi392EEv26Group_norm_nhwc_fwd_params --------------------------
	.section	.nv.constant0._Z35group_norm_nhwc_fwd_one_pass_kernelI11Fp32IOBf16WLi128ELi98ELi392EEv26Group_norm_nhwc_fwd_params,"a",@progbits
	.sectionflags	@""
	.align	4
.nv.constant0._Z35group_norm_nhwc_fwd_one_pass_kernelI11Fp32IOBf16WLi128ELi98ELi392EEv26Group_norm_nhwc_fwd_params:
	.zero		688


//--------------------- .nv.constant0._Z35group_norm_nhwc_fwd_one_pass_kernelI11Fp32IOBf16WLi256ELi98ELi392EEv26Group_norm_nhwc_fwd_params --------------------------
	.section	.nv.constant0._Z35group_norm_nhwc_fwd_one_pass_kernelI11Fp32IOBf16WLi256ELi98ELi392EEv26Group_norm_nhwc_fwd_params,"a",@progbits
	.sectionflags	@""
	.align	4
.nv.constant0._Z35group_norm_nhwc_fwd_one_pass_kernelI11Fp32IOBf16WLi256ELi98ELi392EEv26Group_norm_nhwc_fwd_params:
	.zero		688


//--------------------- .nv.constant0._Z35group_norm_nhwc_fwd_one_pass_kernelI11Fp32IOBf16WLi512ELi98ELi392EEv26Group_norm_nhwc_fwd_params --------------------------
	.section	.nv.constant0._Z35group_norm_nhwc_fwd_one_pass_kernelI11Fp32IOBf16WLi512ELi98ELi392EEv26Group_norm_nhwc_fwd_params,"a",@progbits
	.sectionflags	@""
	.align	4
.nv.constant0._Z35group_norm_nhwc_fwd_one_pass_kernelI11Fp32IOBf16WLi512ELi98ELi392EEv26Group_norm_nhwc_fwd_params:
	.zero		688


//--------------------- .nv.constant0._Z35group_norm_nhwc_fwd_one_pass_kernelI11Fp32IOFp16WLi64ELi98ELi392EEv26Group_norm_nhwc_fwd_params --------------------------
	.section	.nv.constant0._Z35group_norm_nhwc_fwd_one_pass_kernelI11Fp32IOFp16WLi64ELi98ELi392EEv26Group_norm_nhwc_fwd_params,"a",@progbits
	.sectionflags	@""
	.align	4
.nv.constant0._Z35group_norm_nhwc_fwd_one_pass_kernelI11Fp32IOFp16WLi64ELi98ELi392EEv26Group_norm_nhwc_fwd_params:
	.zero		688


//--------------------- .nv.constant0._Z35group_norm_nhwc_fwd_one_pass_kernelI11Fp32IOFp16WLi128ELi98ELi392EEv26Group_norm_nhwc_fwd_params --------------------------
	.section	.nv.constant0._Z35group_norm_nhwc_fwd_one_pass_kernelI11Fp32IOFp16WLi128ELi98ELi392EEv26Group_norm_nhwc_fwd_params,"a",@progbits
	.sectionflags	@""
	.align	4
.nv.constant0._Z35group_norm_nhwc_fwd_one_pass_kernelI11Fp32IOFp16WLi128ELi98ELi392EEv26Group_norm_nhwc_fwd_params:
	.zero		688


//--------------------- .nv.constant0._Z35group_norm_nhwc_fwd_one_pass_kernelI11Fp32IOFp16WLi256ELi98ELi392EEv26Group_norm_nhwc_fwd_params --------------------------
	.section	.nv.constant0._Z35group_norm_nhwc_fwd_one_pass_kernelI11Fp32IOFp16WLi256ELi98ELi392EEv26Group_norm_nhwc_fwd_params,"a",@progbits
	.sectionflags	@""
	.align	4
.nv.constant0._Z35group_norm_nhwc_fwd_one_pass_kernelI11Fp32IOFp16WLi256ELi98ELi392EEv26Group_norm_nhwc_fwd_params:
	.zero		688


//--------------------- .nv.constant0._Z35group_norm_nhwc_fwd_one_pass_kernelI11Fp32IOFp16WLi512ELi98ELi392EEv26Group_norm_nhwc_fwd_params --------------------------
	.section	.nv.constant0._Z35group_norm_nhwc_fwd_one_pass_kernelI11Fp32IOFp16WLi512ELi98ELi392EEv26Group_norm_nhwc_fwd_params,"a",@progbits
	.sectionflags	@""
	.align	4
.nv.constant0._Z35group_norm_nhwc_fwd_one_pass_kernelI11Fp32IOFp16WLi512ELi98ELi392EEv26Group_norm_nhwc_fwd_params:
	.zero		688


//--------------------- SYMBOLS --------------------------

	.type		.nv.reservedSmem.offset0,@object
	.size		.nv.reservedSmem.offset0,0x4
